	.target	sm_90a

	.elftype	@"ET_EXEC"


//--------------------- .note.nv.tkinfo           --------------------------
	.section	.note.nv.tkinfo,"",@"SHT_NOTE"
	.sectionflags	@"SHF_NOTE_NV_TKINFO"
	.tkinfo
        /*0018*/ 	.word	0x00000002
        /*0030*/ 	.string	""
        /*0030*/ 	.string	"ptxas"
        /*0030*/ 	.string	"Cuda compilation tools, release 13.0, V13.0.88"
        /*0030*/ 	.string	"Build cuda_13.0.r13.0/compiler.36424714_0"
        /*0030*/ 	.string	"-arch sm_90a -m 64 "



//--------------------- .note.nv.cuinfo           --------------------------
	.section	.note.nv.cuinfo,"",@"SHT_NOTE"
	.sectionflags	@"SHF_NOTE_NV_CUINFO"
        /*0018*/ 	.short	0x0002
        /*001a*/ 	.short	0x005a
        /*001c*/ 	.short	0x0082
	.zero		2


//--------------------- .nv.info                  --------------------------
	.section	.nv.info,"",@"SHT_CUDA_INFO"
	.align	4


	//----- nvinfo : EIATTR_REGCOUNT
	.align		4
        /*0000*/ 	.byte	0x04, 0x2f
        /*0002*/ 	.short	(.L_26 - .L_25)
	.align		4
.L_25:
        /*0004*/ 	.word	index@(_ZN7cutlass13device_kernelIN5flash11enable_sm90INS1_16FlashAttnFwdSm90INS1_25CollectiveMainloopFwdSm90ILi2EN4cute5tupleIJNS5_1CILi1EEES8_S8_EEENS6_IJNS7_ILi128EEENS7_ILi160EEENS7_ILi192EEEEEELi192ENS_12float_e4m3_tEfNS_4arch4Sm90ELb1ELb0ELb1ELb1ELb0ELb1ELb0ELb1ELb1ELb0ELb0ELb0EEENS1_21CollectiveEpilogueFwdINS6_IJSA_SC_SB_EEES9_NS_10bfloat16_tESG_Li256ELb1ELb0ELb0ELb1EEENS1_36VarlenDynamicPersistentTileSchedulerILi128ELi160ELi256ELi128ELb0ELb0ELb1ELb1ELb1ELb1EEEEEEEEEvNT_6ParamsE)
        /*0008*/ 	.word	0x000000a8


	//----- nvinfo : EIATTR_FRAME_SIZE
	.align		4
.L_26:
        /*000c*/ 	.byte	0x04, 0x11
        /*000e*/ 	.short	(.L_28 - .L_27)
	.align		4
.L_27:
        /*0010*/ 	.word	index@(_ZN7cutlass13device_kernelIN5flash11enable_sm90INS1_16FlashAttnFwdSm90INS1_25CollectiveMainloopFwdSm90ILi2EN4cute5tupleIJNS5_1CILi1EEES8_S8_EEENS6_IJNS7_ILi128EEENS7_ILi160EEENS7_ILi192EEEEEELi192ENS_12float_e4m3_tEfNS_4arch4Sm90ELb1ELb0ELb1ELb1ELb0ELb1ELb0ELb1ELb1ELb0ELb0ELb0EEENS1_21CollectiveEpilogueFwdINS6_IJSA_SC_SB_EEES9_NS_10bfloat16_tESG_Li256ELb1ELb0ELb0ELb1EEENS1_36VarlenDynamicPersistentTileSchedulerILi128ELi160ELi256ELi128ELb0ELb0ELb1ELb1ELb1ELb1EEEEEEEEEvNT_6ParamsE)
        /*0014*/ 	.word	0x00000048


	//----- nvinfo : EIATTR_REGCOUNT
	.align		4
.L_28:
        /*0018*/ 	.byte	0x04, 0x2f
        /*001a*/ 	.short	(.L_30 - .L_29)
	.align		4
.L_29:
        /*001c*/ 	.word	index@(_ZN7cutlass13device_kernelIN5flash11enable_sm90INS1_16FlashAttnFwdSm90INS1_25CollectiveMainloopFwdSm90ILi2EN4cute5tupleIJNS5_1CILi1EEES8_S8_EEENS6_IJNS7_ILi128EEENS7_ILi160EEENS7_ILi192EEEEEELi192ENS_12float_e4m3_tEfNS_4arch4Sm90ELb1ELb0ELb1ELb1ELb0ELb0ELb0ELb1ELb1ELb0ELb0ELb0EEENS1_21CollectiveEpilogueFwdINS6_IJSA_SC_SB_EEES9_NS_10bfloat16_tESG_Li256ELb1ELb0ELb0ELb1EEENS1_36VarlenDynamicPersistentTileSchedulerILi128ELi160ELi256ELi128ELb0ELb0ELb1ELb1ELb1ELb1EEEEEEEEEvNT_6ParamsE)
        /*0020*/ 	.word	0x000000a8


	//----- nvinfo : EIATTR_FRAME_SIZE
	.align		4
.L_30:
        /*0024*/ 	.byte	0x04, 0x11
        /*0026*/ 	.short	(.L_32 - .L_31)
	.align		4
.L_31:
        /*0028*/ 	.word	index@(_ZN7cutlass13device_kernelIN5flash11enable_sm90INS1_16FlashAttnFwdSm90INS1_25CollectiveMainloopFwdSm90ILi2EN4cute5tupleIJNS5_1CILi1EEES8_S8_EEENS6_IJNS7_ILi128EEENS7_ILi160EEENS7_ILi192EEEEEELi192ENS_12float_e4m3_tEfNS_4arch4Sm90ELb1ELb0ELb1ELb1ELb0ELb0ELb0ELb1ELb1ELb0ELb0ELb0EEENS1_21CollectiveEpilogueFwdINS6_IJSA_SC_SB_EEES9_NS_10bfloat16_tESG_Li256ELb1ELb0ELb0ELb1EEENS1_36VarlenDynamicPersistentTileSchedulerILi128ELi160ELi256ELi128ELb0ELb0ELb1ELb1ELb1ELb1EEEEEEEEEvNT_6ParamsE)
        /*002c*/ 	.word	0x00000028


	//----- nvinfo : EIATTR_REGCOUNT
	.align		4
.L_32:
        /*0030*/ 	.byte	0x04, 0x2f
        /*0032*/ 	.short	(.L_34 - .L_33)
	.align		4
.L_33:
        /*0034*/ 	.word	index@(_ZN7cutlass13device_kernelIN5flash11enable_sm90INS1_16FlashAttnFwdSm90INS1_25CollectiveMainloopFwdSm90ILi2EN4cute5tupleIJNS5_1CILi1EEES8_S8_EEENS6_IJNS7_ILi128EEENS7_ILi160EEENS7_ILi192EEEEEELi192ENS_12float_e4m3_tEfNS_4arch4Sm90ELb1ELb0ELb1ELb0ELb0ELb0ELb0ELb1ELb1ELb0ELb0ELb0EEENS1_21CollectiveEpilogueFwdINS6_IJSA_SC_SB_EEES9_NS_10bfloat16_tESG_Li256ELb0ELb0ELb0ELb1EEENS1_30DynamicPersistentTileSchedulerILi256ELi128ELb0ELb0ELb1EEEEEEEEEvNT_6ParamsE)
        /*0038*/ 	.word	0x000000a8


	//----- nvinfo : EIATTR_FRAME_SIZE
	.align		4
.L_34:
        /*003c*/ 	.byte	0x04, 0x11
        /*003e*/ 	.short	(.L_36 - .L_35)
	.align		4
.L_35:
        /*0040*/ 	.word	index@(_ZN7cutlass13device_kernelIN5flash11enable_sm90INS1_16FlashAttnFwdSm90INS1_25CollectiveMainloopFwdSm90ILi2EN4cute5tupleIJNS5_1CILi1EEES8_S8_EEENS6_IJNS7_ILi128EEENS7_ILi160EEENS7_ILi192EEEEEELi192ENS_12float_e4m3_tEfNS_4arch4Sm90ELb1ELb0ELb1ELb0ELb0ELb0ELb0ELb1ELb1ELb0ELb0ELb0EEENS1_21CollectiveEpilogueFwdINS6_IJSA_SC_SB_EEES9_NS_10bfloat16_tESG_Li256ELb0ELb0ELb0ELb1EEENS1_30DynamicPersistentTileSchedulerILi256ELi128ELb0ELb0ELb1EEEEEEEEEvNT_6ParamsE)
        /*0044*/ 	.word	0x00000020


	//----- nvinfo : EIATTR_REGCOUNT
	.align		4
.L_36:
        /*0048*/ 	.byte	0x04, 0x2f
        /*004a*/ 	.short	(.L_38 - .L_37)
	.align		4
.L_37:
        /*004c*/ 	.word	index@(_ZN7cutlass13device_kernelIN5flash11enable_sm90INS1_16FlashAttnFwdSm90INS1_25CollectiveMainloopFwdSm90ILi2EN4cute5tupleIJNS5_1CILi1EEES8_S8_EEENS6_IJNS7_ILi128EEESA_NS7_ILi192EEEEEELi192ENS_12float_e4m3_tEfNS_4arch4Sm90ELb0ELb1ELb1ELb1ELb0ELb1ELb0ELb1ELb1ELb0ELb0ELb0EEENS1_21CollectiveEpilogueFwdINS6_IJSA_SB_SA_EEES9_NS_10bfloat16_tESF_Li256ELb1ELb0ELb0ELb1EEENS1_36VarlenDynamicPersistentTileSchedulerILi128ELi128ELi256ELi128ELb0ELb0ELb1ELb1ELb0ELb1EEEEEEEEEvNT_6ParamsE)
        /*0050*/ 	.word	0x000000a8


	//----- nvinfo : EIATTR_FRAME_SIZE
	.align		4
.L_38:
        /*0054*/ 	.byte	0x04, 0x11
        /*0056*/ 	.short	(.L_40 - .L_39)
	.align		4
.L_39:
        /*0058*/ 	.word	index@(_ZN7cutlass13device_kernelIN5flash11enable_sm90INS1_16FlashAttnFwdSm90INS1_25CollectiveMainloopFwdSm90ILi2EN4cute5tupleIJNS5_1CILi1EEES8_S8_EEENS6_IJNS7_ILi128EEESA_NS7_ILi192EEEEEELi192ENS_12float_e4m3_tEfNS_4arch4Sm90ELb0ELb1ELb1ELb1ELb0ELb1ELb0ELb1ELb1ELb0ELb0ELb0EEENS1_21CollectiveEpilogueFwdINS6_IJSA_SB_SA_EEES9_NS_10bfloat16_tESF_Li256ELb1ELb0ELb0ELb1EEENS1_36VarlenDynamicPersistentTileSchedulerILi128ELi128ELi256ELi128ELb0ELb0ELb1ELb1ELb0ELb1EEEEEEEEEvNT_6ParamsE)
        /*005c*/ 	.word	0x00000040


	//----- nvinfo : EIATTR_REGCOUNT
	.align		4
.L_40:
        /*0060*/ 	.byte	0x04, 0x2f
        /*0062*/ 	.short	(.L_42 - .L_41)
	.align		4
.L_41:
        /*0064*/ 	.word	index@(_ZN7cutlass13device_kernelIN5flash11enable_sm90INS1_16FlashAttnFwdSm90INS1_25CollectiveMainloopFwdSm90ILi2EN4cute5tupleIJNS5_1CILi1EEES8_S8_EEENS6_IJNS7_ILi128EEESA_NS7_ILi192EEEEEELi192ENS_12float_e4m3_tEfNS_4arch4Sm90ELb0ELb1ELb1ELb1ELb0ELb0ELb0ELb1ELb1ELb0ELb0ELb0EEENS1_21CollectiveEpilogueFwdINS6_IJSA_SB_SA_EEES9_NS_10bfloat16_tESF_Li256ELb1ELb0ELb0ELb1EEENS1_36VarlenDynamicPersistentTileSchedulerILi128ELi128ELi256ELi128ELb0ELb0ELb1ELb1ELb0ELb1EEEEEEEEEvNT_6ParamsE)
        /*0068*/ 	.word	0x000000a8


	//----- nvinfo : EIATTR_FRAME_SIZE
	.align		4
.L_42:
        /*006c*/ 	.byte	0x04, 0x11
        /*006e*/ 	.short	(.L_44 - .L_43)
	.align		4
.L_43:
        /*0070*/ 	.word	index@(_ZN7cutlass13device_kernelIN5flash11enable_sm90INS1_16FlashAttnFwdSm90INS1_25CollectiveMainloopFwdSm90ILi2EN4cute5tupleIJNS5_1CILi1EEES8_S8_EEENS6_IJNS7_ILi128EEESA_NS7_ILi192EEEEEELi192ENS_12float_e4m3_tEfNS_4arch4Sm90ELb0ELb1ELb1ELb1ELb0ELb0ELb0ELb1ELb1ELb0ELb0ELb0EEENS1_21CollectiveEpilogueFwdINS6_IJSA_SB_SA_EEES9_NS_10bfloat16_tESF_Li256ELb1ELb0ELb0ELb1EEENS1_36VarlenDynamicPersistentTileSchedulerILi128ELi128ELi256ELi128ELb0ELb0ELb1ELb1ELb0ELb1EEEEEEEEEvNT_6ParamsE)
        /*0074*/ 	.word	0x00000030


	//----- nvinfo : EIATTR_REGCOUNT
	.align		4
.L_44:
        /*0078*/ 	.byte	0x04, 0x2f
        /*007a*/ 	.short	(.L_46 - .L_45)
	.align		4
.L_45:
        /*007c*/ 	.word	index@(_ZN7cutlass13device_kernelIN5flash11enable_sm90INS1_16FlashAttnFwdSm90INS1_25CollectiveMainloopFwdSm90ILi2EN4cute5tupleIJNS5_1CILi1EEES8_S8_EEENS6_IJNS7_ILi128EEESA_NS7_ILi192EEEEEELi192ENS_12float_e4m3_tEfNS_4arch4Sm90ELb0ELb1ELb1ELb0ELb0ELb0ELb0ELb1ELb1ELb0ELb0ELb0EEENS1_21CollectiveEpilogueFwdINS6_IJSA_SB_SA_EEES9_NS_10bfloat16_tESF_Li256ELb0ELb0ELb0ELb1EEENS1_30DynamicPersistentTileSchedulerILi256ELi128ELb0ELb0ELb1EEEEEEEEEvNT_6ParamsE)
        /*0080*/ 	.word	0x000000a8


	//----- nvinfo : EIATTR_FRAME_SIZE
	.align		4
.L_46:
        /*0084*/ 	.byte	0x04, 0x11
        /*0086*/ 	.short	(.L_48 - .L_47)
	.align		4
.L_47:
        /*0088*/ 	.word	index@(_ZN7cutlass13device_kernelIN5flash11enable_sm90INS1_16FlashAttnFwdSm90INS1_25CollectiveMainloopFwdSm90ILi2EN4cute5tupleIJNS5_1CILi1EEES8_S8_EEENS6_IJNS7_ILi128EEESA_NS7_ILi192EEEEEELi192ENS_12float_e4m3_tEfNS_4arch4Sm90ELb0ELb1ELb1ELb0ELb0ELb0ELb0ELb1ELb1ELb0ELb0ELb0EEENS1_21CollectiveEpilogueFwdINS6_IJSA_SB_SA_EEES9_NS_10bfloat16_tESF_Li256ELb0ELb0ELb0ELb1EEENS1_30DynamicPersistentTileSchedulerILi256ELi128ELb0ELb0ELb1EEEEEEEEEvNT_6ParamsE)
        /*008c*/ 	.word	0x00000020


	//----- nvinfo : EIATTR_REGCOUNT
	.align		4
.L_48:
        /*0090*/ 	.byte	0x04, 0x2f
        /*0092*/ 	.short	(.L_50 - .L_49)
	.align		4
.L_49:
        /*0094*/ 	.word	index@(_ZN7cutlass13device_kernelIN5flash11enable_sm90INS1_16FlashAttnFwdSm90INS1_25CollectiveMainloopFwdSm90ILi2EN4cute5tupleIJNS5_1CILi1EEES8_S8_EEENS6_IJNS7_ILi128EEENS7_ILi160EEENS7_ILi192EEEEEELi192ENS_12float_e4m3_tEfNS_4arch4Sm90ELb0ELb0ELb1ELb1ELb0ELb1ELb0ELb1ELb1ELb0ELb0ELb0EEENS1_21CollectiveEpilogueFwdINS6_IJSA_SC_SB_EEES9_NS_10bfloat16_tESG_Li256ELb1ELb0ELb0ELb1EEENS1_36VarlenDynamicPersistentTileSchedulerILi128ELi160ELi256ELi128ELb0ELb0ELb1ELb0ELb1ELb1EEEEEEEEEvNT_6ParamsE)
        /*0098*/ 	.word	0x000000a8


	//----- nvinfo : EIATTR_FRAME_SIZE
	.align		4
.L_50:
        /*009c*/ 	.byte	0x04, 0x11
        /*009e*/ 	.short	(.L_52 - .L_51)
	.align		4
.L_51:
        /*00a0*/ 	.word	index@(_ZN7cutlass13device_kernelIN5flash11enable_sm90INS1_16FlashAttnFwdSm90INS1_25CollectiveMainloopFwdSm90ILi2EN4cute5tupleIJNS5_1CILi1EEES8_S8_EEENS6_IJNS7_ILi128EEENS7_ILi160EEENS7_ILi192EEEEEELi192ENS_12float_e4m3_tEfNS_4arch4Sm90ELb0ELb0ELb1ELb1ELb0ELb1ELb0ELb1ELb1ELb0ELb0ELb0EEENS1_21CollectiveEpilogueFwdINS6_IJSA_SC_SB_EEES9_NS_10bfloat16_tESG_Li256ELb1ELb0ELb0ELb1EEENS1_36VarlenDynamicPersistentTileSchedulerILi128ELi160ELi256ELi128ELb0ELb0ELb1ELb0ELb1ELb1EEEEEEEEEvNT_6ParamsE)
        /*00a4*/ 	.word	0x00000050


	//----- nvinfo : EIATTR_REGCOUNT
	.align		4
.L_52:
        /*00a8*/ 	.byte	0x04, 0x2f
        /*00aa*/ 	.short	(.L_54 - .L_53)
	.align		4
.L_53:
        /*00ac*/ 	.word	index@(_ZN7cutlass13device_kernelIN5flash11enable_sm90INS1_16FlashAttnFwdSm90INS1_25CollectiveMainloopFwdSm90ILi2EN4cute5tupleIJNS5_1CILi1EEES8_S8_EEENS6_IJNS7_ILi128EEENS7_ILi160EEENS7_ILi192EEEEEELi192ENS_12float_e4m3_tEfNS_4arch4Sm90ELb0ELb0ELb1ELb1ELb0ELb0ELb0ELb1ELb1ELb0ELb0ELb0EEENS1_21CollectiveEpilogueFwdINS6_IJSA_SC_SB_EEES9_NS_10bfloat16_tESG_Li256ELb1ELb0ELb0ELb1EEENS1_36VarlenDynamicPersistentTileSchedulerILi128ELi160ELi256ELi128ELb0ELb0ELb1ELb0ELb1ELb1EEEEEEEEEvNT_6ParamsE)
        /*00b0*/ 	.word	0x000000a8


	//----- nvinfo : EIATTR_FRAME_SIZE
	.align		4
.L_54:
        /*00b4*/ 	.byte	0x04, 0x11
        /*00b6*/ 	.short	(.L_56 - .L_55)
	.align		4
.L_55:
        /*00b8*/ 	.word	index@(_ZN7cutlass13device_kernelIN5flash11enable_sm90INS1_16FlashAttnFwdSm90INS1_25CollectiveMainloopFwdSm90ILi2EN4cute5tupleIJNS5_1CILi1EEES8_S8_EEENS6_IJNS7_ILi128EEENS7_ILi160EEENS7_ILi192EEEEEELi192ENS_12float_e4m3_tEfNS_4arch4Sm90ELb0ELb0ELb1ELb1ELb0ELb0ELb0ELb1ELb1ELb0ELb0ELb0EEENS1_21CollectiveEpilogueFwdINS6_IJSA_SC_SB_EEES9_NS_10bfloat16_tESG_Li256ELb1ELb0ELb0ELb1EEENS1_36VarlenDynamicPersistentTileSchedulerILi128ELi160ELi256ELi128ELb0ELb0ELb1ELb0ELb1ELb1EEEEEEEEEvNT_6ParamsE)
        /*00bc*/ 	.word	0x00000020


	//----- nvinfo : EIATTR_REGCOUNT
	.align		4
.L_56:
        /*00c0*/ 	.byte	0x04, 0x2f
        /*00c2*/ 	.short	(.L_58 - .L_57)
	.align		4
.L_57:
        /*00c4*/ 	.word	index@(_ZN7cutlass13device_kernelIN5flash11enable_sm90INS1_16FlashAttnFwdSm90INS1_25CollectiveMainloopFwdSm90ILi2EN4cute5tupleIJNS5_1CILi2EEENS7_ILi1EEES9_EEENS6_IJNS7_ILi128EEENS7_ILi160EEENS7_ILi192EEEEEELi192ENS_12float_e4m3_tEfNS_4arch4Sm90ELb0ELb0ELb1ELb0ELb0ELb0ELb0ELb1ELb1ELb0ELb0ELb0EEENS1_21CollectiveEpilogueFwdINS6_IJSB_SD_SC_EEESA_NS_10bfloat16_tESH_Li256ELb0ELb0ELb0ELb1EEENS1_29StaticPersistentTileSchedulerILb0EEEEEEEEEvNT_6ParamsE)
        /*00c8*/ 	.word	0x000000a8


	//----- nvinfo : EIATTR_FRAME_SIZE
	.align		4
.L_58:
        /*00cc*/ 	.byte	0x04, 0x11
        /*00ce*/ 	.short	(.L_60 - .L_59)
	.align		4
.L_59:
        /*00d0*/ 	.word	index@(_ZN7cutlass13device_kernelIN5flash11enable_sm90INS1_16FlashAttnFwdSm90INS1_25CollectiveMainloopFwdSm90ILi2EN4cute5tupleIJNS5_1CILi2EEENS7_ILi1EEES9_EEENS6_IJNS7_ILi128EEENS7_ILi160EEENS7_ILi192EEEEEELi192ENS_12float_e4m3_tEfNS_4arch4Sm90ELb0ELb0ELb1ELb0ELb0ELb0ELb0ELb1ELb1ELb0ELb0ELb0EEENS1_21CollectiveEpilogueFwdINS6_IJSB_SD_SC_EEESA_NS_10bfloat16_tESH_Li256ELb0ELb0ELb0ELb1EEENS1_29StaticPersistentTileSchedulerILb0EEEEEEEEEvNT_6ParamsE)
        /*00d4*/ 	.word	0x00000018


	//----- nvinfo : EIATTR_REGCOUNT
	.align		4
.L_60:
        /*00d8*/ 	.byte	0x04, 0x2f
        /*00da*/ 	.short	(.L_62 - .L_61)
	.align		4
.L_61:
        /*00dc*/ 	.word	index@(_ZN7cutlass13device_kernelIN5flash11enable_sm90INS1_16FlashAttnFwdSm90INS1_25CollectiveMainloopFwdSm90ILi2EN4cute5tupleIJNS5_1CILi1EEES8_S8_EEENS6_IJNS7_ILi128EEENS7_ILi160EEENS7_ILi192EEEEEELi192ENS_12float_e4m3_tEfNS_4arch4Sm90ELb0ELb0ELb1ELb0ELb0ELb0ELb0ELb1ELb1ELb0ELb0ELb0EEENS1_21CollectiveEpilogueFwdINS6_IJSA_SC_SB_EEES9_NS_10bfloat16_tESG_Li256ELb0ELb0ELb0ELb1EEENS1_29StaticPersistentTileSchedulerILb0EEEEEEEEEvNT_6ParamsE)
        /*00e0*/ 	.word	0x000000a8


	//----- nvinfo : EIATTR_FRAME_SIZE
	.align		4
.L_62:
        /*00e4*/ 	.byte	0x04, 0x11
        /*00e6*/ 	.short	(.L_64 - .L_63)
	.align		4
.L_63:
        /*00e8*/ 	.word	index@(_ZN7cutlass13device_kernelIN5flash11enable_sm90INS1_16FlashAttnFwdSm90INS1_25CollectiveMainloopFwdSm90ILi2EN4cute5tupleIJNS5_1CILi1EEES8_S8_EEENS6_IJNS7_ILi128EEENS7_ILi160EEENS7_ILi192EEEEEELi192ENS_12float_e4m3_tEfNS_4arch4Sm90ELb0ELb0ELb1ELb0ELb0ELb0ELb0ELb1ELb1ELb0ELb0ELb0EEENS1_21CollectiveEpilogueFwdINS6_IJSA_SC_SB_EEES9_NS_10bfloat16_tESG_Li256ELb0ELb0ELb0ELb1EEENS1_29StaticPersistentTileSchedulerILb0EEEEEEEEEvNT_6ParamsE)
        /*00ec*/ 	.word	0x00000008


	//----- nvinfo : EIATTR_MIN_STACK_SIZE
	.align		4
.L_64:
        /*00f0*/ 	.byte	0x04, 0x12
        /*00f2*/ 	.short	(.L_66 - .L_65)
	.align		4
.L_65:
        /*00f4*/ 	.word	index@(_ZN7cutlass13device_kernelIN5flash11enable_sm90INS1_16FlashAttnFwdSm90INS1_25CollectiveMainloopFwdSm90ILi2EN4cute5tupleIJNS5_1CILi1EEES8_S8_EEENS6_IJNS7_ILi128EEENS7_ILi160EEENS7_ILi192EEEEEELi192ENS_12float_e4m3_tEfNS_4arch4Sm90ELb0ELb0ELb1ELb0ELb0ELb0ELb0ELb1ELb1ELb0ELb0ELb0EEENS1_21CollectiveEpilogueFwdINS6_IJSA_SC_SB_EEES9_NS_10bfloat16_tESG_Li256ELb0ELb0ELb0ELb1EEENS1_29StaticPersistentTileSchedulerILb0EEEEEEEEEvNT_6ParamsE)
        /*00f8*/ 	.word	0x00000008


	//----- nvinfo : EIATTR_MIN_STACK_SIZE
	.align		4
.L_66:
        /*00fc*/ 	.byte	0x04, 0x12
        /*00fe*/ 	.short	(.L_68 - .L_67)
	.align		4
.L_67:
        /*0100*/ 	.word	index@(_ZN7cutlass13device_kernelIN5flash11enable_sm90INS1_16FlashAttnFwdSm90INS1_25CollectiveMainloopFwdSm90ILi2EN4cute5tupleIJNS5_1CILi2EEENS7_ILi1EEES9_EEENS6_IJNS7_ILi128EEENS7_ILi160EEENS7_ILi192EEEEEELi192ENS_12float_e4m3_tEfNS_4arch4Sm90ELb0ELb0ELb1ELb0ELb0ELb0ELb0ELb1ELb1ELb0ELb0ELb0EEENS1_21CollectiveEpilogueFwdINS6_IJSB_SD_SC_EEESA_NS_10bfloat16_tESH_Li256ELb0ELb0ELb0ELb1EEENS1_29StaticPersistentTileSchedulerILb0EEEEEEEEEvNT_6ParamsE)
        /*0104*/ 	.word	0x00000018


	//----- nvinfo : EIATTR_MIN_STACK_SIZE
	.align		4
.L_68:
        /*0108*/ 	.byte	0x04, 0x12
        /*010a*/ 	.short	(.L_70 - .L_69)
	.align		4
.L_69:
        /*010c*/ 	.word	index@(_ZN7cutlass13device_kernelIN5flash11enable_sm90INS1_16FlashAttnFwdSm90INS1_25CollectiveMainloopFwdSm90ILi2EN4cute5tupleIJNS5_1CILi1EEES8_S8_EEENS6_IJNS7_ILi128EEENS7_ILi160EEENS7_ILi192EEEEEELi192ENS_12float_e4m3_tEfNS_4arch4Sm90ELb0ELb0ELb1ELb1ELb0ELb0ELb0ELb1ELb1ELb0ELb0ELb0EEENS1_21CollectiveEpilogueFwdINS6_IJSA_SC_SB_EEES9_NS_10bfloat16_tESG_Li256ELb1ELb0ELb0ELb1EEENS1_36VarlenDynamicPersistentTileSchedulerILi128ELi160ELi256ELi128ELb0ELb0ELb1ELb0ELb1ELb1EEEEEEEEEvNT_6ParamsE)
        /*0110*/ 	.word	0x00000020


	//----- nvinfo : EIATTR_MIN_STACK_SIZE
	.align		4
.L_70:
        /*0114*/ 	.byte	0x04, 0x12
        /*0116*/ 	.short	(.L_72 - .L_71)
	.align		4
.L_71:
        /*0118*/ 	.word	index@(_ZN7cutlass13device_kernelIN5flash11enable_sm90INS1_16FlashAttnFwdSm90INS1_25CollectiveMainloopFwdSm90ILi2EN4cute5tupleIJNS5_1CILi1EEES8_S8_EEENS6_IJNS7_ILi128EEENS7_ILi160EEENS7_ILi192EEEEEELi192ENS_12float_e4m3_tEfNS_4arch4Sm90ELb0ELb0ELb1ELb1ELb0ELb1ELb0ELb1ELb1ELb0ELb0ELb0EEENS1_21CollectiveEpilogueFwdINS6_IJSA_SC_SB_EEES9_NS_10bfloat16_tESG_Li256ELb1ELb0ELb0ELb1EEENS1_36VarlenDynamicPersistentTileSchedulerILi128ELi160ELi256ELi128ELb0ELb0ELb1ELb0ELb1ELb1EEEEEEEEEvNT_6ParamsE)
        /*011c*/ 	.word	0x00000050


	//----- nvinfo : EIATTR_MIN_STACK_SIZE
	.align		4
.L_72:
        /*0120*/ 	.byte	0x04, 0x12
        /*0122*/ 	.short	(.L_74 - .L_73)
	.align		4
.L_73:
        /*0124*/ 	.word	index@(_ZN7cutlass13device_kernelIN5flash11enable_sm90INS1_16FlashAttnFwdSm90INS1_25CollectiveMainloopFwdSm90ILi2EN4cute5tupleIJNS5_1CILi1EEES8_S8_EEENS6_IJNS7_ILi128EEESA_NS7_ILi192EEEEEELi192ENS_12float_e4m3_tEfNS_4arch4Sm90ELb0ELb1ELb1ELb0ELb0ELb0ELb0ELb1ELb1ELb0ELb0ELb0EEENS1_21CollectiveEpilogueFwdINS6_IJSA_SB_SA_EEES9_NS_10bfloat16_tESF_Li256ELb0ELb0ELb0ELb1EEENS1_30DynamicPersistentTileSchedulerILi256ELi128ELb0ELb0ELb1EEEEEEEEEvNT_6ParamsE)
        /*0128*/ 	.word	0x00000020


	//----- nvinfo : EIATTR_MIN_STACK_SIZE
	.align		4
.L_74:
        /*012c*/ 	.byte	0x04, 0x12
        /*012e*/ 	.short	(.L_76 - .L_75)
	.align		4
.L_75:
        /*0130*/ 	.word	index@(_ZN7cutlass13device_kernelIN5flash11enable_sm90INS1_16FlashAttnFwdSm90INS1_25CollectiveMainloopFwdSm90ILi2EN4cute5tupleIJNS5_1CILi1EEES8_S8_EEENS6_IJNS7_ILi128EEESA_NS7_ILi192EEEEEELi192ENS_12float_e4m3_tEfNS_4arch4Sm90ELb0ELb1ELb1ELb1ELb0ELb0ELb0ELb1ELb1ELb0ELb0ELb0EEENS1_21CollectiveEpilogueFwdINS6_IJSA_SB_SA_EEES9_NS_10bfloat16_tESF_Li256ELb1ELb0ELb0ELb1EEENS1_36VarlenDynamicPersistentTileSchedulerILi128ELi128ELi256ELi128ELb0ELb0ELb1ELb1ELb0ELb1EEEEEEEEEvNT_6ParamsE)
        /*0134*/ 	.word	0x00000030


	//----- nvinfo : EIATTR_MIN_STACK_SIZE
	.align		4
.L_76:
        /*0138*/ 	.byte	0x04, 0x12
        /*013a*/ 	.short	(.L_78 - .L_77)
	.align		4
.L_77:
        /*013c*/ 	.word	index@(_ZN7cutlass13device_kernelIN5flash11enable_sm90INS1_16FlashAttnFwdSm90INS1_25CollectiveMainloopFwdSm90ILi2EN4cute5tupleIJNS5_1CILi1EEES8_S8_EEENS6_IJNS7_ILi128EEESA_NS7_ILi192EEEEEELi192ENS_12float_e4m3_tEfNS_4arch4Sm90ELb0ELb1ELb1ELb1ELb0ELb1ELb0ELb1ELb1ELb0ELb0ELb0EEENS1_21CollectiveEpilogueFwdINS6_IJSA_SB_SA_EEES9_NS_10bfloat16_tESF_Li256ELb1ELb0ELb0ELb1EEENS1_36VarlenDynamicPersistentTileSchedulerILi128ELi128ELi256ELi128ELb0ELb0ELb1ELb1ELb0ELb1EEEEEEEEEvNT_6ParamsE)
        /*0140*/ 	.word	0x00000040


	//----- nvinfo : EIATTR_MIN_STACK_SIZE
	.align		4
.L_78:
        /*0144*/ 	.byte	0x04, 0x12
        /*0146*/ 	.short	(.L_80 - .L_79)
	.align		4
.L_79:
        /*0148*/ 	.word	index@(_ZN7cutlass13device_kernelIN5flash11enable_sm90INS1_16FlashAttnFwdSm90INS1_25CollectiveMainloopFwdSm90ILi2EN4cute5tupleIJNS5_1CILi1EEES8_S8_EEENS6_IJNS7_ILi128EEENS7_ILi160EEENS7_ILi192EEEEEELi192ENS_12float_e4m3_tEfNS_4arch4Sm90ELb1ELb0ELb1ELb0ELb0ELb0ELb0ELb1ELb1ELb0ELb0ELb0EEENS1_21CollectiveEpilogueFwdINS6_IJSA_SC_SB_EEES9_NS_10bfloat16_tESG_Li256ELb0ELb0ELb0ELb1EEENS1_30DynamicPersistentTileSchedulerILi256ELi128ELb0ELb0ELb1EEEEEEEEEvNT_6ParamsE)
        /*014c*/ 	.word	0x00000020


	//----- nvinfo : EIATTR_MIN_STACK_SIZE
	.align		4
.L_80:
        /*0150*/ 	.byte	0x04, 0x12
        /*0152*/ 	.short	(.L_82 - .L_81)
	.align		4
.L_81:
        /*0154*/ 	.word	index@(_ZN7cutlass13device_kernelIN5flash11enable_sm90INS1_16FlashAttnFwdSm90INS1_25CollectiveMainloopFwdSm90ILi2EN4cute5tupleIJNS5_1CILi1EEES8_S8_EEENS6_IJNS7_ILi128EEENS7_ILi160EEENS7_ILi192EEEEEELi192ENS_12float_e4m3_tEfNS_4arch4Sm90ELb1ELb0ELb1ELb1ELb0ELb0ELb0ELb1ELb1ELb0ELb0ELb0EEENS1_21CollectiveEpilogueFwdINS6_IJSA_SC_SB_EEES9_NS_10bfloat16_tESG_Li256ELb1ELb0ELb0ELb1EEENS1_36VarlenDynamicPersistentTileSchedulerILi128ELi160ELi256ELi128ELb0ELb0ELb1ELb1ELb1ELb1EEEEEEEEEvNT_6ParamsE)
        /*0158*/ 	.word	0x00000028


	//----- nvinfo : EIATTR_MIN_STACK_SIZE
	.align		4
.L_82:
        /*015c*/ 	.byte	0x04, 0x12
        /*015e*/ 	.short	(.L_84 - .L_83)
	.align		4
.L_83:
        /*0160*/ 	.word	index@(_ZN7cutlass13device_kernelIN5flash11enable_sm90INS1_16FlashAttnFwdSm90INS1_25CollectiveMainloopFwdSm90ILi2EN4cute5tupleIJNS5_1CILi1EEES8_S8_EEENS6_IJNS7_ILi128EEENS7_ILi160EEENS7_ILi192EEEEEELi192ENS_12float_e4m3_tEfNS_4arch4Sm90ELb1ELb0ELb1ELb1ELb0ELb1ELb0ELb1ELb1ELb0ELb0ELb0EEENS1_21CollectiveEpilogueFwdINS6_IJSA_SC_SB_EEES9_NS_10bfloat16_tESG_Li256ELb1ELb0ELb0ELb1EEENS1_36VarlenDynamicPersistentTileSchedulerILi128ELi160ELi256ELi128ELb0ELb0ELb1ELb1ELb1ELb1EEEEEEEEEvNT_6ParamsE)
        /*0164*/ 	.word	0x00000048
.L_84:


//--------------------- .nv.compat                --------------------------
	.section	.nv.compat,"",@"SHT_CUDA_COMPAT_INFO"
	.align	4
        /*0000*/ 	.byte	0x02, 0x09, 0x01, 0x00, 0x02, 0x02, 0x04, 0x00, 0x02, 0x05, 0x05, 0x00, 0x03, 0x07, 0x01, 0x01
        /*0010*/ 	.byte	0x02, 0x03, 0x01, 0x00, 0x02, 0x06, 0x01, 0x00, 0x04, 0x0b, 0x08, 0x00, 0x00, 0x00, 0x00, 0x00
        /*0020*/ 	.byte	0x00, 0x00, 0x00, 0x00


//--------------------- .nv.info._ZN7cutlass13device_kernelIN5flash11enable_sm90INS1_16FlashAttnFwdSm90INS1_25CollectiveMainloopFwdSm90ILi2EN4cute5tupleIJNS5_1CILi1EEES8_S8_EEENS6_IJNS7_ILi128EEENS7_ILi160EEENS7_ILi192EEEEEELi192ENS_12float_e4m3_tEfNS_4arch4Sm90ELb0ELb0ELb1ELb0ELb0ELb0ELb0ELb1ELb1ELb0ELb0ELb0EEENS1_21CollectiveEpilogueFwdINS6_IJSA_SC_SB_EEES9_NS_10bfloat16_tESG_Li256ELb0ELb0ELb0ELb1EEENS1_29StaticPersistentTileSchedulerILb0EEEEEEEEEvNT_6ParamsE --------------------------
	.section	.nv.info._ZN7cutlass13device_kernelIN5flash11enable_sm90INS1_16FlashAttnFwdSm90INS1_25CollectiveMainloopFwdSm90ILi2EN4cute5tupleIJNS5_1CILi1EEES8_S8_EEENS6_IJNS7_ILi128EEENS7_ILi160EEENS7_ILi192EEEEEELi192ENS_12float_e4m3_tEfNS_4arch4Sm90ELb0ELb0ELb1ELb0ELb0ELb0ELb0ELb1ELb1ELb0ELb0ELb0EEENS1_21CollectiveEpilogueFwdINS6_IJSA_SC_SB_EEES9_NS_10bfloat16_tESG_Li256ELb0ELb0ELb0ELb1EEENS1_29StaticPersistentTileSchedulerILb0EEEEEEEEEvNT_6ParamsE,"",@"SHT_CUDA_INFO"
	.sectionflags	@""
	.align	4


	//----- nvinfo : EIATTR_CUDA_API_VERSION
	.align		4
        /*0000*/ 	.byte	0x04, 0x37
        /*0002*/ 	.short	(.L_86 - .L_85)
.L_85:
        /*0004*/ 	.word	0x00000082


	//----- nvinfo : EIATTR_KPARAM_INFO
	.align		4
.L_86:
        /*0008*/ 	.byte	0x04, 0x17
        /*000a*/ 	.short	(.L_88 - .L_87)
.L_87:
        /*000c*/ 	.word	0x00000000
        /*0010*/ 	.short	0x0000
        /*0012*/ 	.short	0x0070
        /*0014*/ 	.byte	0x00, 0xf0, 0x01, 0x2e


	//----- nvinfo : EIATTR_SPARSE_MMA_MASK
	.align		4
.L_88:
        /*0018*/ 	.byte	0x03, 0x50
        /*001a*/ 	.short	0x0000


	//----- nvinfo : EIATTR_MAXREG_COUNT
	.align		4
        /*001c*/ 	.byte	0x03, 0x1b
        /*001e*/ 	.short	0x00a8


	//----- nvinfo : EIATTR_NUM_BARRIERS
	.align		4
        /*0020*/ 	.byte	0x02, 0x4c
        /*0022*/ 	.byte	0x10
	.zero		1


	//----- nvinfo : EIATTR_EXTERNS
	.align		4
        /*0024*/ 	.byte	0x04, 0x0f
        /*0026*/ 	.short	(.L_90 - .L_89)


	//   ....[0]....
	.align		4
.L_89:
        /*0028*/ 	.word	index@(__assertfail)


	//----- nvinfo : EIATTR_ANNOTATIONS
	.align		4
.L_90:
        /*002c*/ 	.byte	0x04, 0x55
        /*002e*/ 	.short	(.L_92 - .L_91)


	//   ....[0]....
.L_91:
        /*0030*/ 	.word	0x00000001
        /*0034*/ 	.byte	0x70, 0xb2, 0x00, 0x00, 0x01, 0x00, 0x00, 0x00, 0x80, 0xb2, 0x00, 0x00, 0x01, 0x00, 0x00, 0x00
        /*0044*/ 	.byte	0xc0, 0xd0, 0x00, 0x00, 0x01, 0x00, 0x00, 0x00, 0xd0, 0xd0, 0x00, 0x00, 0x01, 0x00, 0x00, 0x00
        /*0054*/ 	.byte	0x00, 0xd9, 0x00, 0x00, 0x01, 0x00, 0x00, 0x00, 0x10, 0xd9, 0x00, 0x00


	//----- nvinfo : EIATTR_MERCURY_ISA_VERSION
	.align		4
.L_92:
        /*0060*/ 	.byte	0x03, 0x5f
        /*0062*/ 	.short	0x0101


	//----- nvinfo : EIATTR_INT_WARP_WIDE_INSTR_OFFSETS
	.align		4
        /*0064*/ 	.byte	0x04, 0x31
        /*0066*/ 	.short	(.L_94 - .L_93)


	//   ....[0]....
.L_93:
        /*0068*/ 	.word	0x00000190


	//   ....[1]....
        /*006c*/ 	.word	0x000001c0


	//   ....[2]....
        /*0070*/ 	.word	0x000001d0


	//   ....[3]....
        /*0074*/ 	.word	0x0000bae0


	//----- nvinfo : EIATTR_COOP_GROUP_MASK_REGIDS
	.align		4
.L_94:
        /*0078*/ 	.byte	0x04, 0x29
        /*007a*/ 	.short	(.L_96 - .L_95)


	//   ....[0]....
.L_95:
        /*007c*/ 	.word	0xffffffff


	//   ....[1]....
        /*0080*/ 	.word	0xffffffff


	//   ....[2]....
        /*0084*/ 	.word	0xffffffff


	//   ....[3]....
        /*0088*/ 	.word	0xffffffff


	//   ....[4]....
        /*008c*/ 	.word	0xffffffff


	//   ....[5]....
        /*0090*/ 	.word	0xffffffff


	//   ....[6]....
        /*0094*/ 	.word	0xffffffff


	//   ....[7]....
        /*0098*/ 	.word	0xffffffff


	//   ....[8]....
        /*009c*/ 	.word	0xffffffff


	//   ....[9]....
        /*00a0*/ 	.word	0xffffffff


	//   ....[10]....
        /*00a4*/ 	.word	0xffffffff


	//   ....[11]....
        /*00a8*/ 	.word	0xffffffff


	//   ....[12]....
        /*00ac*/ 	.word	0xffffffff


	//   ....[13]....
        /*00b0*/ 	.word	0xffffffff


	//   ....[14]....
        /*00b4*/ 	.word	0xffffffff


	//   ....[15]....
        /*00b8*/ 	.word	0xffffffff


	//   ....[16]....
        /*00bc*/ 	.word	0xffffffff


	//   ....[17]....
        /*00c0*/ 	.word	0xffffffff


	//   ....[18]....
        /*00c4*/ 	.word	0xffffffff


	//   ....[19]....
        /*00c8*/ 	.word	0xffffffff


	//   ....[20]....
        /*00cc*/ 	.word	0xffffffff


	//   ....[21]....
        /*00d0*/ 	.word	0xffffffff


	//   ....[22]....
        /*00d4*/ 	.word	0xffffffff


	//   ....[23]....
        /*00d8*/ 	.word	0xffffffff


	//   ....[24]....
        /*00dc*/ 	.word	0xffffffff


	//   ....[25]....
        /*00e0*/ 	.word	0xffffffff


	//   ....[26]....
        /*00e4*/ 	.word	0xffffffff


	//   ....[27]....
        /*00e8*/ 	.word	0xffffffff


	//   ....[28]....
        /*00ec*/ 	.word	0xffffffff


	//   ....[29]....
        /*00f0*/ 	.word	0xffffffff


	//   ....[30]....
        /*00f4*/ 	.word	0xffffffff


	//   ....[31]....
        /*00f8*/ 	.word	0xffffffff


	//   ....[32]....
        /*00fc*/ 	.word	0xffffffff


	//   ....[33]....
        /*0100*/ 	.word	0xffffffff


	//   ....[34]....
        /*0104*/ 	.word	0xffffffff


	//   ....[35]....
        /*0108*/ 	.word	0xffffffff


	//   ....[36]....
        /*010c*/ 	.word	0xffffffff


	//   ....[37]....
        /*0110*/ 	.word	0xffffffff


	//   ....[38]....
        /*0114*/ 	.word	0xffffffff


	//   ....[39]....
        /*0118*/ 	.word	0xffffffff


	//   ....[40]....
        /*011c*/ 	.word	0xffffffff


	//   ....[41]....
        /*0120*/ 	.word	0xffffffff


	//   ....[42]....
        /*0124*/ 	.word	0xffffffff


	//   ....[43]....
        /*0128*/ 	.word	0xffffffff


	//   ....[44]....
        /*012c*/ 	.word	0xffffffff


	//   ....[45]....
        /*0130*/ 	.word	0xffffffff


	//   ....[46]....
        /*0134*/ 	.word	0xffffffff


	//   ....[47]....
        /*0138*/ 	.word	0xffffffff


	//   ....[48]....
        /*013c*/ 	.word	0xffffffff


	//   ....[49]....
        /*0140*/ 	.word	0xffffffff


	//   ....[50]....
        /*0144*/ 	.word	0xffffffff


	//   ....[51]....
        /*0148*/ 	.word	0xffffffff


	//   ....[52]....
        /*014c*/ 	.word	0xffffffff


	//   ....[53]....
        /*0150*/ 	.word	0xffffffff


	//   ....[54]....
        /*0154*/ 	.word	0xffffffff


	//   ....[55]....
        /*0158*/ 	.word	0xffffffff


	//   ....[56]....
        /*015c*/ 	.word	0xffffffff


	//   ....[57]....
        /*0160*/ 	.word	0xffffffff


	//   ....[58]....
        /*0164*/ 	.word	0xffffffff


	//   ....[59]....
        /*0168*/ 	.word	0xffffffff


	//   ....[60]....
        /*016c*/ 	.word	0xffffffff


	//   ....[61]....
        /*0170*/ 	.word	0xffffffff


	//   ....[62]....
        /*0174*/ 	.word	0xffffffff


	//   ....[63]....
        /*0178*/ 	.word	0xffffffff


	//   ....[64]....
        /*017c*/ 	.word	0xffffffff


	//   ....[65]....
        /*0180*/ 	.word	0xffffffff


	//   ....[66]....
        /*0184*/ 	.word	0xffffffff


	//   ....[67]....
        /*0188*/ 	.word	0xffffffff


	//   ....[68]....
        /*018c*/ 	.word	0xffffffff


	//   ....[69]....
        /*0190*/ 	.word	0xffffffff


	//   ....[70]....
        /*0194*/ 	.word	0xffffffff


	//   ....[71]....
        /*0198*/ 	.word	0x0500000f


	//----- nvinfo : EIATTR_COOP_GROUP_INSTR_OFFSETS
	.align		4
.L_96:
        /*019c*/ 	.byte	0x04, 0x28
        /*019e*/ 	.short	(.L_98 - .L_97)


	//   ....[0]....
.L_97:
        /*01a0*/ 	.word	0x00000070


	//   ....[1]....
        /*01a4*/ 	.word	0x000001a0


	//   ....[2]....
        /*01a8*/ 	.word	0x000001f0


	//   ....[3]....
        /*01ac*/ 	.word	0x000003e0


	//   ....[4]....
        /*01b0*/ 	.word	0x00000540


	//   ....[5]....
        /*01b4*/ 	.word	0x00000660


	//   ....[6]....
        /*01b8*/ 	.word	0x000007c0


	//   ....[7]....
        /*01bc*/ 	.word	0x00000d80


	//   ....[8]....
        /*01c0*/ 	.word	0x00003690


	//   ....[9]....
        /*01c4*/ 	.word	0x000036d0


	//   ....[10]....
        /*01c8*/ 	.word	0x00003e20


	//   ....[11]....
        /*01cc*/ 	.word	0x00003ec0


	//   ....[12]....
        /*01d0*/ 	.word	0x00007290


	//   ....[13]....
        /*01d4*/ 	.word	0x000072f0


	//   ....[14]....
        /*01d8*/ 	.word	0x00007340


	//   ....[15]....
        /*01dc*/ 	.word	0x00007360


	//   ....[16]....
        /*01e0*/ 	.word	0x00009100


	//   ....[17]....
        /*01e4*/ 	.word	0x00009110


	//   ....[18]....
        /*01e8*/ 	.word	0x00009140


	//   ....[19]....
        /*01ec*/ 	.word	0x00009150


	//   ....[20]....
        /*01f0*/ 	.word	0x0000a370


	//   ....[21]....
        /*01f4*/ 	.word	0x0000a3a0


	//   ....[22]....
        /*01f8*/ 	.word	0x0000a3d0


	//   ....[23]....
        /*01fc*/ 	.word	0x0000a410


	//   ....[24]....
        /*0200*/ 	.word	0x0000a450


	//   ....[25]....
        /*0204*/ 	.word	0x0000a480


	//   ....[26]....
        /*0208*/ 	.word	0x0000a4b0


	//   ....[27]....
        /*020c*/ 	.word	0x0000a4e0


	//   ....[28]....
        /*0210*/ 	.word	0x0000a510


	//   ....[29]....
        /*0214*/ 	.word	0x0000a540


	//   ....[30]....
        /*0218*/ 	.word	0x0000a570


	//   ....[31]....
        /*021c*/ 	.word	0x0000a5a0


	//   ....[32]....
        /*0220*/ 	.word	0x0000a5d0


	//   ....[33]....
        /*0224*/ 	.word	0x0000a600


	//   ....[34]....
        /*0228*/ 	.word	0x0000a630


	//   ....[35]....
        /*022c*/ 	.word	0x0000a660


	//   ....[36]....
        /*0230*/ 	.word	0x0000a690


	//   ....[37]....
        /*0234*/ 	.word	0x0000a6c0


	//   ....[38]....
        /*0238*/ 	.word	0x0000a700


	//   ....[39]....
        /*023c*/ 	.word	0x0000a780


	//   ....[40]....
        /*0240*/ 	.word	0x0000a7b0


	//   ....[41]....
        /*0244*/ 	.word	0x0000a7f0


	//   ....[42]....
        /*0248*/ 	.word	0x0000a820


	//   ....[43]....
        /*024c*/ 	.word	0x0000a850


	//   ....[44]....
        /*0250*/ 	.word	0x0000a880


	//   ....[45]....
        /*0254*/ 	.word	0x0000a8b0


	//   ....[46]....
        /*0258*/ 	.word	0x0000a8e0


	//   ....[47]....
        /*025c*/ 	.word	0x0000a8f0


	//   ....[48]....
        /*0260*/ 	.word	0x0000a900


	//   ....[49]....
        /*0264*/ 	.word	0x0000a910


	//   ....[50]....
        /*0268*/ 	.word	0x0000a920


	//   ....[51]....
        /*026c*/ 	.word	0x0000a930


	//   ....[52]....
        /*0270*/ 	.word	0x0000a940


	//   ....[53]....
        /*0274*/ 	.word	0x0000a950


	//   ....[54]....
        /*0278*/ 	.word	0x0000a960


	//   ....[55]....
        /*027c*/ 	.word	0x0000a970


	//   ....[56]....
        /*0280*/ 	.word	0x0000a980


	//   ....[57]....
        /*0284*/ 	.word	0x0000a990


	//   ....[58]....
        /*0288*/ 	.word	0x0000a9a0


	//   ....[59]....
        /*028c*/ 	.word	0x0000a9b0


	//   ....[60]....
        /*0290*/ 	.word	0x0000a9c0


	//   ....[61]....
        /*0294*/ 	.word	0x0000a9d0


	//   ....[62]....
        /*0298*/ 	.word	0x0000a9e0


	//   ....[63]....
        /*029c*/ 	.word	0x0000a9f0


	//   ....[64]....
        /*02a0*/ 	.word	0x0000aa00


	//   ....[65]....
        /*02a4*/ 	.word	0x0000aa10


	//   ....[66]....
        /*02a8*/ 	.word	0x0000aa20


	//   ....[67]....
        /*02ac*/ 	.word	0x0000aa30


	//   ....[68]....
        /*02b0*/ 	.word	0x0000ad60


	//   ....[69]....
        /*02b4*/ 	.word	0x0000bc30


	//   ....[70]....
        /*02b8*/ 	.word	0x0000e130


	//   ....[71]....
        /*02bc*/ 	.word	0x0000e620


	//----- nvinfo : EIATTR_REG_RECONFIG
	.align		4
.L_98:
        /*02c0*/ 	.byte	0x01, 0x54
	.zero		2


	//----- nvinfo : EIATTR_SYSCALL_OFFSETS
	.align		4
        /*02c4*/ 	.byte	0x04, 0x46
        /*02c6*/ 	.short	(.L_100 - .L_99)


	//   ....[0]....
.L_99:
        /*02c8*/ 	.word	0x00001150


	//   ....[1]....
        /*02cc*/ 	.word	0x0000b590


	//   ....[2]....
        /*02d0*/ 	.word	0x0000b6d0


	//   ....[3]....
        /*02d4*/ 	.word	0x0000b810


	//   ....[4]....
        /*02d8*/ 	.word	0x0000b930


	//----- nvinfo : EIATTR_MBARRIER_INSTR_OFFSETS
	.align		4
.L_100:
        /*02dc*/ 	.byte	0x04, 0x39
        /*02de*/ 	.short	(.L_102 - .L_101)


	//   ....[0]....
.L_101:
        /*02e0*/ 	.word	0x00000290
        /*02e4*/ 	.word	0x000000ff
        /*02e8*/ 	.word	0x00033400
        /*02ec*/ 	.short	0x0100
        /*02ee*/ 	.byte	0x06
	.zero		1


	//   ....[1]....
        /*02f0*/ 	.word	0x000002a0
        /*02f4*/ 	.word	0x000000ff
        /*02f8*/ 	.word	0x00033420
        /*02fc*/ 	.short	0x0100
        /*02fe*/ 	.byte	0x06
	.zero		1


	//   ....[2]....
        /*0300*/ 	.word	0x00000390
        /*0304*/ 	.word	0x000000ff
        /*0308*/ 	.word	0x00033430
        /*030c*/ 	.short	0x0100
        /*030e*/ 	.byte	0x08
	.zero		1


	//   ....[3]....
        /*0310*/ 	.word	0x000003a0
        /*0314*/ 	.word	0x000000ff
        /*0318*/ 	.word	0x00033440
        /*031c*/ 	.short	0x0100
        /*031e*/ 	.byte	0x08
	.zero		1


	//   ....[4]....
        /*0320*/ 	.word	0x000003b0
        /*0324*/ 	.word	0x000000ff
        /*0328*/ 	.word	0x00033438
        /*032c*/ 	.short	0x0100
        /*032e*/ 	.byte	0x08
	.zero		1


	//   ....[5]....
        /*0330*/ 	.word	0x000003c0
        /*0334*/ 	.word	0x000000ff
        /*0338*/ 	.word	0x00033448
        /*033c*/ 	.short	0x0100
        /*033e*/ 	.byte	0x08
	.zero		1


	//   ....[6]....
        /*0340*/ 	.word	0x000004f0
        /*0344*/ 	.word	0x000000ff
        /*0348*/ 	.word	0x00033450
        /*034c*/ 	.short	0x0100
        /*034e*/ 	.byte	0x08
	.zero		1


	//   ....[7]....
        /*0350*/ 	.word	0x00000500
        /*0354*/ 	.word	0x000000ff
        /*0358*/ 	.word	0x00033460
        /*035c*/ 	.short	0x0100
        /*035e*/ 	.byte	0x08
	.zero		1


	//   ....[8]....
        /*0360*/ 	.word	0x00000510
        /*0364*/ 	.word	0x000000ff
        /*0368*/ 	.word	0x00033458
        /*036c*/ 	.short	0x0100
        /*036e*/ 	.byte	0x08
	.zero		1


	//   ....[9]....
        /*0370*/ 	.word	0x00000520
        /*0374*/ 	.word	0x000000ff
        /*0378*/ 	.word	0x00033468
        /*037c*/ 	.short	0x0100
        /*037e*/ 	.byte	0x08
	.zero		1


	//   ....[10]....
        /*0380*/ 	.word	0x00000610
        /*0384*/ 	.word	0x000000ff
        /*0388*/ 	.word	0x00033470
        /*038c*/ 	.short	0x0100
        /*038e*/ 	.byte	0x06
	.zero		1


	//   ....[11]....
        /*0390*/ 	.word	0x00000620
        /*0394*/ 	.word	0x000000ff
        /*0398*/ 	.word	0x00033480
        /*039c*/ 	.short	0x0100
        /*039e*/ 	.byte	0x06
	.zero		1


	//   ....[12]....
        /*03a0*/ 	.word	0x00000630
        /*03a4*/ 	.word	0x000000ff
        /*03a8*/ 	.word	0x00033478
        /*03ac*/ 	.short	0x0100
        /*03ae*/ 	.byte	0x06
	.zero		1


	//   ....[13]....
        /*03b0*/ 	.word	0x00000640
        /*03b4*/ 	.word	0x000000ff
        /*03b8*/ 	.word	0x00033488
        /*03bc*/ 	.short	0x0100
        /*03be*/ 	.byte	0x06
	.zero		1


	//   ....[14]....
        /*03c0*/ 	.word	0x00000770
        /*03c4*/ 	.word	0x000000ff
        /*03c8*/ 	.word	0x00033490
        /*03cc*/ 	.short	0x0100
        /*03ce*/ 	.byte	0x08
	.zero		1


	//   ....[15]....
        /*03d0*/ 	.word	0x00000780
        /*03d4*/ 	.word	0x000000ff
        /*03d8*/ 	.word	0x000334a0
        /*03dc*/ 	.short	0x0100
        /*03de*/ 	.byte	0x08
	.zero		1


	//   ....[16]....
        /*03e0*/ 	.word	0x00000790
        /*03e4*/ 	.word	0x000000ff
        /*03e8*/ 	.word	0x00033498
        /*03ec*/ 	.short	0x0100
        /*03ee*/ 	.byte	0x08
	.zero		1


	//   ....[17]....
        /*03f0*/ 	.word	0x000007a0
        /*03f4*/ 	.word	0x000000ff
        /*03f8*/ 	.word	0x000334a8
        /*03fc*/ 	.short	0x0100
        /*03fe*/ 	.byte	0x08
	.zero		1


	//   ....[18]....
        /*0400*/ 	.word	0x000008d0
        /*0404*/ 	.word	0x000000ff
        /*0408*/ 	.word	0x000334b0
        /*040c*/ 	.short	0x0100
        /*040e*/ 	.byte	0x08
	.zero		1


	//   ....[19]....
        /*0410*/ 	.word	0x000008e0
        /*0414*/ 	.word	0x000000ff
        /*0418*/ 	.word	0x000334c0
        /*041c*/ 	.short	0x0100
        /*041e*/ 	.byte	0x08
	.zero		1


	//   ....[20]....
        /*0420*/ 	.word	0x000008f0
        /*0424*/ 	.word	0x000000ff
        /*0428*/ 	.word	0x000334b8
        /*042c*/ 	.short	0x0100
        /*042e*/ 	.byte	0x08
	.zero		1


	//   ....[21]....
        /*0430*/ 	.word	0x00000900
        /*0434*/ 	.word	0x000000ff
        /*0438*/ 	.word	0x000334c8
        /*043c*/ 	.short	0x0100
        /*043e*/ 	.byte	0x08
	.zero		1


	//   ....[22]....
        /*0440*/ 	.word	0x00001480
        /*0444*/ 	.word	0x000000ff
        /*0448*/ 	.word	0x00033400
        /*044c*/ 	.short	0x010a
        /*044e*/ 	.byte	0x26
	.zero		1


	//   ....[23]....
        /*0450*/ 	.word	0x00001520
        /*0454*/ 	.word	0x00000003
        /*0458*/ 	.word	0x00033430
        /*045c*/ 	.short	0x010a
        /*045e*/ 	.byte	0x3f
	.zero		1


	//   ....[24]....
        /*0460*/ 	.word	0x00001590
        /*0464*/ 	.word	0x00000003
        /*0468*/ 	.word	0x00033430
        /*046c*/ 	.short	0x010a
        /*046e*/ 	.byte	0x3f
	.zero		1


	//   ....[25]....
        /*0470*/ 	.word	0x000039d0
        /*0474*/ 	.word	0x00000003
        /*0478*/ 	.word	0x00000000
        /*047c*/ 	.short	0x0101
        /*047e*/ 	.byte	0x3f
	.zero		1


	//   ....[26]....
        /*0480*/ 	.word	0x00005570
        /*0484*/ 	.word	0x000000ff
        /*0488*/ 	.word	0x00033430
        /*048c*/ 	.short	0x010a
        /*048e*/ 	.byte	0x06
	.zero		1


	//   ....[27]....
        /*0490*/ 	.word	0x000055b0
        /*0494*/ 	.word	0x000000ff
        /*0498*/ 	.word	0x00033430
        /*049c*/ 	.short	0x010a
        /*049e*/ 	.byte	0x06
	.zero		1


	//   ....[28]....
        /*04a0*/ 	.word	0x000061d0
        /*04a4*/ 	.word	0x000000ff
        /*04a8*/ 	.word	0x00033450
        /*04ac*/ 	.short	0x010a
        /*04ae*/ 	.byte	0x06
	.zero		1


	//   ....[29]....
        /*04b0*/ 	.word	0x00006210
        /*04b4*/ 	.word	0x000000ff
        /*04b8*/ 	.word	0x00033450
        /*04bc*/ 	.short	0x010a
        /*04be*/ 	.byte	0x06
	.zero		1


	//   ....[30]....
        /*04c0*/ 	.word	0x00008200
        /*04c4*/ 	.word	0x00000004
        /*04c8*/ 	.word	0x00000000
        /*04cc*/ 	.short	0x0101
        /*04ce*/ 	.byte	0x3f
	.zero		1


	//   ....[31]....
        /*04d0*/ 	.word	0x00008510
        /*04d4*/ 	.word	0x000000ff
        /*04d8*/ 	.word	0x00000000
        /*04dc*/ 	.short	0x0101
        /*04de*/ 	.byte	0x06
	.zero		1


	//   ....[32]....
        /*04e0*/ 	.word	0x00008da0
        /*04e4*/ 	.word	0x000000ff
        /*04e8*/ 	.word	0x00033450
        /*04ec*/ 	.short	0x010a
        /*04ee*/ 	.byte	0x04
	.zero		1


	//   ....[33]....
        /*04f0*/ 	.word	0x00008de0
        /*04f4*/ 	.word	0x000000ff
        /*04f8*/ 	.word	0x00033450
        /*04fc*/ 	.short	0x010a
        /*04fe*/ 	.byte	0x04
	.zero		1


	//   ....[34]....
        /*0500*/ 	.word	0x00009d70
        /*0504*/ 	.word	0x000000ff
        /*0508*/ 	.word	0x00000000
        /*050c*/ 	.short	0x0101
        /*050e*/ 	.byte	0x04
	.zero		1


	//   ....[35]....
        /*0510*/ 	.word	0x0000af70
        /*0514*/ 	.word	0x000000ff
        /*0518*/ 	.word	0x00000000
        /*051c*/ 	.short	0x0101
        /*051e*/ 	.byte	0x06
	.zero		1


	//   ....[36]....
        /*0520*/ 	.word	0x0000be30
        /*0524*/ 	.word	0x00000005
        /*0528*/ 	.word	0x00033480
        /*052c*/ 	.short	0x010a
        /*052e*/ 	.byte	0x3f
	.zero		1


	//   ....[37]....
        /*0530*/ 	.word	0x0000c070
        /*0534*/ 	.word	0x00000005
        /*0538*/ 	.word	0x00033440
        /*053c*/ 	.short	0x010a
        /*053e*/ 	.byte	0x3f
	.zero		1


	//   ....[38]....
        /*0540*/ 	.word	0x0000c4b0
        /*0544*/ 	.word	0x000000ff
        /*0548*/ 	.word	0x00033420
        /*054c*/ 	.short	0x010a
        /*054e*/ 	.byte	0x28
	.zero		1


	//   ....[39]....
        /*0550*/ 	.word	0x0000c750
        /*0554*/ 	.word	0x00000006
        /*0558*/ 	.word	0x00033480
        /*055c*/ 	.short	0x010a
        /*055e*/ 	.byte	0x3f
	.zero		1


	//   ....[40]....
        /*0560*/ 	.word	0x0000cb80
        /*0564*/ 	.word	0x00000006
        /*0568*/ 	.word	0x00033440
        /*056c*/ 	.short	0x010a
        /*056e*/ 	.byte	0x3f
	.zero		1


	//   ....[41]....
        /*0570*/ 	.word	0x0000d030
        /*0574*/ 	.word	0x0000000d
        /*0578*/ 	.word	0x00033470
        /*057c*/ 	.short	0x010a
        /*057e*/ 	.byte	0x3f
	.zero		1


	//   ....[42]....
        /*0580*/ 	.word	0x0000d0a0
        /*0584*/ 	.word	0x0000000d
        /*0588*/ 	.word	0x00033460
        /*058c*/ 	.short	0x010a
        /*058e*/ 	.byte	0x3f
	.zero		1


	//   ....[43]....
        /*0590*/ 	.word	0x0000d740
        /*0594*/ 	.word	0x0000000d
        /*0598*/ 	.word	0x00033450
        /*059c*/ 	.short	0x0101
        /*059e*/ 	.byte	0x3f
	.zero		1


	//   ....[44]....
        /*05a0*/ 	.word	0x0000d7b0
        /*05a4*/ 	.word	0x00000002
        /*05a8*/ 	.word	0x00000000
        /*05ac*/ 	.short	0x0101
        /*05ae*/ 	.byte	0x3f
	.zero		1


	//   ....[45]....
        /*05b0*/ 	.word	0x0000d880
        /*05b4*/ 	.word	0x00000003
        /*05b8*/ 	.word	0x00033470
        /*05bc*/ 	.short	0x010a
        /*05be*/ 	.byte	0x3f
	.zero		1


	//   ....[46]....
        /*05c0*/ 	.word	0x0000d8e0
        /*05c4*/ 	.word	0x00000003
        /*05c8*/ 	.word	0x00033460
        /*05cc*/ 	.short	0x010a
        /*05ce*/ 	.byte	0x3f
	.zero		1


	//   ....[47]....
        /*05d0*/ 	.word	0x0000dff0
        /*05d4*/ 	.word	0x00000003
        /*05d8*/ 	.word	0x00033450
        /*05dc*/ 	.short	0x0101
        /*05de*/ 	.byte	0x3f
	.zero		1


	//   ....[48]....
        /*05e0*/ 	.word	0x0000e060
        /*05e4*/ 	.word	0x00000000
        /*05e8*/ 	.word	0x00000000
        /*05ec*/ 	.short	0x0101
        /*05ee*/ 	.byte	0x3f
	.zero		1


	//   ....[49]....
        /*05f0*/ 	.word	0x0000e0e0
        /*05f4*/ 	.word	0x00000006
        /*05f8*/ 	.word	0x00033420
        /*05fc*/ 	.short	0x010a
        /*05fe*/ 	.byte	0x3f
	.zero		1


	//   ....[50]....
        /*0600*/ 	.word	0x0000e230
        /*0604*/ 	.word	0x00000005
        /*0608*/ 	.word	0x00000000
        /*060c*/ 	.short	0x010a
        /*060e*/ 	.byte	0x3f
	.zero		1


	//   ....[51]....
        /*0610*/ 	.word	0x0000e2a0
        /*0614*/ 	.word	0x00000007
        /*0618*/ 	.word	0x00000000
        /*061c*/ 	.short	0x010a
        /*061e*/ 	.byte	0x3f
	.zero		1


	//   ....[52]....
        /*0620*/ 	.word	0x0000e2f0
        /*0624*/ 	.word	0x00000011
        /*0628*/ 	.word	0x00033460
        /*062c*/ 	.short	0x010a
        /*062e*/ 	.byte	0x3f
	.zero		1


	//   ....[53]....
        /*0630*/ 	.word	0x0000e340
        /*0634*/ 	.word	0x00000003
        /*0638*/ 	.word	0x00033460
        /*063c*/ 	.short	0x010a
        /*063e*/ 	.byte	0x3f
	.zero		1


	//   ....[54]....
        /*0640*/ 	.word	0x0000e380
        /*0644*/ 	.word	0x00000011
        /*0648*/ 	.word	0x00033480
        /*064c*/ 	.short	0x010a
        /*064e*/ 	.byte	0x3f
	.zero		1


	//   ....[55]....
        /*0650*/ 	.word	0x0000e3a0
        /*0654*/ 	.word	0x00000003
        /*0658*/ 	.word	0x00033480
        /*065c*/ 	.short	0x010a
        /*065e*/ 	.byte	0x3f
	.zero		1


	//   ....[56]....
        /*0660*/ 	.word	0x0000e410
        /*0664*/ 	.word	0x00000003
        /*0668*/ 	.word	0x00033400
        /*066c*/ 	.short	0x010a
        /*066e*/ 	.byte	0x3f
	.zero		1


	//   ....[57]....
        /*0670*/ 	.word	0x0000e460
        /*0674*/ 	.word	0x00000003
        /*0678*/ 	.word	0x00033430
        /*067c*/ 	.short	0x010a
        /*067e*/ 	.byte	0x3f
	.zero		1


	//   ....[58]....
        /*0680*/ 	.word	0x0000e4c0
        /*0684*/ 	.word	0x00000008
        /*0688*/ 	.word	0x00033430
        /*068c*/ 	.short	0x010a
        /*068e*/ 	.byte	0x3f
	.zero		1


	//   ....[59]....
        /*0690*/ 	.word	0x0000e520
        /*0694*/ 	.word	0x00000008
        /*0698*/ 	.word	0x00033450
        /*069c*/ 	.short	0x010a
        /*069e*/ 	.byte	0x3f
	.zero		1


	//   ....[60]....
        /*06a0*/ 	.word	0x0000e580
        /*06a4*/ 	.word	0x00000003
        /*06a8*/ 	.word	0x00033450
        /*06ac*/ 	.short	0x010a
        /*06ae*/ 	.byte	0x3f
	.zero		1


	//   ....[61]....
        /*06b0*/ 	.word	0x0000e6d0
        /*06b4*/ 	.word	0x00000005
        /*06b8*/ 	.word	0x00033480
        /*06bc*/ 	.short	0x010a
        /*06be*/ 	.byte	0x3f
	.zero		1


	//   ....[62]....
        /*06c0*/ 	.word	0x0000e720
        /*06c4*/ 	.word	0x00000005
        /*06c8*/ 	.word	0x00033440
        /*06cc*/ 	.short	0x010a
        /*06ce*/ 	.byte	0x3f
	.zero		1


	//   ....[63]....
        /*06d0*/ 	.word	0x0000e780
        /*06d4*/ 	.word	0x00000003
        /*06d8*/ 	.word	0x00033420
        /*06dc*/ 	.short	0x010a
        /*06de*/ 	.byte	0x3f
	.zero		1


	//   ....[64]....
        /*06e0*/ 	.word	0x0000e7d0
        /*06e4*/ 	.word	0x00000006
        /*06e8*/ 	.word	0x00033480
        /*06ec*/ 	.short	0x010a
        /*06ee*/ 	.byte	0x3f
	.zero		1


	//   ....[65]....
        /*06f0*/ 	.word	0x0000e820
        /*06f4*/ 	.word	0x00000006
        /*06f8*/ 	.word	0x00033440
        /*06fc*/ 	.short	0x010a
        /*06fe*/ 	.byte	0x3f
	.zero		1


	//   ....[66]....
        /*0700*/ 	.word	0x0000e870
        /*0704*/ 	.word	0x0000000d
        /*0708*/ 	.word	0x00033470
        /*070c*/ 	.short	0x010a
        /*070e*/ 	.byte	0x3f
	.zero		1


	//   ....[67]....
        /*0710*/ 	.word	0x0000e8c0
        /*0714*/ 	.word	0x0000000d
        /*0718*/ 	.word	0x00033460
        /*071c*/ 	.short	0x010a
        /*071e*/ 	.byte	0x3f
	.zero		1


	//   ....[68]....
        /*0720*/ 	.word	0x0000e910
        /*0724*/ 	.word	0x00000003
        /*0728*/ 	.word	0x00033470
        /*072c*/ 	.short	0x010a
        /*072e*/ 	.byte	0x3f
	.zero		1


	//   ....[69]....
        /*0730*/ 	.word	0x0000e960
        /*0734*/ 	.word	0x00000003
        /*0738*/ 	.word	0x00033460
        /*073c*/ 	.short	0x010a
        /*073e*/ 	.byte	0x3f
	.zero		1


	//   ....[70]....
        /*0740*/ 	.word	0x0000e9b0
        /*0744*/ 	.word	0x00000006
        /*0748*/ 	.word	0x00033420
        /*074c*/ 	.short	0x010a
        /*074e*/ 	.byte	0x3f
	.zero		1


	//   ....[71]....
        /*0750*/ 	.word	0x0000ea00
        /*0754*/ 	.word	0x00000005
        /*0758*/ 	.word	0x00000000
        /*075c*/ 	.short	0x010a
        /*075e*/ 	.byte	0x3f
	.zero		1


	//   ....[72]....
        /*0760*/ 	.word	0x0000ea50
        /*0764*/ 	.word	0x00000007
        /*0768*/ 	.word	0x00000000
        /*076c*/ 	.short	0x010a
        /*076e*/ 	.byte	0x3f
	.zero		1


	//   ....[73]....
        /*0770*/ 	.word	0x0000eaa0
        /*0774*/ 	.word	0x00000011
        /*0778*/ 	.word	0x00033460
        /*077c*/ 	.short	0x010a
        /*077e*/ 	.byte	0x3f
	.zero		1


	//   ....[74]....
        /*0780*/ 	.word	0x0000eaf0
        /*0784*/ 	.word	0x00000003
        /*0788*/ 	.word	0x00033460
        /*078c*/ 	.short	0x010a
        /*078e*/ 	.byte	0x3f
	.zero		1


	//   ....[75]....
        /*0790*/ 	.word	0x0000eb40
        /*0794*/ 	.word	0x00000011
        /*0798*/ 	.word	0x00033480
        /*079c*/ 	.short	0x010a
        /*079e*/ 	.byte	0x3f
	.zero		1


	//----- nvinfo : EIATTR_NUM_MBARRIERS
	.align		4
.L_102:
        /*07a0*/ 	.byte	0x03, 0x38
        /*07a2*/ 	.short	0x0016


	//----- nvinfo : EIATTR_EXIT_INSTR_OFFSETS
	.align		4
        /*07a4*/ 	.byte	0x04, 0x1c
        /*07a6*/ 	.short	(.L_104 - .L_103)


	//   ....[0]....
.L_103:
        /*07a8*/ 	.word	0x00000a50


	//   ....[1]....
        /*07ac*/ 	.word	0x0000b020


	//   ....[2]....
        /*07b0*/ 	.word	0x0000e150


	//   ....[3]....
        /*07b4*/ 	.word	0x0000e3f0


	//----- nvinfo : EIATTR_MAX_THREADS
	.align		4
.L_104:
        /*07b8*/ 	.byte	0x04, 0x05
        /*07ba*/ 	.short	(.L_106 - .L_105)
.L_105:
        /*07bc*/ 	.word	0x00000180
        /*07c0*/ 	.word	0x00000001
        /*07c4*/ 	.word	0x00000001


	//----- nvinfo : EIATTR_CRS_STACK_SIZE
	.align		4
.L_106:
        /*07c8*/ 	.byte	0x04, 0x1e
        /*07ca*/ 	.short	(.L_108 - .L_107)
.L_107:
        /*07cc*/ 	.word	0x00000000


	//----- nvinfo : EIATTR_CBANK_PARAM_SIZE
	.align		4
.L_108:
        /*07d0*/ 	.byte	0x03, 0x19
        /*07d2*/ 	.short	0x0bf0


	//----- nvinfo : EIATTR_PARAM_CBANK
	.align		4
        /*07d4*/ 	.byte	0x04, 0x0a
        /*07d6*/ 	.short	(.L_110 - .L_109)
	.align		4
.L_109:
        /*07d8*/ 	.word	index@(.nv.constant0._ZN7cutlass13device_kernelIN5flash11enable_sm90INS1_16FlashAttnFwdSm90INS1_25CollectiveMainloopFwdSm90ILi2EN4cute5tupleIJNS5_1CILi1EEES8_S8_EEENS6_IJNS7_ILi128EEENS7_ILi160EEENS7_ILi192EEEEEELi192ENS_12float_e4m3_tEfNS_4arch4Sm90ELb0ELb0ELb1ELb0ELb0ELb0ELb0ELb1ELb1ELb0ELb0ELb0EEENS1_21CollectiveEpilogueFwdINS6_IJSA_SC_SB_EEES9_NS_10bfloat16_tESG_Li256ELb0ELb0ELb0ELb1EEENS1_29StaticPersistentTileSchedulerILb0EEEEEEEEEvNT_6ParamsE)
        /*07dc*/ 	.short	0x0210
        /*07de*/ 	.short	0x0bf0


	//----- nvinfo : EIATTR_SW_WAR
	.align		4
.L_110:
        /*07e0*/ 	.byte	0x04, 0x36
        /*07e2*/ 	.short	(.L_112 - .L_111)
.L_111:
        /*07e4*/ 	.word	0x00000008
.L_112:


//--------------------- .nv.info._ZN7cutlass13device_kernelIN5flash11enable_sm90INS1_16FlashAttnFwdSm90INS1_25CollectiveMainloopFwdSm90ILi2EN4cute5tupleIJNS5_1CILi2EEENS7_ILi1EEES9_EEENS6_IJNS7_ILi128EEENS7_ILi160EEENS7_ILi192EEEEEELi192ENS_12float_e4m3_tEfNS_4arch4Sm90ELb0ELb0ELb1ELb0ELb0ELb0ELb0ELb1ELb1ELb0ELb0ELb0EEENS1_21CollectiveEpilogueFwdINS6_IJSB_SD_SC_EEESA_NS_10bfloat16_tESH_Li256ELb0ELb0ELb0ELb1EEENS1_29StaticPersistentTileSchedulerILb0EEEEEEEEEvNT_6ParamsE --------------------------
	.section	.nv.info._ZN7cutlass13device_kernelIN5flash11enable_sm90INS1_16FlashAttnFwdSm90INS1_25CollectiveMainloopFwdSm90ILi2EN4cute5tupleIJNS5_1CILi2EEENS7_ILi1EEES9_EEENS6_IJNS7_ILi128EEENS7_ILi160EEENS7_ILi192EEEEEELi192ENS_12float_e4m3_tEfNS_4arch4Sm90ELb0ELb0ELb1ELb0ELb0ELb0ELb0ELb1ELb1ELb0ELb0ELb0EEENS1_21CollectiveEpilogueFwdINS6_IJSB_SD_SC_EEESA_NS_10bfloat16_tESH_Li256ELb0ELb0ELb0ELb1EEENS1_29StaticPersistentTileSchedulerILb0EEEEEEEEEvNT_6ParamsE,"",@"SHT_CUDA_INFO"
	.sectionflags	@""
	.align	4


	//----- nvinfo : EIATTR_CUDA_API_VERSION
	.align		4
        /*0000*/ 	.byte	0x04, 0x37
        /*0002*/ 	.short	(.L_114 - .L_113)
.L_113:
        /*0004*/ 	.word	0x00000082


	//----- nvinfo : EIATTR_KPARAM_INFO
	.align		4
.L_114:
        /*0008*/ 	.byte	0x04, 0x17
        /*000a*/ 	.short	(.L_116 - .L_115)
.L_115:
        /*000c*/ 	.word	0x00000000
        /*0010*/ 	.short	0x0000
        /*0012*/ 	.short	0x0070
        /*0014*/ 	.byte	0x00, 0xf0, 0x01, 0x2e


	//----- nvinfo : EIATTR_SPARSE_MMA_MASK
	.align		4
.L_116:
        /*0018*/ 	.byte	0x03, 0x50
        /*001a*/ 	.short	0x0000


	//----- nvinfo : EIATTR_MAXREG_COUNT
	.align		4
        /*001c*/ 	.byte	0x03, 0x1b
        /*001e*/ 	.short	0x00a8


	//----- nvinfo : EIATTR_NUM_BARRIERS
	.align		4
        /*0020*/ 	.byte	0x02, 0x4c
        /*0022*/ 	.byte	0x10
	.zero		1


	//----- nvinfo : EIATTR_EXTERNS
	.align		4
        /*0024*/ 	.byte	0x04, 0x0f
        /*0026*/ 	.short	(.L_118 - .L_117)


	//   ....[0]....
	.align		4
.L_117:
        /*0028*/ 	.word	index@(__assertfail)


	//----- nvinfo : EIATTR_ANNOTATIONS
	.align		4
.L_118:
        /*002c*/ 	.byte	0x04, 0x55
        /*002e*/ 	.short	(.L_120 - .L_119)


	//   ....[0]....
.L_119:
        /*0030*/ 	.word	0x00000001
        /*0034*/ 	.byte	0xa0, 0x0b, 0x00, 0x00, 0x01, 0x00, 0x00, 0x00, 0x00, 0x0e, 0x00, 0x00, 0x01, 0x00, 0x00, 0x00
        /* <DEDUP_REMOVED lines=8> */
        /*00c4*/ 	.byte	0x10, 0xe3, 0x00, 0x00, 0x01, 0x00, 0x00, 0x00, 0x20, 0xe3, 0x00, 0x00


	//----- nvinfo : EIATTR_MERCURY_ISA_VERSION
	.align		4
.L_120:
        /*00d0*/ 	.byte	0x03, 0x5f
        /*00d2*/ 	.short	0x0101


	//----- nvinfo : EIATTR_INT_WARP_WIDE_INSTR_OFFSETS
	.align		4
        /*00d4*/ 	.byte	0x04, 0x31
        /*00d6*/ 	.short	(.L_122 - .L_121)


	//   ....[0]....
.L_121:
        /*00d8*/ 	.word	0x00000190


	//   ....[1]....
        /*00dc*/ 	.word	0x000001d0


	//   ....[2]....
        /*00e0*/ 	.word	0x00000240


	//   ....[3]....
        /*00e4*/ 	.word	0x0000bc10


	//----- nvinfo : EIATTR_COOP_GROUP_MASK_REGIDS
	.align		4
.L_122:
        /*00e8*/ 	.byte	0x04, 0x29
        /*00ea*/ 	.short	(.L_124 - .L_123)


	//   ....[0]....
.L_123:
        /*00ec*/ 	.word	0xffffffff


	//   ....[1]....
        /*00f0*/ 	.word	0xffffffff


	//   ....[2]....
        /*00f4*/ 	.word	0xffffffff


	//   ....[3]....
        /*00f8*/ 	.word	0xffffffff


	//   ....[4]....
        /*00fc*/ 	.word	0xffffffff


	//   ....[5]....
        /*0100*/ 	.word	0xffffffff


	//   ....[6]....
        /*0104*/ 	.word	0xffffffff


	//   ....[7]....
        /*0108*/ 	.word	0xffffffff


	//   ....[8]....
        /*010c*/ 	.word	0xffffffff


	//   ....[9]....
        /*0110*/ 	.word	0xffffffff


	//   ....[10]....
        /*0114*/ 	.word	0xffffffff


	//   ....[11]....
        /*0118*/ 	.word	0xffffffff


	//   ....[12]....
        /*011c*/ 	.word	0xffffffff


	//   ....[13]....
        /*0120*/ 	.word	0xffffffff


	//   ....[14]....
        /*0124*/ 	.word	0xffffffff


	//   ....[15]....
        /*0128*/ 	.word	0xffffffff


	//   ....[16]....
        /*012c*/ 	.word	0xffffffff


	//   ....[17]....
        /*0130*/ 	.word	0xffffffff


	//   ....[18]....
        /*0134*/ 	.word	0xffffffff


	//   ....[19]....
        /*0138*/ 	.word	0xffffffff


	//   ....[20]....
        /*013c*/ 	.word	0xffffffff


	//   ....[21]....
        /*0140*/ 	.word	0xffffffff


	//   ....[22]....
        /*0144*/ 	.word	0xffffffff


	//   ....[23]....
        /*0148*/ 	.word	0xffffffff


	//   ....[24]....
        /*014c*/ 	.word	0xffffffff


	//   ....[25]....
        /*0150*/ 	.word	0xffffffff


	//   ....[26]....
        /*0154*/ 	.word	0xffffffff


	//   ....[27]....
        /*0158*/ 	.word	0xffffffff


	//   ....[28]....
        /*015c*/ 	.word	0xffffffff


	//   ....[29]....
        /*0160*/ 	.word	0xffffffff


	//   ....[30]....
        /*0164*/ 	.word	0xffffffff


	//   ....[31]....
        /*0168*/ 	.word	0xffffffff


	//   ....[32]....
        /*016c*/ 	.word	0xffffffff


	//   ....[33]....
        /*0170*/ 	.word	0xffffffff


	//   ....[34]....
        /*0174*/ 	.word	0xffffffff


	//   ....[35]....
        /*0178*/ 	.word	0xffffffff


	//   ....[36]....
        /*017c*/ 	.word	0xffffffff


	//   ....[37]....
        /*0180*/ 	.word	0xffffffff


	//   ....[38]....
        /*0184*/ 	.word	0xffffffff


	//   ....[39]....
        /*0188*/ 	.word	0xffffffff


	//   ....[40]....
        /*018c*/ 	.word	0xffffffff


	//   ....[41]....
        /*0190*/ 	.word	0xffffffff


	//   ....[42]....
        /*0194*/ 	.word	0xffffffff


	//   ....[43]....
        /*0198*/ 	.word	0xffffffff


	//   ....[44]....
        /*019c*/ 	.word	0xffffffff


	//   ....[45]....
        /*01a0*/ 	.word	0xffffffff


	//   ....[46]....
        /*01a4*/ 	.word	0xffffffff


	//   ....[47]....
        /*01a8*/ 	.word	0xffffffff


	//   ....[48]....
        /*01ac*/ 	.word	0xffffffff


	//   ....[49]....
        /*01b0*/ 	.word	0xffffffff


	//   ....[50]....
        /*01b4*/ 	.word	0xffffffff


	//   ....[51]....
        /*01b8*/ 	.word	0xffffffff


	//   ....[52]....
        /*01bc*/ 	.word	0xffffffff


	//   ....[53]....
        /*01c0*/ 	.word	0xffffffff


	//   ....[54]....
        /*01c4*/ 	.word	0xffffffff


	//   ....[55]....
        /*01c8*/ 	.word	0xffffffff


	//   ....[56]....
        /*01cc*/ 	.word	0xffffffff


	//   ....[57]....
        /*01d0*/ 	.word	0xffffffff


	//   ....[58]....
        /*01d4*/ 	.word	0xffffffff


	//   ....[59]....
        /*01d8*/ 	.word	0xffffffff


	//   ....[60]....
        /*01dc*/ 	.word	0xffffffff


	//   ....[61]....
        /*01e0*/ 	.word	0xffffffff


	//   ....[62]....
        /*01e4*/ 	.word	0xffffffff


	//   ....[63]....
        /*01e8*/ 	.word	0xffffffff


	//   ....[64]....
        /*01ec*/ 	.word	0xffffffff


	//   ....[65]....
        /*01f0*/ 	.word	0xffffffff


	//   ....[66]....
        /*01f4*/ 	.word	0xffffffff


	//   ....[67]....
        /*01f8*/ 	.word	0xffffffff


	//   ....[68]....
        /*01fc*/ 	.word	0xffffffff


	//   ....[69]....
        /*0200*/ 	.word	0xffffffff


	//   ....[70]....
        /*0204*/ 	.word	0xffffffff


	//   ....[71]....
        /*0208*/ 	.word	0xffffffff


	//   ....[72]....
        /*020c*/ 	.word	0x0500000f


	//----- nvinfo : EIATTR_COOP_GROUP_INSTR_OFFSETS
	.align		4
.L_124:
        /*0210*/ 	.byte	0x04, 0x28
        /*0212*/ 	.short	(.L_126 - .L_125)


	//   ....[0]....
.L_125:
        /*0214*/ 	.word	0x00000070


	//   ....[1]....
        /*0218*/ 	.word	0x000001a0


	//   ....[2]....
        /*021c*/ 	.word	0x000001f0


	//   ....[3]....
        /*0220*/ 	.word	0x00000430


	//   ....[4]....
        /*0224*/ 	.word	0x00000650


	//   ....[5]....
        /*0228*/ 	.word	0x00000880


	//   ....[6]....
        /*022c*/ 	.word	0x00000b00


	//   ....[7]....
        /*0230*/ 	.word	0x00000e40


	//   ....[8]....
        /*0234*/ 	.word	0x000012e0


	//   ....[9]....
        /*0238*/ 	.word	0x00003c10


	//   ....[10]....
        /*023c*/ 	.word	0x00003c50


	//   ....[11]....
        /*0240*/ 	.word	0x00004390


	//   ....[12]....
        /*0244*/ 	.word	0x00004400


	//   ....[13]....
        /*0248*/ 	.word	0x00007370


	//   ....[14]....
        /*024c*/ 	.word	0x00007390


	//   ....[15]....
        /*0250*/ 	.word	0x000073b0


	//   ....[16]....
        /*0254*/ 	.word	0x000073d0


	//   ....[17]....
        /*0258*/ 	.word	0x00009110


	//   ....[18]....
        /*025c*/ 	.word	0x00009120


	//   ....[19]....
        /*0260*/ 	.word	0x00009150


	//   ....[20]....
        /*0264*/ 	.word	0x00009160


	//   ....[21]....
        /*0268*/ 	.word	0x0000a480


	//   ....[22]....
        /*026c*/ 	.word	0x0000a4b0


	//   ....[23]....
        /*0270*/ 	.word	0x0000a4e0


	//   ....[24]....
        /*0274*/ 	.word	0x0000a510


	//   ....[25]....
        /*0278*/ 	.word	0x0000a540


	//   ....[26]....
        /*027c*/ 	.word	0x0000a580


	//   ....[27]....
        /*0280*/ 	.word	0x0000a5c0


	//   ....[28]....
        /*0284*/ 	.word	0x0000a5f0


	//   ....[29]....
        /*0288*/ 	.word	0x0000a620


	//   ....[30]....
        /*028c*/ 	.word	0x0000a650


	//   ....[31]....
        /*0290*/ 	.word	0x0000a680


	//   ....[32]....
        /*0294*/ 	.word	0x0000a6b0


	//   ....[33]....
        /*0298*/ 	.word	0x0000a730


	//   ....[34]....
        /*029c*/ 	.word	0x0000a770


	//   ....[35]....
        /*02a0*/ 	.word	0x0000a790


	//   ....[36]....
        /*02a4*/ 	.word	0x0000a7c0


	//   ....[37]....
        /*02a8*/ 	.word	0x0000a7f0


	//   ....[38]....
        /*02ac*/ 	.word	0x0000a800


	//   ....[39]....
        /*02b0*/ 	.word	0x0000a810


	//   ....[40]....
        /*02b4*/ 	.word	0x0000a820


	//   ....[41]....
        /*02b8*/ 	.word	0x0000a830


	//   ....[42]....
        /*02bc*/ 	.word	0x0000a860


	//   ....[43]....
        /*02c0*/ 	.word	0x0000a890


	//   ....[44]....
        /*02c4*/ 	.word	0x0000a8a0


	//   ....[45]....
        /*02c8*/ 	.word	0x0000a8b0


	//   ....[46]....
        /*02cc*/ 	.word	0x0000a8d0


	//   ....[47]....
        /*02d0*/ 	.word	0x0000a8f0


	//   ....[48]....
        /*02d4*/ 	.word	0x0000a900


	//   ....[49]....
        /*02d8*/ 	.word	0x0000a910


	//   ....[50]....
        /*02dc*/ 	.word	0x0000a920


	//   ....[51]....
        /*02e0*/ 	.word	0x0000a930


	//   ....[52]....
        /*02e4*/ 	.word	0x0000a940


	//   ....[53]....
        /*02e8*/ 	.word	0x0000a950


	//   ....[54]....
        /*02ec*/ 	.word	0x0000a960


	//   ....[55]....
        /*02f0*/ 	.word	0x0000a970


	//   ....[56]....
        /*02f4*/ 	.word	0x0000a980


	//   ....[57]....
        /*02f8*/ 	.word	0x0000a990


	//   ....[58]....
        /*02fc*/ 	.word	0x0000a9a0


	//   ....[59]....
        /*0300*/ 	.word	0x0000a9b0


	//   ....[60]....
        /*0304*/ 	.word	0x0000a9c0


	//   ....[61]....
        /*0308*/ 	.word	0x0000a9d0


	//   ....[62]....
        /*030c*/ 	.word	0x0000a9e0


	//   ....[63]....
        /*0310*/ 	.word	0x0000a9f0


	//   ....[64]....
        /*0314*/ 	.word	0x0000aa00


	//   ....[65]....
        /*0318*/ 	.word	0x0000aa10


	//   ....[66]....
        /*031c*/ 	.word	0x0000aa20


	//   ....[67]....
        /*0320*/ 	.word	0x0000aa30


	//   ....[68]....
        /*0324*/ 	.word	0x0000aa40


	//   ....[69]....
        /*0328*/ 	.word	0x0000ad70


	//   ....[70]....
        /*032c*/ 	.word	0x0000bd70


	//   ....[71]....
        /*0330*/ 	.word	0x0000e4d0


	//   ....[72]....
        /*0334*/ 	.word	0x0000e9c0


	//----- nvinfo : EIATTR_REG_RECONFIG
	.align		4
.L_126:
        /*0338*/ 	.byte	0x01, 0x54
	.zero		2


	//----- nvinfo : EIATTR_SYSCALL_OFFSETS
	.align		4
        /*033c*/ 	.byte	0x04, 0x46
        /*033e*/ 	.short	(.L_128 - .L_127)


	//   ....[0]....
.L_127:
        /*0340*/ 	.word	0x000016b0


	//   ....[1]....
        /*0344*/ 	.word	0x0000b640


	//   ....[2]....
        /*0348*/ 	.word	0x0000b7c0


	//   ....[3]....
        /*034c*/ 	.word	0x0000b900


	//   ....[4]....
        /*0350*/ 	.word	0x0000ba20


	//----- nvinfo : EIATTR_MBARRIER_INSTR_OFFSETS
	.align		4
.L_128:
        /*0354*/ 	.byte	0x04, 0x39
        /*0356*/ 	.short	(.L_130 - .L_129)


	//   ....[0]....
.L_129:
        /*0358*/ 	.word	0x000002d0
        /*035c*/ 	.word	0x000000ff
        /*0360*/ 	.word	0x00033400
        /*0364*/ 	.short	0x0100
        /*0366*/ 	.byte	0x08
	.zero		1


	//   ....[1]....
        /*0368*/ 	.word	0x000002e0
        /*036c*/ 	.word	0x000000ff
        /*0370*/ 	.word	0x00033420
        /*0374*/ 	.short	0x0100
        /*0376*/ 	.byte	0x08
	.zero		1


	//   ....[2]....
        /*0378*/ 	.word	0x000003d0
        /*037c*/ 	.word	0x000000ff
        /*0380*/ 	.word	0x00033430
        /*0384*/ 	.short	0x0100
        /*0386*/ 	.byte	0x08
	.zero		1


	//   ....[3]....
        /*0388*/ 	.word	0x000003e0
        /*038c*/ 	.word	0x000000ff
        /*0390*/ 	.word	0x00033440
        /*0394*/ 	.short	0x0100
        /*0396*/ 	.byte	0x08
	.zero		1


	//   ....[4]....
        /*0398*/ 	.word	0x000003f0
        /*039c*/ 	.word	0x000000ff
        /*03a0*/ 	.word	0x00033438
        /*03a4*/ 	.short	0x0100
        /*03a6*/ 	.byte	0x08
	.zero		1


	//   ....[5]....
        /*03a8*/ 	.word	0x00000400
        /*03ac*/ 	.word	0x000000ff
        /*03b0*/ 	.word	0x00033448
        /*03b4*/ 	.short	0x0100
        /*03b6*/ 	.byte	0x08
	.zero		1


	//   ....[6]....
        /*03b8*/ 	.word	0x00000600
        /*03bc*/ 	.word	0x000000ff
        /*03c0*/ 	.word	0x00033450
        /*03c4*/ 	.short	0x0100
        /*03c6*/ 	.byte	0x08
	.zero		1


	//   ....[7]....
        /*03c8*/ 	.word	0x00000610
        /*03cc*/ 	.word	0x000000ff
        /*03d0*/ 	.word	0x00033460
        /*03d4*/ 	.short	0x0100
        /*03d6*/ 	.byte	0x08
	.zero		1


	//   ....[8]....
        /*03d8*/ 	.word	0x00000620
        /*03dc*/ 	.word	0x000000ff
        /*03e0*/ 	.word	0x00033458
        /*03e4*/ 	.short	0x0100
        /*03e6*/ 	.byte	0x08
	.zero		1


	//   ....[9]....
        /*03e8*/ 	.word	0x00000630
        /*03ec*/ 	.word	0x000000ff
        /*03f0*/ 	.word	0x00033468
        /*03f4*/ 	.short	0x0100
        /*03f6*/ 	.byte	0x08
	.zero		1


	//   ....[10]....
        /*03f8*/ 	.word	0x00000830
        /*03fc*/ 	.word	0x000000ff
        /*0400*/ 	.word	0x00033470
        /*0404*/ 	.short	0x0100
        /*0406*/ 	.byte	0x08
	.zero		1


	//   ....[11]....
        /*0408*/ 	.word	0x00000840
        /*040c*/ 	.word	0x000000ff
        /*0410*/ 	.word	0x00033480
        /*0414*/ 	.short	0x0100
        /*0416*/ 	.byte	0x08
	.zero		1


	//   ....[12]....
        /*0418*/ 	.word	0x00000850
        /*041c*/ 	.word	0x000000ff
        /*0420*/ 	.word	0x00033478
        /*0424*/ 	.short	0x0100
        /*0426*/ 	.byte	0x08
	.zero		1


	//   ....[13]....
        /*0428*/ 	.word	0x00000860
        /*042c*/ 	.word	0x000000ff
        /*0430*/ 	.word	0x00033488
        /*0434*/ 	.short	0x0100
        /*0436*/ 	.byte	0x08
	.zero		1


	//   ....[14]....
        /*0438*/ 	.word	0x00000ab0
        /*043c*/ 	.word	0x000000ff
        /*0440*/ 	.word	0x00033490
        /*0444*/ 	.short	0x0100
        /*0446*/ 	.byte	0x08
	.zero		1


	//   ....[15]....
        /*0448*/ 	.word	0x00000ac0
        /*044c*/ 	.word	0x000000ff
        /*0450*/ 	.word	0x000334a0
        /*0454*/ 	.short	0x0100
        /*0456*/ 	.byte	0x08
	.zero		1


	//   ....[16]....
        /*0458*/ 	.word	0x00000ad0
        /*045c*/ 	.word	0x000000ff
        /*0460*/ 	.word	0x00033498
        /*0464*/ 	.short	0x0100
        /*0466*/ 	.byte	0x08
	.zero		1


	//   ....[17]....
        /*0468*/ 	.word	0x00000ae0
        /*046c*/ 	.word	0x000000ff
        /*0470*/ 	.word	0x000334a8
        /*0474*/ 	.short	0x0100
        /*0476*/ 	.byte	0x08
	.zero		1


	//   ....[18]....
        /*0478*/ 	.word	0x00000d90
        /*047c*/ 	.word	0x000000ff
        /*0480*/ 	.word	0x000334b0
        /*0484*/ 	.short	0x0100
        /*0486*/ 	.byte	0x08
	.zero		1


	//   ....[19]....
        /*0488*/ 	.word	0x00000da0
        /*048c*/ 	.word	0x000000ff
        /*0490*/ 	.word	0x000334c0
        /*0494*/ 	.short	0x0100
        /*0496*/ 	.byte	0x08
	.zero		1


	//   ....[20]....
        /*0498*/ 	.word	0x00000db0
        /*049c*/ 	.word	0x000000ff
        /*04a0*/ 	.word	0x000334b8
        /*04a4*/ 	.short	0x0100
        /*04a6*/ 	.byte	0x08
	.zero		1


	//   ....[21]....
        /*04a8*/ 	.word	0x00000dc0
        /*04ac*/ 	.word	0x000000ff
        /*04b0*/ 	.word	0x000334c8
        /*04b4*/ 	.short	0x0100
        /*04b6*/ 	.byte	0x08
	.zero		1


	//   ....[22]....
        /*04b8*/ 	.word	0x000019e0
        /*04bc*/ 	.word	0x000000ff
        /*04c0*/ 	.word	0x00033400
        /*04c4*/ 	.short	0x010a
        /*04c6*/ 	.byte	0x26
	.zero		1


	//   ....[23]....
        /*04c8*/ 	.word	0x00001a80
        /*04cc*/ 	.word	0x00000003
        /*04d0*/ 	.word	0x00033430
        /*04d4*/ 	.short	0x010a
        /*04d6*/ 	.byte	0x3f
	.zero		1


	//   ....[24]....
        /*04d8*/ 	.word	0x00001ac0
        /*04dc*/ 	.word	0x00000003
        /*04e0*/ 	.word	0x00033430
        /*04e4*/ 	.short	0x010a
        /*04e6*/ 	.byte	0x3f
	.zero		1


	//   ....[25]....
        /*04e8*/ 	.word	0x00004660
        /*04ec*/ 	.word	0x00000003
        /*04f0*/ 	.word	0x00000000
        /*04f4*/ 	.short	0x0101
        /*04f6*/ 	.byte	0x3f
	.zero		1


	//   ....[26]....
        /*04f8*/ 	.word	0x00005570
        /*04fc*/ 	.word	0x000000ff
        /*0500*/ 	.word	0x00033430
        /*0504*/ 	.short	0x010a
        /*0506*/ 	.byte	0x06
	.zero		1


	//   ....[27]....
        /*0508*/ 	.word	0x000055b0
        /*050c*/ 	.word	0x000000ff
        /*0510*/ 	.word	0x00033430
        /*0514*/ 	.short	0x010a
        /*0516*/ 	.byte	0x06
	.zero		1


	//   ....[28]....
        /*0518*/ 	.word	0x000061d0
        /*051c*/ 	.word	0x000000ff
        /*0520*/ 	.word	0x00033450
        /*0524*/ 	.short	0x010a
        /*0526*/ 	.byte	0x06
	.zero		1


	//   ....[29]....
        /*0528*/ 	.word	0x00006210
        /*052c*/ 	.word	0x000000ff
        /*0530*/ 	.word	0x00033450
        /*0534*/ 	.short	0x010a
        /*0536*/ 	.byte	0x06
	.zero		1


	//   ....[30]....
        /*0538*/ 	.word	0x00008250
        /*053c*/ 	.word	0x00000003
        /*0540*/ 	.word	0x00000000
        /*0544*/ 	.short	0x0101
        /*0546*/ 	.byte	0x3f
	.zero		1


	//   ....[31]....
        /*0548*/ 	.word	0x00008520
        /*054c*/ 	.word	0x000000ff
        /*0550*/ 	.word	0x00000000
        /*0554*/ 	.short	0x0101
        /*0556*/ 	.byte	0x06
	.zero		1


	//   ....[32]....
        /*0558*/ 	.word	0x00008db0
        /*055c*/ 	.word	0x000000ff
        /*0560*/ 	.word	0x00033450
        /*0564*/ 	.short	0x010a
        /*0566*/ 	.byte	0x04
	.zero		1


	//   ....[33]....
        /*0568*/ 	.word	0x00008df0
        /*056c*/ 	.word	0x000000ff
        /*0570*/ 	.word	0x00033450
        /*0574*/ 	.short	0x010a
        /*0576*/ 	.byte	0x04
	.zero		1


	//   ....[34]....
        /*0578*/ 	.word	0x00009d90
        /*057c*/ 	.word	0x000000ff
        /*0580*/ 	.word	0x00000000
        /*0584*/ 	.short	0x0101
        /*0586*/ 	.byte	0x04
	.zero		1


	//   ....[35]....
        /*0588*/ 	.word	0x0000afa0
        /*058c*/ 	.word	0x000000ff
        /*0590*/ 	.word	0x00000000
        /*0594*/ 	.short	0x0101
        /*0596*/ 	.byte	0x07
	.zero		1


	//   ....[36]....
        /*0598*/ 	.word	0x0000afb0
        /*059c*/ 	.word	0x000000ff
        /*05a0*/ 	.word	0x00000000
        /*05a4*/ 	.short	0x0101
        /*05a6*/ 	.byte	0x06
	.zero		1


	//   ....[37]....
        /*05a8*/ 	.word	0x0000bf50
        /*05ac*/ 	.word	0x00000000
        /*05b0*/ 	.word	0x00033480
        /*05b4*/ 	.short	0x010a
        /*05b6*/ 	.byte	0x3f
	.zero		1


	//   ....[38]....
        /*05b8*/ 	.word	0x0000c230
        /*05bc*/ 	.word	0x00000000
        /*05c0*/ 	.word	0x00033440
        /*05c4*/ 	.short	0x010a
        /*05c6*/ 	.byte	0x3f
	.zero		1


	//   ....[39]....
        /*05c8*/ 	.word	0x0000c6c0
        /*05cc*/ 	.word	0x000000ff
        /*05d0*/ 	.word	0x00033420
        /*05d4*/ 	.short	0x010a
        /*05d6*/ 	.byte	0x28
	.zero		1


	//   ....[40]....
        /*05d8*/ 	.word	0x0000c930
        /*05dc*/ 	.word	0x00000006
        /*05e0*/ 	.word	0x00033480
        /*05e4*/ 	.short	0x010a
        /*05e6*/ 	.byte	0x3f
	.zero		1


	//   ....[41]....
        /*05e8*/ 	.word	0x0000ce20
        /*05ec*/ 	.word	0x00000006
        /*05f0*/ 	.word	0x00033440
        /*05f4*/ 	.short	0x010a
        /*05f6*/ 	.byte	0x3f
	.zero		1


	//   ....[42]....
        /*05f8*/ 	.word	0x0000d310
        /*05fc*/ 	.word	0x0000000d
        /*0600*/ 	.word	0x00033470
        /*0604*/ 	.short	0x010a
        /*0606*/ 	.byte	0x3f
	.zero		1


	//   ....[43]....
        /*0608*/ 	.word	0x0000d380
        /*060c*/ 	.word	0x0000000d
        /*0610*/ 	.word	0x00033460
        /*0614*/ 	.short	0x010a
        /*0616*/ 	.byte	0x3f
	.zero		1


	//   ....[44]....
        /*0618*/ 	.word	0x0000da20
        /*061c*/ 	.word	0x0000000d
        /*0620*/ 	.word	0x00033450
        /*0624*/ 	.short	0x0101
        /*0626*/ 	.byte	0x3f
	.zero		1


	//   ....[45]....
        /*0628*/ 	.word	0x0000dab0
        /*062c*/ 	.word	0x0000000d
        /*0630*/ 	.word	0x00000000
        /*0634*/ 	.short	0x0101
        /*0636*/ 	.byte	0x3f
	.zero		1


	//   ....[46]....
        /*0638*/ 	.word	0x0000dbc0
        /*063c*/ 	.word	0x00000003
        /*0640*/ 	.word	0x00033470
        /*0644*/ 	.short	0x010a
        /*0646*/ 	.byte	0x3f
	.zero		1


	//   ....[47]....
        /*0648*/ 	.word	0x0000dc20
        /*064c*/ 	.word	0x00000003
        /*0650*/ 	.word	0x00033460
        /*0654*/ 	.short	0x010a
        /*0656*/ 	.byte	0x3f
	.zero		1


	//   ....[48]....
        /*0658*/ 	.word	0x0000e2d0
        /*065c*/ 	.word	0x00000003
        /*0660*/ 	.word	0x00033450
        /*0664*/ 	.short	0x0101
        /*0666*/ 	.byte	0x3f
	.zero		1


	//   ....[49]....
        /*0668*/ 	.word	0x0000e360
        /*066c*/ 	.word	0x00000003
        /*0670*/ 	.word	0x00000000
        /*0674*/ 	.short	0x0101
        /*0676*/ 	.byte	0x3f
	.zero		1


	//   ....[50]....
        /*0678*/ 	.word	0x0000e480
        /*067c*/ 	.word	0x00000006
        /*0680*/ 	.word	0x00033420
        /*0684*/ 	.short	0x010a
        /*0686*/ 	.byte	0x3f
	.zero		1


	//   ....[51]....
        /*0688*/ 	.word	0x0000e5d0
        /*068c*/ 	.word	0x00000005
        /*0690*/ 	.word	0x00000000
        /*0694*/ 	.short	0x010a
        /*0696*/ 	.byte	0x3f
	.zero		1


	//   ....[52]....
        /*0698*/ 	.word	0x0000e640
        /*069c*/ 	.word	0x00000007
        /*06a0*/ 	.word	0x00000000
        /*06a4*/ 	.short	0x010a
        /*06a6*/ 	.byte	0x3f
	.zero		1


	//   ....[53]....
        /*06a8*/ 	.word	0x0000e690
        /*06ac*/ 	.word	0x00000011
        /*06b0*/ 	.word	0x00033460
        /*06b4*/ 	.short	0x010a
        /*06b6*/ 	.byte	0x3f
	.zero		1


	//   ....[54]....
        /*06b8*/ 	.word	0x0000e6e0
        /*06bc*/ 	.word	0x00000003
        /*06c0*/ 	.word	0x00033460
        /*06c4*/ 	.short	0x010a
        /*06c6*/ 	.byte	0x3f
	.zero		1


	//   ....[55]....
        /*06c8*/ 	.word	0x0000e720
        /*06cc*/ 	.word	0x00000011
        /*06d0*/ 	.word	0x00033480
        /*06d4*/ 	.short	0x010a
        /*06d6*/ 	.byte	0x3f
	.zero		1


	//   ....[56]....
        /*06d8*/ 	.word	0x0000e740
        /*06dc*/ 	.word	0x00000003
        /*06e0*/ 	.word	0x00033480
        /*06e4*/ 	.short	0x010a
        /*06e6*/ 	.byte	0x3f
	.zero		1


	//   ....[57]....
        /*06e8*/ 	.word	0x0000e7b0
        /*06ec*/ 	.word	0x00000003
        /*06f0*/ 	.word	0x00033400
        /*06f4*/ 	.short	0x010a
        /*06f6*/ 	.byte	0x3f
	.zero		1


	//   ....[58]....
        /*06f8*/ 	.word	0x0000e800
        /*06fc*/ 	.word	0x00000003
        /*0700*/ 	.word	0x00033430
        /*0704*/ 	.short	0x010a
        /*0706*/ 	.byte	0x3f
	.zero		1


	//   ....[59]....
        /*0708*/ 	.word	0x0000e860
        /*070c*/ 	.word	0x00000008
        /*0710*/ 	.word	0x00033430
        /*0714*/ 	.short	0x010a
        /*0716*/ 	.byte	0x3f
	.zero		1


	//   ....[60]....
        /*0718*/ 	.word	0x0000e8c0
        /*071c*/ 	.word	0x00000008
        /*0720*/ 	.word	0x00033450
        /*0724*/ 	.short	0x010a
        /*0726*/ 	.byte	0x3f
	.zero		1


	//   ....[61]....
        /*0728*/ 	.word	0x0000e920
        /*072c*/ 	.word	0x00000005
        /*0730*/ 	.word	0x00033450
        /*0734*/ 	.short	0x010a
        /*0736*/ 	.byte	0x3f
	.zero		1


	//   ....[62]....
        /*0738*/ 	.word	0x0000ea70
        /*073c*/ 	.word	0x00000000
        /*0740*/ 	.word	0x00033480
        /*0744*/ 	.short	0x010a
        /*0746*/ 	.byte	0x3f
	.zero		1


	//   ....[63]....
        /*0748*/ 	.word	0x0000eac0
        /*074c*/ 	.word	0x00000000
        /*0750*/ 	.word	0x00033440
        /*0754*/ 	.short	0x010a
        /*0756*/ 	.byte	0x3f
	.zero		1


	//   ....[64]....
        /*0758*/ 	.word	0x0000eb20
        /*075c*/ 	.word	0x00000003
        /*0760*/ 	.word	0x00033420
        /*0764*/ 	.short	0x010a
        /*0766*/ 	.byte	0x3f
	.zero		1


	//   ....[65]....
        /*0768*/ 	.word	0x0000eb70
        /*076c*/ 	.word	0x00000006
        /*0770*/ 	.word	0x00033480
        /*0774*/ 	.short	0x010a
        /*0776*/ 	.byte	0x3f
	.zero		1


	//   ....[66]....
        /*0778*/ 	.word	0x0000ebc0
        /*077c*/ 	.word	0x00000006
        /*0780*/ 	.word	0x00033440
        /*0784*/ 	.short	0x010a
        /*0786*/ 	.byte	0x3f
	.zero		1


	//   ....[67]....
        /*0788*/ 	.word	0x0000ec10
        /*078c*/ 	.word	0x0000000d
        /*0790*/ 	.word	0x00033470
        /*0794*/ 	.short	0x010a
        /*0796*/ 	.byte	0x3f
	.zero		1


	//   ....[68]....
        /*0798*/ 	.word	0x0000ec60
        /*079c*/ 	.word	0x0000000d
        /*07a0*/ 	.word	0x00033460
        /*07a4*/ 	.short	0x010a
        /*07a6*/ 	.byte	0x3f
	.zero		1


	//   ....[69]....
        /*07a8*/ 	.word	0x0000ecb0
        /*07ac*/ 	.word	0x00000003
        /*07b0*/ 	.word	0x00033470
        /*07b4*/ 	.short	0x010a
        /*07b6*/ 	.byte	0x3f
	.zero		1


	//   ....[70]....
        /*07b8*/ 	.word	0x0000ed00
        /*07bc*/ 	.word	0x00000003
        /*07c0*/ 	.word	0x00033460
        /*07c4*/ 	.short	0x010a
        /*07c6*/ 	.byte	0x3f
	.zero		1


	//   ....[71]....
        /*07c8*/ 	.word	0x0000ed50
        /*07cc*/ 	.word	0x00000006
        /*07d0*/ 	.word	0x00033420
        /*07d4*/ 	.short	0x010a
        /*07d6*/ 	.byte	0x3f
	.zero		1


	//   ....[72]....
        /*07d8*/ 	.word	0x0000eda0
        /*07dc*/ 	.word	0x00000005
        /*07e0*/ 	.word	0x00000000
        /*07e4*/ 	.short	0x010a
        /*07e6*/ 	.byte	0x3f
	.zero		1


	//   ....[73]....
        /*07e8*/ 	.word	0x0000edf0
        /*07ec*/ 	.word	0x00000007
        /*07f0*/ 	.word	0x00000000
        /*07f4*/ 	.short	0x010a
        /*07f6*/ 	.byte	0x3f
	.zero		1


	//   ....[74]....
        /*07f8*/ 	.word	0x0000ee40
        /*07fc*/ 	.word	0x00000011
        /*0800*/ 	.word	0x00033460
        /*0804*/ 	.short	0x010a
        /*0806*/ 	.byte	0x3f
	.zero		1


	//   ....[75]....
        /*0808*/ 	.word	0x0000ee90
        /*080c*/ 	.word	0x00000003
        /*0810*/ 	.word	0x00033460
        /*0814*/ 	.short	0x010a
        /*0816*/ 	.byte	0x3f
	.zero		1


	//   ....[76]....
        /*0818*/ 	.word	0x0000eee0
        /*081c*/ 	.word	0x00000011
        /*0820*/ 	.word	0x00033480
        /*0824*/ 	.short	0x010a
        /*0826*/ 	.byte	0x3f
	.zero		1


	//----- nvinfo : EIATTR_NUM_MBARRIERS
	.align		4
.L_130:
        /*0828*/ 	.byte	0x03, 0x38
        /*082a*/ 	.short	0x0016


	//----- nvinfo : EIATTR_EXIT_INSTR_OFFSETS
	.align		4
        /*082c*/ 	.byte	0x04, 0x1c
        /*082e*/ 	.short	(.L_132 - .L_131)


	//   ....[0]....
.L_131:
        /*0830*/ 	.word	0x00000fb0


	//   ....[1]....
        /*0834*/ 	.word	0x0000b060


	//   ....[2]....
        /*0838*/ 	.word	0x0000e4f0


	//   ....[3]....
        /*083c*/ 	.word	0x0000e790


	//----- nvinfo : EIATTR_MAX_THREADS
	.align		4
.L_132:
        /*0840*/ 	.byte	0x04, 0x05
        /*0842*/ 	.short	(.L_134 - .L_133)
.L_133:
        /*0844*/ 	.word	0x00000180
        /*0848*/ 	.word	0x00000001
        /*084c*/ 	.word	0x00000001


	//----- nvinfo : EIATTR_CRS_STACK_SIZE
	.align		4
.L_134:
        /*0850*/ 	.byte	0x04, 0x1e
        /*0852*/ 	.short	(.L_136 - .L_135)
.L_135:
        /*0854*/ 	.word	0x00000000


	//----- nvinfo : EIATTR_CBANK_PARAM_SIZE
	.align		4
.L_136:
        /*0858*/ 	.byte	0x03, 0x19
        /*085a*/ 	.short	0x0bf0


	//----- nvinfo : EIATTR_PARAM_CBANK
	.align		4
        /*085c*/ 	.byte	0x04, 0x0a
        /*085e*/ 	.short	(.L_138 - .L_137)
	.align		4
.L_137:
        /*0860*/ 	.word	index@(.nv.constant0._ZN7cutlass13device_kernelIN5flash11enable_sm90INS1_16FlashAttnFwdSm90INS1_25CollectiveMainloopFwdSm90ILi2EN4cute5tupleIJNS5_1CILi2EEENS7_ILi1EEES9_EEENS6_IJNS7_ILi128EEENS7_ILi160EEENS7_ILi192EEEEEELi192ENS_12float_e4m3_tEfNS_4arch4Sm90ELb0ELb0ELb1ELb0ELb0ELb0ELb0ELb1ELb1ELb0ELb0ELb0EEENS1_21CollectiveEpilogueFwdINS6_IJSB_SD_SC_EEESA_NS_10bfloat16_tESH_Li256ELb0ELb0ELb0ELb1EEENS1_29StaticPersistentTileSchedulerILb0EEEEEEEEEvNT_6ParamsE)
        /*0864*/ 	.short	0x0210
        /*0866*/ 	.short	0x0bf0


	//----- nvinfo : EIATTR_SW_WAR
	.align		4
.L_138:
        /*0868*/ 	.byte	0x04, 0x36
        /*086a*/ 	.short	(.L_140 - .L_139)
.L_139:
        /*086c*/ 	.word	0x00000008
.L_140:


//--------------------- .nv.info._ZN7cutlass13device_kernelIN5flash11enable_sm90INS1_16FlashAttnFwdSm90INS1_25CollectiveMainloopFwdSm90ILi2EN4cute5tupleIJNS5_1CILi1EEES8_S8_EEENS6_IJNS7_ILi128EEENS7_ILi160EEENS7_ILi192EEEEEELi192ENS_12float_e4m3_tEfNS_4arch4Sm90ELb0ELb0ELb1ELb1ELb0ELb0ELb0ELb1ELb1ELb0ELb0ELb0EEENS1_21CollectiveEpilogueFwdINS6_IJSA_SC_SB_EEES9_NS_10bfloat16_tESG_Li256ELb1ELb0ELb0ELb1EEENS1_36VarlenDynamicPersistentTileSchedulerILi128ELi160ELi256ELi128ELb0ELb0ELb1ELb0ELb1ELb1EEEEEEEEEvNT_6ParamsE --------------------------
	.section	.nv.info._ZN7cutlass13device_kernelIN5flash11enable_sm90INS1_16FlashAttnFwdSm90INS1_25CollectiveMainloopFwdSm90ILi2EN4cute5tupleIJNS5_1CILi1EEES8_S8_EEENS6_IJNS7_ILi128EEENS7_ILi160EEENS7_ILi192EEEEEELi192ENS_12float_e4m3_tEfNS_4arch4Sm90ELb0ELb0ELb1ELb1ELb0ELb0ELb0ELb1ELb1ELb0ELb0ELb0EEENS1_21CollectiveEpilogueFwdINS6_IJSA_SC_SB_EEES9_NS_10bfloat16_tESG_Li256ELb1ELb0ELb0ELb1EEENS1_36VarlenDynamicPersistentTileSchedulerILi128ELi160ELi256ELi128ELb0ELb0ELb1ELb0ELb1ELb1EEEEEEEEEvNT_6ParamsE,"",@"SHT_CUDA_INFO"
	.sectionflags	@""
	.align	4


	//----- nvinfo : EIATTR_CUDA_API_VERSION
	.align		4
        /*0000*/ 	.byte	0x04, 0x37
        /*0002*/ 	.short	(.L_142 - .L_141)
.L_141:
        /*0004*/ 	.word	0x00000082


	//----- nvinfo : EIATTR_KPARAM_INFO
	.align		4
.L_142:
        /*0008*/ 	.byte	0x04, 0x17
        /*000a*/ 	.short	(.L_144 - .L_143)
.L_143:
        /*000c*/ 	.word	0x00000000
        /*0010*/ 	.short	0x0000
        /*0012*/ 	.short	0x0070
        /*0014*/ 	.byte	0x00, 0xf0, 0x01, 0x28


	//----- nvinfo : EIATTR_SPARSE_MMA_MASK
	.align		4
.L_144:
        /*0018*/ 	.byte	0x03, 0x50
        /*001a*/ 	.short	0x0000


	//----- nvinfo : EIATTR_MAXREG_COUNT
	.align		4
        /*001c*/ 	.byte	0x03, 0x1b
        /*001e*/ 	.short	0x00a8


	//----- nvinfo : EIATTR_NUM_BARRIERS
	.align		4
        /*0020*/ 	.byte	0x02, 0x4c
        /*0022*/ 	.byte	0x10
	.zero		1


	//----- nvinfo : EIATTR_EXTERNS
	.align		4
        /*0024*/ 	.byte	0x04, 0x0f
        /*0026*/ 	.short	(.L_146 - .L_145)


	//   ....[0]....
	.align		4
.L_145:
        /*0028*/ 	.word	index@(__assertfail)


	//----- nvinfo : EIATTR_ANNOTATIONS
	.align		4
.L_146:
        /*002c*/ 	.byte	0x04, 0x55
        /*002e*/ 	.short	(.L_148 - .L_147)


	//   ....[0]....
.L_147:
        /* <DEDUP_REMOVED lines=19> */
        /*0154*/ 	.byte	0xf0, 0x19, 0x01, 0x00


	//----- nvinfo : EIATTR_MERCURY_ISA_VERSION
	.align		4
.L_148:
        /*0158*/ 	.byte	0x03, 0x5f
        /*015a*/ 	.short	0x0101


	//----- nvinfo : EIATTR_UNUSED_LOAD_BYTE_OFFSET
	.align		4
        /*015c*/ 	.byte	0x04, 0x44
        /*015e*/ 	.short	(.L_150 - .L_149)


	//   ....[0]....
.L_149:
        /*0160*/ 	.word	0x00000a70
        /*0164*/ 	.word	0x0000fff0


	//   ....[1]....
        /*0168*/ 	.word	0x0000a1c0
        /*016c*/ 	.word	0x0000fff0


	//----- nvinfo : EIATTR_INT_WARP_WIDE_INSTR_OFFSETS
	.align		4
.L_150:
        /*0170*/ 	.byte	0x04, 0x31
        /*0172*/ 	.short	(.L_152 - .L_151)


	//   ....[0]....
.L_151:
        /*0174*/ 	.word	0x00000160


	//   ....[1]....
        /*0178*/ 	.word	0x000001a0


	//   ....[2]....
        /*017c*/ 	.word	0x00000210


	//   ....[3]....
        /*0180*/ 	.word	0x0000e0c0


	//   ....[4]....
        /*0184*/ 	.word	0x0000e150


	//   ....[5]....
        /*0188*/ 	.word	0x0000e870


	//   ....[6]....
        /*018c*/ 	.word	0x000106a0


	//   ....[7]....
        /*0190*/ 	.word	0x00010730


	//----- nvinfo : EIATTR_COOP_GROUP_MASK_REGIDS
	.align		4
.L_152:
        /*0194*/ 	.byte	0x04, 0x29
        /*0196*/ 	.short	(.L_154 - .L_153)


	//   ....[0]....
.L_153:
        /*0198*/ 	.word	0xffffffff


	//   ....[1]....
        /*019c*/ 	.word	0xffffffff


	//   ....[2]....
        /*01a0*/ 	.word	0xffffffff


	//   ....[3]....
        /*01a4*/ 	.word	0xffffffff


	//   ....[4]....
        /*01a8*/ 	.word	0xffffffff


	//   ....[5]....
        /*01ac*/ 	.word	0xffffffff


	//   ....[6]....
        /*01b0*/ 	.word	0xffffffff


	//   ....[7]....
        /*01b4*/ 	.word	0xffffffff


	//   ....[8]....
        /*01b8*/ 	.word	0xffffffff


	//   ....[9]....
        /*01bc*/ 	.word	0xffffffff


	//   ....[10]....
        /*01c0*/ 	.word	0xffffffff


	//   ....[11]....
        /*01c4*/ 	.word	0xffffffff


	//   ....[12]....
        /*01c8*/ 	.word	0xffffffff


	//   ....[13]....
        /*01cc*/ 	.word	0xffffffff


	//   ....[14]....
        /*01d0*/ 	.word	0xffffffff


	//   ....[15]....
        /*01d4*/ 	.word	0xffffffff


	//   ....[16]....
        /*01d8*/ 	.word	0xffffffff


	//   ....[17]....
        /*01dc*/ 	.word	0xffffffff


	//   ....[18]....
        /*01e0*/ 	.word	0xffffffff


	//   ....[19]....
        /*01e4*/ 	.word	0xffffffff


	//   ....[20]....
        /*01e8*/ 	.word	0xffffffff


	//   ....[21]....
        /*01ec*/ 	.word	0xffffffff


	//   ....[22]....
        /*01f0*/ 	.word	0xffffffff


	//   ....[23]....
        /*01f4*/ 	.word	0xffffffff


	//   ....[24]....
        /*01f8*/ 	.word	0xffffffff


	//   ....[25]....
        /*01fc*/ 	.word	0xffffffff


	//   ....[26]....
        /*0200*/ 	.word	0xffffffff


	//   ....[27]....
        /*0204*/ 	.word	0xffffffff


	//   ....[28]....
        /*0208*/ 	.word	0xffffffff


	//   ....[29]....
        /*020c*/ 	.word	0xffffffff


	//   ....[30]....
        /*0210*/ 	.word	0xffffffff


	//   ....[31]....
        /*0214*/ 	.word	0xffffffff


	//   ....[32]....
        /*0218*/ 	.word	0xffffffff


	//   ....[33]....
        /*021c*/ 	.word	0xffffffff


	//   ....[34]....
        /*0220*/ 	.word	0xffffffff


	//   ....[35]....
        /*0224*/ 	.word	0xffffffff


	//   ....[36]....
        /*0228*/ 	.word	0xffffffff


	//   ....[37]....
        /*022c*/ 	.word	0xffffffff


	//   ....[38]....
        /*0230*/ 	.word	0xffffffff


	//   ....[39]....
        /*0234*/ 	.word	0xffffffff


	//   ....[40]....
        /*0238*/ 	.word	0xffffffff


	//   ....[41]....
        /*023c*/ 	.word	0xffffffff


	//   ....[42]....
        /*0240*/ 	.word	0xffffffff


	//   ....[43]....
        /*0244*/ 	.word	0xffffffff


	//   ....[44]....
        /*0248*/ 	.word	0xffffffff


	//   ....[45]....
        /*024c*/ 	.word	0xffffffff


	//   ....[46]....
        /*0250*/ 	.word	0xffffffff


	//   ....[47]....
        /*0254*/ 	.word	0xffffffff


	//   ....[48]....
        /*0258*/ 	.word	0xffffffff


	//   ....[49]....
        /*025c*/ 	.word	0xffffffff


	//   ....[50]....
        /*0260*/ 	.word	0xffffffff


	//   ....[51]....
        /*0264*/ 	.word	0xffffffff


	//   ....[52]....
        /*0268*/ 	.word	0xffffffff


	//   ....[53]....
        /*026c*/ 	.word	0xffffffff


	//   ....[54]....
        /*0270*/ 	.word	0xffffffff


	//   ....[55]....
        /*0274*/ 	.word	0xffffffff


	//   ....[56]....
        /*0278*/ 	.word	0xffffffff


	//   ....[57]....
        /*027c*/ 	.word	0xffffffff


	//   ....[58]....
        /*0280*/ 	.word	0xffffffff


	//   ....[59]....
        /*0284*/ 	.word	0xffffffff


	//   ....[60]....
        /*0288*/ 	.word	0xffffffff


	//   ....[61]....
        /*028c*/ 	.word	0xffffffff


	//   ....[62]....
        /*0290*/ 	.word	0xffffffff


	//   ....[63]....
        /*0294*/ 	.word	0xffffffff


	//   ....[64]....
        /*0298*/ 	.word	0xffffffff


	//   ....[65]....
        /*029c*/ 	.word	0xffffffff


	//   ....[66]....
        /*02a0*/ 	.word	0xffffffff


	//   ....[67]....
        /*02a4*/ 	.word	0xffffffff


	//   ....[68]....
        /*02a8*/ 	.word	0xffffffff


	//   ....[69]....
        /*02ac*/ 	.word	0xffffffff


	//   ....[70]....
        /*02b0*/ 	.word	0xffffffff


	//   ....[71]....
        /*02b4*/ 	.word	0xffffffff


	//   ....[72]....
        /*02b8*/ 	.word	0xffffffff


	//   ....[73]....
        /*02bc*/ 	.word	0xffffffff


	//   ....[74]....
        /*02c0*/ 	.word	0xffffffff


	//   ....[75]....
        /*02c4*/ 	.word	0xffffffff


	//   ....[76]....
        /*02c8*/ 	.word	0xffffffff


	//   ....[77]....
        /*02cc*/ 	.word	0xffffffff


	//   ....[78]....
        /*02d0*/ 	.word	0xffffffff


	//   ....[79]....
        /*02d4*/ 	.word	0xffffffff


	//   ....[80]....
        /*02d8*/ 	.word	0xffffffff


	//   ....[81]....
        /*02dc*/ 	.word	0xffffffff


	//   ....[82]....
        /*02e0*/ 	.word	0xffffffff


	//   ....[83]....
        /*02e4*/ 	.word	0xffffffff


	//   ....[84]....
        /*02e8*/ 	.word	0xffffffff


	//   ....[85]....
        /*02ec*/ 	.word	0xffffffff


	//   ....[86]....
        /*02f0*/ 	.word	0xffffffff


	//   ....[87]....
        /*02f4*/ 	.word	0xffffffff


	//   ....[88]....
        /*02f8*/ 	.word	0xffffffff


	//   ....[89]....
        /*02fc*/ 	.word	0xffffffff


	//   ....[90]....
        /*0300*/ 	.word	0xffffffff


	//   ....[91]....
        /*0304*/ 	.word	0xffffffff


	//   ....[92]....
        /*0308*/ 	.word	0xffffffff


	//   ....[93]....
        /*030c*/ 	.word	0xffffffff


	//   ....[94]....
        /*0310*/ 	.word	0xffffffff


	//   ....[95]....
        /*0314*/ 	.word	0xffffffff


	//   ....[96]....
        /*0318*/ 	.word	0xffffffff


	//   ....[97]....
        /*031c*/ 	.word	0xffffffff


	//   ....[98]....
        /*0320*/ 	.word	0xffffffff


	//   ....[99]....
        /*0324*/ 	.word	0xffffffff


	//   ....[100]....
        /*0328*/ 	.word	0xffffffff


	//   ....[101]....
        /*032c*/ 	.word	0xffffffff


	//   ....[102]....
        /*0330*/ 	.word	0xffffffff


	//   ....[103]....
        /*0334*/ 	.word	0x0500000f


	//   ....[104]....
        /*0338*/ 	.word	0x0500000f


	//----- nvinfo : EIATTR_COOP_GROUP_INSTR_OFFSETS
	.align		4
.L_154:
        /*033c*/ 	.byte	0x04, 0x28
        /*033e*/ 	.short	(.L_156 - .L_155)


	//   ....[0]....
.L_155:
        /*0340*/ 	.word	0x00000070


	//   ....[1]....
        /*0344*/ 	.word	0x00000170


	//   ....[2]....
        /*0348*/ 	.word	0x000001c0


	//   ....[3]....
        /*034c*/ 	.word	0x000003f0


	//   ....[4]....
        /*0350*/ 	.word	0x00000550


	//   ....[5]....
        /*0354*/ 	.word	0x00000670


	//   ....[6]....
        /*0358*/ 	.word	0x000007d0


	//   ....[7]....
        /*035c*/ 	.word	0x00001520


	//   ....[8]....
        /*0360*/ 	.word	0x00003c80


	//   ....[9]....
        /*0364*/ 	.word	0x00003cc0


	//   ....[10]....
        /*0368*/ 	.word	0x000043d0


	//   ....[11]....
        /*036c*/ 	.word	0x000044a0


	//   ....[12]....
        /*0370*/ 	.word	0x00007950


	//   ....[13]....
        /*0374*/ 	.word	0x00007980


	//   ....[14]....
        /*0378*/ 	.word	0x000079b0


	//   ....[15]....
        /*037c*/ 	.word	0x000079d0


	//   ....[16]....
        /*0380*/ 	.word	0x00009870


	//   ....[17]....
        /*0384*/ 	.word	0x00009880


	//   ....[18]....
        /*0388*/ 	.word	0x000098b0


	//   ....[19]....
        /*038c*/ 	.word	0x000098c0


	//   ....[20]....
        /*0390*/ 	.word	0x0000ad10


	//   ....[21]....
        /*0394*/ 	.word	0x0000ad40


	//   ....[22]....
        /*0398*/ 	.word	0x0000ad70


	//   ....[23]....
        /*039c*/ 	.word	0x0000ada0


	//   ....[24]....
        /*03a0*/ 	.word	0x0000add0


	//   ....[25]....
        /*03a4*/ 	.word	0x0000adf0


	//   ....[26]....
        /*03a8*/ 	.word	0x0000ae00


	//   ....[27]....
        /*03ac*/ 	.word	0x0000ae10


	//   ....[28]....
        /*03b0*/ 	.word	0x0000ae20


	//   ....[29]....
        /*03b4*/ 	.word	0x0000ae50


	//   ....[30]....
        /*03b8*/ 	.word	0x0000ae80


	//   ....[31]....
        /*03bc*/ 	.word	0x0000ae90


	//   ....[32]....
        /*03c0*/ 	.word	0x0000aea0


	//   ....[33]....
        /*03c4*/ 	.word	0x0000aed0


	//   ....[34]....
        /*03c8*/ 	.word	0x0000af00


	//   ....[35]....
        /*03cc*/ 	.word	0x0000af10


	//   ....[36]....
        /*03d0*/ 	.word	0x0000af20


	//   ....[37]....
        /*03d4*/ 	.word	0x0000af50


	//   ....[38]....
        /*03d8*/ 	.word	0x0000af80


	//   ....[39]....
        /*03dc*/ 	.word	0x0000af90


	//   ....[40]....
        /*03e0*/ 	.word	0x0000afa0


	//   ....[41]....
        /*03e4*/ 	.word	0x0000afb0


	//   ....[42]....
        /*03e8*/ 	.word	0x0000afe0


	//   ....[43]....
        /*03ec*/ 	.word	0x0000b010


	//   ....[44]....
        /*03f0*/ 	.word	0x0000b050


	//   ....[45]....
        /*03f4*/ 	.word	0x0000b080


	//   ....[46]....
        /*03f8*/ 	.word	0x0000b0b0


	//   ....[47]....
        /*03fc*/ 	.word	0x0000b0c0


	//   ....[48]....
        /*0400*/ 	.word	0x0000b0d0


	//   ....[49]....
        /*0404*/ 	.word	0x0000b0f0


	//   ....[50]....
        /*0408*/ 	.word	0x0000b100


	//   ....[51]....
        /*040c*/ 	.word	0x0000b110


	//   ....[52]....
        /*0410*/ 	.word	0x0000b120


	//   ....[53]....
        /*0414*/ 	.word	0x0000b140


	//   ....[54]....
        /*0418*/ 	.word	0x0000b160


	//   ....[55]....
        /*041c*/ 	.word	0x0000b170


	//   ....[56]....
        /*0420*/ 	.word	0x0000b180


	//   ....[57]....
        /*0424*/ 	.word	0x0000b190


	//   ....[58]....
        /*0428*/ 	.word	0x0000b1b0


	//   ....[59]....
        /*042c*/ 	.word	0x0000b1c0


	//   ....[60]....
        /*0430*/ 	.word	0x0000b1d0


	//   ....[61]....
        /*0434*/ 	.word	0x0000b1e0


	//   ....[62]....
        /*0438*/ 	.word	0x0000b1f0


	//   ....[63]....
        /*043c*/ 	.word	0x0000b200


	//   ....[64]....
        /*0440*/ 	.word	0x0000b220


	//   ....[65]....
        /*0444*/ 	.word	0x0000b230


	//   ....[66]....
        /*0448*/ 	.word	0x0000b240


	//   ....[67]....
        /*044c*/ 	.word	0x0000b250


	//   ....[68]....
        /*0450*/ 	.word	0x0000cff0


	//   ....[69]....
        /*0454*/ 	.word	0x0000d1f0


	//   ....[70]....
        /*0458*/ 	.word	0x0000d220


	//   ....[71]....
        /*045c*/ 	.word	0x0000d250


	//   ....[72]....
        /*0460*/ 	.word	0x0000d290


	//   ....[73]....
        /*0464*/ 	.word	0x0000d2c0


	//   ....[74]....
        /*0468*/ 	.word	0x0000d2f0


	//   ....[75]....
        /*046c*/ 	.word	0x0000d480


	//   ....[76]....
        /*0470*/ 	.word	0x0000d4b0


	//   ....[77]....
        /*0474*/ 	.word	0x0000d4e0


	//   ....[78]....
        /*0478*/ 	.word	0x0000d510


	//   ....[79]....
        /*047c*/ 	.word	0x0000d540


	//   ....[80]....
        /*0480*/ 	.word	0x0000d580


	//   ....[81]....
        /*0484*/ 	.word	0x0000d610


	//   ....[82]....
        /*0488*/ 	.word	0x0000d650


	//   ....[83]....
        /*048c*/ 	.word	0x0000d6e0


	//   ....[84]....
        /*0490*/ 	.word	0x0000ea00


	//   ....[85]....
        /*0494*/ 	.word	0x000111e0


	//   ....[86]....
        /*0498*/ 	.word	0x00011210


	//   ....[87]....
        /*049c*/ 	.word	0x00011240


	//   ....[88]....
        /*04a0*/ 	.word	0x00011270


	//   ....[89]....
        /*04a4*/ 	.word	0x000112a0


	//   ....[90]....
        /*04a8*/ 	.word	0x000112b0


	//   ....[91]....
        /*04ac*/ 	.word	0x000112f0


	//   ....[92]....
        /*04b0*/ 	.word	0x00011300


	//   ....[93]....
        /*04b4*/ 	.word	0x00011440


	//   ....[94]....
        /*04b8*/ 	.word	0x00011470


	//   ....[95]....
        /*04bc*/ 	.word	0x000114a0


	//   ....[96]....
        /*04c0*/ 	.word	0x000114d0


	//   ....[97]....
        /*04c4*/ 	.word	0x00011500


	//   ....[98]....
        /*04c8*/ 	.word	0x00011540


	//   ....[99]....
        /*04cc*/ 	.word	0x000115d0


	//   ....[100]....
        /*04d0*/ 	.word	0x00011610


	//   ....[101]....
        /*04d4*/ 	.word	0x000116a0


	//   ....[102]....
        /*04d8*/ 	.word	0x00011b10


	//   ....[103]....
        /*04dc*/ 	.word	0x00012000


	//   ....[104]....
        /*04e0*/ 	.word	0x00012470


	//----- nvinfo : EIATTR_REG_RECONFIG
	.align		4
.L_156:
        /*04e4*/ 	.byte	0x01, 0x54
	.zero		2


	//----- nvinfo : EIATTR_SYSCALL_OFFSETS
	.align		4
        /*04e8*/ 	.byte	0x04, 0x46
        /*04ea*/ 	.short	(.L_158 - .L_157)


	//   ....[0]....
.L_157:
        /*04ec*/ 	.word	0x00001700


	//   ....[1]....
        /*04f0*/ 	.word	0x0000e2f0


	//   ....[2]....
        /*04f4*/ 	.word	0x0000e430


	//   ....[3]....
        /*04f8*/ 	.word	0x0000e570


	//   ....[4]....
        /*04fc*/ 	.word	0x0000e690


	//----- nvinfo : EIATTR_MBARRIER_INSTR_OFFSETS
	.align		4
.L_158:
        /*0500*/ 	.byte	0x04, 0x39
        /*0502*/ 	.short	(.L_160 - .L_159)


	//   ....[0]....
.L_159:
        /*0504*/ 	.word	0x000002a0
        /*0508*/ 	.word	0x000000ff
        /*050c*/ 	.word	0x00033400
        /*0510*/ 	.short	0x0100
        /*0512*/ 	.byte	0x08
	.zero		1


	//   ....[1]....
        /*0514*/ 	.word	0x000002b0
        /*0518*/ 	.word	0x000000ff
        /*051c*/ 	.word	0x00033420
        /*0520*/ 	.short	0x0100
        /*0522*/ 	.byte	0x08
	.zero		1


	//   ....[2]....
        /*0524*/ 	.word	0x000003a0
        /*0528*/ 	.word	0x000000ff
        /*052c*/ 	.word	0x00033430
        /*0530*/ 	.short	0x0100
        /*0532*/ 	.byte	0x08
	.zero		1


	//   ....[3]....
        /*0534*/ 	.word	0x000003b0
        /*0538*/ 	.word	0x000000ff
        /*053c*/ 	.word	0x00033440
        /*0540*/ 	.short	0x0100
        /*0542*/ 	.byte	0x08
	.zero		1


	//   ....[4]....
        /*0544*/ 	.word	0x000003c0
        /*0548*/ 	.word	0x000000ff
        /*054c*/ 	.word	0x00033438
        /*0550*/ 	.short	0x0100
        /*0552*/ 	.byte	0x08
	.zero		1


	//   ....[5]....
        /*0554*/ 	.word	0x000003d0
        /*0558*/ 	.word	0x000000ff
        /*055c*/ 	.word	0x00033448
        /*0560*/ 	.short	0x0100
        /*0562*/ 	.byte	0x08
	.zero		1


	//   ....[6]....
        /*0564*/ 	.word	0x00000500
        /*0568*/ 	.word	0x000000ff
        /*056c*/ 	.word	0x00033450
        /*0570*/ 	.short	0x0100
        /*0572*/ 	.byte	0x08
	.zero		1


	//   ....[7]....
        /*0574*/ 	.word	0x00000510
        /*0578*/ 	.word	0x000000ff
        /*057c*/ 	.word	0x00033460
        /*0580*/ 	.short	0x0100
        /*0582*/ 	.byte	0x08
	.zero		1


	//   ....[8]....
        /*0584*/ 	.word	0x00000520
        /*0588*/ 	.word	0x000000ff
        /*058c*/ 	.word	0x00033458
        /*0590*/ 	.short	0x0100
        /*0592*/ 	.byte	0x08
	.zero		1


	//   ....[9]....
        /*0594*/ 	.word	0x00000530
        /*0598*/ 	.word	0x000000ff
        /*059c*/ 	.word	0x00033468
        /*05a0*/ 	.short	0x0100
        /*05a2*/ 	.byte	0x08
	.zero		1


	//   ....[10]....
        /*05a4*/ 	.word	0x00000620
        /*05a8*/ 	.word	0x000000ff
        /*05ac*/ 	.word	0x00033470
        /*05b0*/ 	.short	0x0100
        /*05b2*/ 	.byte	0x06
	.zero		1


	//   ....[11]....
        /*05b4*/ 	.word	0x00000630
        /*05b8*/ 	.word	0x000000ff
        /*05bc*/ 	.word	0x00033480
        /*05c0*/ 	.short	0x0100
        /*05c2*/ 	.byte	0x06
	.zero		1


	//   ....[12]....
        /*05c4*/ 	.word	0x00000640
        /*05c8*/ 	.word	0x000000ff
        /*05cc*/ 	.word	0x00033478
        /*05d0*/ 	.short	0x0100
        /*05d2*/ 	.byte	0x06
	.zero		1


	//   ....[13]....
        /*05d4*/ 	.word	0x00000650
        /*05d8*/ 	.word	0x000000ff
        /*05dc*/ 	.word	0x00033488
        /*05e0*/ 	.short	0x0100
        /*05e2*/ 	.byte	0x06
	.zero		1


	//   ....[14]....
        /*05e4*/ 	.word	0x00000780
        /*05e8*/ 	.word	0x000000ff
        /*05ec*/ 	.word	0x00033490
        /*05f0*/ 	.short	0x0100
        /*05f2*/ 	.byte	0x08
	.zero		1


	//   ....[15]....
        /*05f4*/ 	.word	0x00000790
        /*05f8*/ 	.word	0x000000ff
        /*05fc*/ 	.word	0x000334a0
        /*0600*/ 	.short	0x0100
        /*0602*/ 	.byte	0x08
	.zero		1


	//   ....[16]....
        /*0604*/ 	.word	0x000007a0
        /*0608*/ 	.word	0x000000ff
        /*060c*/ 	.word	0x00033498
        /*0610*/ 	.short	0x0100
        /*0612*/ 	.byte	0x08
	.zero		1


	//   ....[17]....
        /*0614*/ 	.word	0x000007b0
        /*0618*/ 	.word	0x000000ff
        /*061c*/ 	.word	0x000334a8
        /*0620*/ 	.short	0x0100
        /*0622*/ 	.byte	0x08
	.zero		1


	//   ....[18]....
        /*0624*/ 	.word	0x000008e0
        /*0628*/ 	.word	0x000000ff
        /*062c*/ 	.word	0x000334b0
        /*0630*/ 	.short	0x0100
        /*0632*/ 	.byte	0x08
	.zero		1


	//   ....[19]....
        /*0634*/ 	.word	0x000008f0
        /*0638*/ 	.word	0x000000ff
        /*063c*/ 	.word	0x000334c0
        /*0640*/ 	.short	0x0100
        /*0642*/ 	.byte	0x08
	.zero		1


	//   ....[20]....
        /*0644*/ 	.word	0x00000900
        /*0648*/ 	.word	0x000000ff
        /*064c*/ 	.word	0x000334b8
        /*0650*/ 	.short	0x0100
        /*0652*/ 	.byte	0x08
	.zero		1


	//   ....[21]....
        /*0654*/ 	.word	0x00000910
        /*0658*/ 	.word	0x000000ff
        /*065c*/ 	.word	0x000334c8
        /*0660*/ 	.short	0x0100
        /*0662*/ 	.byte	0x08
	.zero		1


	//   ....[22]....
        /*0664*/ 	.word	0x00001a70
        /*0668*/ 	.word	0x00000003
        /*066c*/ 	.word	0x00033400
        /*0670*/ 	.short	0x010a
        /*0672*/ 	.byte	0x3f
	.zero		1


	//   ....[23]....
        /*0674*/ 	.word	0x00001b10
        /*0678*/ 	.word	0x00000005
        /*067c*/ 	.word	0x00033430
        /*0680*/ 	.short	0x010a
        /*0682*/ 	.byte	0x3f
	.zero		1


	//   ....[24]....
        /*0684*/ 	.word	0x00001b80
        /*0688*/ 	.word	0x00000005
        /*068c*/ 	.word	0x00033430
        /*0690*/ 	.short	0x010a
        /*0692*/ 	.byte	0x3f
	.zero		1


	//   ....[25]....
        /*0694*/ 	.word	0x00003fb0
        /*0698*/ 	.word	0x00000005
        /*069c*/ 	.word	0x00000000
        /*06a0*/ 	.short	0x0101
        /*06a2*/ 	.byte	0x3f
	.zero		1


	//   ....[26]....
        /*06a4*/ 	.word	0x00005ba0
        /*06a8*/ 	.word	0x000000ff
        /*06ac*/ 	.word	0x00033430
        /*06b0*/ 	.short	0x010a
        /*06b2*/ 	.byte	0x06
	.zero		1


	//   ....[27]....
        /*06b4*/ 	.word	0x00005be0
        /*06b8*/ 	.word	0x000000ff
        /*06bc*/ 	.word	0x00033430
        /*06c0*/ 	.short	0x010a
        /*06c2*/ 	.byte	0x06
	.zero		1


	//   ....[28]....
        /*06c4*/ 	.word	0x00006830
        /*06c8*/ 	.word	0x000000ff
        /*06cc*/ 	.word	0x00033450
        /*06d0*/ 	.short	0x010a
        /*06d2*/ 	.byte	0x06
	.zero		1


	//   ....[29]....
        /*06d4*/ 	.word	0x00006870
        /*06d8*/ 	.word	0x000000ff
        /*06dc*/ 	.word	0x00033450
        /*06e0*/ 	.short	0x010a
        /*06e2*/ 	.byte	0x06
	.zero		1


	//   ....[30]....
        /*06e4*/ 	.word	0x00008890
        /*06e8*/ 	.word	0x00000006
        /*06ec*/ 	.word	0x00000000
        /*06f0*/ 	.short	0x0101
        /*06f2*/ 	.byte	0x3f
	.zero		1


	//   ....[31]....
        /*06f4*/ 	.word	0x00008c10
        /*06f8*/ 	.word	0x00000009
        /*06fc*/ 	.word	0x00000000
        /*0700*/ 	.short	0x0101
        /*0702*/ 	.byte	0x3f
	.zero		1


	//   ....[32]....
        /*0704*/ 	.word	0x00009460
        /*0708*/ 	.word	0x00000015
        /*070c*/ 	.word	0x00033450
        /*0710*/ 	.short	0x010a
        /*0712*/ 	.byte	0x3f
	.zero		1


	//   ....[33]....
        /*0714*/ 	.word	0x000094f0
        /*0718*/ 	.word	0x00000015
        /*071c*/ 	.word	0x00033450
        /*0720*/ 	.short	0x010a
        /*0722*/ 	.byte	0x3f
	.zero		1


	//   ....[34]....
        /*0724*/ 	.word	0x00009b60
        /*0728*/ 	.word	0x00000005
        /*072c*/ 	.word	0x00000000
        /*0730*/ 	.short	0x0101
        /*0732*/ 	.byte	0x3f
	.zero		1


	//   ....[35]....
        /*0734*/ 	.word	0x0000be00
        /*0738*/ 	.word	0x00000004
        /*073c*/ 	.word	0x00000000
        /*0740*/ 	.short	0x0101
        /*0742*/ 	.byte	0x3f
	.zero		1


	//   ....[36]....
        /*0744*/ 	.word	0x0000ec10
        /*0748*/ 	.word	0x00000004
        /*074c*/ 	.word	0x00033480
        /*0750*/ 	.short	0x010a
        /*0752*/ 	.byte	0x3f
	.zero		1


	//   ....[37]....
        /*0754*/ 	.word	0x0000ee60
        /*0758*/ 	.word	0x00000004
        /*075c*/ 	.word	0x00033440
        /*0760*/ 	.short	0x010a
        /*0762*/ 	.byte	0x3f
	.zero		1


	//   ....[38]....
        /*0764*/ 	.word	0x0000f2f0
        /*0768*/ 	.word	0x000000ff
        /*076c*/ 	.word	0x00033420
        /*0770*/ 	.short	0x010a
        /*0772*/ 	.byte	0x29
	.zero		1


	//   ....[39]....
        /*0774*/ 	.word	0x0000f5d0
        /*0778*/ 	.word	0x00000006
        /*077c*/ 	.word	0x00033480
        /*0780*/ 	.short	0x010a
        /*0782*/ 	.byte	0x3f
	.zero		1


	//   ....[40]....
        /*0784*/ 	.word	0x0000fa10
        /*0788*/ 	.word	0x00000006
        /*078c*/ 	.word	0x00033440
        /*0790*/ 	.short	0x010a
        /*0792*/ 	.byte	0x3f
	.zero		1


	//   ....[41]....
        /*0794*/ 	.word	0x0000fec0
        /*0798*/ 	.word	0x0000000d
        /*079c*/ 	.word	0x00033470
        /*07a0*/ 	.short	0x010a
        /*07a2*/ 	.byte	0x3f
	.zero		1


	//   ....[42]....
        /*07a4*/ 	.word	0x0000ff30
        /*07a8*/ 	.word	0x0000000d
        /*07ac*/ 	.word	0x00033460
        /*07b0*/ 	.short	0x010a
        /*07b2*/ 	.byte	0x3f
	.zero		1


	//   ....[43]....
        /*07b4*/ 	.word	0x000105d0
        /*07b8*/ 	.word	0x0000000d
        /*07bc*/ 	.word	0x00033450
        /*07c0*/ 	.short	0x0101
        /*07c2*/ 	.byte	0x3f
	.zero		1


	//   ....[44]....
        /*07c4*/ 	.word	0x00010640
        /*07c8*/ 	.word	0x00000002
        /*07cc*/ 	.word	0x00000000
        /*07d0*/ 	.short	0x0101
        /*07d2*/ 	.byte	0x3f
	.zero		1


	//   ....[45]....
        /*07d4*/ 	.word	0x00010810
        /*07d8*/ 	.word	0x00000003
        /*07dc*/ 	.word	0x00033470
        /*07e0*/ 	.short	0x010a
        /*07e2*/ 	.byte	0x3f
	.zero		1


	//   ....[46]....
        /*07e4*/ 	.word	0x00010870
        /*07e8*/ 	.word	0x00000003
        /*07ec*/ 	.word	0x00033460
        /*07f0*/ 	.short	0x010a
        /*07f2*/ 	.byte	0x3f
	.zero		1


	//   ....[47]....
        /*07f4*/ 	.word	0x00010f20
        /*07f8*/ 	.word	0x00000003
        /*07fc*/ 	.word	0x00033450
        /*0800*/ 	.short	0x0101
        /*0802*/ 	.byte	0x3f
	.zero		1


	//   ....[48]....
        /*0804*/ 	.word	0x00010fb0
        /*0808*/ 	.word	0x00000000
        /*080c*/ 	.word	0x00000000
        /*0810*/ 	.short	0x0101
        /*0812*/ 	.byte	0x3f
	.zero		1


	//   ....[49]....
        /*0814*/ 	.word	0x00011a90
        /*0818*/ 	.word	0x00000000
        /*081c*/ 	.word	0x00033420
        /*0820*/ 	.short	0x010a
        /*0822*/ 	.byte	0x3f
	.zero		1


	//   ....[50]....
        /*0824*/ 	.word	0x00011c30
        /*0828*/ 	.word	0x00000007
        /*082c*/ 	.word	0x00000000
        /*0830*/ 	.short	0x010a
        /*0832*/ 	.byte	0x3f
	.zero		1


	//   ....[51]....
        /*0834*/ 	.word	0x00011ca0
        /*0838*/ 	.word	0x00000009
        /*083c*/ 	.word	0x00000000
        /*0840*/ 	.short	0x010a
        /*0842*/ 	.byte	0x3f
	.zero		1


	//   ....[52]....
        /*0844*/ 	.word	0x00011cf0
        /*0848*/ 	.word	0x00000011
        /*084c*/ 	.word	0x00033460
        /*0850*/ 	.short	0x010a
        /*0852*/ 	.byte	0x3f
	.zero		1


	//   ....[53]....
        /*0854*/ 	.word	0x00011d40
        /*0858*/ 	.word	0x00000003
        /*085c*/ 	.word	0x00033460
        /*0860*/ 	.short	0x010a
        /*0862*/ 	.byte	0x3f
	.zero		1


	//   ....[54]....
        /*0864*/ 	.word	0x00011d80
        /*0868*/ 	.word	0x00000011
        /*086c*/ 	.word	0x00033480
        /*0870*/ 	.short	0x010a
        /*0872*/ 	.byte	0x3f
	.zero		1


	//   ....[55]....
        /*0874*/ 	.word	0x00011da0
        /*0878*/ 	.word	0x00000003
        /*087c*/ 	.word	0x00033480
        /*0880*/ 	.short	0x010a
        /*0882*/ 	.byte	0x3f
	.zero		1


	//   ....[56]....
        /*0884*/ 	.word	0x00011e00
        /*0888*/ 	.word	0x00000003
        /*088c*/ 	.word	0x00033400
        /*0890*/ 	.short	0x010a
        /*0892*/ 	.byte	0x3f
	.zero		1


	//   ....[57]....
        /*0894*/ 	.word	0x00011e50
        /*0898*/ 	.word	0x00000005
        /*089c*/ 	.word	0x00033430
        /*08a0*/ 	.short	0x010a
        /*08a2*/ 	.byte	0x3f
	.zero		1


	//   ....[58]....
        /*08a4*/ 	.word	0x00011eb0
        /*08a8*/ 	.word	0x00000004
        /*08ac*/ 	.word	0x00033430
        /*08b0*/ 	.short	0x010a
        /*08b2*/ 	.byte	0x3f
	.zero		1


	//   ....[59]....
        /*08b4*/ 	.word	0x00011f10
        /*08b8*/ 	.word	0x00000004
        /*08bc*/ 	.word	0x00033450
        /*08c0*/ 	.short	0x010a
        /*08c2*/ 	.byte	0x3f
	.zero		1


	//   ....[60]....
        /*08c4*/ 	.word	0x00011f60
        /*08c8*/ 	.word	0x00000015
        /*08cc*/ 	.word	0x00033450
        /*08d0*/ 	.short	0x010a
        /*08d2*/ 	.byte	0x3f
	.zero		1


	//   ....[61]....
        /*08d4*/ 	.word	0x000120b0
        /*08d8*/ 	.word	0x00000004
        /*08dc*/ 	.word	0x00033480
        /*08e0*/ 	.short	0x010a
        /*08e2*/ 	.byte	0x3f
	.zero		1


	//   ....[62]....
        /*08e4*/ 	.word	0x00012100
        /*08e8*/ 	.word	0x00000004
        /*08ec*/ 	.word	0x00033440
        /*08f0*/ 	.short	0x010a
        /*08f2*/ 	.byte	0x3f
	.zero		1


	//   ....[63]....
        /*08f4*/ 	.word	0x00012160
        /*08f8*/ 	.word	0x00000003
        /*08fc*/ 	.word	0x00033420
        /*0900*/ 	.short	0x010a
        /*0902*/ 	.byte	0x3f
	.zero		1


	//   ....[64]....
        /*0904*/ 	.word	0x000121b0
        /*0908*/ 	.word	0x00000006
        /*090c*/ 	.word	0x00033480
        /*0910*/ 	.short	0x010a
        /*0912*/ 	.byte	0x3f
	.zero		1


	//   ....[65]....
        /*0914*/ 	.word	0x00012200
        /*0918*/ 	.word	0x00000006
        /*091c*/ 	.word	0x00033440
        /*0920*/ 	.short	0x010a
        /*0922*/ 	.byte	0x3f
	.zero		1


	//   ....[66]....
        /*0924*/ 	.word	0x00012250
        /*0928*/ 	.word	0x0000000d
        /*092c*/ 	.word	0x00033470
        /*0930*/ 	.short	0x010a
        /*0932*/ 	.byte	0x3f
	.zero		1


	//   ....[67]....
        /*0934*/ 	.word	0x000122a0
        /*0938*/ 	.word	0x0000000d
        /*093c*/ 	.word	0x00033460
        /*0940*/ 	.short	0x010a
        /*0942*/ 	.byte	0x3f
	.zero		1


	//   ....[68]....
        /*0944*/ 	.word	0x000122f0
        /*0948*/ 	.word	0x00000003
        /*094c*/ 	.word	0x00033470
        /*0950*/ 	.short	0x010a
        /*0952*/ 	.byte	0x3f
	.zero		1


	//   ....[69]....
        /*0954*/ 	.word	0x00012340
        /*0958*/ 	.word	0x00000003
        /*095c*/ 	.word	0x00033460
        /*0960*/ 	.short	0x010a
        /*0962*/ 	.byte	0x3f
	.zero		1


	//   ....[70]....
        /*0964*/ 	.word	0x00012390
        /*0968*/ 	.word	0x00000000
        /*096c*/ 	.word	0x00033420
        /*0970*/ 	.short	0x010a
        /*0972*/ 	.byte	0x3f
	.zero		1


	//   ....[71]....
        /*0974*/ 	.word	0x00012530
        /*0978*/ 	.word	0x00000007
        /*097c*/ 	.word	0x00000000
        /*0980*/ 	.short	0x010a
        /*0982*/ 	.byte	0x3f
	.zero		1


	//   ....[72]....
        /*0984*/ 	.word	0x00012580
        /*0988*/ 	.word	0x00000009
        /*098c*/ 	.word	0x00000000
        /*0990*/ 	.short	0x010a
        /*0992*/ 	.byte	0x3f
	.zero		1


	//   ....[73]....
        /*0994*/ 	.word	0x000125d0
        /*0998*/ 	.word	0x00000011
        /*099c*/ 	.word	0x00033460
        /*09a0*/ 	.short	0x010a
        /*09a2*/ 	.byte	0x3f
	.zero		1


	//   ....[74]....
        /*09a4*/ 	.word	0x00012620
        /*09a8*/ 	.word	0x00000003
        /*09ac*/ 	.word	0x00033460
        /*09b0*/ 	.short	0x010a
        /*09b2*/ 	.byte	0x3f
	.zero		1


	//   ....[75]....
        /*09b4*/ 	.word	0x00012670
        /*09b8*/ 	.word	0x00000011
        /*09bc*/ 	.word	0x00033480
        /*09c0*/ 	.short	0x010a
        /*09c2*/ 	.byte	0x3f
	.zero		1


	//----- nvinfo : EIATTR_NUM_MBARRIERS
	.align		4
.L_160:
        /*09c4*/ 	.byte	0x03, 0x38
        /*09c6*/ 	.short	0x0016


	//----- nvinfo : EIATTR_EXIT_INSTR_OFFSETS
	.align		4
        /*09c8*/ 	.byte	0x04, 0x1c
        /*09ca*/ 	.short	(.L_162 - .L_161)


	//   ....[0]....
.L_161:
        /*09cc*/ 	.word	0x00000ab0


	//   ....[1]....
        /*09d0*/ 	.word	0x0000cfb0


	//   ....[2]....
        /*09d4*/ 	.word	0x00011df0


	//----- nvinfo : EIATTR_MAX_THREADS
	.align		4
.L_162:
        /*09d8*/ 	.byte	0x04, 0x05
        /*09da*/ 	.short	(.L_164 - .L_163)
.L_163:
        /*09dc*/ 	.word	0x00000180
        /*09e0*/ 	.word	0x00000001
        /*09e4*/ 	.word	0x00000001


	//----- nvinfo : EIATTR_CRS_STACK_SIZE
	.align		4
.L_164:
        /*09e8*/ 	.byte	0x04, 0x1e
        /*09ea*/ 	.short	(.L_166 - .L_165)
.L_165:
        /*09ec*/ 	.word	0x00000000


	//----- nvinfo : EIATTR_CBANK_PARAM_SIZE
	.align		4
.L_166:
        /*09f0*/ 	.byte	0x03, 0x19
        /*09f2*/ 	.short	0x0a70


	//----- nvinfo : EIATTR_PARAM_CBANK
	.align		4
        /*09f4*/ 	.byte	0x04, 0x0a
        /*09f6*/ 	.short	(.L_168 - .L_167)
	.align		4
.L_167:
        /*09f8*/ 	.word	index@(.nv.constant0._ZN7cutlass13device_kernelIN5flash11enable_sm90INS1_16FlashAttnFwdSm90INS1_25CollectiveMainloopFwdSm90ILi2EN4cute5tupleIJNS5_1CILi1EEES8_S8_EEENS6_IJNS7_ILi128EEENS7_ILi160EEENS7_ILi192EEEEEELi192ENS_12float_e4m3_tEfNS_4arch4Sm90ELb0ELb0ELb1ELb1ELb0ELb0ELb0ELb1ELb1ELb0ELb0ELb0EEENS1_21CollectiveEpilogueFwdINS6_IJSA_SC_SB_EEES9_NS_10bfloat16_tESG_Li256ELb1ELb0ELb0ELb1EEENS1_36VarlenDynamicPersistentTileSchedulerILi128ELi160ELi256ELi128ELb0ELb0ELb1ELb0ELb1ELb1EEEEEEEEEvNT_6ParamsE)
        /*09fc*/ 	.short	0x0210
        /*09fe*/ 	.short	0x0a70


	//----- nvinfo : EIATTR_SW_WAR
	.align		4
.L_168:
        /*0a00*/ 	.byte	0x04, 0x36
        /*0a02*/ 	.short	(.L_170 - .L_169)
.L_169:
        /*0a04*/ 	.word	0x00000008
.L_170:


//--------------------- .nv.info._ZN7cutlass13device_kernelIN5flash11enable_sm90INS1_16FlashAttnFwdSm90INS1_25CollectiveMainloopFwdSm90ILi2EN4cute5tupleIJNS5_1CILi1EEES8_S8_EEENS6_IJNS7_ILi128EEENS7_ILi160EEENS7_ILi192EEEEEELi192ENS_12float_e4m3_tEfNS_4arch4Sm90ELb0ELb0ELb1ELb1ELb0ELb1ELb0ELb1ELb1ELb0ELb0ELb0EEENS1_21CollectiveEpilogueFwdINS6_IJSA_SC_SB_EEES9_NS_10bfloat16_tESG_Li256ELb1ELb0ELb0ELb1EEENS1_36VarlenDynamicPersistentTileSchedulerILi128ELi160ELi256ELi128ELb0ELb0ELb1ELb0ELb1ELb1EEEEEEEEEvNT_6ParamsE --------------------------
	.section	.nv.info._ZN7cutlass13device_kernelIN5flash11enable_sm90INS1_16FlashAttnFwdSm90INS1_25CollectiveMainloopFwdSm90ILi2EN4cute5tupleIJNS5_1CILi1EEES8_S8_EEENS6_IJNS7_ILi128EEENS7_ILi160EEENS7_ILi192EEEEEELi192ENS_12float_e4m3_tEfNS_4arch4Sm90ELb0ELb0ELb1ELb1ELb0ELb1ELb0ELb1ELb1ELb0ELb0ELb0EEENS1_21CollectiveEpilogueFwdINS6_IJSA_SC_SB_EEES9_NS_10bfloat16_tESG_Li256ELb1ELb0ELb0ELb1EEENS1_36VarlenDynamicPersistentTileSchedulerILi128ELi160ELi256ELi128ELb0ELb0ELb1ELb0ELb1ELb1EEEEEEEEEvNT_6ParamsE,"",@"SHT_CUDA_INFO"
	.sectionflags	@""
	.align	4


	//----- nvinfo : EIATTR_CUDA_API_VERSION
	.align		4
        /*0000*/ 	.byte	0x04, 0x37
        /*0002*/ 	.short	(.L_172 - .L_171)
.L_171:
        /*0004*/ 	.word	0x00000082


	//----- nvinfo : EIATTR_KPARAM_INFO
	.align		4
.L_172:
        /*0008*/ 	.byte	0x04, 0x17
        /*000a*/ 	.short	(.L_174 - .L_173)
.L_173:
        /*000c*/ 	.word	0x00000000
        /*0010*/ 	.short	0x0000
        /*0012*/ 	.short	0x0070
        /*0014*/ 	.byte	0x00, 0xf0, 0x01, 0x28


	//----- nvinfo : EIATTR_SPARSE_MMA_MASK
	.align		4
.L_174:
        /*0018*/ 	.byte	0x03, 0x50
        /*001a*/ 	.short	0x0000


	//----- nvinfo : EIATTR_MAXREG_COUNT
	.align		4
        /*001c*/ 	.byte	0x03, 0x1b
        /*001e*/ 	.short	0x00a8


	//----- nvinfo : EIATTR_NUM_BARRIERS
	.align		4
        /*0020*/ 	.byte	0x02, 0x4c
        /*0022*/ 	.byte	0x10
	.zero		1


	//----- nvinfo : EIATTR_EXTERNS
	.align		4
        /*0024*/ 	.byte	0x04, 0x0f
        /*0026*/ 	.short	(.L_176 - .L_175)


	//   ....[0]....
	.align		4
.L_175:
        /*0028*/ 	.word	index@(__assertfail)


	//----- nvinfo : EIATTR_ANNOTATIONS
	.align		4
.L_176:
        /*002c*/ 	.byte	0x04, 0x55
        /*002e*/ 	.short	(.L_178 - .L_177)


	//   ....[0]....
.L_177:
        /* <DEDUP_REMOVED lines=62> */


	//----- nvinfo : EIATTR_MERCURY_ISA_VERSION
	.align		4
.L_178:
        /*03f8*/ 	.byte	0x03, 0x5f
        /*03fa*/ 	.short	0x0101


	//----- nvinfo : EIATTR_UNUSED_LOAD_BYTE_OFFSET
	.align		4
        /*03fc*/ 	.byte	0x04, 0x44
        /*03fe*/ 	.short	(.L_180 - .L_179)


	//   ....[0]....
.L_179:
        /*0400*/ 	.word	0x00000b10
        /*0404*/ 	.word	0x0000fff0


	//   ....[1]....
        /*0408*/ 	.word	0x0001ff90
        /*040c*/ 	.word	0x0000fff0


	//----- nvinfo : EIATTR_INT_WARP_WIDE_INSTR_OFFSETS
	.align		4
.L_180:
        /*0410*/ 	.byte	0x04, 0x31
        /*0412*/ 	.short	(.L_182 - .L_181)


	//   ....[0]....
.L_181:
        /*0414*/ 	.word	0x000001c0


	//   ....[1]....
        /*0418*/ 	.word	0x00000200


	//   ....[2]....
        /*041c*/ 	.word	0x00000270


	//   ....[3]....
        /*0420*/ 	.word	0x00025550


	//   ....[4]....
        /*0424*/ 	.word	0x000255e0


	//   ....[5]....
        /*0428*/ 	.word	0x00025cc0


	//   ....[6]....
        /*042c*/ 	.word	0x00025cf0


	//   ....[7]....
        /*0430*/ 	.word	0x00025e40


	//   ....[8]....
        /*0434*/ 	.word	0x00025f00


	//   ....[9]....
        /*0438*/ 	.word	0x00027f40


	//   ....[10]....
        /*043c*/ 	.word	0x00027fd0


	//----- nvinfo : EIATTR_COOP_GROUP_MASK_REGIDS
	.align		4
.L_182:
        /*0440*/ 	.byte	0x04, 0x29
        /*0442*/ 	.short	(.L_184 - .L_183)


	//   ....[0]....
.L_183:
        /*0444*/ 	.word	0xffffffff


	//   ....[1]....
        /*0448*/ 	.word	0xffffffff


	//   ....[2]....
        /*044c*/ 	.word	0xffffffff


	//   ....[3]....
        /*0450*/ 	.word	0xffffffff


	//   ....[4]....
        /*0454*/ 	.word	0xffffffff


	//   ....[5]....
        /*0458*/ 	.word	0xffffffff


	//   ....[6]....
        /*045c*/ 	.word	0xffffffff


	//   ....[7]....
        /*0460*/ 	.word	0xffffffff


	//   ....[8]....
        /*0464*/ 	.word	0xffffffff


	//   ....[9]....
        /*0468*/ 	.word	0xffffffff


	//   ....[10]....
        /*046c*/ 	.word	0xffffffff


	//   ....[11]....
        /*0470*/ 	.word	0xffffffff


	//   ....[12]....
        /*0474*/ 	.word	0xffffffff


	//   ....[13]....
        /*0478*/ 	.word	0xffffffff


	//   ....[14]....
        /*047c*/ 	.word	0xffffffff


	//   ....[15]....
        /*0480*/ 	.word	0xffffffff


	//   ....[16]....
        /*0484*/ 	.word	0xffffffff


	//   ....[17]....
        /*0488*/ 	.word	0xffffffff


	//   ....[18]....
        /*048c*/ 	.word	0xffffffff


	//   ....[19]....
        /*0490*/ 	.word	0xffffffff


	//   ....[20]....
        /*0494*/ 	.word	0xffffffff


	//   ....[21]....
        /*0498*/ 	.word	0xffffffff


	//   ....[22]....
        /*049c*/ 	.word	0xffffffff


	//   ....[23]....
        /*04a0*/ 	.word	0xffffffff


	//   ....[24]....
        /*04a4*/ 	.word	0xffffffff


	//   ....[25]....
        /*04a8*/ 	.word	0xffffffff


	//   ....[26]....
        /*04ac*/ 	.word	0xffffffff


	//   ....[27]....
        /*04b0*/ 	.word	0xffffffff


	//   ....[28]....
        /*04b4*/ 	.word	0xffffffff


	//   ....[29]....
        /*04b8*/ 	.word	0xffffffff


	//   ....[30]....
        /*04bc*/ 	.word	0xffffffff


	//   ....[31]....
        /*04c0*/ 	.word	0xffffffff


	//   ....[32]....
        /*04c4*/ 	.word	0xffffffff


	//   ....[33]....
        /*04c8*/ 	.word	0xffffffff


	//   ....[34]....
        /*04cc*/ 	.word	0xffffffff


	//   ....[35]....
        /*04d0*/ 	.word	0xffffffff


	//   ....[36]....
        /*04d4*/ 	.word	0xffffffff


	//   ....[37]....
        /*04d8*/ 	.word	0xffffffff


	//   ....[38]....
        /*04dc*/ 	.word	0xffffffff


	//   ....[39]....
        /*04e0*/ 	.word	0xffffffff


	//   ....[40]....
        /*04e4*/ 	.word	0xffffffff


	//   ....[41]....
        /*04e8*/ 	.word	0xffffffff


	//   ....[42]....
        /*04ec*/ 	.word	0xffffffff


	//   ....[43]....
        /*04f0*/ 	.word	0xffffffff


	//   ....[44]....
        /*04f4*/ 	.word	0xffffffff


	//   ....[45]....
        /*04f8*/ 	.word	0xffffffff


	//   ....[46]....
        /*04fc*/ 	.word	0xffffffff


	//   ....[47]....
        /*0500*/ 	.word	0xffffffff


	//   ....[48]....
        /*0504*/ 	.word	0xffffffff


	//   ....[49]....
        /*0508*/ 	.word	0xffffffff


	//   ....[50]....
        /*050c*/ 	.word	0xffffffff


	//   ....[51]....
        /*0510*/ 	.word	0xffffffff


	//   ....[52]....
        /*0514*/ 	.word	0xffffffff


	//   ....[53]....
        /*0518*/ 	.word	0xffffffff


	//   ....[54]....
        /*051c*/ 	.word	0xffffffff


	//   ....[55]....
        /*0520*/ 	.word	0xffffffff


	//   ....[56]....
        /*0524*/ 	.word	0xffffffff


	//   ....[57]....
        /*0528*/ 	.word	0xffffffff


	//   ....[58]....
        /*052c*/ 	.word	0xffffffff


	//   ....[59]....
        /*0530*/ 	.word	0xffffffff


	//   ....[60]....
        /*0534*/ 	.word	0xffffffff


	//   ....[61]....
        /*0538*/ 	.word	0xffffffff


	//   ....[62]....
        /*053c*/ 	.word	0xffffffff


	//   ....[63]....
        /*0540*/ 	.word	0xffffffff


	//   ....[64]....
        /*0544*/ 	.word	0xffffffff


	//   ....[65]....
        /*0548*/ 	.word	0xffffffff


	//   ....[66]....
        /*054c*/ 	.word	0xffffffff


	//   ....[67]....
        /*0550*/ 	.word	0xffffffff


	//   ....[68]....
        /*0554*/ 	.word	0xffffffff


	//   ....[69]....
        /*0558*/ 	.word	0xffffffff


	//   ....[70]....
        /*055c*/ 	.word	0xffffffff


	//   ....[71]....
        /*0560*/ 	.word	0xffffffff


	//   ....[72]....
        /*0564*/ 	.word	0xffffffff


	//   ....[73]....
        /*0568*/ 	.word	0xffffffff


	//   ....[74]....
        /*056c*/ 	.word	0xffffffff


	//   ....[75]....
        /*0570*/ 	.word	0xffffffff


	//   ....[76]....
        /*0574*/ 	.word	0xffffffff


	//   ....[77]....
        /*0578*/ 	.word	0xffffffff


	//   ....[78]....
        /*057c*/ 	.word	0xffffffff


	//   ....[79]....
        /*0580*/ 	.word	0xffffffff


	//   ....[80]....
        /*0584*/ 	.word	0xffffffff


	//   ....[81]....
        /*0588*/ 	.word	0xffffffff


	//   ....[82]....
        /*058c*/ 	.word	0xffffffff


	//   ....[83]....
        /*0590*/ 	.word	0xffffffff


	//   ....[84]....
        /*0594*/ 	.word	0xffffffff


	//   ....[85]....
        /*0598*/ 	.word	0xffffffff


	//   ....[86]....
        /*059c*/ 	.word	0xffffffff


	//   ....[87]....
        /*05a0*/ 	.word	0xffffffff


	//   ....[88]....
        /*05a4*/ 	.word	0xffffffff


	//   ....[89]....
        /*05a8*/ 	.word	0xffffffff


	//   ....[90]....
        /*05ac*/ 	.word	0xffffffff


	//   ....[91]....
        /*05b0*/ 	.word	0xffffffff


	//   ....[92]....
        /*05b4*/ 	.word	0xffffffff


	//   ....[93]....
        /*05b8*/ 	.word	0xffffffff


	//   ....[94]....
        /*05bc*/ 	.word	0xffffffff


	//   ....[95]....
        /*05c0*/ 	.word	0xffffffff


	//   ....[96]....
        /*05c4*/ 	.word	0xffffffff


	//   ....[97]....
        /*05c8*/ 	.word	0xffffffff


	//   ....[98]....
        /*05cc*/ 	.word	0xffffffff


	//   ....[99]....
        /*05d0*/ 	.word	0xffffffff


	//   ....[100]....
        /*05d4*/ 	.word	0xffffffff


	//   ....[101]....
        /*05d8*/ 	.word	0xffffffff


	//   ....[102]....
        /*05dc*/ 	.word	0xffffffff


	//   ....[103]....
        /*05e0*/ 	.word	0xffffffff


	//   ....[104]....
        /*05e4*/ 	.word	0x0500000f


	//   ....[105]....
        /*05e8*/ 	.word	0x0500000f


	//   ....[106]....
        /*05ec*/ 	.word	0x0500000f


	//   ....[107]....
        /*05f0*/ 	.word	0x0500000f


	//   ....[108]....
        /*05f4*/ 	.word	0x0500000f


	//   ....[109]....
        /*05f8*/ 	.word	0x0500000f


	//   ....[110]....
        /*05fc*/ 	.word	0x0500000f


	//   ....[111]....
        /*0600*/ 	.word	0x0500000f


	//   ....[112]....
        /*0604*/ 	.word	0x0500000f


	//   ....[113]....
        /*0608*/ 	.word	0x0500000f


	//   ....[114]....
        /*060c*/ 	.word	0x0500000f


	//   ....[115]....
        /*0610*/ 	.word	0x0500000f


	//   ....[116]....
        /*0614*/ 	.word	0x0500000f


	//   ....[117]....
        /*0618*/ 	.word	0x0500000f


	//   ....[118]....
        /*061c*/ 	.word	0x0500000f


	//   ....[119]....
        /*0620*/ 	.word	0x0500000f


	//   ....[120]....
        /*0624*/ 	.word	0x0500000f


	//   ....[121]....
        /*0628*/ 	.word	0x0500000f


	//   ....[122]....
        /*062c*/ 	.word	0x0500000f


	//   ....[123]....
        /*0630*/ 	.word	0x0500000f


	//   ....[124]....
        /*0634*/ 	.word	0x0500000f


	//   ....[125]....
        /*0638*/ 	.word	0x0500000f


	//   ....[126]....
        /*063c*/ 	.word	0x0500000f


	//   ....[127]....
        /*0640*/ 	.word	0x0500000f


	//   ....[128]....
        /*0644*/ 	.word	0x0500000f


	//   ....[129]....
        /*0648*/ 	.word	0x0500000f


	//   ....[130]....
        /*064c*/ 	.word	0x0500000f


	//   ....[131]....
        /*0650*/ 	.word	0x0500000f


	//   ....[132]....
        /*0654*/ 	.word	0x0500000f


	//   ....[133]....
        /*0658*/ 	.word	0x0500000f


	//   ....[134]....
        /*065c*/ 	.word	0x0500000f


	//   ....[135]....
        /*0660*/ 	.word	0x0500000f


	//   ....[136]....
        /*0664*/ 	.word	0x0500000f


	//   ....[137]....
        /*0668*/ 	.word	0x0500000f


	//   ....[138]....
        /*066c*/ 	.word	0x0500000f


	//   ....[139]....
        /*0670*/ 	.word	0x0500000f


	//   ....[140]....
        /*0674*/ 	.word	0x0500000f


	//   ....[141]....
        /*0678*/ 	.word	0x0500000f


	//   ....[142]....
        /*067c*/ 	.word	0x0500000f


	//   ....[143]....
        /*0680*/ 	.word	0x0500000f


	//   ....[144]....
        /*0684*/ 	.word	0x0500000f


	//   ....[145]....
        /*0688*/ 	.word	0x0500000f


	//   ....[146]....
        /*068c*/ 	.word	0x0500000f


	//   ....[147]....
        /*0690*/ 	.word	0x0500000f


	//   ....[148]....
        /*0694*/ 	.word	0x0500000f


	//   ....[149]....
        /*0698*/ 	.word	0x0500000f


	//   ....[150]....
        /*069c*/ 	.word	0x0500000f


	//   ....[151]....
        /*06a0*/ 	.word	0x0500000f


	//   ....[152]....
        /*06a4*/ 	.word	0x0500000f


	//   ....[153]....
        /*06a8*/ 	.word	0x0500000f


	//   ....[154]....
        /*06ac*/ 	.word	0x0500000f


	//   ....[155]....
        /*06b0*/ 	.word	0x0500000f


	//   ....[156]....
        /*06b4*/ 	.word	0x0500000f


	//   ....[157]....
        /*06b8*/ 	.word	0x0500000f


	//   ....[158]....
        /*06bc*/ 	.word	0x0500000f


	//   ....[159]....
        /*06c0*/ 	.word	0x0500000f


	//   ....[160]....
        /*06c4*/ 	.word	0x0500000f


	//   ....[161]....
        /*06c8*/ 	.word	0x0500000f


	//   ....[162]....
        /*06cc*/ 	.word	0x0500000f


	//   ....[163]....
        /*06d0*/ 	.word	0x0500000f


	//   ....[164]....
        /*06d4*/ 	.word	0x0500000f


	//   ....[165]....
        /*06d8*/ 	.word	0x0500000f


	//   ....[166]....
        /*06dc*/ 	.word	0x0500000f


	//   ....[167]....
        /*06e0*/ 	.word	0x0500000f


	//   ....[168]....
        /*06e4*/ 	.word	0x0500000f


	//   ....[169]....
        /*06e8*/ 	.word	0x0500000f


	//   ....[170]....
        /*06ec*/ 	.word	0x0500000f


	//   ....[171]....
        /*06f0*/ 	.word	0x0500000f


	//   ....[172]....
        /*06f4*/ 	.word	0x0500000f


	//   ....[173]....
        /*06f8*/ 	.word	0x0500000f


	//   ....[174]....
        /*06fc*/ 	.word	0x0500000f


	//   ....[175]....
        /*0700*/ 	.word	0x0500000f


	//   ....[176]....
        /*0704*/ 	.word	0x0500000f


	//   ....[177]....
        /*0708*/ 	.word	0x0500000f


	//   ....[178]....
        /*070c*/ 	.word	0x0500000f


	//   ....[179]....
        /*0710*/ 	.word	0x0500000f


	//   ....[180]....
        /*0714*/ 	.word	0x0500000f


	//----- nvinfo : EIATTR_COOP_GROUP_INSTR_OFFSETS
	.align		4
.L_184:
        /*0718*/ 	.byte	0x04, 0x28
        /*071a*/ 	.short	(.L_186 - .L_185)


	//   ....[0]....
.L_185:
        /*071c*/ 	.word	0x00000070


	//   ....[1]....
        /*0720*/ 	.word	0x000001d0


	//   ....[2]....
        /*0724*/ 	.word	0x00000220


	//   ....[3]....
        /*0728*/ 	.word	0x00000450


	//   ....[4]....
        /*072c*/ 	.word	0x000005b0


	//   ....[5]....
        /*0730*/ 	.word	0x000006d0


	//   ....[6]....
        /*0734*/ 	.word	0x00000830


	//   ....[7]....
        /*0738*/ 	.word	0x0000ffd0


	//   ....[8]....
        /*073c*/ 	.word	0x00019750


	//   ....[9]....
        /*0740*/ 	.word	0x000197f0


	//   ....[10]....
        /*0744*/ 	.word	0x00019b20


	//   ....[11]....
        /*0748*/ 	.word	0x00019c30


	//   ....[12]....
        /*074c*/ 	.word	0x0001d790


	//   ....[13]....
        /*0750*/ 	.word	0x0001d7b0


	//   ....[14]....
        /*0754*/ 	.word	0x0001d800


	//   ....[15]....
        /*0758*/ 	.word	0x0001d820


	//   ....[16]....
        /*075c*/ 	.word	0x0001f5e0


	//   ....[17]....
        /*0760*/ 	.word	0x0001f640


	//   ....[18]....
        /*0764*/ 	.word	0x0001f660


	//   ....[19]....
        /*0768*/ 	.word	0x0001f680


	//   ....[20]....
        /*076c*/ 	.word	0x00020860


	//   ....[21]....
        /*0770*/ 	.word	0x000208c0


	//   ....[22]....
        /*0774*/ 	.word	0x000208f0


	//   ....[23]....
        /*0778*/ 	.word	0x00020920


	//   ....[24]....
        /*077c*/ 	.word	0x00020950


	//   ....[25]....
        /*0780*/ 	.word	0x00020980


	//   ....[26]....
        /*0784*/ 	.word	0x000209b0


	//   ....[27]....
        /*0788*/ 	.word	0x000209e0


	//   ....[28]....
        /*078c*/ 	.word	0x00020a10


	//   ....[29]....
        /*0790*/ 	.word	0x00020a40


	//   ....[30]....
        /*0794*/ 	.word	0x00020a70


	//   ....[31]....
        /*0798*/ 	.word	0x00020aa0


	//   ....[32]....
        /*079c*/ 	.word	0x00020ad0


	//   ....[33]....
        /*07a0*/ 	.word	0x00020b00


	//   ....[34]....
        /*07a4*/ 	.word	0x00020b30


	//   ....[35]....
        /*07a8*/ 	.word	0x00020b60


	//   ....[36]....
        /*07ac*/ 	.word	0x00020b90


	//   ....[37]....
        /*07b0*/ 	.word	0x00020bc0


	//   ....[38]....
        /*07b4*/ 	.word	0x00020bf0


	//   ....[39]....
        /*07b8*/ 	.word	0x00020c20


	//   ....[40]....
        /*07bc*/ 	.word	0x00020c50


	//   ....[41]....
        /*07c0*/ 	.word	0x00020c80


	//   ....[42]....
        /*07c4*/ 	.word	0x00020cb0


	//   ....[43]....
        /*07c8*/ 	.word	0x00020ce0


	//   ....[44]....
        /*07cc*/ 	.word	0x00020d10


	//   ....[45]....
        /*07d0*/ 	.word	0x00020d40


	//   ....[46]....
        /*07d4*/ 	.word	0x00020d50


	//   ....[47]....
        /*07d8*/ 	.word	0x00020d80


	//   ....[48]....
        /*07dc*/ 	.word	0x00020db0


	//   ....[49]....
        /*07e0*/ 	.word	0x00020de0


	//   ....[50]....
        /*07e4*/ 	.word	0x00020e10


	//   ....[51]....
        /*07e8*/ 	.word	0x00020e30


	//   ....[52]....
        /*07ec*/ 	.word	0x00020e50


	//   ....[53]....
        /*07f0*/ 	.word	0x00020e60


	//   ....[54]....
        /*07f4*/ 	.word	0x00020e90


	//   ....[55]....
        /*07f8*/ 	.word	0x00020eb0


	//   ....[56]....
        /*07fc*/ 	.word	0x00020ee0


	//   ....[57]....
        /*0800*/ 	.word	0x00020f00


	//   ....[58]....
        /*0804*/ 	.word	0x00020f20


	//   ....[59]....
        /*0808*/ 	.word	0x00020f50


	//   ....[60]....
        /*080c*/ 	.word	0x00020f80


	//   ....[61]....
        /*0810*/ 	.word	0x00020fa0


	//   ....[62]....
        /*0814*/ 	.word	0x00020fd0


	//   ....[63]....
        /*0818*/ 	.word	0x00021000


	//   ....[64]....
        /*081c*/ 	.word	0x00021030


	//   ....[65]....
        /*0820*/ 	.word	0x00021060


	//   ....[66]....
        /*0824*/ 	.word	0x00021090


	//   ....[67]....
        /*0828*/ 	.word	0x000210a0


	//   ....[68]....
        /*082c*/ 	.word	0x00022e00


	//   ....[69]....
        /*0830*/ 	.word	0x00022ff0


	//   ....[70]....
        /*0834*/ 	.word	0x00023020


	//   ....[71]....
        /*0838*/ 	.word	0x00023050


	//   ....[72]....
        /*083c*/ 	.word	0x00023080


	//   ....[73]....
        /*0840*/ 	.word	0x000230b0


	//   ....[74]....
        /*0844*/ 	.word	0x000230e0


	//   ....[75]....
        /*0848*/ 	.word	0x00023250


	//   ....[76]....
        /*084c*/ 	.word	0x00023280


	//   ....[77]....
        /*0850*/ 	.word	0x000232b0


	//   ....[78]....
        /*0854*/ 	.word	0x000232e0


	//   ....[79]....
        /*0858*/ 	.word	0x00023310


	//   ....[80]....
        /*085c*/ 	.word	0x00023340


	//   ....[81]....
        /*0860*/ 	.word	0x000233e0


	//   ....[82]....
        /*0864*/ 	.word	0x00023410


	//   ....[83]....
        /*0868*/ 	.word	0x000234a0


	//   ....[84]....
        /*086c*/ 	.word	0x00023fb0


	//   ....[85]....
        /*0870*/ 	.word	0x00026060


	//   ....[86]....
        /*0874*/ 	.word	0x00028ad0


	//   ....[87]....
        /*0878*/ 	.word	0x00028b00


	//   ....[88]....
        /*087c*/ 	.word	0x00028b40


	//   ....[89]....
        /*0880*/ 	.word	0x00028b70


	//   ....[90]....
        /*0884*/ 	.word	0x00028ba0


	//   ....[91]....
        /*0888*/ 	.word	0x00028bd0


	//   ....[92]....
        /*088c*/ 	.word	0x00028c00


	//   ....[93]....
        /*0890*/ 	.word	0x00028c30


	//   ....[94]....
        /*0894*/ 	.word	0x00028db0


	//   ....[95]....
        /*0898*/ 	.word	0x00028de0


	//   ....[96]....
        /*089c*/ 	.word	0x00028e10


	//   ....[97]....
        /*08a0*/ 	.word	0x00028e40


	//   ....[98]....
        /*08a4*/ 	.word	0x00028e70


	//   ....[99]....
        /*08a8*/ 	.word	0x00028ea0


	//   ....[100]....
        /*08ac*/ 	.word	0x00028f60


	//   ....[101]....
        /*08b0*/ 	.word	0x00028f80


	//   ....[102]....
        /*08b4*/ 	.word	0x00028ff0


	//   ....[103]....
        /*08b8*/ 	.word	0x00029460


	//   ....[104]....
        /*08bc*/ 	.word	0x00029960


	//   ....[105]....
        /*08c0*/ 	.word	0x00029a10


	//   ....[106]....
        /*08c4*/ 	.word	0x00029ab0


	//   ....[107]....
        /*08c8*/ 	.word	0x00029b50


	//   ....[108]....
        /*08cc*/ 	.word	0x00029bf0


	//   ....[109]....
        /*08d0*/ 	.word	0x00029ce0


	//   ....[110]....
        /*08d4*/ 	.word	0x00029d80


	//   ....[111]....
        /*08d8*/ 	.word	0x00029e20


	//   ....[112]....
        /*08dc*/ 	.word	0x00029ec0


	//   ....[113]....
        /*08e0*/ 	.word	0x0002a130


	//   ....[114]....
        /*08e4*/ 	.word	0x0002a250


	//   ....[115]....
        /*08e8*/ 	.word	0x0002a370


	//   ....[116]....
        /*08ec*/ 	.word	0x0002a4a0


	//   ....[117]....
        /*08f0*/ 	.word	0x0002a550


	//   ....[118]....
        /*08f4*/ 	.word	0x0002a5d0


	//   ....[119]....
        /*08f8*/ 	.word	0x0002a630


	//   ....[120]....
        /*08fc*/ 	.word	0x0002a6b0


	//   ....[121]....
        /*0900*/ 	.word	0x0002a710


	//   ....[122]....
        /*0904*/ 	.word	0x0002a790


	//   ....[123]....
        /*0908*/ 	.word	0x0002a7f0


	//   ....[124]....
        /*090c*/ 	.word	0x0002a870


	//   ....[125]....
        /*0910*/ 	.word	0x0002a8d0


	//   ....[126]....
        /*0914*/ 	.word	0x0002a950


	//   ....[127]....
        /*0918*/ 	.word	0x0002a9b0


	//   ....[128]....
        /*091c*/ 	.word	0x0002aa10


	//   ....[129]....
        /*0920*/ 	.word	0x0002aa70


	//   ....[130]....
        /*0924*/ 	.word	0x0002aad0


	//   ....[131]....
        /*0928*/ 	.word	0x0002ab30


	//   ....[132]....
        /*092c*/ 	.word	0x0002ab90


	//   ....[133]....
        /*0930*/ 	.word	0x0002abf0


	//   ....[134]....
        /*0934*/ 	.word	0x0002ac60


	//   ....[135]....
        /*0938*/ 	.word	0x0002acc0


	//   ....[136]....
        /*093c*/ 	.word	0x0002ad50


	//   ....[137]....
        /*0940*/ 	.word	0x0002adb0


	//   ....[138]....
        /*0944*/ 	.word	0x0002ae10


	//   ....[139]....
        /*0948*/ 	.word	0x0002ae70


	//   ....[140]....
        /*094c*/ 	.word	0x0002af10


	//   ....[141]....
        /*0950*/ 	.word	0x0002af70


	//   ....[142]....
        /*0954*/ 	.word	0x0002b000


	//   ....[143]....
        /*0958*/ 	.word	0x0002b060


	//   ....[144]....
        /*095c*/ 	.word	0x0002b0e0


	//   ....[145]....
        /*0960*/ 	.word	0x0002b140


	//   ....[146]....
        /*0964*/ 	.word	0x0002b1a0


	//   ....[147]....
        /*0968*/ 	.word	0x0002b200


	//   ....[148]....
        /*096c*/ 	.word	0x0002b280


	//   ....[149]....
        /*0970*/ 	.word	0x0002b2e0


	//   ....[150]....
        /*0974*/ 	.word	0x0002b360


	//   ....[151]....
        /*0978*/ 	.word	0x0002b3c0


	//   ....[152]....
        /*097c*/ 	.word	0x0002b420


	//   ....[153]....
        /*0980*/ 	.word	0x0002b480


	//   ....[154]....
        /*0984*/ 	.word	0x0002b4f0


	//   ....[155]....
        /*0988*/ 	.word	0x0002b550


	//   ....[156]....
        /*098c*/ 	.word	0x0002b5d0


	//   ....[157]....
        /*0990*/ 	.word	0x0002b630


	//   ....[158]....
        /*0994*/ 	.word	0x0002b6a0


	//   ....[159]....
        /*0998*/ 	.word	0x0002b710


	//   ....[160]....
        /*099c*/ 	.word	0x0002b780


	//   ....[161]....
        /*09a0*/ 	.word	0x0002b910


	//   ....[162]....
        /*09a4*/ 	.word	0x0002bbf0


	//   ....[163]....
        /*09a8*/ 	.word	0x0002c010


	//   ....[164]....
        /*09ac*/ 	.word	0x0002c0b0


	//   ....[165]....
        /*09b0*/ 	.word	0x0002c1d0


	//   ....[166]....
        /*09b4*/ 	.word	0x0002c240


	//   ....[167]....
        /*09b8*/ 	.word	0x0002c2b0


	//   ....[168]....
        /*09bc*/ 	.word	0x0002c320


	//   ....[169]....
        /*09c0*/ 	.word	0x0002c390


	//   ....[170]....
        /*09c4*/ 	.word	0x0002c410


	//   ....[171]....
        /*09c8*/ 	.word	0x0002c4a0


	//   ....[172]....
        /*09cc*/ 	.word	0x0002c530


	//   ....[173]....
        /*09d0*/ 	.word	0x0002c5a0


	//   ....[174]....
        /*09d4*/ 	.word	0x0002c610


	//   ....[175]....
        /*09d8*/ 	.word	0x0002c680


	//   ....[176]....
        /*09dc*/ 	.word	0x0002c700


	//   ....[177]....
        /*09e0*/ 	.word	0x0002c770


	//   ....[178]....
        /*09e4*/ 	.word	0x0002c810


	//   ....[179]....
        /*09e8*/ 	.word	0x0002c8a0


	//   ....[180]....
        /*09ec*/ 	.word	0x0002c9c0


	//----- nvinfo : EIATTR_REG_RECONFIG
	.align		4
.L_186:
        /*09f0*/ 	.byte	0x01, 0x54
	.zero		2


	//----- nvinfo : EIATTR_SYSCALL_OFFSETS
	.align		4
        /*09f4*/ 	.byte	0x04, 0x46
        /*09f6*/ 	.short	(.L_188 - .L_187)


	//   ....[0]....
.L_187:
        /*09f8*/ 	.word	0x00001a80


	//   ....[1]....
        /*09fc*/ 	.word	0x00001bd0


	//   ....[2]....
        /*0a00*/ 	.word	0x00010160


	//   ....[3]....
        /*0a04*/ 	.word	0x00010830


	//   ....[4]....
        /*0a08*/ 	.word	0x00025770


	//   ....[5]....
        /*0a0c*/ 	.word	0x00025920


	//   ....[6]....
        /*0a10*/ 	.word	0x00025a60


	//   ....[7]....
        /*0a14*/ 	.word	0x00025b90


	//----- nvinfo : EIATTR_MBARRIER_INSTR_OFFSETS
	.align		4
.L_188:
        /*0a18*/ 	.byte	0x04, 0x39
        /*0a1a*/ 	.short	(.L_190 - .L_189)


	//   ....[0]....
.L_189:
        /*0a1c*/ 	.word	0x00000300
        /*0a20*/ 	.word	0x000000ff
        /*0a24*/ 	.word	0x00033400
        /*0a28*/ 	.short	0x0100
        /*0a2a*/ 	.byte	0x08
	.zero		1


	//   ....[1]....
        /*0a2c*/ 	.word	0x00000310
        /*0a30*/ 	.word	0x000000ff
        /*0a34*/ 	.word	0x00033420
        /*0a38*/ 	.short	0x0100
        /*0a3a*/ 	.byte	0x08
	.zero		1


	//   ....[2]....
        /*0a3c*/ 	.word	0x00000400
        /*0a40*/ 	.word	0x000000ff
        /*0a44*/ 	.word	0x00033430
        /*0a48*/ 	.short	0x0100
        /*0a4a*/ 	.byte	0x08
	.zero		1


	//   ....[3]....
        /*0a4c*/ 	.word	0x00000410
        /*0a50*/ 	.word	0x000000ff
        /*0a54*/ 	.word	0x00033440
        /*0a58*/ 	.short	0x0100
        /*0a5a*/ 	.byte	0x08
	.zero		1


	//   ....[4]....
        /*0a5c*/ 	.word	0x00000420
        /*0a60*/ 	.word	0x000000ff
        /*0a64*/ 	.word	0x00033438
        /*0a68*/ 	.short	0x0100
        /*0a6a*/ 	.byte	0x08
	.zero		1


	//   ....[5]....
        /*0a6c*/ 	.word	0x00000430
        /*0a70*/ 	.word	0x000000ff
        /*0a74*/ 	.word	0x00033448
        /*0a78*/ 	.short	0x0100
        /*0a7a*/ 	.byte	0x08
	.zero		1


	//   ....[6]....
        /*0a7c*/ 	.word	0x00000560
        /*0a80*/ 	.word	0x000000ff
        /*0a84*/ 	.word	0x00033450
        /*0a88*/ 	.short	0x0100
        /*0a8a*/ 	.byte	0x08
	.zero		1


	//   ....[7]....
        /*0a8c*/ 	.word	0x00000570
        /*0a90*/ 	.word	0x000000ff
        /*0a94*/ 	.word	0x00033460
        /*0a98*/ 	.short	0x0100
        /*0a9a*/ 	.byte	0x08
	.zero		1


	//   ....[8]....
        /*0a9c*/ 	.word	0x00000580
        /*0aa0*/ 	.word	0x000000ff
        /*0aa4*/ 	.word	0x00033458
        /*0aa8*/ 	.short	0x0100
        /*0aaa*/ 	.byte	0x08
	.zero		1


	//   ....[9]....
        /*0aac*/ 	.word	0x00000590
        /*0ab0*/ 	.word	0x000000ff
        /*0ab4*/ 	.word	0x00033468
        /*0ab8*/ 	.short	0x0100
        /*0aba*/ 	.byte	0x08
	.zero		1


	//   ....[10]....
        /*0abc*/ 	.word	0x00000680
        /*0ac0*/ 	.word	0x000000ff
        /*0ac4*/ 	.word	0x00033470
        /*0ac8*/ 	.short	0x0100
        /*0aca*/ 	.byte	0x06
	.zero		1


	//   ....[11]....
        /*0acc*/ 	.word	0x00000690
        /*0ad0*/ 	.word	0x000000ff
        /*0ad4*/ 	.word	0x00033480
        /*0ad8*/ 	.short	0x0100
        /*0ada*/ 	.byte	0x06
	.zero		1


	//   ....[12]....
        /*0adc*/ 	.word	0x000006a0
        /*0ae0*/ 	.word	0x000000ff
        /*0ae4*/ 	.word	0x00033478
        /*0ae8*/ 	.short	0x0100
        /*0aea*/ 	.byte	0x06
	.zero		1


	//   ....[13]....
        /*0aec*/ 	.word	0x000006b0
        /*0af0*/ 	.word	0x000000ff
        /*0af4*/ 	.word	0x00033488
        /*0af8*/ 	.short	0x0100
        /*0afa*/ 	.byte	0x06
	.zero		1


	//   ....[14]....
        /*0afc*/ 	.word	0x000007e0
        /*0b00*/ 	.word	0x000000ff
        /*0b04*/ 	.word	0x00033490
        /*0b08*/ 	.short	0x0100
        /*0b0a*/ 	.byte	0x08
	.zero		1


	//   ....[15]....
        /*0b0c*/ 	.word	0x000007f0
        /*0b10*/ 	.word	0x000000ff
        /*0b14*/ 	.word	0x000334a0
        /*0b18*/ 	.short	0x0100
        /*0b1a*/ 	.byte	0x08
	.zero		1


	//   ....[16]....
        /*0b1c*/ 	.word	0x00000800
        /*0b20*/ 	.word	0x000000ff
        /*0b24*/ 	.word	0x00033498
        /*0b28*/ 	.short	0x0100
        /*0b2a*/ 	.byte	0x08
	.zero		1


	//   ....[17]....
        /*0b2c*/ 	.word	0x00000810
        /*0b30*/ 	.word	0x000000ff
        /*0b34*/ 	.word	0x000334a8
        /*0b38*/ 	.short	0x0100
        /*0b3a*/ 	.byte	0x08
	.zero		1


	//   ....[18]....
        /*0b3c*/ 	.word	0x00000940
        /*0b40*/ 	.word	0x000000ff
        /*0b44*/ 	.word	0x000334b0
        /*0b48*/ 	.short	0x0100
        /*0b4a*/ 	.byte	0x08
	.zero		1


	//   ....[19]....
        /*0b4c*/ 	.word	0x00000950
        /*0b50*/ 	.word	0x000000ff
        /*0b54*/ 	.word	0x000334c0
        /*0b58*/ 	.short	0x0100
        /*0b5a*/ 	.byte	0x08
	.zero		1


	//   ....[20]....
        /*0b5c*/ 	.word	0x00000960
        /*0b60*/ 	.word	0x000000ff
        /*0b64*/ 	.word	0x000334b8
        /*0b68*/ 	.short	0x0100
        /*0b6a*/ 	.byte	0x08
	.zero		1


	//   ....[21]....
        /*0b6c*/ 	.word	0x00000970
        /*0b70*/ 	.word	0x000000ff
        /*0b74*/ 	.word	0x000334c8
        /*0b78*/ 	.short	0x0100
        /*0b7a*/ 	.byte	0x08
	.zero		1


	//   ....[22]....
        /*0b7c*/ 	.word	0x00003470
        /*0b80*/ 	.word	0x0000002b
        /*0b84*/ 	.word	0x00033490
        /*0b88*/ 	.short	0x010a
        /*0b8a*/ 	.byte	0x3f
	.zero		1


	//   ....[23]....
        /*0b8c*/ 	.word	0x00009250
        /*0b90*/ 	.word	0x0000002b
        /*0b94*/ 	.word	0x00033490
        /*0b98*/ 	.short	0x010a
        /*0b9a*/ 	.byte	0x3f
	.zero		1


	//   ....[24]....
        /*0b9c*/ 	.word	0x0000f130
        /*0ba0*/ 	.word	0x0000002b
        /*0ba4*/ 	.word	0x00033490
        /*0ba8*/ 	.short	0x010a
        /*0baa*/ 	.byte	0x3f
	.zero		1


	//   ....[25]....
        /*0bac*/ 	.word	0x0000f510
        /*0bb0*/ 	.word	0x0000002c
        /*0bb4*/ 	.word	0x00000000
        /*0bb8*/ 	.short	0x0101
        /*0bba*/ 	.byte	0x3f
	.zero		1


	//   ....[26]....
        /*0bbc*/ 	.word	0x0000f550
        /*0bc0*/ 	.word	0x0000002b
        /*0bc4*/ 	.word	0x000334b0
        /*0bc8*/ 	.short	0x010a
        /*0bca*/ 	.byte	0x3f
	.zero		1


	//   ....[27]....
        /*0bcc*/ 	.word	0x0000fa70
        /*0bd0*/ 	.word	0x0000002b
        /*0bd4*/ 	.word	0x00000000
        /*0bd8*/ 	.short	0x0101
        /*0bda*/ 	.byte	0x3f
	.zero		1


	//   ....[28]....
        /*0bdc*/ 	.word	0x00010470
        /*0be0*/ 	.word	0x00000012
        /*0be4*/ 	.word	0x00033400
        /*0be8*/ 	.short	0x010a
        /*0bea*/ 	.byte	0x3f
	.zero		1


	//   ....[29]....
        /*0bec*/ 	.word	0x000104c0
        /*0bf0*/ 	.word	0x00000012
        /*0bf4*/ 	.word	0x00033400
        /*0bf8*/ 	.short	0x010a
        /*0bfa*/ 	.byte	0x3f
	.zero		1


	//   ....[30]....
        /*0bfc*/ 	.word	0x00010cc0
        /*0c00*/ 	.word	0x00000012
        /*0c04*/ 	.word	0x00033400
        /*0c08*/ 	.short	0x010a
        /*0c0a*/ 	.byte	0x3f
	.zero		1


	//   ....[31]....
        /*0c0c*/ 	.word	0x00013f50
        /*0c10*/ 	.word	0x00000012
        /*0c14*/ 	.word	0x00033400
        /*0c18*/ 	.short	0x010a
        /*0c1a*/ 	.byte	0x3f
	.zero		1


	//   ....[32]....
        /*0c1c*/ 	.word	0x00017070
        /*0c20*/ 	.word	0x00000000
        /*0c24*/ 	.word	0x00033430
        /*0c28*/ 	.short	0x010a
        /*0c2a*/ 	.byte	0x3f
	.zero		1


	//   ....[33]....
        /*0c2c*/ 	.word	0x000170f0
        /*0c30*/ 	.word	0x00000000
        /*0c34*/ 	.word	0x00033430
        /*0c38*/ 	.short	0x010a
        /*0c3a*/ 	.byte	0x3f
	.zero		1


	//   ....[34]....
        /*0c3c*/ 	.word	0x00019ff0
        /*0c40*/ 	.word	0x0000000f
        /*0c44*/ 	.word	0x00000000
        /*0c48*/ 	.short	0x0101
        /*0c4a*/ 	.byte	0x3f
	.zero		1


	//   ....[35]....
        /*0c4c*/ 	.word	0x0001b4a0
        /*0c50*/ 	.word	0x00000009
        /*0c54*/ 	.word	0x00033430
        /*0c58*/ 	.short	0x010a
        /*0c5a*/ 	.byte	0x3f
	.zero		1


	//   ....[36]....
        /*0c5c*/ 	.word	0x0001b4f0
        /*0c60*/ 	.word	0x00000009
        /*0c64*/ 	.word	0x00033430
        /*0c68*/ 	.short	0x010a
        /*0c6a*/ 	.byte	0x3f
	.zero		1


	//   ....[37]....
        /*0c6c*/ 	.word	0x0001c5f0
        /*0c70*/ 	.word	0x0000000a
        /*0c74*/ 	.word	0x00033450
        /*0c78*/ 	.short	0x010a
        /*0c7a*/ 	.byte	0x3f
	.zero		1


	//   ....[38]....
        /*0c7c*/ 	.word	0x0001c630
        /*0c80*/ 	.word	0x0000000a
        /*0c84*/ 	.word	0x00033450
        /*0c88*/ 	.short	0x010a
        /*0c8a*/ 	.byte	0x3f
	.zero		1


	//   ....[39]....
        /*0c8c*/ 	.word	0x0001e720
        /*0c90*/ 	.word	0x00000000
        /*0c94*/ 	.word	0x00000000
        /*0c98*/ 	.short	0x0101
        /*0c9a*/ 	.byte	0x3f
	.zero		1


	//   ....[40]....
        /*0c9c*/ 	.word	0x0001e9e0
        /*0ca0*/ 	.word	0x00000007
        /*0ca4*/ 	.word	0x00000000
        /*0ca8*/ 	.short	0x0101
        /*0caa*/ 	.byte	0x3f
	.zero		1


	//   ....[41]....
        /*0cac*/ 	.word	0x0001f260
        /*0cb0*/ 	.word	0x0000000b
        /*0cb4*/ 	.word	0x00033450
        /*0cb8*/ 	.short	0x010a
        /*0cba*/ 	.byte	0x3f
	.zero		1


	//   ....[42]....
        /*0cbc*/ 	.word	0x0001f2e0
        /*0cc0*/ 	.word	0x0000000b
        /*0cc4*/ 	.word	0x00033450
        /*0cc8*/ 	.short	0x010a
        /*0cca*/ 	.byte	0x3f
	.zero		1


	//   ....[43]....
        /*0ccc*/ 	.word	0x0001f950
        /*0cd0*/ 	.word	0x00000002
        /*0cd4*/ 	.word	0x00000000
        /*0cd8*/ 	.short	0x0101
        /*0cda*/ 	.byte	0x3f
	.zero		1


	//   ....[44]....
        /*0cdc*/ 	.word	0x00021c60
        /*0ce0*/ 	.word	0x00000000
        /*0ce4*/ 	.word	0x00000000
        /*0ce8*/ 	.short	0x0101
        /*0cea*/ 	.byte	0x3f
	.zero		1


	//   ....[45]....
        /*0cec*/ 	.word	0x000240c0
        /*0cf0*/ 	.word	0x0000000b
        /*0cf4*/ 	.word	0x00033420
        /*0cf8*/ 	.short	0x010a
        /*0cfa*/ 	.byte	0x3f
	.zero		1


	//   ....[46]....
        /*0cfc*/ 	.word	0x00024190
        /*0d00*/ 	.word	0x00000007
        /*0d04*/ 	.word	0x000334a0
        /*0d08*/ 	.short	0x010a
        /*0d0a*/ 	.byte	0x3f
	.zero		1


	//   ....[47]....
        /*0d0c*/ 	.word	0x000245d0
        /*0d10*/ 	.word	0x00000007
        /*0d14*/ 	.word	0x000334c0
        /*0d18*/ 	.short	0x010a
        /*0d1a*/ 	.byte	0x3f
	.zero		1


	//   ....[48]....
        /*0d1c*/ 	.word	0x00024b90
        /*0d20*/ 	.word	0x00000007
        /*0d24*/ 	.word	0x000334a0
        /*0d28*/ 	.short	0x010a
        /*0d2a*/ 	.byte	0x3f
	.zero		1


	//   ....[49]....
        /*0d2c*/ 	.word	0x00024fb0
        /*0d30*/ 	.word	0x00000007
        /*0d34*/ 	.word	0x000334c0
        /*0d38*/ 	.short	0x010a
        /*0d3a*/ 	.byte	0x3f
	.zero		1


	//   ....[50]....
        /*0d3c*/ 	.word	0x000262f0
        /*0d40*/ 	.word	0x00000004
        /*0d44*/ 	.word	0x00033480
        /*0d48*/ 	.short	0x010a
        /*0d4a*/ 	.byte	0x3f
	.zero		1


	//   ....[51]....
        /*0d4c*/ 	.word	0x00026570
        /*0d50*/ 	.word	0x00000004
        /*0d54*/ 	.word	0x00033440
        /*0d58*/ 	.short	0x010a
        /*0d5a*/ 	.byte	0x3f
	.zero		1


	//   ....[52]....
        /*0d5c*/ 	.word	0x00026aa0
        /*0d60*/ 	.word	0x00000004
        /*0d64*/ 	.word	0x00033420
        /*0d68*/ 	.short	0x010a
        /*0d6a*/ 	.byte	0x3f
	.zero		1


	//   ....[53]....
        /*0d6c*/ 	.word	0x00026dd0
        /*0d70*/ 	.word	0x00000005
        /*0d74*/ 	.word	0x00033480
        /*0d78*/ 	.short	0x010a
        /*0d7a*/ 	.byte	0x3f
	.zero		1


	//   ....[54]....
        /*0d7c*/ 	.word	0x00027240
        /*0d80*/ 	.word	0x00000005
        /*0d84*/ 	.word	0x00033440
        /*0d88*/ 	.short	0x010a
        /*0d8a*/ 	.byte	0x3f
	.zero		1


	//   ....[55]....
        /*0d8c*/ 	.word	0x00027720
        /*0d90*/ 	.word	0x0000000e
        /*0d94*/ 	.word	0x00033470
        /*0d98*/ 	.short	0x010a
        /*0d9a*/ 	.byte	0x3f
	.zero		1


	//   ....[56]....
        /*0d9c*/ 	.word	0x00027790
        /*0da0*/ 	.word	0x0000000e
        /*0da4*/ 	.word	0x00033460
        /*0da8*/ 	.short	0x010a
        /*0daa*/ 	.byte	0x3f
	.zero		1


	//   ....[57]....
        /*0dac*/ 	.word	0x00027e80
        /*0db0*/ 	.word	0x0000000e
        /*0db4*/ 	.word	0x00033450
        /*0db8*/ 	.short	0x0101
        /*0dba*/ 	.byte	0x3f
	.zero		1


	//   ....[58]....
        /*0dbc*/ 	.word	0x00027ef0
        /*0dc0*/ 	.word	0x0000000e
        /*0dc4*/ 	.word	0x00000000
        /*0dc8*/ 	.short	0x0101
        /*0dca*/ 	.byte	0x3f
	.zero		1


	//   ....[59]....
        /*0dcc*/ 	.word	0x000280d0
        /*0dd0*/ 	.word	0x00000003
        /*0dd4*/ 	.word	0x00033470
        /*0dd8*/ 	.short	0x010a
        /*0dda*/ 	.byte	0x3f
	.zero		1


	//   ....[60]....
        /*0ddc*/ 	.word	0x000281b0
        /*0de0*/ 	.word	0x00000003
        /*0de4*/ 	.word	0x00033460
        /*0de8*/ 	.short	0x010a
        /*0dea*/ 	.byte	0x3f
	.zero		1


	//   ....[61]....
        /*0dec*/ 	.word	0x00028870
        /*0df0*/ 	.word	0x00000003
        /*0df4*/ 	.word	0x00033450
        /*0df8*/ 	.short	0x0101
        /*0dfa*/ 	.byte	0x3f
	.zero		1


	//   ....[62]....
        /*0dfc*/ 	.word	0x000288c0
        /*0e00*/ 	.word	0x00000000
        /*0e04*/ 	.word	0x00000000
        /*0e08*/ 	.short	0x0101
        /*0e0a*/ 	.byte	0x3f
	.zero		1


	//   ....[63]....
        /*0e0c*/ 	.word	0x000293e0
        /*0e10*/ 	.word	0x00000000
        /*0e14*/ 	.word	0x00033420
        /*0e18*/ 	.short	0x010a
        /*0e1a*/ 	.byte	0x3f
	.zero		1


	//   ....[64]....
        /*0e1c*/ 	.word	0x00029590
        /*0e20*/ 	.word	0x00000006
        /*0e24*/ 	.word	0x00000000
        /*0e28*/ 	.short	0x010a
        /*0e2a*/ 	.byte	0x3f
	.zero		1


	//   ....[65]....
        /*0e2c*/ 	.word	0x00029600
        /*0e30*/ 	.word	0x00000007
        /*0e34*/ 	.word	0x00000000
        /*0e38*/ 	.short	0x010a
        /*0e3a*/ 	.byte	0x3f
	.zero		1


	//   ....[66]....
        /*0e3c*/ 	.word	0x00029660
        /*0e40*/ 	.word	0x00000004
        /*0e44*/ 	.word	0x00033460
        /*0e48*/ 	.short	0x010a
        /*0e4a*/ 	.byte	0x3f
	.zero		1


	//   ....[67]....
        /*0e4c*/ 	.word	0x000296b0
        /*0e50*/ 	.word	0x00000003
        /*0e54*/ 	.word	0x00033460
        /*0e58*/ 	.short	0x010a
        /*0e5a*/ 	.byte	0x3f
	.zero		1


	//   ....[68]....
        /*0e5c*/ 	.word	0x000296f0
        /*0e60*/ 	.word	0x00000004
        /*0e64*/ 	.word	0x00033480
        /*0e68*/ 	.short	0x010a
        /*0e6a*/ 	.byte	0x3f
	.zero		1


	//   ....[69]....
        /*0e6c*/ 	.word	0x00029710
        /*0e70*/ 	.word	0x00000003
        /*0e74*/ 	.word	0x00033480
        /*0e78*/ 	.short	0x010a
        /*0e7a*/ 	.byte	0x3f
	.zero		1


	//   ....[70]....
        /*0e7c*/ 	.word	0x00029770
        /*0e80*/ 	.word	0x0000002b
        /*0e84*/ 	.word	0x00033490
        /*0e88*/ 	.short	0x010a
        /*0e8a*/ 	.byte	0x3f
	.zero		1


	//   ....[71]....
        /*0e8c*/ 	.word	0x000297c0
        /*0e90*/ 	.word	0x0000002b
        /*0e94*/ 	.word	0x00033490
        /*0e98*/ 	.short	0x010a
        /*0e9a*/ 	.byte	0x3f
	.zero		1


	//   ....[72]....
        /*0e9c*/ 	.word	0x00029810
        /*0ea0*/ 	.word	0x0000002b
        /*0ea4*/ 	.word	0x00033490
        /*0ea8*/ 	.short	0x010a
        /*0eaa*/ 	.byte	0x3f
	.zero		1


	//   ....[73]....
        /*0eac*/ 	.word	0x00029860
        /*0eb0*/ 	.word	0x0000002b
        /*0eb4*/ 	.word	0x000334b0
        /*0eb8*/ 	.short	0x010a
        /*0eba*/ 	.byte	0x3f
	.zero		1


	//   ....[74]....
        /*0ebc*/ 	.word	0x00029c30
        /*0ec0*/ 	.word	0x00000012
        /*0ec4*/ 	.word	0x00033400
        /*0ec8*/ 	.short	0x010a
        /*0eca*/ 	.byte	0x3f
	.zero		1


	//   ....[75]....
        /*0ecc*/ 	.word	0x00029f00
        /*0ed0*/ 	.word	0x00000012
        /*0ed4*/ 	.word	0x00033400
        /*0ed8*/ 	.short	0x010a
        /*0eda*/ 	.byte	0x3f
	.zero		1


	//   ....[76]....
        /*0edc*/ 	.word	0x00029f50
        /*0ee0*/ 	.word	0x00000000
        /*0ee4*/ 	.word	0x00033430
        /*0ee8*/ 	.short	0x010a
        /*0eea*/ 	.byte	0x3f
	.zero		1


	//   ....[77]....
        /*0eec*/ 	.word	0x00029fa0
        /*0ef0*/ 	.word	0x00000009
        /*0ef4*/ 	.word	0x00033430
        /*0ef8*/ 	.short	0x010a
        /*0efa*/ 	.byte	0x3f
	.zero		1


	//   ....[78]....
        /*0efc*/ 	.word	0x00029ff0
        /*0f00*/ 	.word	0x0000000a
        /*0f04*/ 	.word	0x00033450
        /*0f08*/ 	.short	0x010a
        /*0f0a*/ 	.byte	0x3f
	.zero		1


	//   ....[79]....
        /*0f0c*/ 	.word	0x0002a040
        /*0f10*/ 	.word	0x0000000b
        /*0f14*/ 	.word	0x00033450
        /*0f18*/ 	.short	0x010a
        /*0f1a*/ 	.byte	0x3f
	.zero		1


	//   ....[80]....
        /*0f1c*/ 	.word	0x0002b9d0
        /*0f20*/ 	.word	0x0000000b
        /*0f24*/ 	.word	0x00033420
        /*0f28*/ 	.short	0x010a
        /*0f2a*/ 	.byte	0x3f
	.zero		1


	//   ....[81]....
        /*0f2c*/ 	.word	0x0002ba20
        /*0f30*/ 	.word	0x00000007
        /*0f34*/ 	.word	0x000334a0
        /*0f38*/ 	.short	0x010a
        /*0f3a*/ 	.byte	0x3f
	.zero		1


	//   ....[82]....
        /*0f3c*/ 	.word	0x0002ba70
        /*0f40*/ 	.word	0x00000007
        /*0f44*/ 	.word	0x000334c0
        /*0f48*/ 	.short	0x010a
        /*0f4a*/ 	.byte	0x3f
	.zero		1


	//   ....[83]....
        /*0f4c*/ 	.word	0x0002bac0
        /*0f50*/ 	.word	0x00000007
        /*0f54*/ 	.word	0x000334a0
        /*0f58*/ 	.short	0x010a
        /*0f5a*/ 	.byte	0x3f
	.zero		1


	//   ....[84]....
        /*0f5c*/ 	.word	0x0002bb10
        /*0f60*/ 	.word	0x00000007
        /*0f64*/ 	.word	0x000334c0
        /*0f68*/ 	.short	0x010a
        /*0f6a*/ 	.byte	0x3f
	.zero		1


	//   ....[85]....
        /*0f6c*/ 	.word	0x0002bcb0
        /*0f70*/ 	.word	0x00000004
        /*0f74*/ 	.word	0x00033480
        /*0f78*/ 	.short	0x010a
        /*0f7a*/ 	.byte	0x3f
	.zero		1


	//   ....[86]....
        /*0f7c*/ 	.word	0x0002bd00
        /*0f80*/ 	.word	0x00000004
        /*0f84*/ 	.word	0x00033440
        /*0f88*/ 	.short	0x010a
        /*0f8a*/ 	.byte	0x3f
	.zero		1


	//   ....[87]....
        /*0f8c*/ 	.word	0x0002bd80
        /*0f90*/ 	.word	0x00000004
        /*0f94*/ 	.word	0x00033420
        /*0f98*/ 	.short	0x010a
        /*0f9a*/ 	.byte	0x3f
	.zero		1


	//   ....[88]....
        /*0f9c*/ 	.word	0x0002bdd0
        /*0fa0*/ 	.word	0x00000005
        /*0fa4*/ 	.word	0x00033480
        /*0fa8*/ 	.short	0x010a
        /*0faa*/ 	.byte	0x3f
	.zero		1


	//   ....[89]....
        /*0fac*/ 	.word	0x0002be20
        /*0fb0*/ 	.word	0x00000005
        /*0fb4*/ 	.word	0x00033440
        /*0fb8*/ 	.short	0x010a
        /*0fba*/ 	.byte	0x3f
	.zero		1


	//   ....[90]....
        /*0fbc*/ 	.word	0x0002be70
        /*0fc0*/ 	.word	0x0000000e
        /*0fc4*/ 	.word	0x00033470
        /*0fc8*/ 	.short	0x010a
        /*0fca*/ 	.byte	0x3f
	.zero		1


	//   ....[91]....
        /*0fcc*/ 	.word	0x0002bec0
        /*0fd0*/ 	.word	0x0000000e
        /*0fd4*/ 	.word	0x00033460
        /*0fd8*/ 	.short	0x010a
        /*0fda*/ 	.byte	0x3f
	.zero		1


	//   ....[92]....
        /*0fdc*/ 	.word	0x0002bf10
        /*0fe0*/ 	.word	0x00000003
        /*0fe4*/ 	.word	0x00033470
        /*0fe8*/ 	.short	0x010a
        /*0fea*/ 	.byte	0x3f
	.zero		1


	//   ....[93]....
        /*0fec*/ 	.word	0x0002bf60
        /*0ff0*/ 	.word	0x00000003
        /*0ff4*/ 	.word	0x00033460
        /*0ff8*/ 	.short	0x010a
        /*0ffa*/ 	.byte	0x3f
	.zero		1


	//   ....[94]....
        /*0ffc*/ 	.word	0x0002c8e0
        /*1000*/ 	.word	0x00000000
        /*1004*/ 	.word	0x00033420
        /*1008*/ 	.short	0x010a
        /*100a*/ 	.byte	0x3f
	.zero		1


	//   ....[95]....
        /*100c*/ 	.word	0x0002ca80
        /*1010*/ 	.word	0x00000006
        /*1014*/ 	.word	0x00000000
        /*1018*/ 	.short	0x010a
        /*101a*/ 	.byte	0x3f
	.zero		1


	//   ....[96]....
        /*101c*/ 	.word	0x0002cad0
        /*1020*/ 	.word	0x00000007
        /*1024*/ 	.word	0x00000000
        /*1028*/ 	.short	0x010a
        /*102a*/ 	.byte	0x3f
	.zero		1


	//   ....[97]....
        /*102c*/ 	.word	0x0002cb20
        /*1030*/ 	.word	0x00000004
        /*1034*/ 	.word	0x00033460
        /*1038*/ 	.short	0x010a
        /*103a*/ 	.byte	0x3f
	.zero		1


	//   ....[98]....
        /*103c*/ 	.word	0x0002cb70
        /*1040*/ 	.word	0x00000003
        /*1044*/ 	.word	0x00033460
        /*1048*/ 	.short	0x010a
        /*104a*/ 	.byte	0x3f
	.zero		1


	//   ....[99]....
        /*104c*/ 	.word	0x0002cbc0
        /*1050*/ 	.word	0x00000004
        /*1054*/ 	.word	0x00033480
        /*1058*/ 	.short	0x010a
        /*105a*/ 	.byte	0x3f
	.zero		1


	//----- nvinfo : EIATTR_NUM_MBARRIERS
	.align		4
.L_190:
        /*105c*/ 	.byte	0x03, 0x38
        /*105e*/ 	.short	0x0016


	//----- nvinfo : EIATTR_EXIT_INSTR_OFFSETS
	.align		4
        /*1060*/ 	.byte	0x04, 0x1c
        /*1062*/ 	.short	(.L_192 - .L_191)


	//   ....[0]....
.L_191:
        /*1064*/ 	.word	0x00029760


	//----- nvinfo : EIATTR_MAX_THREADS
	.align		4
.L_192:
        /*1068*/ 	.byte	0x04, 0x05
        /*106a*/ 	.short	(.L_194 - .L_193)
.L_193:
        /*106c*/ 	.word	0x00000180
        /*1070*/ 	.word	0x00000001
        /*1074*/ 	.word	0x00000001


	//----- nvinfo : EIATTR_CRS_STACK_SIZE
	.align		4
.L_194:
        /*1078*/ 	.byte	0x04, 0x1e
        /*107a*/ 	.short	(.L_196 - .L_195)
.L_195:
        /*107c*/ 	.word	0x00000000


	//----- nvinfo : EIATTR_CBANK_PARAM_SIZE
	.align		4
.L_196:
        /*1080*/ 	.byte	0x03, 0x19
        /*1082*/ 	.short	0x0a70


	//----- nvinfo : EIATTR_PARAM_CBANK
	.align		4
        /*1084*/ 	.byte	0x04, 0x0a
        /*1086*/ 	.short	(.L_198 - .L_197)
	.align		4
.L_197:
        /*1088*/ 	.word	index@(.nv.constant0._ZN7cutlass13device_kernelIN5flash11enable_sm90INS1_16FlashAttnFwdSm90INS1_25CollectiveMainloopFwdSm90ILi2EN4cute5tupleIJNS5_1CILi1EEES8_S8_EEENS6_IJNS7_ILi128EEENS7_ILi160EEENS7_ILi192EEEEEELi192ENS_12float_e4m3_tEfNS_4arch4Sm90ELb0ELb0ELb1ELb1ELb0ELb1ELb0ELb1ELb1ELb0ELb0ELb0EEENS1_21CollectiveEpilogueFwdINS6_IJSA_SC_SB_EEES9_NS_10bfloat16_tESG_Li256ELb1ELb0ELb0ELb1EEENS1_36VarlenDynamicPersistentTileSchedulerILi128ELi160ELi256ELi128ELb0ELb0ELb1ELb0ELb1ELb1EEEEEEEEEvNT_6ParamsE)
        /*108c*/ 	.short	0x0210
        /*108e*/ 	.short	0x0a70


	//----- nvinfo : EIATTR_SW_WAR
	.align		4
.L_198:
        /*1090*/ 	.byte	0x04, 0x36
        /*1092*/ 	.short	(.L_200 - .L_199)
.L_199:
        /*1094*/ 	.word	0x00000008
.L_200:


//--------------------- .nv.info._ZN7cutlass13device_kernelIN5flash11enable_sm90INS1_16FlashAttnFwdSm90INS1_25CollectiveMainloopFwdSm90ILi2EN4cute5tupleIJNS5_1CILi1EEES8_S8_EEENS6_IJNS7_ILi128EEESA_NS7_ILi192EEEEEELi192ENS_12float_e4m3_tEfNS_4arch4Sm90ELb0ELb1ELb1ELb0ELb0ELb0ELb0ELb1ELb1ELb0ELb0ELb0EEENS1_21CollectiveEpilogueFwdINS6_IJSA_SB_SA_EEES9_NS_10bfloat16_tESF_Li256ELb0ELb0ELb0ELb1EEENS1_30DynamicPersistentTileSchedulerILi256ELi128ELb0ELb0ELb1EEEEEEEEEvNT_6ParamsE --------------------------
	.section	.nv.info._ZN7cutlass13device_kernelIN5flash11enable_sm90INS1_16FlashAttnFwdSm90INS1_25CollectiveMainloopFwdSm90ILi2EN4cute5tupleIJNS5_1CILi1EEES8_S8_EEENS6_IJNS7_ILi128EEESA_NS7_ILi192EEEEEELi192ENS_12float_e4m3_tEfNS_4arch4Sm90ELb0ELb1ELb1ELb0ELb0ELb0ELb0ELb1ELb1ELb0ELb0ELb0EEENS1_21CollectiveEpilogueFwdINS6_IJSA_SB_SA_EEES9_NS_10bfloat16_tESF_Li256ELb0ELb0ELb0ELb1EEENS1_30DynamicPersistentTileSchedulerILi256ELi128ELb0ELb0ELb1EEEEEEEEEvNT_6ParamsE,"",@"SHT_CUDA_INFO"
	.sectionflags	@""
	.align	4


	//----- nvinfo : EIATTR_CUDA_API_VERSION
	.align		4
        /*0000*/ 	.byte	0x04, 0x37
        /*0002*/ 	.short	(.L_202 - .L_201)
.L_201:
        /*0004*/ 	.word	0x00000082


	//----- nvinfo : EIATTR_KPARAM_INFO
	.align		4
.L_202:
        /*0008*/ 	.byte	0x04, 0x17
        /*000a*/ 	.short	(.L_204 - .L_203)
.L_203:
        /*000c*/ 	.word	0x00000000
        /*0010*/ 	.short	0x0000
        /*0012*/ 	.short	0x0070
        /*0014*/ 	.byte	0x00, 0xf0, 0x01, 0x2e


	//----- nvinfo : EIATTR_SPARSE_MMA_MASK
	.align		4
.L_204:
        /*0018*/ 	.byte	0x03, 0x50
        /*001a*/ 	.short	0x0000


	//----- nvinfo : EIATTR_MAXREG_COUNT
	.align		4
        /*001c*/ 	.byte	0x03, 0x1b
        /*001e*/ 	.short	0x00a8


	//----- nvinfo : EIATTR_NUM_BARRIERS
	.align		4
        /*0020*/ 	.byte	0x02, 0x4c
        /*0022*/ 	.byte	0x10
	.zero		1


	//----- nvinfo : EIATTR_EXTERNS
	.align		4
        /*0024*/ 	.byte	0x04, 0x0f
        /*0026*/ 	.short	(.L_206 - .L_205)


	//   ....[0]....
	.align		4
.L_205:
        /*0028*/ 	.word	index@(__assertfail)


	//----- nvinfo : EIATTR_ANNOTATIONS
	.align		4
.L_206:
        /*002c*/ 	.byte	0x04, 0x55
        /*002e*/ 	.short	(.L_208 - .L_207)


	//   ....[0]....
.L_207:
        /* <DEDUP_REMOVED lines=18> */


	//----- nvinfo : EIATTR_MERCURY_ISA_VERSION
	.align		4
.L_208:
        /*0138*/ 	.byte	0x03, 0x5f
        /*013a*/ 	.short	0x0101


	//----- nvinfo : EIATTR_INT_WARP_WIDE_INSTR_OFFSETS
	.align		4
        /*013c*/ 	.byte	0x04, 0x31
        /*013e*/ 	.short	(.L_210 - .L_209)


	//   ....[0]....
.L_209:
        /*0140*/ 	.word	0x00000190


	//   ....[1]....
        /*0144*/ 	.word	0x000001c0


	//   ....[2]....
        /*0148*/ 	.word	0x000001d0


	//   ....[3]....
        /*014c*/ 	.word	0x00012b90


	//   ....[4]....
        /*0150*/ 	.word	0x00012c20


	//   ....[5]....
        /*0154*/ 	.word	0x00013350


	//   ....[6]....
        /*0158*/ 	.word	0x00014fc0


	//   ....[7]....
        /*015c*/ 	.word	0x00015050


	//----- nvinfo : EIATTR_COOP_GROUP_MASK_REGIDS
	.align		4
.L_210:
        /*0160*/ 	.byte	0x04, 0x29
        /*0162*/ 	.short	(.L_212 - .L_211)


	//   ....[0]....
.L_211:
        /*0164*/ 	.word	0xffffffff


	//   ....[1]....
        /*0168*/ 	.word	0xffffffff


	//   ....[2]....
        /*016c*/ 	.word	0xffffffff


	//   ....[3]....
        /*0170*/ 	.word	0xffffffff


	//   ....[4]....
        /*0174*/ 	.word	0xffffffff


	//   ....[5]....
        /*0178*/ 	.word	0xffffffff


	//   ....[6]....
        /*017c*/ 	.word	0xffffffff


	//   ....[7]....
        /*0180*/ 	.word	0xffffffff


	//   ....[8]....
        /*0184*/ 	.word	0xffffffff


	//   ....[9]....
        /*0188*/ 	.word	0xffffffff


	//   ....[10]....
        /*018c*/ 	.word	0xffffffff


	//   ....[11]....
        /*0190*/ 	.word	0xffffffff


	//   ....[12]....
        /*0194*/ 	.word	0xffffffff


	//   ....[13]....
        /*0198*/ 	.word	0xffffffff


	//   ....[14]....
        /*019c*/ 	.word	0xffffffff


	//   ....[15]....
        /*01a0*/ 	.word	0xffffffff


	//   ....[16]....
        /*01a4*/ 	.word	0xffffffff


	//   ....[17]....
        /*01a8*/ 	.word	0xffffffff


	//   ....[18]....
        /*01ac*/ 	.word	0xffffffff


	//   ....[19]....
        /*01b0*/ 	.word	0xffffffff


	//   ....[20]....
        /*01b4*/ 	.word	0xffffffff


	//   ....[21]....
        /*01b8*/ 	.word	0xffffffff


	//   ....[22]....
        /*01bc*/ 	.word	0xffffffff


	//   ....[23]....
        /*01c0*/ 	.word	0xffffffff


	//   ....[24]....
        /*01c4*/ 	.word	0xffffffff


	//   ....[25]....
        /*01c8*/ 	.word	0xffffffff


	//   ....[26]....
        /*01cc*/ 	.word	0xffffffff


	//   ....[27]....
        /*01d0*/ 	.word	0xffffffff


	//   ....[28]....
        /*01d4*/ 	.word	0xffffffff


	//   ....[29]....
        /*01d8*/ 	.word	0xffffffff


	//   ....[30]....
        /*01dc*/ 	.word	0xffffffff


	//   ....[31]....
        /*01e0*/ 	.word	0xffffffff


	//   ....[32]....
        /*01e4*/ 	.word	0xffffffff


	//   ....[33]....
        /*01e8*/ 	.word	0xffffffff


	//   ....[34]....
        /*01ec*/ 	.word	0xffffffff


	//   ....[35]....
        /*01f0*/ 	.word	0xffffffff


	//   ....[36]....
        /*01f4*/ 	.word	0xffffffff


	//   ....[37]....
        /*01f8*/ 	.word	0xffffffff


	//   ....[38]....
        /*01fc*/ 	.word	0xffffffff


	//   ....[39]....
        /*0200*/ 	.word	0xffffffff


	//   ....[40]....
        /*0204*/ 	.word	0xffffffff


	//   ....[41]....
        /*0208*/ 	.word	0xffffffff


	//   ....[42]....
        /*020c*/ 	.word	0xffffffff


	//   ....[43]....
        /*0210*/ 	.word	0xffffffff


	//   ....[44]....
        /*0214*/ 	.word	0xffffffff


	//   ....[45]....
        /*0218*/ 	.word	0xffffffff


	//   ....[46]....
        /*021c*/ 	.word	0xffffffff


	//   ....[47]....
        /*0220*/ 	.word	0xffffffff


	//   ....[48]....
        /*0224*/ 	.word	0xffffffff


	//   ....[49]....
        /*0228*/ 	.word	0xffffffff


	//   ....[50]....
        /*022c*/ 	.word	0xffffffff


	//   ....[51]....
        /*0230*/ 	.word	0xffffffff


	//   ....[52]....
        /*0234*/ 	.word	0xffffffff


	//   ....[53]....
        /*0238*/ 	.word	0xffffffff


	//   ....[54]....
        /*023c*/ 	.word	0xffffffff


	//   ....[55]....
        /*0240*/ 	.word	0xffffffff


	//   ....[56]....
        /*0244*/ 	.word	0xffffffff


	//   ....[57]....
        /*0248*/ 	.word	0xffffffff


	//   ....[58]....
        /*024c*/ 	.word	0xffffffff


	//   ....[59]....
        /*0250*/ 	.word	0xffffffff


	//   ....[60]....
        /*0254*/ 	.word	0xffffffff


	//   ....[61]....
        /*0258*/ 	.word	0xffffffff


	//   ....[62]....
        /*025c*/ 	.word	0xffffffff


	//   ....[63]....
        /*0260*/ 	.word	0xffffffff


	//   ....[64]....
        /*0264*/ 	.word	0xffffffff


	//   ....[65]....
        /*0268*/ 	.word	0xffffffff


	//   ....[66]....
        /*026c*/ 	.word	0xffffffff


	//   ....[67]....
        /*0270*/ 	.word	0xffffffff


	//   ....[68]....
        /*0274*/ 	.word	0xffffffff


	//   ....[69]....
        /*0278*/ 	.word	0xffffffff


	//   ....[70]....
        /*027c*/ 	.word	0xffffffff


	//   ....[71]....
        /*0280*/ 	.word	0xffffffff


	//   ....[72]....
        /*0284*/ 	.word	0xffffffff


	//   ....[73]....
        /*0288*/ 	.word	0xffffffff


	//   ....[74]....
        /*028c*/ 	.word	0xffffffff


	//   ....[75]....
        /*0290*/ 	.word	0xffffffff


	//   ....[76]....
        /*0294*/ 	.word	0xffffffff


	//   ....[77]....
        /*0298*/ 	.word	0xffffffff


	//   ....[78]....
        /*029c*/ 	.word	0xffffffff


	//   ....[79]....
        /*02a0*/ 	.word	0xffffffff


	//   ....[80]....
        /*02a4*/ 	.word	0xffffffff


	//   ....[81]....
        /*02a8*/ 	.word	0x0500000f


	//   ....[82]....
        /*02ac*/ 	.word	0x0500000f


	//----- nvinfo : EIATTR_COOP_GROUP_INSTR_OFFSETS
	.align		4
.L_212:
        /*02b0*/ 	.byte	0x04, 0x28
        /*02b2*/ 	.short	(.L_214 - .L_213)


	//   ....[0]....
.L_213:
        /*02b4*/ 	.word	0x00000070


	//   ....[1]....
        /*02b8*/ 	.word	0x000001a0


	//   ....[2]....
        /*02bc*/ 	.word	0x000001f0


	//   ....[3]....
        /*02c0*/ 	.word	0x000003e0


	//   ....[4]....
        /*02c4*/ 	.word	0x00000540


	//   ....[5]....
        /*02c8*/ 	.word	0x00000660


	//   ....[6]....
        /*02cc*/ 	.word	0x000007c0


	//   ....[7]....
        /*02d0*/ 	.word	0x00001890


	//   ....[8]....
        /*02d4*/ 	.word	0x00003f90


	//   ....[9]....
        /*02d8*/ 	.word	0x00004040


	//   ....[10]....
        /*02dc*/ 	.word	0x00004720


	//   ....[11]....
        /*02e0*/ 	.word	0x000047c0


	//   ....[12]....
        /*02e4*/ 	.word	0x000073e0


	//   ....[13]....
        /*02e8*/ 	.word	0x00007400


	//   ....[14]....
        /*02ec*/ 	.word	0x00007dc0


	//   ....[15]....
        /*02f0*/ 	.word	0x00007e40


	//   ....[16]....
        /*02f4*/ 	.word	0x0000a3d0


	//   ....[17]....
        /*02f8*/ 	.word	0x0000a4a0


	//   ....[18]....
        /*02fc*/ 	.word	0x0000a4c0


	//   ....[19]....
        /*0300*/ 	.word	0x0000a500


	//   ....[20]....
        /*0304*/ 	.word	0x0000d820


	//   ....[21]....
        /*0308*/ 	.word	0x0000d880


	//   ....[22]....
        /*030c*/ 	.word	0x0000e1d0


	//   ....[23]....
        /*0310*/ 	.word	0x0000e250


	//   ....[24]....
        /*0314*/ 	.word	0x0000f800


	//   ....[25]....
        /*0318*/ 	.word	0x0000f810


	//   ....[26]....
        /*031c*/ 	.word	0x0000f840


	//   ....[27]....
        /*0320*/ 	.word	0x0000f850


	//   ....[28]....
        /*0324*/ 	.word	0x00010dd0


	//   ....[29]....
        /*0328*/ 	.word	0x00010de0


	//   ....[30]....
        /*032c*/ 	.word	0x00010df0


	//   ....[31]....
        /*0330*/ 	.word	0x00010e00


	//   ....[32]....
        /*0334*/ 	.word	0x00010e10


	//   ....[33]....
        /*0338*/ 	.word	0x00010e20


	//   ....[34]....
        /*033c*/ 	.word	0x00010e30


	//   ....[35]....
        /*0340*/ 	.word	0x00010e40


	//   ....[36]....
        /*0344*/ 	.word	0x00010e70


	//   ....[37]....
        /*0348*/ 	.word	0x00010e80


	//   ....[38]....
        /*034c*/ 	.word	0x00010eb0


	//   ....[39]....
        /*0350*/ 	.word	0x00010ec0


	//   ....[40]....
        /*0354*/ 	.word	0x00010ef0


	//   ....[41]....
        /*0358*/ 	.word	0x00010f00


	//   ....[42]....
        /*035c*/ 	.word	0x00010f30


	//   ....[43]....
        /*0360*/ 	.word	0x00010f40


	//   ....[44]....
        /*0364*/ 	.word	0x00010f50


	//   ....[45]....
        /*0368*/ 	.word	0x00010f80


	//   ....[46]....
        /*036c*/ 	.word	0x00010fb0


	//   ....[47]....
        /*0370*/ 	.word	0x00010fc0


	//   ....[48]....
        /*0374*/ 	.word	0x00010fd0


	//   ....[49]....
        /*0378*/ 	.word	0x00011000


	//   ....[50]....
        /*037c*/ 	.word	0x00011030


	//   ....[51]....
        /*0380*/ 	.word	0x00011040


	//   ....[52]....
        /*0384*/ 	.word	0x00011050


	//   ....[53]....
        /*0388*/ 	.word	0x00011070


	//   ....[54]....
        /*038c*/ 	.word	0x00011090


	//   ....[55]....
        /*0390*/ 	.word	0x000110a0


	//   ....[56]....
        /*0394*/ 	.word	0x000110c0


	//   ....[57]....
        /*0398*/ 	.word	0x000110d0


	//   ....[58]....
        /*039c*/ 	.word	0x000110e0


	//   ....[59]....
        /*03a0*/ 	.word	0x000110f0


	//   ....[60]....
        /*03a4*/ 	.word	0x00011100


	//   ....[61]....
        /*03a8*/ 	.word	0x00011110


	//   ....[62]....
        /*03ac*/ 	.word	0x00011120


	//   ....[63]....
        /*03b0*/ 	.word	0x00011130


	//   ....[64]....
        /*03b4*/ 	.word	0x00011140


	//   ....[65]....
        /*03b8*/ 	.word	0x00011150


	//   ....[66]....
        /*03bc*/ 	.word	0x00011160


	//   ....[67]....
        /*03c0*/ 	.word	0x00011190


	//   ....[68]....
        /*03c4*/ 	.word	0x000111a0


	//   ....[69]....
        /*03c8*/ 	.word	0x000111b0


	//   ....[70]....
        /*03cc*/ 	.word	0x000111c0


	//   ....[71]....
        /*03d0*/ 	.word	0x000111d0


	//   ....[72]....
        /*03d4*/ 	.word	0x000111e0


	//   ....[73]....
        /*03d8*/ 	.word	0x000111f0


	//   ....[74]....
        /*03dc*/ 	.word	0x00011200


	//   ....[75]....
        /*03e0*/ 	.word	0x00011210


	//   ....[76]....
        /*03e4*/ 	.word	0x000112a0


	//   ....[77]....
        /*03e8*/ 	.word	0x00012110


	//   ....[78]....
        /*03ec*/ 	.word	0x00013450


	//   ....[79]....
        /*03f0*/ 	.word	0x00015950


	//   ....[80]....
        /*03f4*/ 	.word	0x00015af0


	//   ....[81]....
        /*03f8*/ 	.word	0x00016180


	//   ....[82]....
        /*03fc*/ 	.word	0x000165f0


	//----- nvinfo : EIATTR_REG_RECONFIG
	.align		4
.L_214:
        /*0400*/ 	.byte	0x01, 0x54
	.zero		2


	//----- nvinfo : EIATTR_SYSCALL_OFFSETS
	.align		4
        /*0404*/ 	.byte	0x04, 0x46
        /*0406*/ 	.short	(.L_216 - .L_215)


	//   ....[0]....
.L_215:
        /*0408*/ 	.word	0x00001a40


	//   ....[1]....
        /*040c*/ 	.word	0x00012dc0


	//   ....[2]....
        /*0410*/ 	.word	0x00012f40


	//   ....[3]....
        /*0414*/ 	.word	0x00013080


	//   ....[4]....
        /*0418*/ 	.word	0x000131a0


	//----- nvinfo : EIATTR_MBARRIER_INSTR_OFFSETS
	.align		4
.L_216:
        /*041c*/ 	.byte	0x04, 0x39
        /*041e*/ 	.short	(.L_218 - .L_217)


	//   ....[0]....
.L_217:
        /*0420*/ 	.word	0x00000290
        /*0424*/ 	.word	0x000000ff
        /*0428*/ 	.word	0x0002a800
        /*042c*/ 	.short	0x0100
        /*042e*/ 	.byte	0x06
	.zero		1


	//   ....[1]....
        /*0430*/ 	.word	0x000002a0
        /*0434*/ 	.word	0x000000ff
        /*0438*/ 	.word	0x0002a820
        /*043c*/ 	.short	0x0100
        /*043e*/ 	.byte	0x06
	.zero		1


	//   ....[2]....
        /*0440*/ 	.word	0x00000390
        /*0444*/ 	.word	0x000000ff
        /*0448*/ 	.word	0x0002a830
        /*044c*/ 	.short	0x0100
        /*044e*/ 	.byte	0x08
	.zero		1


	//   ....[3]....
        /*0450*/ 	.word	0x000003a0
        /*0454*/ 	.word	0x000000ff
        /*0458*/ 	.word	0x0002a840
        /*045c*/ 	.short	0x0100
        /*045e*/ 	.byte	0x08
	.zero		1


	//   ....[4]....
        /*0460*/ 	.word	0x000003b0
        /*0464*/ 	.word	0x000000ff
        /*0468*/ 	.word	0x0002a838
        /*046c*/ 	.short	0x0100
        /*046e*/ 	.byte	0x08
	.zero		1


	//   ....[5]....
        /*0470*/ 	.word	0x000003c0
        /*0474*/ 	.word	0x000000ff
        /*0478*/ 	.word	0x0002a848
        /*047c*/ 	.short	0x0100
        /*047e*/ 	.byte	0x08
	.zero		1


	//   ....[6]....
        /*0480*/ 	.word	0x000004f0
        /*0484*/ 	.word	0x000000ff
        /*0488*/ 	.word	0x0002a850
        /*048c*/ 	.short	0x0100
        /*048e*/ 	.byte	0x08
	.zero		1


	//   ....[7]....
        /*0490*/ 	.word	0x00000500
        /*0494*/ 	.word	0x000000ff
        /*0498*/ 	.word	0x0002a860
        /*049c*/ 	.short	0x0100
        /*049e*/ 	.byte	0x08
	.zero		1


	//   ....[8]....
        /*04a0*/ 	.word	0x00000510
        /*04a4*/ 	.word	0x000000ff
        /*04a8*/ 	.word	0x0002a858
        /*04ac*/ 	.short	0x0100
        /*04ae*/ 	.byte	0x08
	.zero		1


	//   ....[9]....
        /*04b0*/ 	.word	0x00000520
        /*04b4*/ 	.word	0x000000ff
        /*04b8*/ 	.word	0x0002a868
        /*04bc*/ 	.short	0x0100
        /*04be*/ 	.byte	0x08
	.zero		1


	//   ....[10]....
        /*04c0*/ 	.word	0x00000610
        /*04c4*/ 	.word	0x000000ff
        /*04c8*/ 	.word	0x0002a870
        /*04cc*/ 	.short	0x0100
        /*04ce*/ 	.byte	0x06
	.zero		1


	//   ....[11]....
        /*04d0*/ 	.word	0x00000620
        /*04d4*/ 	.word	0x000000ff
        /*04d8*/ 	.word	0x0002a880
        /*04dc*/ 	.short	0x0100
        /*04de*/ 	.byte	0x06
	.zero		1


	//   ....[12]....
        /*04e0*/ 	.word	0x00000630
        /*04e4*/ 	.word	0x000000ff
        /*04e8*/ 	.word	0x0002a878
        /*04ec*/ 	.short	0x0100
        /*04ee*/ 	.byte	0x06
	.zero		1


	//   ....[13]....
        /*04f0*/ 	.word	0x00000640
        /*04f4*/ 	.word	0x000000ff
        /*04f8*/ 	.word	0x0002a888
        /*04fc*/ 	.short	0x0100
        /*04fe*/ 	.byte	0x06
	.zero		1


	//   ....[14]....
        /*0500*/ 	.word	0x00000770
        /*0504*/ 	.word	0x000000ff
        /*0508*/ 	.word	0x0002a890
        /*050c*/ 	.short	0x0100
        /*050e*/ 	.byte	0x08
	.zero		1


	//   ....[15]....
        /*0510*/ 	.word	0x00000780
        /*0514*/ 	.word	0x000000ff
        /*0518*/ 	.word	0x0002a8a0
        /*051c*/ 	.short	0x0100
        /*051e*/ 	.byte	0x08
	.zero		1


	//   ....[16]....
        /*0520*/ 	.word	0x00000790
        /*0524*/ 	.word	0x000000ff
        /*0528*/ 	.word	0x0002a898
        /*052c*/ 	.short	0x0100
        /*052e*/ 	.byte	0x08
	.zero		1


	//   ....[17]....
        /*0530*/ 	.word	0x000007a0
        /*0534*/ 	.word	0x000000ff
        /*0538*/ 	.word	0x0002a8a8
        /*053c*/ 	.short	0x0100
        /*053e*/ 	.byte	0x08
	.zero		1


	//   ....[18]....
        /*0540*/ 	.word	0x000008d0
        /*0544*/ 	.word	0x000000ff
        /*0548*/ 	.word	0x0002a8b0
        /*054c*/ 	.short	0x0100
        /*054e*/ 	.byte	0x08
	.zero		1


	//   ....[19]....
        /*0550*/ 	.word	0x000008e0
        /*0554*/ 	.word	0x000000ff
        /*0558*/ 	.word	0x0002a8c0
        /*055c*/ 	.short	0x0100
        /*055e*/ 	.byte	0x08
	.zero		1


	//   ....[20]....
        /*0560*/ 	.word	0x000008f0
        /*0564*/ 	.word	0x000000ff
        /*0568*/ 	.word	0x0002a8b8
        /*056c*/ 	.short	0x0100
        /*056e*/ 	.byte	0x08
	.zero		1


	//   ....[21]....
        /*0570*/ 	.word	0x00000900
        /*0574*/ 	.word	0x000000ff
        /*0578*/ 	.word	0x0002a8c8
        /*057c*/ 	.short	0x0100
        /*057e*/ 	.byte	0x08
	.zero		1


	//   ....[22]....
        /*0580*/ 	.word	0x00001d90
        /*0584*/ 	.word	0x000000ff
        /*0588*/ 	.word	0x0002a800
        /*058c*/ 	.short	0x010a
        /*058e*/ 	.byte	0x27
	.zero		1


	//   ....[23]....
        /*0590*/ 	.word	0x00001e30
        /*0594*/ 	.word	0x00000003
        /*0598*/ 	.word	0x0002a830
        /*059c*/ 	.short	0x010a
        /*059e*/ 	.byte	0x3f
	.zero		1


	//   ....[24]....
        /*05a0*/ 	.word	0x00001e90
        /*05a4*/ 	.word	0x00000003
        /*05a8*/ 	.word	0x0002a830
        /*05ac*/ 	.short	0x010a
        /*05ae*/ 	.byte	0x3f
	.zero		1


	//   ....[25]....
        /*05b0*/ 	.word	0x000026b0
        /*05b4*/ 	.word	0x00000003
        /*05b8*/ 	.word	0x00000000
        /*05bc*/ 	.short	0x0101
        /*05be*/ 	.byte	0x3f
	.zero		1


	//   ....[26]....
        /*05c0*/ 	.word	0x000058c0
        /*05c4*/ 	.word	0x000000ff
        /*05c8*/ 	.word	0x0002a830
        /*05cc*/ 	.short	0x010a
        /*05ce*/ 	.byte	0x06
	.zero		1


	//   ....[27]....
        /*05d0*/ 	.word	0x00005900
        /*05d4*/ 	.word	0x000000ff
        /*05d8*/ 	.word	0x0002a830
        /*05dc*/ 	.short	0x010a
        /*05de*/ 	.byte	0x06
	.zero		1


	//   ....[28]....
        /*05e0*/ 	.word	0x00005ba0
        /*05e4*/ 	.word	0x000000ff
        /*05e8*/ 	.word	0x0002a850
        /*05ec*/ 	.short	0x010a
        /*05ee*/ 	.byte	0x06
	.zero		1


	//   ....[29]....
        /*05f0*/ 	.word	0x00005be0
        /*05f4*/ 	.word	0x000000ff
        /*05f8*/ 	.word	0x0002a850
        /*05fc*/ 	.short	0x010a
        /*05fe*/ 	.byte	0x06
	.zero		1


	//   ....[30]....
        /*0600*/ 	.word	0x00006650
        /*0604*/ 	.word	0x00000081
        /*0608*/ 	.word	0x00000000
        /*060c*/ 	.short	0x0101
        /*060e*/ 	.byte	0x3f
	.zero		1


	//   ....[31]....
        /*0610*/ 	.word	0x000088c0
        /*0614*/ 	.word	0x000000ff
        /*0618*/ 	.word	0x00000000
        /*061c*/ 	.short	0x0101
        /*061e*/ 	.byte	0x06
	.zero		1


	//   ....[32]....
        /*0620*/ 	.word	0x000093a0
        /*0624*/ 	.word	0x000000ff
        /*0628*/ 	.word	0x0002a830
        /*062c*/ 	.short	0x010a
        /*062e*/ 	.byte	0x06
	.zero		1


	//   ....[33]....
        /*0630*/ 	.word	0x000093e0
        /*0634*/ 	.word	0x000000ff
        /*0638*/ 	.word	0x0002a830
        /*063c*/ 	.short	0x010a
        /*063e*/ 	.byte	0x06
	.zero		1


	//   ....[34]....
        /*0640*/ 	.word	0x000096b0
        /*0644*/ 	.word	0x000000ff
        /*0648*/ 	.word	0x0002a850
        /*064c*/ 	.short	0x010a
        /*064e*/ 	.byte	0x06
	.zero		1


	//   ....[35]....
        /*0650*/ 	.word	0x000096f0
        /*0654*/ 	.word	0x000000ff
        /*0658*/ 	.word	0x0002a850
        /*065c*/ 	.short	0x010a
        /*065e*/ 	.byte	0x06
	.zero		1


	//   ....[36]....
        /*0660*/ 	.word	0x0000b0b0
        /*0664*/ 	.word	0x00000005
        /*0668*/ 	.word	0x00000000
        /*066c*/ 	.short	0x0101
        /*066e*/ 	.byte	0x3f
	.zero		1


	//   ....[37]....
        /*0670*/ 	.word	0x0000b3a0
        /*0674*/ 	.word	0x000000ff
        /*0678*/ 	.word	0x00000000
        /*067c*/ 	.short	0x0101
        /*067e*/ 	.byte	0x06
	.zero		1


	//   ....[38]....
        /*0680*/ 	.word	0x0000bcc0
        /*0684*/ 	.word	0x000000ff
        /*0688*/ 	.word	0x0002a830
        /*068c*/ 	.short	0x010a
        /*068e*/ 	.byte	0x06
	.zero		1


	//   ....[39]....
        /*0690*/ 	.word	0x0000bd00
        /*0694*/ 	.word	0x000000ff
        /*0698*/ 	.word	0x0002a830
        /*069c*/ 	.short	0x010a
        /*069e*/ 	.byte	0x06
	.zero		1


	//   ....[40]....
        /*06a0*/ 	.word	0x0000bfd0
        /*06a4*/ 	.word	0x000000ff
        /*06a8*/ 	.word	0x0002a850
        /*06ac*/ 	.short	0x010a
        /*06ae*/ 	.byte	0x06
	.zero		1


	//   ....[41]....
        /*06b0*/ 	.word	0x0000c010
        /*06b4*/ 	.word	0x000000ff
        /*06b8*/ 	.word	0x0002a850
        /*06bc*/ 	.short	0x010a
        /*06be*/ 	.byte	0x06
	.zero		1


	//   ....[42]....
        /*06c0*/ 	.word	0x0000cad0
        /*06c4*/ 	.word	0x00000080
        /*06c8*/ 	.word	0x00000000
        /*06cc*/ 	.short	0x0101
        /*06ce*/ 	.byte	0x3f
	.zero		1


	//   ....[43]....
        /*06d0*/ 	.word	0x0000ecd0
        /*06d4*/ 	.word	0x000000ff
        /*06d8*/ 	.word	0x00000000
        /*06dc*/ 	.short	0x0101
        /*06de*/ 	.byte	0x06
	.zero		1


	//   ....[44]....
        /*06e0*/ 	.word	0x0000f4c0
        /*06e4*/ 	.word	0x000000ff
        /*06e8*/ 	.word	0x0002a850
        /*06ec*/ 	.short	0x010a
        /*06ee*/ 	.byte	0x09
	.zero		1


	//   ....[45]....
        /*06f0*/ 	.word	0x0000f500
        /*06f4*/ 	.word	0x000000ff
        /*06f8*/ 	.word	0x0002a850
        /*06fc*/ 	.short	0x010a
        /*06fe*/ 	.byte	0x09
	.zero		1


	//   ....[46]....
        /*0700*/ 	.word	0x0000fbd0
        /*0704*/ 	.word	0x000000ff
        /*0708*/ 	.word	0x00000000
        /*070c*/ 	.short	0x0101
        /*070e*/ 	.byte	0x04
	.zero		1


	//   ....[47]....
        /*0710*/ 	.word	0x00011700
        /*0714*/ 	.word	0x000000ff
        /*0718*/ 	.word	0x00000000
        /*071c*/ 	.short	0x0101
        /*071e*/ 	.byte	0x05
	.zero		1


	//   ....[48]....
        /*0720*/ 	.word	0x00013650
        /*0724*/ 	.word	0x00000004
        /*0728*/ 	.word	0x0002a880
        /*072c*/ 	.short	0x010a
        /*072e*/ 	.byte	0x3f
	.zero		1


	//   ....[49]....
        /*0730*/ 	.word	0x00013890
        /*0734*/ 	.word	0x00000004
        /*0738*/ 	.word	0x0002a840
        /*073c*/ 	.short	0x010a
        /*073e*/ 	.byte	0x3f
	.zero		1


	//   ....[50]....
        /*0740*/ 	.word	0x00013d50
        /*0744*/ 	.word	0x000000ff
        /*0748*/ 	.word	0x0002a820
        /*074c*/ 	.short	0x010a
        /*074e*/ 	.byte	0x28
	.zero		1


	//   ....[51]....
        /*0750*/ 	.word	0x00013fb0
        /*0754*/ 	.word	0x00000006
        /*0758*/ 	.word	0x0002a880
        /*075c*/ 	.short	0x010a
        /*075e*/ 	.byte	0x3f
	.zero		1


	//   ....[52]....
        /*0760*/ 	.word	0x00014400
        /*0764*/ 	.word	0x00000006
        /*0768*/ 	.word	0x0002a840
        /*076c*/ 	.short	0x010a
        /*076e*/ 	.byte	0x3f
	.zero		1


	//   ....[53]....
        /*0770*/ 	.word	0x000148b0
        /*0774*/ 	.word	0x0000000d
        /*0778*/ 	.word	0x0002a870
        /*077c*/ 	.short	0x010a
        /*077e*/ 	.byte	0x3f
	.zero		1


	//   ....[54]....
        /*0780*/ 	.word	0x00014920
        /*0784*/ 	.word	0x0000000d
        /*0788*/ 	.word	0x0002a860
        /*078c*/ 	.short	0x010a
        /*078e*/ 	.byte	0x3f
	.zero		1


	//   ....[55]....
        /*0790*/ 	.word	0x00014ef0
        /*0794*/ 	.word	0x0000000d
        /*0798*/ 	.word	0x0002a850
        /*079c*/ 	.short	0x0101
        /*079e*/ 	.byte	0x3f
	.zero		1


	//   ....[56]....
        /*07a0*/ 	.word	0x00014f60
        /*07a4*/ 	.word	0x00000002
        /*07a8*/ 	.word	0x00000000
        /*07ac*/ 	.short	0x0101
        /*07ae*/ 	.byte	0x3f
	.zero		1


	//   ....[57]....
        /*07b0*/ 	.word	0x00015130
        /*07b4*/ 	.word	0x0000000c
        /*07b8*/ 	.word	0x0002a870
        /*07bc*/ 	.short	0x010a
        /*07be*/ 	.byte	0x3f
	.zero		1


	//   ....[58]....
        /*07c0*/ 	.word	0x00015190
        /*07c4*/ 	.word	0x0000000c
        /*07c8*/ 	.word	0x0002a860
        /*07cc*/ 	.short	0x010a
        /*07ce*/ 	.byte	0x3f
	.zero		1


	//   ....[59]....
        /*07d0*/ 	.word	0x00015770
        /*07d4*/ 	.word	0x0000000c
        /*07d8*/ 	.word	0x0002a850
        /*07dc*/ 	.short	0x0101
        /*07de*/ 	.byte	0x3f
	.zero		1


	//   ....[60]....
        /*07e0*/ 	.word	0x00015800
        /*07e4*/ 	.word	0x00000000
        /*07e8*/ 	.word	0x00000000
        /*07ec*/ 	.short	0x0101
        /*07ee*/ 	.byte	0x3f
	.zero		1


	//   ....[61]....
        /*07f0*/ 	.word	0x00015a70
        /*07f4*/ 	.word	0x00000000
        /*07f8*/ 	.word	0x0002a820
        /*07fc*/ 	.short	0x010a
        /*07fe*/ 	.byte	0x3f
	.zero		1


	//   ....[62]....
        /*0800*/ 	.word	0x00015c10
        /*0804*/ 	.word	0x00000007
        /*0808*/ 	.word	0x00000000
        /*080c*/ 	.short	0x010a
        /*080e*/ 	.byte	0x3f
	.zero		1


	//   ....[63]....
        /*0810*/ 	.word	0x00015c80
        /*0814*/ 	.word	0x00000009
        /*0818*/ 	.word	0x00000000
        /*081c*/ 	.short	0x010a
        /*081e*/ 	.byte	0x3f
	.zero		1


	//   ....[64]....
        /*0820*/ 	.word	0x00015cd0
        /*0824*/ 	.word	0x00000011
        /*0828*/ 	.word	0x0002a860
        /*082c*/ 	.short	0x010a
        /*082e*/ 	.byte	0x3f
	.zero		1


	//   ....[65]....
        /*0830*/ 	.word	0x00015d20
        /*0834*/ 	.word	0x00000003
        /*0838*/ 	.word	0x0002a860
        /*083c*/ 	.short	0x010a
        /*083e*/ 	.byte	0x3f
	.zero		1


	//   ....[66]....
        /*0840*/ 	.word	0x00015d60
        /*0844*/ 	.word	0x00000011
        /*0848*/ 	.word	0x0002a880
        /*084c*/ 	.short	0x010a
        /*084e*/ 	.byte	0x3f
	.zero		1


	//   ....[67]....
        /*0850*/ 	.word	0x00015d80
        /*0854*/ 	.word	0x00000003
        /*0858*/ 	.word	0x0002a880
        /*085c*/ 	.short	0x010a
        /*085e*/ 	.byte	0x3f
	.zero		1


	//   ....[68]....
        /*0860*/ 	.word	0x00015df0
        /*0864*/ 	.word	0x00000003
        /*0868*/ 	.word	0x0002a800
        /*086c*/ 	.short	0x010a
        /*086e*/ 	.byte	0x3f
	.zero		1


	//   ....[69]....
        /*0870*/ 	.word	0x00015e40
        /*0874*/ 	.word	0x00000003
        /*0878*/ 	.word	0x0002a830
        /*087c*/ 	.short	0x010a
        /*087e*/ 	.byte	0x3f
	.zero		1


	//   ....[70]....
        /*0880*/ 	.word	0x00015ea0
        /*0884*/ 	.word	0x0000000b
        /*0888*/ 	.word	0x0002a830
        /*088c*/ 	.short	0x010a
        /*088e*/ 	.byte	0x3f
	.zero		1


	//   ....[71]....
        /*0890*/ 	.word	0x00015f00
        /*0894*/ 	.word	0x0000000b
        /*0898*/ 	.word	0x0002a850
        /*089c*/ 	.short	0x010a
        /*089e*/ 	.byte	0x3f
	.zero		1


	//   ....[72]....
        /*08a0*/ 	.word	0x00015f60
        /*08a4*/ 	.word	0x00000008
        /*08a8*/ 	.word	0x0002a830
        /*08ac*/ 	.short	0x010a
        /*08ae*/ 	.byte	0x3f
	.zero		1


	//   ....[73]....
        /*08b0*/ 	.word	0x00015fc0
        /*08b4*/ 	.word	0x00000008
        /*08b8*/ 	.word	0x0002a850
        /*08bc*/ 	.short	0x010a
        /*08be*/ 	.byte	0x3f
	.zero		1


	//   ....[74]....
        /*08c0*/ 	.word	0x00016020
        /*08c4*/ 	.word	0x00000008
        /*08c8*/ 	.word	0x0002a830
        /*08cc*/ 	.short	0x010a
        /*08ce*/ 	.byte	0x3f
	.zero		1


	//   ....[75]....
        /*08d0*/ 	.word	0x00016080
        /*08d4*/ 	.word	0x00000008
        /*08d8*/ 	.word	0x0002a850
        /*08dc*/ 	.short	0x010a
        /*08de*/ 	.byte	0x3f
	.zero		1


	//   ....[76]....
        /*08e0*/ 	.word	0x000160e0
        /*08e4*/ 	.word	0x00000003
        /*08e8*/ 	.word	0x0002a850
        /*08ec*/ 	.short	0x010a
        /*08ee*/ 	.byte	0x3f
	.zero		1


	//   ....[77]....
        /*08f0*/ 	.word	0x00016230
        /*08f4*/ 	.word	0x00000004
        /*08f8*/ 	.word	0x0002a880
        /*08fc*/ 	.short	0x010a
        /*08fe*/ 	.byte	0x3f
	.zero		1


	//   ....[78]....
        /*0900*/ 	.word	0x00016280
        /*0904*/ 	.word	0x00000004
        /*0908*/ 	.word	0x0002a840
        /*090c*/ 	.short	0x010a
        /*090e*/ 	.byte	0x3f
	.zero		1


	//   ....[79]....
        /*0910*/ 	.word	0x000162e0
        /*0914*/ 	.word	0x00000005
        /*0918*/ 	.word	0x0002a820
        /*091c*/ 	.short	0x010a
        /*091e*/ 	.byte	0x3f
	.zero		1


	//   ....[80]....
        /*0920*/ 	.word	0x00016330
        /*0924*/ 	.word	0x00000006
        /*0928*/ 	.word	0x0002a880
        /*092c*/ 	.short	0x010a
        /*092e*/ 	.byte	0x3f
	.zero		1


	//   ....[81]....
        /*0930*/ 	.word	0x00016380
        /*0934*/ 	.word	0x00000006
        /*0938*/ 	.word	0x0002a840
        /*093c*/ 	.short	0x010a
        /*093e*/ 	.byte	0x3f
	.zero		1


	//   ....[82]....
        /*0940*/ 	.word	0x000163d0
        /*0944*/ 	.word	0x0000000d
        /*0948*/ 	.word	0x0002a870
        /*094c*/ 	.short	0x010a
        /*094e*/ 	.byte	0x3f
	.zero		1


	//   ....[83]....
        /*0950*/ 	.word	0x00016420
        /*0954*/ 	.word	0x0000000d
        /*0958*/ 	.word	0x0002a860
        /*095c*/ 	.short	0x010a
        /*095e*/ 	.byte	0x3f
	.zero		1


	//   ....[84]....
        /*0960*/ 	.word	0x00016470
        /*0964*/ 	.word	0x0000000c
        /*0968*/ 	.word	0x0002a870
        /*096c*/ 	.short	0x010a
        /*096e*/ 	.byte	0x3f
	.zero		1


	//   ....[85]....
        /*0970*/ 	.word	0x000164c0
        /*0974*/ 	.word	0x0000000c
        /*0978*/ 	.word	0x0002a860
        /*097c*/ 	.short	0x010a
        /*097e*/ 	.byte	0x3f
	.zero		1


	//   ....[86]....
        /*0980*/ 	.word	0x00016510
        /*0984*/ 	.word	0x00000000
        /*0988*/ 	.word	0x0002a820
        /*098c*/ 	.short	0x010a
        /*098e*/ 	.byte	0x3f
	.zero		1


	//   ....[87]....
        /*0990*/ 	.word	0x000166b0
        /*0994*/ 	.word	0x00000007
        /*0998*/ 	.word	0x00000000
        /*099c*/ 	.short	0x010a
        /*099e*/ 	.byte	0x3f
	.zero		1


	//   ....[88]....
        /*09a0*/ 	.word	0x00016700
        /*09a4*/ 	.word	0x00000009
        /*09a8*/ 	.word	0x00000000
        /*09ac*/ 	.short	0x010a
        /*09ae*/ 	.byte	0x3f
	.zero		1


	//   ....[89]....
        /*09b0*/ 	.word	0x00016750
        /*09b4*/ 	.word	0x00000011
        /*09b8*/ 	.word	0x0002a860
        /*09bc*/ 	.short	0x010a
        /*09be*/ 	.byte	0x3f
	.zero		1


	//   ....[90]....
        /*09c0*/ 	.word	0x000167a0
        /*09c4*/ 	.word	0x00000003
        /*09c8*/ 	.word	0x0002a860
        /*09cc*/ 	.short	0x010a
        /*09ce*/ 	.byte	0x3f
	.zero		1


	//   ....[91]....
        /*09d0*/ 	.word	0x000167f0
        /*09d4*/ 	.word	0x00000011
        /*09d8*/ 	.word	0x0002a880
        /*09dc*/ 	.short	0x010a
        /*09de*/ 	.byte	0x3f
	.zero		1


	//----- nvinfo : EIATTR_NUM_MBARRIERS
	.align		4
.L_218:
        /*09e0*/ 	.byte	0x03, 0x38
        /*09e2*/ 	.short	0x0016


	//----- nvinfo : EIATTR_EXIT_INSTR_OFFSETS
	.align		4
        /*09e4*/ 	.byte	0x04, 0x1c
        /*09e6*/ 	.short	(.L_220 - .L_219)


	//   ....[0]....
.L_219:
        /*09e8*/ 	.word	0x00000a60


	//   ....[1]....
        /*09ec*/ 	.word	0x00012090


	//   ....[2]....
        /*09f0*/ 	.word	0x00015dd0


	//----- nvinfo : EIATTR_MAX_THREADS
	.align		4
.L_220:
        /*09f4*/ 	.byte	0x04, 0x05
        /*09f6*/ 	.short	(.L_222 - .L_221)
.L_221:
        /*09f8*/ 	.word	0x00000180
        /*09fc*/ 	.word	0x00000001
        /*0a00*/ 	.word	0x00000001


	//----- nvinfo : EIATTR_CRS_STACK_SIZE
	.align		4
.L_222:
        /*0a04*/ 	.byte	0x04, 0x1e
        /*0a06*/ 	.short	(.L_224 - .L_223)
.L_223:
        /*0a08*/ 	.word	0x00000000


	//----- nvinfo : EIATTR_CBANK_PARAM_SIZE
	.align		4
.L_224:
        /*0a0c*/ 	.byte	0x03, 0x19
        /*0a0e*/ 	.short	0x0bf0


	//----- nvinfo : EIATTR_PARAM_CBANK
	.align		4
        /*0a10*/ 	.byte	0x04, 0x0a
        /*0a12*/ 	.short	(.L_226 - .L_225)
	.align		4
.L_225:
        /*0a14*/ 	.word	index@(.nv.constant0._ZN7cutlass13device_kernelIN5flash11enable_sm90INS1_16FlashAttnFwdSm90INS1_25CollectiveMainloopFwdSm90ILi2EN4cute5tupleIJNS5_1CILi1EEES8_S8_EEENS6_IJNS7_ILi128EEESA_NS7_ILi192EEEEEELi192ENS_12float_e4m3_tEfNS_4arch4Sm90ELb0ELb1ELb1ELb0ELb0ELb0ELb0ELb1ELb1ELb0ELb0ELb0EEENS1_21CollectiveEpilogueFwdINS6_IJSA_SB_SA_EEES9_NS_10bfloat16_tESF_Li256ELb0ELb0ELb0ELb1EEENS1_30DynamicPersistentTileSchedulerILi256ELi128ELb0ELb0ELb1EEEEEEEEEvNT_6ParamsE)
        /*0a18*/ 	.short	0x0210
        /*0a1a*/ 	.short	0x0bf0


	//----- nvinfo : EIATTR_SW_WAR
	.align		4
.L_226:
        /*0a1c*/ 	.byte	0x04, 0x36
        /*0a1e*/ 	.short	(.L_228 - .L_227)
.L_227:
        /*0a20*/ 	.word	0x00000008
.L_228:


//--------------------- .nv.info._ZN7cutlass13device_kernelIN5flash11enable_sm90INS1_16FlashAttnFwdSm90INS1_25CollectiveMainloopFwdSm90ILi2EN4cute5tupleIJNS5_1CILi1EEES8_S8_EEENS6_IJNS7_ILi128EEESA_NS7_ILi192EEEEEELi192ENS_12float_e4m3_tEfNS_4arch4Sm90ELb0ELb1ELb1ELb1ELb0ELb0ELb0ELb1ELb1ELb0ELb0ELb0EEENS1_21CollectiveEpilogueFwdINS6_IJSA_SB_SA_EEES9_NS_10bfloat16_tESF_Li256ELb1ELb0ELb0ELb1EEENS1_36VarlenDynamicPersistentTileSchedulerILi128ELi128ELi256ELi128ELb0ELb0ELb1ELb1ELb0ELb1EEEEEEEEEvNT_6ParamsE --------------------------
	.section	.nv.info._ZN7cutlass13device_kernelIN5flash11enable_sm90INS1_16FlashAttnFwdSm90INS1_25CollectiveMainloopFwdSm90ILi2EN4cute5tupleIJNS5_1CILi1EEES8_S8_EEENS6_IJNS7_ILi128EEESA_NS7_ILi192EEEEEELi192ENS_12float_e4m3_tEfNS_4arch4Sm90ELb0ELb1ELb1ELb1ELb0ELb0ELb0ELb1ELb1ELb0ELb0ELb0EEENS1_21CollectiveEpilogueFwdINS6_IJSA_SB_SA_EEES9_NS_10bfloat16_tESF_Li256ELb1ELb0ELb0ELb1EEENS1_36VarlenDynamicPersistentTileSchedulerILi128ELi128ELi256ELi128ELb0ELb0ELb1ELb1ELb0ELb1EEEEEEEEEvNT_6ParamsE,"",@"SHT_CUDA_INFO"
	.sectionflags	@""
	.align	4


	//----- nvinfo : EIATTR_CUDA_API_VERSION
	.align		4
        /*0000*/ 	.byte	0x04, 0x37
        /*0002*/ 	.short	(.L_230 - .L_229)
.L_229:
        /*0004*/ 	.word	0x00000082


	//----- nvinfo : EIATTR_KPARAM_INFO
	.align		4
.L_230:
        /*0008*/ 	.byte	0x04, 0x17
        /*000a*/ 	.short	(.L_232 - .L_231)
.L_231:
        /*000c*/ 	.word	0x00000000
        /*0010*/ 	.short	0x0000
        /*0012*/ 	.short	0x0070
        /*0014*/ 	.byte	0x00, 0xf0, 0x01, 0x28


	//----- nvinfo : EIATTR_SPARSE_MMA_MASK
	.align		4
.L_232:
        /*0018*/ 	.byte	0x03, 0x50
        /*001a*/ 	.short	0x0000


	//----- nvinfo : EIATTR_MAXREG_COUNT
	.align		4
        /*001c*/ 	.byte	0x03, 0x1b
        /*001e*/ 	.short	0x00a8


	//----- nvinfo : EIATTR_NUM_BARRIERS
	.align		4
        /*0020*/ 	.byte	0x02, 0x4c
        /*0022*/ 	.byte	0x10
	.zero		1


	//----- nvinfo : EIATTR_EXTERNS
	.align		4
        /*0024*/ 	.byte	0x04, 0x0f
        /*0026*/ 	.short	(.L_234 - .L_233)


	//   ....[0]....
	.align		4
.L_233:
        /*0028*/ 	.word	index@(__assertfail)


	//----- nvinfo : EIATTR_ANNOTATIONS
	.align		4
.L_234:
        /*002c*/ 	.byte	0x04, 0x55
        /*002e*/ 	.short	(.L_236 - .L_235)


	//   ....[0]....
.L_235:
        /* <DEDUP_REMOVED lines=28> */


	//----- nvinfo : EIATTR_MERCURY_ISA_VERSION
	.align		4
.L_236:
        /*01d8*/ 	.byte	0x03, 0x5f
        /*01da*/ 	.short	0x0101


	//----- nvinfo : EIATTR_UNUSED_LOAD_BYTE_OFFSET
	.align		4
        /*01dc*/ 	.byte	0x04, 0x44
        /*01de*/ 	.short	(.L_238 - .L_237)


	//   ....[0]....
.L_237:
        /*01e0*/ 	.word	0x00000a70
        /*01e4*/ 	.word	0x0000fff0


	//   ....[1]....
        /*01e8*/ 	.word	0x000101d0
        /*01ec*/ 	.word	0x0000fff0


	//----- nvinfo : EIATTR_INT_WARP_WIDE_INSTR_OFFSETS
	.align		4
.L_238:
        /*01f0*/ 	.byte	0x04, 0x31
        /*01f2*/ 	.short	(.L_240 - .L_239)


	//   ....[0]....
.L_239:
        /*01f4*/ 	.word	0x00000160


	//   ....[1]....
        /*01f8*/ 	.word	0x000001a0


	//   ....[2]....
        /*01fc*/ 	.word	0x00000210


	//   ....[3]....
        /*0200*/ 	.word	0x000147b0


	//   ....[4]....
        /*0204*/ 	.word	0x00014840


	//   ....[5]....
        /*0208*/ 	.word	0x00015000


	//   ....[6]....
        /*020c*/ 	.word	0x00016d20


	//   ....[7]....
        /*0210*/ 	.word	0x00016db0


	//----- nvinfo : EIATTR_COOP_GROUP_MASK_REGIDS
	.align		4
.L_240:
        /*0214*/ 	.byte	0x04, 0x29
        /*0216*/ 	.short	(.L_242 - .L_241)


	//   ....[0]....
.L_241:
        /*0218*/ 	.word	0xffffffff


	//   ....[1]....
        /*021c*/ 	.word	0xffffffff


	//   ....[2]....
        /*0220*/ 	.word	0xffffffff


	//   ....[3]....
        /*0224*/ 	.word	0xffffffff


	//   ....[4]....
        /*0228*/ 	.word	0xffffffff


	//   ....[5]....
        /*022c*/ 	.word	0xffffffff


	//   ....[6]....
        /*0230*/ 	.word	0xffffffff


	//   ....[7]....
        /*0234*/ 	.word	0xffffffff


	//   ....[8]....
        /*0238*/ 	.word	0xffffffff


	//   ....[9]....
        /*023c*/ 	.word	0xffffffff


	//   ....[10]....
        /*0240*/ 	.word	0xffffffff


	//   ....[11]....
        /*0244*/ 	.word	0xffffffff


	//   ....[12]....
        /*0248*/ 	.word	0xffffffff


	//   ....[13]....
        /*024c*/ 	.word	0xffffffff


	//   ....[14]....
        /*0250*/ 	.word	0xffffffff


	//   ....[15]....
        /*0254*/ 	.word	0xffffffff


	//   ....[16]....
        /*0258*/ 	.word	0xffffffff


	//   ....[17]....
        /*025c*/ 	.word	0xffffffff


	//   ....[18]....
        /*0260*/ 	.word	0xffffffff


	//   ....[19]....
        /*0264*/ 	.word	0xffffffff


	//   ....[20]....
        /*0268*/ 	.word	0xffffffff


	//   ....[21]....
        /*026c*/ 	.word	0xffffffff


	//   ....[22]....
        /*0270*/ 	.word	0xffffffff


	//   ....[23]....
        /*0274*/ 	.word	0xffffffff


	//   ....[24]....
        /*0278*/ 	.word	0xffffffff


	//   ....[25]....
        /*027c*/ 	.word	0xffffffff


	//   ....[26]....
        /*0280*/ 	.word	0xffffffff


	//   ....[27]....
        /*0284*/ 	.word	0xffffffff


	//   ....[28]....
        /*0288*/ 	.word	0xffffffff


	//   ....[29]....
        /*028c*/ 	.word	0xffffffff


	//   ....[30]....
        /*0290*/ 	.word	0xffffffff


	//   ....[31]....
        /*0294*/ 	.word	0xffffffff


	//   ....[32]....
        /*0298*/ 	.word	0xffffffff


	//   ....[33]....
        /*029c*/ 	.word	0xffffffff


	//   ....[34]....
        /*02a0*/ 	.word	0xffffffff


	//   ....[35]....
        /*02a4*/ 	.word	0xffffffff


	//   ....[36]....
        /*02a8*/ 	.word	0xffffffff


	//   ....[37]....
        /*02ac*/ 	.word	0xffffffff


	//   ....[38]....
        /*02b0*/ 	.word	0xffffffff


	//   ....[39]....
        /*02b4*/ 	.word	0xffffffff


	//   ....[40]....
        /*02b8*/ 	.word	0xffffffff


	//   ....[41]....
        /*02bc*/ 	.word	0xffffffff


	//   ....[42]....
        /*02c0*/ 	.word	0xffffffff


	//   ....[43]....
        /*02c4*/ 	.word	0xffffffff


	//   ....[44]....
        /*02c8*/ 	.word	0xffffffff


	//   ....[45]....
        /*02cc*/ 	.word	0xffffffff


	//   ....[46]....
        /*02d0*/ 	.word	0xffffffff


	//   ....[47]....
        /*02d4*/ 	.word	0xffffffff


	//   ....[48]....
        /*02d8*/ 	.word	0xffffffff


	//   ....[49]....
        /*02dc*/ 	.word	0xffffffff


	//   ....[50]....
        /*02e0*/ 	.word	0xffffffff


	//   ....[51]....
        /*02e4*/ 	.word	0xffffffff


	//   ....[52]....
        /*02e8*/ 	.word	0xffffffff


	//   ....[53]....
        /*02ec*/ 	.word	0xffffffff


	//   ....[54]....
        /*02f0*/ 	.word	0xffffffff


	//   ....[55]....
        /*02f4*/ 	.word	0xffffffff


	//   ....[56]....
        /*02f8*/ 	.word	0xffffffff


	//   ....[57]....
        /*02fc*/ 	.word	0xffffffff


	//   ....[58]....
        /*0300*/ 	.word	0xffffffff


	//   ....[59]....
        /*0304*/ 	.word	0xffffffff


	//   ....[60]....
        /*0308*/ 	.word	0xffffffff


	//   ....[61]....
        /*030c*/ 	.word	0xffffffff


	//   ....[62]....
        /*0310*/ 	.word	0xffffffff


	//   ....[63]....
        /*0314*/ 	.word	0xffffffff


	//   ....[64]....
        /*0318*/ 	.word	0xffffffff


	//   ....[65]....
        /*031c*/ 	.word	0xffffffff


	//   ....[66]....
        /*0320*/ 	.word	0xffffffff


	//   ....[67]....
        /*0324*/ 	.word	0xffffffff


	//   ....[68]....
        /*0328*/ 	.word	0xffffffff


	//   ....[69]....
        /*032c*/ 	.word	0xffffffff


	//   ....[70]....
        /*0330*/ 	.word	0xffffffff


	//   ....[71]....
        /*0334*/ 	.word	0xffffffff


	//   ....[72]....
        /*0338*/ 	.word	0xffffffff


	//   ....[73]....
        /*033c*/ 	.word	0xffffffff


	//   ....[74]....
        /*0340*/ 	.word	0xffffffff


	//   ....[75]....
        /*0344*/ 	.word	0xffffffff


	//   ....[76]....
        /*0348*/ 	.word	0xffffffff


	//   ....[77]....
        /*034c*/ 	.word	0xffffffff


	//   ....[78]....
        /*0350*/ 	.word	0xffffffff


	//   ....[79]....
        /*0354*/ 	.word	0xffffffff


	//   ....[80]....
        /*0358*/ 	.word	0xffffffff


	//   ....[81]....
        /*035c*/ 	.word	0xffffffff


	//   ....[82]....
        /*0360*/ 	.word	0xffffffff


	//   ....[83]....
        /*0364*/ 	.word	0xffffffff


	//   ....[84]....
        /*0368*/ 	.word	0xffffffff


	//   ....[85]....
        /*036c*/ 	.word	0xffffffff


	//   ....[86]....
        /*0370*/ 	.word	0xffffffff


	//   ....[87]....
        /*0374*/ 	.word	0xffffffff


	//   ....[88]....
        /*0378*/ 	.word	0xffffffff


	//   ....[89]....
        /*037c*/ 	.word	0xffffffff


	//   ....[90]....
        /*0380*/ 	.word	0xffffffff


	//   ....[91]....
        /*0384*/ 	.word	0xffffffff


	//   ....[92]....
        /*0388*/ 	.word	0xffffffff


	//   ....[93]....
        /*038c*/ 	.word	0xffffffff


	//   ....[94]....
        /*0390*/ 	.word	0xffffffff


	//   ....[95]....
        /*0394*/ 	.word	0xffffffff


	//   ....[96]....
        /*0398*/ 	.word	0xffffffff


	//   ....[97]....
        /*039c*/ 	.word	0xffffffff


	//   ....[98]....
        /*03a0*/ 	.word	0xffffffff


	//   ....[99]....
        /*03a4*/ 	.word	0xffffffff


	//   ....[100]....
        /*03a8*/ 	.word	0xffffffff


	//   ....[101]....
        /*03ac*/ 	.word	0xffffffff


	//   ....[102]....
        /*03b0*/ 	.word	0xffffffff


	//   ....[103]....
        /*03b4*/ 	.word	0xffffffff


	//   ....[104]....
        /*03b8*/ 	.word	0xffffffff


	//   ....[105]....
        /*03bc*/ 	.word	0xffffffff


	//   ....[106]....
        /*03c0*/ 	.word	0xffffffff


	//   ....[107]....
        /*03c4*/ 	.word	0xffffffff


	//   ....[108]....
        /*03c8*/ 	.word	0xffffffff


	//   ....[109]....
        /*03cc*/ 	.word	0xffffffff


	//   ....[110]....
        /*03d0*/ 	.word	0xffffffff


	//   ....[111]....
        /*03d4*/ 	.word	0x0500000f


	//   ....[112]....
        /*03d8*/ 	.word	0x0500000f


	//----- nvinfo : EIATTR_COOP_GROUP_INSTR_OFFSETS
	.align		4
.L_242:
        /*03dc*/ 	.byte	0x04, 0x28
        /*03de*/ 	.short	(.L_244 - .L_243)


	//   ....[0]....
.L_243:
        /*03e0*/ 	.word	0x00000070


	//   ....[1]....
        /*03e4*/ 	.word	0x00000170


	//   ....[2]....
        /*03e8*/ 	.word	0x000001c0


	//   ....[3]....
        /*03ec*/ 	.word	0x000003f0


	//   ....[4]....
        /*03f0*/ 	.word	0x00000550


	//   ....[5]....
        /*03f4*/ 	.word	0x00000670


	//   ....[6]....
        /*03f8*/ 	.word	0x000007d0


	//   ....[7]....
        /*03fc*/ 	.word	0x00001910


	//   ....[8]....
        /*0400*/ 	.word	0x00004090


	//   ....[9]....
        /*0404*/ 	.word	0x00004140


	//   ....[10]....
        /*0408*/ 	.word	0x000047d0


	//   ....[11]....
        /*040c*/ 	.word	0x00004860


	//   ....[12]....
        /*0410*/ 	.word	0x000073a0


	//   ....[13]....
        /*0414*/ 	.word	0x000073e0


	//   ....[14]....
        /*0418*/ 	.word	0x00007e60


	//   ....[15]....
        /*041c*/ 	.word	0x00007ee0


	//   ....[16]....
        /*0420*/ 	.word	0x0000a500


	//   ....[17]....
        /*0424*/ 	.word	0x0000a520


	//   ....[18]....
        /*0428*/ 	.word	0x0000a550


	//   ....[19]....
        /*042c*/ 	.word	0x0000a570


	//   ....[20]....
        /*0430*/ 	.word	0x0000d880


	//   ....[21]....
        /*0434*/ 	.word	0x0000d8a0


	//   ....[22]....
        /*0438*/ 	.word	0x0000e240


	//   ....[23]....
        /*043c*/ 	.word	0x0000e2e0


	//   ....[24]....
        /*0440*/ 	.word	0x0000f880


	//   ....[25]....
        /*0444*/ 	.word	0x0000f890


	//   ....[26]....
        /*0448*/ 	.word	0x0000f8c0


	//   ....[27]....
        /*044c*/ 	.word	0x0000f8d0


	//   ....[28]....
        /*0450*/ 	.word	0x00010d30


	//   ....[29]....
        /*0454*/ 	.word	0x00010d60


	//   ....[30]....
        /*0458*/ 	.word	0x00010d90


	//   ....[31]....
        /*045c*/ 	.word	0x00010dc0


	//   ....[32]....
        /*0460*/ 	.word	0x00010df0


	//   ....[33]....
        /*0464*/ 	.word	0x00010e10


	//   ....[34]....
        /*0468*/ 	.word	0x00010e20


	//   ....[35]....
        /*046c*/ 	.word	0x00010e30


	//   ....[36]....
        /*0470*/ 	.word	0x00010e40


	//   ....[37]....
        /*0474*/ 	.word	0x00010e50


	//   ....[38]....
        /*0478*/ 	.word	0x00010e60


	//   ....[39]....
        /*047c*/ 	.word	0x00010e90


	//   ....[40]....
        /*0480*/ 	.word	0x00010ec0


	//   ....[41]....
        /*0484*/ 	.word	0x00010ef0


	//   ....[42]....
        /*0488*/ 	.word	0x00010f20


	//   ....[43]....
        /*048c*/ 	.word	0x00010f30


	//   ....[44]....
        /*0490*/ 	.word	0x00010f40


	//   ....[45]....
        /*0494*/ 	.word	0x00010f70


	//   ....[46]....
        /*0498*/ 	.word	0x00010fa0


	//   ....[47]....
        /*049c*/ 	.word	0x00010fb0


	//   ....[48]....
        /*04a0*/ 	.word	0x00010fc0


	//   ....[49]....
        /*04a4*/ 	.word	0x00010ff0


	//   ....[50]....
        /*04a8*/ 	.word	0x00011020


	//   ....[51]....
        /*04ac*/ 	.word	0x00011030


	//   ....[52]....
        /*04b0*/ 	.word	0x00011040


	//   ....[53]....
        /*04b4*/ 	.word	0x00011050


	//   ....[54]....
        /*04b8*/ 	.word	0x00011060


	//   ....[55]....
        /*04bc*/ 	.word	0x00011070


	//   ....[56]....
        /*04c0*/ 	.word	0x00011080


	//   ....[57]....
        /*04c4*/ 	.word	0x00011090


	//   ....[58]....
        /*04c8*/ 	.word	0x000110a0


	//   ....[59]....
        /*04cc*/ 	.word	0x000110b0


	//   ....[60]....
        /*04d0*/ 	.word	0x000110c0


	//   ....[61]....
        /*04d4*/ 	.word	0x000110d0


	//   ....[62]....
        /*04d8*/ 	.word	0x000110e0


	//   ....[63]....
        /*04dc*/ 	.word	0x000110f0


	//   ....[64]....
        /*04e0*/ 	.word	0x00011110


	//   ....[65]....
        /*04e4*/ 	.word	0x00011140


	//   ....[66]....
        /*04e8*/ 	.word	0x00011170


	//   ....[67]....
        /*04ec*/ 	.word	0x000111a0


	//   ....[68]....
        /*04f0*/ 	.word	0x000111d0


	//   ....[69]....
        /*04f4*/ 	.word	0x000111f0


	//   ....[70]....
        /*04f8*/ 	.word	0x00011200


	//   ....[71]....
        /*04fc*/ 	.word	0x00011210


	//   ....[72]....
        /*0500*/ 	.word	0x00011220


	//   ....[73]....
        /*0504*/ 	.word	0x00011230


	//   ....[74]....
        /*0508*/ 	.word	0x00011260


	//   ....[75]....
        /*050c*/ 	.word	0x00011270


	//   ....[76]....
        /*0510*/ 	.word	0x00013080


	//   ....[77]....
        /*0514*/ 	.word	0x00013270


	//   ....[78]....
        /*0518*/ 	.word	0x000132a0


	//   ....[79]....
        /*051c*/ 	.word	0x000132d0


	//   ....[80]....
        /*0520*/ 	.word	0x00013310


	//   ....[81]....
        /*0524*/ 	.word	0x00013340


	//   ....[82]....
        /*0528*/ 	.word	0x00013380


	//   ....[83]....
        /*052c*/ 	.word	0x00013510


	//   ....[84]....
        /*0530*/ 	.word	0x00013540


	//   ....[85]....
        /*0534*/ 	.word	0x00013570


	//   ....[86]....
        /*0538*/ 	.word	0x000135a0


	//   ....[87]....
        /*053c*/ 	.word	0x000135d0


	//   ....[88]....
        /*0540*/ 	.word	0x00013610


	//   ....[89]....
        /*0544*/ 	.word	0x000136b0


	//   ....[90]....
        /*0548*/ 	.word	0x00013740


	//   ....[91]....
        /*054c*/ 	.word	0x000137f0


	//   ....[92]....
        /*0550*/ 	.word	0x00015130


	//   ....[93]....
        /*0554*/ 	.word	0x00017790


	//   ....[94]....
        /*0558*/ 	.word	0x000177c0


	//   ....[95]....
        /*055c*/ 	.word	0x000177f0


	//   ....[96]....
        /*0560*/ 	.word	0x00017830


	//   ....[97]....
        /*0564*/ 	.word	0x00017860


	//   ....[98]....
        /*0568*/ 	.word	0x00017870


	//   ....[99]....
        /*056c*/ 	.word	0x000178a0


	//   ....[100]....
        /*0570*/ 	.word	0x000178b0


	//   ....[101]....
        /*0574*/ 	.word	0x000179f0


	//   ....[102]....
        /*0578*/ 	.word	0x00017a20


	//   ....[103]....
        /*057c*/ 	.word	0x00017a50


	//   ....[104]....
        /*0580*/ 	.word	0x00017a80


	//   ....[105]....
        /*0584*/ 	.word	0x00017ab0


	//   ....[106]....
        /*0588*/ 	.word	0x00017af0


	//   ....[107]....
        /*058c*/ 	.word	0x00017b80


	//   ....[108]....
        /*0590*/ 	.word	0x00017c10


	//   ....[109]....
        /*0594*/ 	.word	0x00017c80


	//   ....[110]....
        /*0598*/ 	.word	0x00018310


	//   ....[111]....
        /*059c*/ 	.word	0x000189a0


	//   ....[112]....
        /*05a0*/ 	.word	0x00018e10


	//----- nvinfo : EIATTR_REG_RECONFIG
	.align		4
.L_244:
        /*05a4*/ 	.byte	0x01, 0x54
	.zero		2


	//----- nvinfo : EIATTR_SYSCALL_OFFSETS
	.align		4
        /*05a8*/ 	.byte	0x04, 0x46
        /*05aa*/ 	.short	(.L_246 - .L_245)


	//   ....[0]....
.L_245:
        /*05ac*/ 	.word	0x00001af0


	//   ....[1]....
        /*05b0*/ 	.word	0x000149e0


	//   ....[2]....
        /*05b4*/ 	.word	0x00014b60


	//   ....[3]....
        /*05b8*/ 	.word	0x00014ca0


	//   ....[4]....
        /*05bc*/ 	.word	0x00014dc0


	//----- nvinfo : EIATTR_MBARRIER_INSTR_OFFSETS
	.align		4
.L_246:
        /*05c0*/ 	.byte	0x04, 0x39
        /*05c2*/ 	.short	(.L_248 - .L_247)


	//   ....[0]....
.L_247:
        /*05c4*/ 	.word	0x000002a0
        /*05c8*/ 	.word	0x000000ff
        /*05cc*/ 	.word	0x0002a800
        /*05d0*/ 	.short	0x0100
        /*05d2*/ 	.byte	0x08
	.zero		1


	//   ....[1]....
        /*05d4*/ 	.word	0x000002b0
        /*05d8*/ 	.word	0x000000ff
        /*05dc*/ 	.word	0x0002a820
        /*05e0*/ 	.short	0x0100
        /*05e2*/ 	.byte	0x08
	.zero		1


	//   ....[2]....
        /*05e4*/ 	.word	0x000003a0
        /*05e8*/ 	.word	0x000000ff
        /*05ec*/ 	.word	0x0002a830
        /*05f0*/ 	.short	0x0100
        /*05f2*/ 	.byte	0x08
	.zero		1


	//   ....[3]....
        /*05f4*/ 	.word	0x000003b0
        /*05f8*/ 	.word	0x000000ff
        /*05fc*/ 	.word	0x0002a840
        /*0600*/ 	.short	0x0100
        /*0602*/ 	.byte	0x08
	.zero		1


	//   ....[4]....
        /*0604*/ 	.word	0x000003c0
        /*0608*/ 	.word	0x000000ff
        /*060c*/ 	.word	0x0002a838
        /*0610*/ 	.short	0x0100
        /*0612*/ 	.byte	0x08
	.zero		1


	//   ....[5]....
        /*0614*/ 	.word	0x000003d0
        /*0618*/ 	.word	0x000000ff
        /*061c*/ 	.word	0x0002a848
        /*0620*/ 	.short	0x0100
        /*0622*/ 	.byte	0x08
	.zero		1


	//   ....[6]....
        /*0624*/ 	.word	0x00000500
        /*0628*/ 	.word	0x000000ff
        /*062c*/ 	.word	0x0002a850
        /*0630*/ 	.short	0x0100
        /*0632*/ 	.byte	0x08
	.zero		1


	//   ....[7]....
        /*0634*/ 	.word	0x00000510
        /*0638*/ 	.word	0x000000ff
        /*063c*/ 	.word	0x0002a860
        /*0640*/ 	.short	0x0100
        /*0642*/ 	.byte	0x08
	.zero		1


	//   ....[8]....
        /*0644*/ 	.word	0x00000520
        /*0648*/ 	.word	0x000000ff
        /*064c*/ 	.word	0x0002a858
        /*0650*/ 	.short	0x0100
        /*0652*/ 	.byte	0x08
	.zero		1


	//   ....[9]....
        /*0654*/ 	.word	0x00000530
        /*0658*/ 	.word	0x000000ff
        /*065c*/ 	.word	0x0002a868
        /*0660*/ 	.short	0x0100
        /*0662*/ 	.byte	0x08
	.zero		1


	//   ....[10]....
        /*0664*/ 	.word	0x00000620
        /*0668*/ 	.word	0x000000ff
        /*066c*/ 	.word	0x0002a870
        /*0670*/ 	.short	0x0100
        /*0672*/ 	.byte	0x06
	.zero		1


	//   ....[11]....
        /*0674*/ 	.word	0x00000630
        /*0678*/ 	.word	0x000000ff
        /*067c*/ 	.word	0x0002a880
        /*0680*/ 	.short	0x0100
        /*0682*/ 	.byte	0x06
	.zero		1


	//   ....[12]....
        /*0684*/ 	.word	0x00000640
        /*0688*/ 	.word	0x000000ff
        /*068c*/ 	.word	0x0002a878
        /*0690*/ 	.short	0x0100
        /*0692*/ 	.byte	0x06
	.zero		1


	//   ....[13]....
        /*0694*/ 	.word	0x00000650
        /*0698*/ 	.word	0x000000ff
        /*069c*/ 	.word	0x0002a888
        /*06a0*/ 	.short	0x0100
        /*06a2*/ 	.byte	0x06
	.zero		1


	//   ....[14]....
        /*06a4*/ 	.word	0x00000780
        /*06a8*/ 	.word	0x000000ff
        /*06ac*/ 	.word	0x0002a890
        /*06b0*/ 	.short	0x0100
        /*06b2*/ 	.byte	0x08
	.zero		1


	//   ....[15]....
        /*06b4*/ 	.word	0x00000790
        /*06b8*/ 	.word	0x000000ff
        /*06bc*/ 	.word	0x0002a8a0
        /*06c0*/ 	.short	0x0100
        /*06c2*/ 	.byte	0x08
	.zero		1


	//   ....[16]....
        /*06c4*/ 	.word	0x000007a0
        /*06c8*/ 	.word	0x000000ff
        /*06cc*/ 	.word	0x0002a898
        /*06d0*/ 	.short	0x0100
        /*06d2*/ 	.byte	0x08
	.zero		1


	//   ....[17]....
        /*06d4*/ 	.word	0x000007b0
        /*06d8*/ 	.word	0x000000ff
        /*06dc*/ 	.word	0x0002a8a8
        /*06e0*/ 	.short	0x0100
        /*06e2*/ 	.byte	0x08
	.zero		1


	//   ....[18]....
        /*06e4*/ 	.word	0x000008e0
        /*06e8*/ 	.word	0x000000ff
        /*06ec*/ 	.word	0x0002a8b0
        /*06f0*/ 	.short	0x0100
        /*06f2*/ 	.byte	0x08
	.zero		1


	//   ....[19]....
        /*06f4*/ 	.word	0x000008f0
        /*06f8*/ 	.word	0x000000ff
        /*06fc*/ 	.word	0x0002a8c0
        /*0700*/ 	.short	0x0100
        /*0702*/ 	.byte	0x08
	.zero		1


	//   ....[20]....
        /*0704*/ 	.word	0x00000900
        /*0708*/ 	.word	0x000000ff
        /*070c*/ 	.word	0x0002a8b8
        /*0710*/ 	.short	0x0100
        /*0712*/ 	.byte	0x08
	.zero		1


	//   ....[21]....
        /*0714*/ 	.word	0x00000910
        /*0718*/ 	.word	0x000000ff
        /*071c*/ 	.word	0x0002a8c8
        /*0720*/ 	.short	0x0100
        /*0722*/ 	.byte	0x08
	.zero		1


	//   ....[22]....
        /*0724*/ 	.word	0x00001e40
        /*0728*/ 	.word	0x000000ff
        /*072c*/ 	.word	0x0002a800
        /*0730*/ 	.short	0x010a
        /*0732*/ 	.byte	0x24
	.zero		1


	//   ....[23]....
        /*0734*/ 	.word	0x00001ee0
        /*0738*/ 	.word	0x00000003
        /*073c*/ 	.word	0x0002a830
        /*0740*/ 	.short	0x010a
        /*0742*/ 	.byte	0x3f
	.zero		1


	//   ....[24]....
        /*0744*/ 	.word	0x00001f40
        /*0748*/ 	.word	0x00000003
        /*074c*/ 	.word	0x0002a830
        /*0750*/ 	.short	0x010a
        /*0752*/ 	.byte	0x3f
	.zero		1


	//   ....[25]....
        /*0754*/ 	.word	0x00002760
        /*0758*/ 	.word	0x00000003
        /*075c*/ 	.word	0x00000000
        /*0760*/ 	.short	0x0101
        /*0762*/ 	.byte	0x3f
	.zero		1


	//   ....[26]....
        /*0764*/ 	.word	0x00005950
        /*0768*/ 	.word	0x000000ff
        /*076c*/ 	.word	0x0002a830
        /*0770*/ 	.short	0x010a
        /*0772*/ 	.byte	0x06
	.zero		1


	//   ....[27]....
        /*0774*/ 	.word	0x00005990
        /*0778*/ 	.word	0x000000ff
        /*077c*/ 	.word	0x0002a830
        /*0780*/ 	.short	0x010a
        /*0782*/ 	.byte	0x06
	.zero		1


	//   ....[28]....
        /*0784*/ 	.word	0x00005c30
        /*0788*/ 	.word	0x000000ff
        /*078c*/ 	.word	0x0002a850
        /*0790*/ 	.short	0x010a
        /*0792*/ 	.byte	0x06
	.zero		1


	//   ....[29]....
        /*0794*/ 	.word	0x00005c70
        /*0798*/ 	.word	0x000000ff
        /*079c*/ 	.word	0x0002a850
        /*07a0*/ 	.short	0x010a
        /*07a2*/ 	.byte	0x06
	.zero		1


	//   ....[30]....
        /*07a4*/ 	.word	0x00006730
        /*07a8*/ 	.word	0x0000007f
        /*07ac*/ 	.word	0x00000000
        /*07b0*/ 	.short	0x0101
        /*07b2*/ 	.byte	0x3f
	.zero		1


	//   ....[31]....
        /*07b4*/ 	.word	0x00008940
        /*07b8*/ 	.word	0x000000ff
        /*07bc*/ 	.word	0x00000000
        /*07c0*/ 	.short	0x0101
        /*07c2*/ 	.byte	0x06
	.zero		1


	//   ....[32]....
        /*07c4*/ 	.word	0x00009420
        /*07c8*/ 	.word	0x000000ff
        /*07cc*/ 	.word	0x0002a830
        /*07d0*/ 	.short	0x010a
        /*07d2*/ 	.byte	0x06
	.zero		1


	//   ....[33]....
        /*07d4*/ 	.word	0x00009460
        /*07d8*/ 	.word	0x000000ff
        /*07dc*/ 	.word	0x0002a830
        /*07e0*/ 	.short	0x010a
        /*07e2*/ 	.byte	0x06
	.zero		1


	//   ....[34]....
        /*07e4*/ 	.word	0x00009730
        /*07e8*/ 	.word	0x000000ff
        /*07ec*/ 	.word	0x0002a850
        /*07f0*/ 	.short	0x010a
        /*07f2*/ 	.byte	0x06
	.zero		1


	//   ....[35]....
        /*07f4*/ 	.word	0x00009770
        /*07f8*/ 	.word	0x000000ff
        /*07fc*/ 	.word	0x0002a850
        /*0800*/ 	.short	0x010a
        /*0802*/ 	.byte	0x06
	.zero		1


	//   ....[36]....
        /*0804*/ 	.word	0x0000b0e0
        /*0808*/ 	.word	0x00000004
        /*080c*/ 	.word	0x00000000
        /*0810*/ 	.short	0x0101
        /*0812*/ 	.byte	0x3f
	.zero		1


	//   ....[37]....
        /*0814*/ 	.word	0x0000b420
        /*0818*/ 	.word	0x000000ff
        /*081c*/ 	.word	0x00000000
        /*0820*/ 	.short	0x0101
        /*0822*/ 	.byte	0x06
	.zero		1


	//   ....[38]....
        /*0824*/ 	.word	0x0000bd50
        /*0828*/ 	.word	0x000000ff
        /*082c*/ 	.word	0x0002a830
        /*0830*/ 	.short	0x010a
        /*0832*/ 	.byte	0x06
	.zero		1


	//   ....[39]....
        /*0834*/ 	.word	0x0000bd90
        /*0838*/ 	.word	0x000000ff
        /*083c*/ 	.word	0x0002a830
        /*0840*/ 	.short	0x010a
        /*0842*/ 	.byte	0x06
	.zero		1


	//   ....[40]....
        /*0844*/ 	.word	0x0000c060
        /*0848*/ 	.word	0x000000ff
        /*084c*/ 	.word	0x0002a850
        /*0850*/ 	.short	0x010a
        /*0852*/ 	.byte	0x06
	.zero		1


	//   ....[41]....
        /*0854*/ 	.word	0x0000c0a0
        /*0858*/ 	.word	0x000000ff
        /*085c*/ 	.word	0x0002a850
        /*0860*/ 	.short	0x010a
        /*0862*/ 	.byte	0x06
	.zero		1


	//   ....[42]....
        /*0864*/ 	.word	0x0000cb40
        /*0868*/ 	.word	0x00000080
        /*086c*/ 	.word	0x00000000
        /*0870*/ 	.short	0x0101
        /*0872*/ 	.byte	0x3f
	.zero		1


	//   ....[43]....
        /*0874*/ 	.word	0x0000ed50
        /*0878*/ 	.word	0x000000ff
        /*087c*/ 	.word	0x00000000
        /*0880*/ 	.short	0x0101
        /*0882*/ 	.byte	0x06
	.zero		1


	//   ....[44]....
        /*0884*/ 	.word	0x0000f540
        /*0888*/ 	.word	0x000000ff
        /*088c*/ 	.word	0x0002a850
        /*0890*/ 	.short	0x010a
        /*0892*/ 	.byte	0x09
	.zero		1


	//   ....[45]....
        /*0894*/ 	.word	0x0000f580
        /*0898*/ 	.word	0x000000ff
        /*089c*/ 	.word	0x0002a850
        /*08a0*/ 	.short	0x010a
        /*08a2*/ 	.byte	0x09
	.zero		1


	//   ....[46]....
        /*08a4*/ 	.word	0x0000fc60
        /*08a8*/ 	.word	0x000000ff
        /*08ac*/ 	.word	0x00000000
        /*08b0*/ 	.short	0x0101
        /*08b2*/ 	.byte	0x04
	.zero		1


	//   ....[47]....
        /*08b4*/ 	.word	0x00011e70
        /*08b8*/ 	.word	0x00000003
        /*08bc*/ 	.word	0x00000000
        /*08c0*/ 	.short	0x0101
        /*08c2*/ 	.byte	0x3f
	.zero		1


	//   ....[48]....
        /*08c4*/ 	.word	0x00015350
        /*08c8*/ 	.word	0x00000004
        /*08cc*/ 	.word	0x0002a880
        /*08d0*/ 	.short	0x010a
        /*08d2*/ 	.byte	0x3f
	.zero		1


	//   ....[49]....
        /*08d4*/ 	.word	0x000155a0
        /*08d8*/ 	.word	0x00000004
        /*08dc*/ 	.word	0x0002a840
        /*08e0*/ 	.short	0x010a
        /*08e2*/ 	.byte	0x3f
	.zero		1


	//   ....[50]....
        /*08e4*/ 	.word	0x00015a30
        /*08e8*/ 	.word	0x000000ff
        /*08ec*/ 	.word	0x0002a820
        /*08f0*/ 	.short	0x010a
        /*08f2*/ 	.byte	0x29
	.zero		1


	//   ....[51]....
        /*08f4*/ 	.word	0x00015cf0
        /*08f8*/ 	.word	0x00000006
        /*08fc*/ 	.word	0x0002a880
        /*0900*/ 	.short	0x010a
        /*0902*/ 	.byte	0x3f
	.zero		1


	//   ....[52]....
        /*0904*/ 	.word	0x00016150
        /*0908*/ 	.word	0x00000006
        /*090c*/ 	.word	0x0002a840
        /*0910*/ 	.short	0x010a
        /*0912*/ 	.byte	0x3f
	.zero		1


	//   ....[53]....
        /*0914*/ 	.word	0x00016600
        /*0918*/ 	.word	0x0000000d
        /*091c*/ 	.word	0x0002a870
        /*0920*/ 	.short	0x010a
        /*0922*/ 	.byte	0x3f
	.zero		1


	//   ....[54]....
        /*0924*/ 	.word	0x00016670
        /*0928*/ 	.word	0x0000000d
        /*092c*/ 	.word	0x0002a860
        /*0930*/ 	.short	0x010a
        /*0932*/ 	.byte	0x3f
	.zero		1


	//   ....[55]....
        /*0934*/ 	.word	0x00016c50
        /*0938*/ 	.word	0x0000000d
        /*093c*/ 	.word	0x0002a850
        /*0940*/ 	.short	0x0101
        /*0942*/ 	.byte	0x3f
	.zero		1


	//   ....[56]....
        /*0944*/ 	.word	0x00016ca0
        /*0948*/ 	.word	0x0000000d
        /*094c*/ 	.word	0x00000000
        /*0950*/ 	.short	0x0101
        /*0952*/ 	.byte	0x3f
	.zero		1


	//   ....[57]....
        /*0954*/ 	.word	0x00016e90
        /*0958*/ 	.word	0x0000000c
        /*095c*/ 	.word	0x0002a870
        /*0960*/ 	.short	0x010a
        /*0962*/ 	.byte	0x3f
	.zero		1


	//   ....[58]....
        /*0964*/ 	.word	0x00016ef0
        /*0968*/ 	.word	0x0000000c
        /*096c*/ 	.word	0x0002a860
        /*0970*/ 	.short	0x010a
        /*0972*/ 	.byte	0x3f
	.zero		1


	//   ....[59]....
        /*0974*/ 	.word	0x000174d0
        /*0978*/ 	.word	0x0000000c
        /*097c*/ 	.word	0x0002a850
        /*0980*/ 	.short	0x0101
        /*0982*/ 	.byte	0x3f
	.zero		1


	//   ....[60]....
        /*0984*/ 	.word	0x00017560
        /*0988*/ 	.word	0x00000000
        /*098c*/ 	.word	0x00000000
        /*0990*/ 	.short	0x0101
        /*0992*/ 	.byte	0x3f
	.zero		1


	//   ....[61]....
        /*0994*/ 	.word	0x00018290
        /*0998*/ 	.word	0x00000000
        /*099c*/ 	.word	0x0002a820
        /*09a0*/ 	.short	0x010a
        /*09a2*/ 	.byte	0x3f
	.zero		1


	//   ....[62]....
        /*09a4*/ 	.word	0x00018430
        /*09a8*/ 	.word	0x00000007
        /*09ac*/ 	.word	0x00000000
        /*09b0*/ 	.short	0x010a
        /*09b2*/ 	.byte	0x3f
	.zero		1


	//   ....[63]....
        /*09b4*/ 	.word	0x000184a0
        /*09b8*/ 	.word	0x00000009
        /*09bc*/ 	.word	0x00000000
        /*09c0*/ 	.short	0x010a
        /*09c2*/ 	.byte	0x3f
	.zero		1


	//   ....[64]....
        /*09c4*/ 	.word	0x000184f0
        /*09c8*/ 	.word	0x00000011
        /*09cc*/ 	.word	0x0002a860
        /*09d0*/ 	.short	0x010a
        /*09d2*/ 	.byte	0x3f
	.zero		1


	//   ....[65]....
        /*09d4*/ 	.word	0x00018540
        /*09d8*/ 	.word	0x00000003
        /*09dc*/ 	.word	0x0002a860
        /*09e0*/ 	.short	0x010a
        /*09e2*/ 	.byte	0x3f
	.zero		1


	//   ....[66]....
        /*09e4*/ 	.word	0x00018580
        /*09e8*/ 	.word	0x00000011
        /*09ec*/ 	.word	0x0002a880
        /*09f0*/ 	.short	0x010a
        /*09f2*/ 	.byte	0x3f
	.zero		1


	//   ....[67]....
        /*09f4*/ 	.word	0x000185a0
        /*09f8*/ 	.word	0x00000003
        /*09fc*/ 	.word	0x0002a880
        /*0a00*/ 	.short	0x010a
        /*0a02*/ 	.byte	0x3f
	.zero		1


	//   ....[68]....
        /*0a04*/ 	.word	0x00018610
        /*0a08*/ 	.word	0x00000003
        /*0a0c*/ 	.word	0x0002a800
        /*0a10*/ 	.short	0x010a
        /*0a12*/ 	.byte	0x3f
	.zero		1


	//   ....[69]....
        /*0a14*/ 	.word	0x00018660
        /*0a18*/ 	.word	0x00000003
        /*0a1c*/ 	.word	0x0002a830
        /*0a20*/ 	.short	0x010a
        /*0a22*/ 	.byte	0x3f
	.zero		1


	//   ....[70]....
        /*0a24*/ 	.word	0x000186c0
        /*0a28*/ 	.word	0x0000000f
        /*0a2c*/ 	.word	0x0002a830
        /*0a30*/ 	.short	0x010a
        /*0a32*/ 	.byte	0x3f
	.zero		1


	//   ....[71]....
        /*0a34*/ 	.word	0x00018720
        /*0a38*/ 	.word	0x0000000f
        /*0a3c*/ 	.word	0x0002a850
        /*0a40*/ 	.short	0x010a
        /*0a42*/ 	.byte	0x3f
	.zero		1


	//   ....[72]....
        /*0a44*/ 	.word	0x00018780
        /*0a48*/ 	.word	0x00000007
        /*0a4c*/ 	.word	0x0002a830
        /*0a50*/ 	.short	0x010a
        /*0a52*/ 	.byte	0x3f
	.zero		1


	//   ....[73]....
        /*0a54*/ 	.word	0x000187e0
        /*0a58*/ 	.word	0x00000007
        /*0a5c*/ 	.word	0x0002a850
        /*0a60*/ 	.short	0x010a
        /*0a62*/ 	.byte	0x3f
	.zero		1


	//   ....[74]....
        /*0a64*/ 	.word	0x00018840
        /*0a68*/ 	.word	0x00000007
        /*0a6c*/ 	.word	0x0002a830
        /*0a70*/ 	.short	0x010a
        /*0a72*/ 	.byte	0x3f
	.zero		1


	//   ....[75]....
        /*0a74*/ 	.word	0x000188a0
        /*0a78*/ 	.word	0x00000007
        /*0a7c*/ 	.word	0x0002a850
        /*0a80*/ 	.short	0x010a
        /*0a82*/ 	.byte	0x3f
	.zero		1


	//   ....[76]....
        /*0a84*/ 	.word	0x00018900
        /*0a88*/ 	.word	0x00000003
        /*0a8c*/ 	.word	0x0002a850
        /*0a90*/ 	.short	0x010a
        /*0a92*/ 	.byte	0x3f
	.zero		1


	//   ....[77]....
        /*0a94*/ 	.word	0x00018a50
        /*0a98*/ 	.word	0x00000004
        /*0a9c*/ 	.word	0x0002a880
        /*0aa0*/ 	.short	0x010a
        /*0aa2*/ 	.byte	0x3f
	.zero		1


	//   ....[78]....
        /*0aa4*/ 	.word	0x00018aa0
        /*0aa8*/ 	.word	0x00000004
        /*0aac*/ 	.word	0x0002a840
        /*0ab0*/ 	.short	0x010a
        /*0ab2*/ 	.byte	0x3f
	.zero		1


	//   ....[79]....
        /*0ab4*/ 	.word	0x00018b00
        /*0ab8*/ 	.word	0x00000003
        /*0abc*/ 	.word	0x0002a820
        /*0ac0*/ 	.short	0x010a
        /*0ac2*/ 	.byte	0x3f
	.zero		1


	//   ....[80]....
        /*0ac4*/ 	.word	0x00018b50
        /*0ac8*/ 	.word	0x00000006
        /*0acc*/ 	.word	0x0002a880
        /*0ad0*/ 	.short	0x010a
        /*0ad2*/ 	.byte	0x3f
	.zero		1


	//   ....[81]....
        /*0ad4*/ 	.word	0x00018ba0
        /*0ad8*/ 	.word	0x00000006
        /*0adc*/ 	.word	0x0002a840
        /*0ae0*/ 	.short	0x010a
        /*0ae2*/ 	.byte	0x3f
	.zero		1


	//   ....[82]....
        /*0ae4*/ 	.word	0x00018bf0
        /*0ae8*/ 	.word	0x0000000d
        /*0aec*/ 	.word	0x0002a870
        /*0af0*/ 	.short	0x010a
        /*0af2*/ 	.byte	0x3f
	.zero		1


	//   ....[83]....
        /*0af4*/ 	.word	0x00018c40
        /*0af8*/ 	.word	0x0000000d
        /*0afc*/ 	.word	0x0002a860
        /*0b00*/ 	.short	0x010a
        /*0b02*/ 	.byte	0x3f
	.zero		1


	//   ....[84]....
        /*0b04*/ 	.word	0x00018c90
        /*0b08*/ 	.word	0x0000000c
        /*0b0c*/ 	.word	0x0002a870
        /*0b10*/ 	.short	0x010a
        /*0b12*/ 	.byte	0x3f
	.zero		1


	//   ....[85]....
        /*0b14*/ 	.word	0x00018ce0
        /*0b18*/ 	.word	0x0000000c
        /*0b1c*/ 	.word	0x0002a860
        /*0b20*/ 	.short	0x010a
        /*0b22*/ 	.byte	0x3f
	.zero		1


	//   ....[86]....
        /*0b24*/ 	.word	0x00018d30
        /*0b28*/ 	.word	0x00000000
        /*0b2c*/ 	.word	0x0002a820
        /*0b30*/ 	.short	0x010a
        /*0b32*/ 	.byte	0x3f
	.zero		1


	//   ....[87]....
        /*0b34*/ 	.word	0x00018ed0
        /*0b38*/ 	.word	0x00000007
        /*0b3c*/ 	.word	0x00000000
        /*0b40*/ 	.short	0x010a
        /*0b42*/ 	.byte	0x3f
	.zero		1


	//   ....[88]....
        /*0b44*/ 	.word	0x00018f20
        /*0b48*/ 	.word	0x00000009
        /*0b4c*/ 	.word	0x00000000
        /*0b50*/ 	.short	0x010a
        /*0b52*/ 	.byte	0x3f
	.zero		1


	//   ....[89]....
        /*0b54*/ 	.word	0x00018f70
        /*0b58*/ 	.word	0x00000011
        /*0b5c*/ 	.word	0x0002a860
        /*0b60*/ 	.short	0x010a
        /*0b62*/ 	.byte	0x3f
	.zero		1


	//   ....[90]....
        /*0b64*/ 	.word	0x00018fc0
        /*0b68*/ 	.word	0x00000003
        /*0b6c*/ 	.word	0x0002a860
        /*0b70*/ 	.short	0x010a
        /*0b72*/ 	.byte	0x3f
	.zero		1


	//   ....[91]....
        /*0b74*/ 	.word	0x00019010
        /*0b78*/ 	.word	0x00000011
        /*0b7c*/ 	.word	0x0002a880
        /*0b80*/ 	.short	0x010a
        /*0b82*/ 	.byte	0x3f
	.zero		1


	//----- nvinfo : EIATTR_NUM_MBARRIERS
	.align		4
.L_248:
        /*0b84*/ 	.byte	0x03, 0x38
        /*0b86*/ 	.short	0x0016


	//----- nvinfo : EIATTR_EXIT_INSTR_OFFSETS
	.align		4
        /*0b88*/ 	.byte	0x04, 0x1c
        /*0b8a*/ 	.short	(.L_250 - .L_249)


	//   ....[0]....
.L_249:
        /*0b8c*/ 	.word	0x00000ab0


	//   ....[1]....
        /*0b90*/ 	.word	0x00013020


	//   ....[2]....
        /*0b94*/ 	.word	0x000185f0


	//----- nvinfo : EIATTR_MAX_THREADS
	.align		4
.L_250:
        /*0b98*/ 	.byte	0x04, 0x05
        /*0b9a*/ 	.short	(.L_252 - .L_251)
.L_251:
        /*0b9c*/ 	.word	0x00000180
        /*0ba0*/ 	.word	0x00000001
        /*0ba4*/ 	.word	0x00000001


	//----- nvinfo : EIATTR_CRS_STACK_SIZE
	.align		4
.L_252:
        /*0ba8*/ 	.byte	0x04, 0x1e
        /*0baa*/ 	.short	(.L_254 - .L_253)
.L_253:
        /*0bac*/ 	.word	0x00000000


	//----- nvinfo : EIATTR_CBANK_PARAM_SIZE
	.align		4
.L_254:
        /*0bb0*/ 	.byte	0x03, 0x19
        /*0bb2*/ 	.short	0x0a70


	//----- nvinfo : EIATTR_PARAM_CBANK
	.align		4
        /*0bb4*/ 	.byte	0x04, 0x0a
        /*0bb6*/ 	.short	(.L_256 - .L_255)
	.align		4
.L_255:
        /*0bb8*/ 	.word	index@(.nv.constant0._ZN7cutlass13device_kernelIN5flash11enable_sm90INS1_16FlashAttnFwdSm90INS1_25CollectiveMainloopFwdSm90ILi2EN4cute5tupleIJNS5_1CILi1EEES8_S8_EEENS6_IJNS7_ILi128EEESA_NS7_ILi192EEEEEELi192ENS_12float_e4m3_tEfNS_4arch4Sm90ELb0ELb1ELb1ELb1ELb0ELb0ELb0ELb1ELb1ELb0ELb0ELb0EEENS1_21CollectiveEpilogueFwdINS6_IJSA_SB_SA_EEES9_NS_10bfloat16_tESF_Li256ELb1ELb0ELb0ELb1EEENS1_36VarlenDynamicPersistentTileSchedulerILi128ELi128ELi256ELi128ELb0ELb0ELb1ELb1ELb0ELb1EEEEEEEEEvNT_6ParamsE)
        /*0bbc*/ 	.short	0x0210
        /*0bbe*/ 	.short	0x0a70


	//----- nvinfo : EIATTR_SW_WAR
	.align		4
.L_256:
        /*0bc0*/ 	.byte	0x04, 0x36
        /*0bc2*/ 	.short	(.L_258 - .L_257)
.L_257:
        /*0bc4*/ 	.word	0x00000008
.L_258:


//--------------------- .nv.info._ZN7cutlass13device_kernelIN5flash11enable_sm90INS1_16FlashAttnFwdSm90INS1_25CollectiveMainloopFwdSm90ILi2EN4cute5tupleIJNS5_1CILi1EEES8_S8_EEENS6_IJNS7_ILi128EEESA_NS7_ILi192EEEEEELi192ENS_12float_e4m3_tEfNS_4arch4Sm90ELb0ELb1ELb1ELb1ELb0ELb1ELb0ELb1ELb1ELb0ELb0ELb0EEENS1_21CollectiveEpilogueFwdINS6_IJSA_SB_SA_EEES9_NS_10bfloat16_tESF_Li256ELb1ELb0ELb0ELb1EEENS1_36VarlenDynamicPersistentTileSchedulerILi128ELi128ELi256ELi128ELb0ELb0ELb1ELb1ELb0ELb1EEEEEEEEEvNT_6ParamsE --------------------------
	.section	.nv.info._ZN7cutlass13device_kernelIN5flash11enable_sm90INS1_16FlashAttnFwdSm90INS1_25CollectiveMainloopFwdSm90ILi2EN4cute5tupleIJNS5_1CILi1EEES8_S8_EEENS6_IJNS7_ILi128EEESA_NS7_ILi192EEEEEELi192ENS_12float_e4m3_tEfNS_4arch4Sm90ELb0ELb1ELb1ELb1ELb0ELb1ELb0ELb1ELb1ELb0ELb0ELb0EEENS1_21CollectiveEpilogueFwdINS6_IJSA_SB_SA_EEES9_NS_10bfloat16_tESF_Li256ELb1ELb0ELb0ELb1EEENS1_36VarlenDynamicPersistentTileSchedulerILi128ELi128ELi256ELi128ELb0ELb0ELb1ELb1ELb0ELb1EEEEEEEEEvNT_6ParamsE,"",@"SHT_CUDA_INFO"
	.sectionflags	@""
	.align	4


	//----- nvinfo : EIATTR_CUDA_API_VERSION
	.align		4
        /*0000*/ 	.byte	0x04, 0x37
        /*0002*/ 	.short	(.L_260 - .L_259)
.L_259:
        /*0004*/ 	.word	0x00000082


	//----- nvinfo : EIATTR_KPARAM_INFO
	.align		4
.L_260:
        /*0008*/ 	.byte	0x04, 0x17
        /*000a*/ 	.short	(.L_262 - .L_261)
.L_261:
        /*000c*/ 	.word	0x00000000
        /*0010*/ 	.short	0x0000
        /*0012*/ 	.short	0x0070
        /*0014*/ 	.byte	0x00, 0xf0, 0x01, 0x28


	//----- nvinfo : EIATTR_SPARSE_MMA_MASK
	.align		4
.L_262:
        /*0018*/ 	.byte	0x03, 0x50
        /*001a*/ 	.short	0x0000


	//----- nvinfo : EIATTR_MAXREG_COUNT
	.align		4
        /*001c*/ 	.byte	0x03, 0x1b
        /*001e*/ 	.short	0x00a8


	//----- nvinfo : EIATTR_NUM_BARRIERS
	.align		4
        /*0020*/ 	.byte	0x02, 0x4c
        /*0022*/ 	.byte	0x10
	.zero		1


	//----- nvinfo : EIATTR_EXTERNS
	.align		4
        /*0024*/ 	.byte	0x04, 0x0f
        /*0026*/ 	.short	(.L_264 - .L_263)


	//   ....[0]....
	.align		4
.L_263:
        /*0028*/ 	.word	index@(__assertfail)


	//----- nvinfo : EIATTR_ANNOTATIONS
	.align		4
.L_264:
        /*002c*/ 	.byte	0x04, 0x55
        /*002e*/ 	.short	(.L_266 - .L_265)


	//   ....[0]....
.L_265:
        /* <DEDUP_REMOVED lines=42> */


	//----- nvinfo : EIATTR_MERCURY_ISA_VERSION
	.align		4
.L_266:
        /*02b8*/ 	.byte	0x03, 0x5f
        /*02ba*/ 	.short	0x0101


	//----- nvinfo : EIATTR_UNUSED_LOAD_BYTE_OFFSET
	.align		4
        /*02bc*/ 	.byte	0x04, 0x44
        /*02be*/ 	.short	(.L_268 - .L_267)


	//   ....[0]....
.L_267:
        /*02c0*/ 	.word	0x00000b00
        /*02c4*/ 	.word	0x0000fff0


	//   ....[1]....
        /*02c8*/ 	.word	0x0001f890
        /*02cc*/ 	.word	0x0000fff0


	//----- nvinfo : EIATTR_INT_WARP_WIDE_INSTR_OFFSETS
	.align		4
.L_268:
        /*02d0*/ 	.byte	0x04, 0x31
        /*02d2*/ 	.short	(.L_270 - .L_269)


	//   ....[0]....
.L_269:
        /*02d4*/ 	.word	0x000001c0


	//   ....[1]....
        /*02d8*/ 	.word	0x00000200


	//   ....[2]....
        /*02dc*/ 	.word	0x00000270


	//   ....[3]....
        /*02e0*/ 	.word	0x00025710


	//   ....[4]....
        /*02e4*/ 	.word	0x000257a0


	//   ....[5]....
        /*02e8*/ 	.word	0x00025e00


	//   ....[6]....
        /*02ec*/ 	.word	0x00025e30


	//   ....[7]....
        /*02f0*/ 	.word	0x00025fd0


	//   ....[8]....
        /*02f4*/ 	.word	0x00026090


	//   ....[9]....
        /*02f8*/ 	.word	0x00028010


	//   ....[10]....
        /*02fc*/ 	.word	0x000280a0


	//----- nvinfo : EIATTR_COOP_GROUP_MASK_REGIDS
	.align		4
.L_270:
        /*0300*/ 	.byte	0x04, 0x29
        /*0302*/ 	.short	(.L_272 - .L_271)


	//   ....[0]....
.L_271:
        /*0304*/ 	.word	0xffffffff


	//   ....[1]....
        /*0308*/ 	.word	0xffffffff


	//   ....[2]....
        /*030c*/ 	.word	0xffffffff


	//   ....[3]....
        /*0310*/ 	.word	0xffffffff


	//   ....[4]....
        /*0314*/ 	.word	0xffffffff


	//   ....[5]....
        /*0318*/ 	.word	0xffffffff


	//   ....[6]....
        /*031c*/ 	.word	0xffffffff


	//   ....[7]....
        /*0320*/ 	.word	0xffffffff


	//   ....[8]....
        /*0324*/ 	.word	0xffffffff


	//   ....[9]....
        /*0328*/ 	.word	0xffffffff


	//   ....[10]....
        /*032c*/ 	.word	0xffffffff


	//   ....[11]....
        /*0330*/ 	.word	0xffffffff


	//   ....[12]....
        /*0334*/ 	.word	0xffffffff


	//   ....[13]....
        /*0338*/ 	.word	0xffffffff


	//   ....[14]....
        /*033c*/ 	.word	0xffffffff


	//   ....[15]....
        /*0340*/ 	.word	0xffffffff


	//   ....[16]....
        /*0344*/ 	.word	0xffffffff


	//   ....[17]....
        /*0348*/ 	.word	0xffffffff


	//   ....[18]....
        /*034c*/ 	.word	0xffffffff


	//   ....[19]....
        /*0350*/ 	.word	0xffffffff


	//   ....[20]....
        /*0354*/ 	.word	0xffffffff


	//   ....[21]....
        /*0358*/ 	.word	0xffffffff


	//   ....[22]....
        /*035c*/ 	.word	0xffffffff


	//   ....[23]....
        /*0360*/ 	.word	0xffffffff


	//   ....[24]....
        /*0364*/ 	.word	0xffffffff


	//   ....[25]....
        /*0368*/ 	.word	0xffffffff


	//   ....[26]....
        /*036c*/ 	.word	0xffffffff


	//   ....[27]....
        /*0370*/ 	.word	0xffffffff


	//   ....[28]....
        /*0374*/ 	.word	0xffffffff


	//   ....[29]....
        /*0378*/ 	.word	0xffffffff


	//   ....[30]....
        /*037c*/ 	.word	0xffffffff


	//   ....[31]....
        /*0380*/ 	.word	0xffffffff


	//   ....[32]....
        /*0384*/ 	.word	0xffffffff


	//   ....[33]....
        /*0388*/ 	.word	0xffffffff


	//   ....[34]....
        /*038c*/ 	.word	0xffffffff


	//   ....[35]....
        /*0390*/ 	.word	0xffffffff


	//   ....[36]....
        /*0394*/ 	.word	0xffffffff


	//   ....[37]....
        /*0398*/ 	.word	0xffffffff


	//   ....[38]....
        /*039c*/ 	.word	0xffffffff


	//   ....[39]....
        /*03a0*/ 	.word	0xffffffff


	//   ....[40]....
        /*03a4*/ 	.word	0xffffffff


	//   ....[41]....
        /*03a8*/ 	.word	0xffffffff


	//   ....[42]....
        /*03ac*/ 	.word	0xffffffff


	//   ....[43]....
        /*03b0*/ 	.word	0xffffffff


	//   ....[44]....
        /*03b4*/ 	.word	0xffffffff


	//   ....[45]....
        /*03b8*/ 	.word	0xffffffff


	//   ....[46]....
        /*03bc*/ 	.word	0xffffffff


	//   ....[47]....
        /*03c0*/ 	.word	0xffffffff


	//   ....[48]....
        /*03c4*/ 	.word	0xffffffff


	//   ....[49]....
        /*03c8*/ 	.word	0xffffffff


	//   ....[50]....
        /*03cc*/ 	.word	0xffffffff


	//   ....[51]....
        /*03d0*/ 	.word	0xffffffff


	//   ....[52]....
        /*03d4*/ 	.word	0xffffffff


	//   ....[53]....
        /*03d8*/ 	.word	0xffffffff


	//   ....[54]....
        /*03dc*/ 	.word	0xffffffff


	//   ....[55]....
        /*03e0*/ 	.word	0xffffffff


	//   ....[56]....
        /*03e4*/ 	.word	0xffffffff


	//   ....[57]....
        /*03e8*/ 	.word	0xffffffff


	//   ....[58]....
        /*03ec*/ 	.word	0xffffffff


	//   ....[59]....
        /*03f0*/ 	.word	0xffffffff


	//   ....[60]....
        /*03f4*/ 	.word	0xffffffff


	//   ....[61]....
        /*03f8*/ 	.word	0xffffffff


	//   ....[62]....
        /*03fc*/ 	.word	0xffffffff


	//   ....[63]....
        /*0400*/ 	.word	0xffffffff


	//   ....[64]....
        /*0404*/ 	.word	0xffffffff


	//   ....[65]....
        /*0408*/ 	.word	0xffffffff


	//   ....[66]....
        /*040c*/ 	.word	0xffffffff


	//   ....[67]....
        /*0410*/ 	.word	0xffffffff


	//   ....[68]....
        /*0414*/ 	.word	0xffffffff


	//   ....[69]....
        /*0418*/ 	.word	0xffffffff


	//   ....[70]....
        /*041c*/ 	.word	0xffffffff


	//   ....[71]....
        /*0420*/ 	.word	0xffffffff


	//   ....[72]....
        /*0424*/ 	.word	0xffffffff


	//   ....[73]....
        /*0428*/ 	.word	0xffffffff


	//   ....[74]....
        /*042c*/ 	.word	0xffffffff


	//   ....[75]....
        /*0430*/ 	.word	0xffffffff


	//   ....[76]....
        /*0434*/ 	.word	0xffffffff


	//   ....[77]....
        /*0438*/ 	.word	0xffffffff


	//   ....[78]....
        /*043c*/ 	.word	0xffffffff


	//   ....[79]....
        /*0440*/ 	.word	0xffffffff


	//   ....[80]....
        /*0444*/ 	.word	0xffffffff


	//   ....[81]....
        /*0448*/ 	.word	0xffffffff


	//   ....[82]....
        /*044c*/ 	.word	0xffffffff


	//   ....[83]....
        /*0450*/ 	.word	0xffffffff


	//   ....[84]....
        /*0454*/ 	.word	0xffffffff


	//   ....[85]....
        /*0458*/ 	.word	0xffffffff


	//   ....[86]....
        /*045c*/ 	.word	0xffffffff


	//   ....[87]....
        /*0460*/ 	.word	0xffffffff


	//   ....[88]....
        /*0464*/ 	.word	0xffffffff


	//   ....[89]....
        /*0468*/ 	.word	0xffffffff


	//   ....[90]....
        /*046c*/ 	.word	0xffffffff


	//   ....[91]....
        /*0470*/ 	.word	0xffffffff


	//   ....[92]....
        /*0474*/ 	.word	0xffffffff


	//   ....[93]....
        /*0478*/ 	.word	0xffffffff


	//   ....[94]....
        /*047c*/ 	.word	0xffffffff


	//   ....[95]....
        /*0480*/ 	.word	0xffffffff


	//   ....[96]....
        /*0484*/ 	.word	0xffffffff


	//   ....[97]....
        /*0488*/ 	.word	0xffffffff


	//   ....[98]....
        /*048c*/ 	.word	0xffffffff


	//   ....[99]....
        /*0490*/ 	.word	0xffffffff


	//   ....[100]....
        /*0494*/ 	.word	0xffffffff


	//   ....[101]....
        /*0498*/ 	.word	0xffffffff


	//   ....[102]....
        /*049c*/ 	.word	0xffffffff


	//   ....[103]....
        /*04a0*/ 	.word	0xffffffff


	//   ....[104]....
        /*04a4*/ 	.word	0xffffffff


	//   ....[105]....
        /*04a8*/ 	.word	0xffffffff


	//   ....[106]....
        /*04ac*/ 	.word	0xffffffff


	//   ....[107]....
        /*04b0*/ 	.word	0xffffffff


	//   ....[108]....
        /*04b4*/ 	.word	0xffffffff


	//   ....[109]....
        /*04b8*/ 	.word	0xffffffff


	//   ....[110]....
        /*04bc*/ 	.word	0xffffffff


	//   ....[111]....
        /*04c0*/ 	.word	0xffffffff


	//   ....[112]....
        /*04c4*/ 	.word	0x0500000f


	//   ....[113]....
        /*04c8*/ 	.word	0x0500000f


	//   ....[114]....
        /*04cc*/ 	.word	0x0500000f


	//   ....[115]....
        /*04d0*/ 	.word	0x0500000f


	//   ....[116]....
        /*04d4*/ 	.word	0x0500000f


	//   ....[117]....
        /*04d8*/ 	.word	0x0500000f


	//   ....[118]....
        /*04dc*/ 	.word	0x0500000f


	//   ....[119]....
        /*04e0*/ 	.word	0x0500000f


	//   ....[120]....
        /*04e4*/ 	.word	0x0500000f


	//   ....[121]....
        /*04e8*/ 	.word	0x0500000f


	//   ....[122]....
        /*04ec*/ 	.word	0x0500000f


	//   ....[123]....
        /*04f0*/ 	.word	0x0500000f


	//   ....[124]....
        /*04f4*/ 	.word	0x0500000f


	//   ....[125]....
        /*04f8*/ 	.word	0x0500000f


	//   ....[126]....
        /*04fc*/ 	.word	0x0500000f


	//   ....[127]....
        /*0500*/ 	.word	0x0500000f


	//   ....[128]....
        /*0504*/ 	.word	0x0500000f


	//   ....[129]....
        /*0508*/ 	.word	0x0500000f


	//   ....[130]....
        /*050c*/ 	.word	0x0500000f


	//   ....[131]....
        /*0510*/ 	.word	0x0500000f


	//   ....[132]....
        /*0514*/ 	.word	0x0500000f


	//   ....[133]....
        /*0518*/ 	.word	0x0500000f


	//   ....[134]....
        /*051c*/ 	.word	0x0500000f


	//   ....[135]....
        /*0520*/ 	.word	0x0500000f


	//   ....[136]....
        /*0524*/ 	.word	0x0500000f


	//   ....[137]....
        /*0528*/ 	.word	0x0500000f


	//   ....[138]....
        /*052c*/ 	.word	0x0500000f


	//   ....[139]....
        /*0530*/ 	.word	0x0500000f


	//   ....[140]....
        /*0534*/ 	.word	0x0500000f


	//   ....[141]....
        /*0538*/ 	.word	0x0500000f


	//   ....[142]....
        /*053c*/ 	.word	0x0500000f


	//   ....[143]....
        /*0540*/ 	.word	0x0500000f


	//   ....[144]....
        /*0544*/ 	.word	0x0500000f


	//   ....[145]....
        /*0548*/ 	.word	0x0500000f


	//   ....[146]....
        /*054c*/ 	.word	0x0500000f


	//   ....[147]....
        /*0550*/ 	.word	0x0500000f


	//   ....[148]....
        /*0554*/ 	.word	0x0500000f


	//   ....[149]....
        /*0558*/ 	.word	0x0500000f


	//   ....[150]....
        /*055c*/ 	.word	0x0500000f


	//   ....[151]....
        /*0560*/ 	.word	0x0500000f


	//   ....[152]....
        /*0564*/ 	.word	0x0500000f


	//   ....[153]....
        /*0568*/ 	.word	0x0500000f


	//   ....[154]....
        /*056c*/ 	.word	0x0500000f


	//   ....[155]....
        /*0570*/ 	.word	0x0500000f


	//   ....[156]....
        /*0574*/ 	.word	0x0500000f


	//   ....[157]....
        /*0578*/ 	.word	0x0500000f


	//   ....[158]....
        /*057c*/ 	.word	0x0500000f


	//   ....[159]....
        /*0580*/ 	.word	0x0500000f


	//   ....[160]....
        /*0584*/ 	.word	0x0500000f


	//   ....[161]....
        /*0588*/ 	.word	0x0500000f


	//   ....[162]....
        /*058c*/ 	.word	0x0500000f


	//   ....[163]....
        /*0590*/ 	.word	0x0500000f


	//   ....[164]....
        /*0594*/ 	.word	0x0500000f


	//   ....[165]....
        /*0598*/ 	.word	0x0500000f


	//   ....[166]....
        /*059c*/ 	.word	0x0500000f


	//   ....[167]....
        /*05a0*/ 	.word	0x0500000f


	//   ....[168]....
        /*05a4*/ 	.word	0x0500000f


	//   ....[169]....
        /*05a8*/ 	.word	0x0500000f


	//   ....[170]....
        /*05ac*/ 	.word	0x0500000f


	//   ....[171]....
        /*05b0*/ 	.word	0x0500000f


	//   ....[172]....
        /*05b4*/ 	.word	0x0500000f


	//   ....[173]....
        /*05b8*/ 	.word	0x0500000f


	//   ....[174]....
        /*05bc*/ 	.word	0x0500000f


	//   ....[175]....
        /*05c0*/ 	.word	0x0500000f


	//   ....[176]....
        /*05c4*/ 	.word	0x0500000f


	//   ....[177]....
        /*05c8*/ 	.word	0x0500000f


	//   ....[178]....
        /*05cc*/ 	.word	0x0500000f


	//   ....[179]....
        /*05d0*/ 	.word	0x0500000f


	//   ....[180]....
        /*05d4*/ 	.word	0x0500000f


	//   ....[181]....
        /*05d8*/ 	.word	0x0500000f


	//   ....[182]....
        /*05dc*/ 	.word	0x0500000f


	//   ....[183]....
        /*05e0*/ 	.word	0x0500000f


	//   ....[184]....
        /*05e4*/ 	.word	0x0500000f


	//   ....[185]....
        /*05e8*/ 	.word	0x0500000f


	//   ....[186]....
        /*05ec*/ 	.word	0x0500000f


	//   ....[187]....
        /*05f0*/ 	.word	0x0500000f


	//   ....[188]....
        /*05f4*/ 	.word	0x0500000f


	//----- nvinfo : EIATTR_COOP_GROUP_INSTR_OFFSETS
	.align		4
.L_272:
        /*05f8*/ 	.byte	0x04, 0x28
        /*05fa*/ 	.short	(.L_274 - .L_273)


	//   ....[0]....
.L_273:
        /*05fc*/ 	.word	0x00000070


	//   ....[1]....
        /*0600*/ 	.word	0x000001d0


	//   ....[2]....
        /*0604*/ 	.word	0x00000220


	//   ....[3]....
        /*0608*/ 	.word	0x00000450


	//   ....[4]....
        /*060c*/ 	.word	0x000005b0


	//   ....[5]....
        /*0610*/ 	.word	0x000006d0


	//   ....[6]....
        /*0614*/ 	.word	0x00000830


	//   ....[7]....
        /*0618*/ 	.word	0x00009ba0


	//   ....[8]....
        /*061c*/ 	.word	0x00013250


	//   ....[9]....
        /*0620*/ 	.word	0x000132f0


	//   ....[10]....
        /*0624*/ 	.word	0x00013a70


	//   ....[11]....
        /*0628*/ 	.word	0x00013ad0


	//   ....[12]....
        /*062c*/ 	.word	0x00016860


	//   ....[13]....
        /*0630*/ 	.word	0x00016960


	//   ....[14]....
        /*0634*/ 	.word	0x000171d0


	//   ....[15]....
        /*0638*/ 	.word	0x00017250


	//   ....[16]....
        /*063c*/ 	.word	0x000196b0


	//   ....[17]....
        /*0640*/ 	.word	0x00019a60


	//   ....[18]....
        /*0644*/ 	.word	0x00019a80


	//   ....[19]....
        /*0648*/ 	.word	0x00019a90


	//   ....[20]....
        /*064c*/ 	.word	0x0001cef0


	//   ....[21]....
        /*0650*/ 	.word	0x0001cfd0


	//   ....[22]....
        /*0654*/ 	.word	0x0001d830


	//   ....[23]....
        /*0658*/ 	.word	0x0001d8b0


	//   ....[24]....
        /*065c*/ 	.word	0x0001eec0


	//   ....[25]....
        /*0660*/ 	.word	0x0001ef20


	//   ....[26]....
        /*0664*/ 	.word	0x0001ef40


	//   ....[27]....
        /*0668*/ 	.word	0x0001ef60


	//   ....[28]....
        /*066c*/ 	.word	0x00020150


	//   ....[29]....
        /*0670*/ 	.word	0x00020180


	//   ....[30]....
        /*0674*/ 	.word	0x000201b0


	//   ....[31]....
        /*0678*/ 	.word	0x000201f0


	//   ....[32]....
        /*067c*/ 	.word	0x00020220


	//   ....[33]....
        /*0680*/ 	.word	0x00020250


	//   ....[34]....
        /*0684*/ 	.word	0x00020280


	//   ....[35]....
        /*0688*/ 	.word	0x000202b0


	//   ....[36]....
        /*068c*/ 	.word	0x000202e0


	//   ....[37]....
        /*0690*/ 	.word	0x00020310


	//   ....[38]....
        /*0694*/ 	.word	0x00020340


	//   ....[39]....
        /*0698*/ 	.word	0x00020370


	//   ....[40]....
        /*069c*/ 	.word	0x000203a0


	//   ....[41]....
        /*06a0*/ 	.word	0x000203d0


	//   ....[42]....
        /*06a4*/ 	.word	0x00020400


	//   ....[43]....
        /*06a8*/ 	.word	0x00020430


	//   ....[44]....
        /*06ac*/ 	.word	0x00020460


	//   ....[45]....
        /*06b0*/ 	.word	0x00020490


	//   ....[46]....
        /*06b4*/ 	.word	0x000204c0


	//   ....[47]....
        /*06b8*/ 	.word	0x000204f0


	//   ....[48]....
        /*06bc*/ 	.word	0x00020520


	//   ....[49]....
        /*06c0*/ 	.word	0x00020550


	//   ....[50]....
        /*06c4*/ 	.word	0x00020580


	//   ....[51]....
        /*06c8*/ 	.word	0x000205b0


	//   ....[52]....
        /*06cc*/ 	.word	0x000205e0


	//   ....[53]....
        /*06d0*/ 	.word	0x00020610


	//   ....[54]....
        /*06d4*/ 	.word	0x00020640


	//   ....[55]....
        /*06d8*/ 	.word	0x00020670


	//   ....[56]....
        /*06dc*/ 	.word	0x000206a0


	//   ....[57]....
        /*06e0*/ 	.word	0x000206d0


	//   ....[58]....
        /*06e4*/ 	.word	0x00020700


	//   ....[59]....
        /*06e8*/ 	.word	0x00020730


	//   ....[60]....
        /*06ec*/ 	.word	0x00020760


	//   ....[61]....
        /*06f0*/ 	.word	0x00020790


	//   ....[62]....
        /*06f4*/ 	.word	0x000207c0


	//   ....[63]....
        /*06f8*/ 	.word	0x000207f0


	//   ....[64]....
        /*06fc*/ 	.word	0x00020810


	//   ....[65]....
        /*0700*/ 	.word	0x00020820


	//   ....[66]....
        /*0704*/ 	.word	0x00020830


	//   ....[67]....
        /*0708*/ 	.word	0x00020860


	//   ....[68]....
        /*070c*/ 	.word	0x00020870


	//   ....[69]....
        /*0710*/ 	.word	0x000208a0


	//   ....[70]....
        /*0714*/ 	.word	0x000208d0


	//   ....[71]....
        /*0718*/ 	.word	0x000208e0


	//   ....[72]....
        /*071c*/ 	.word	0x000208f0


	//   ....[73]....
        /*0720*/ 	.word	0x00020920


	//   ....[74]....
        /*0724*/ 	.word	0x00020950


	//   ....[75]....
        /*0728*/ 	.word	0x00020980


	//   ....[76]....
        /*072c*/ 	.word	0x00022620


	//   ....[77]....
        /*0730*/ 	.word	0x00022800


	//   ....[78]....
        /*0734*/ 	.word	0x00022830


	//   ....[79]....
        /*0738*/ 	.word	0x00022860


	//   ....[80]....
        /*073c*/ 	.word	0x00022890


	//   ....[81]....
        /*0740*/ 	.word	0x000228c0


	//   ....[82]....
        /*0744*/ 	.word	0x000228f0


	//   ....[83]....
        /*0748*/ 	.word	0x00022a60


	//   ....[84]....
        /*074c*/ 	.word	0x00022a90


	//   ....[85]....
        /*0750*/ 	.word	0x00022ac0


	//   ....[86]....
        /*0754*/ 	.word	0x00022af0


	//   ....[87]....
        /*0758*/ 	.word	0x00022b20


	//   ....[88]....
        /*075c*/ 	.word	0x00022b50


	//   ....[89]....
        /*0760*/ 	.word	0x00022bf0


	//   ....[90]....
        /*0764*/ 	.word	0x00022c50


	//   ....[91]....
        /*0768*/ 	.word	0x00022ce0


	//   ....[92]....
        /*076c*/ 	.word	0x00023df0


	//   ....[93]....
        /*0770*/ 	.word	0x000261f0


	//   ....[94]....
        /*0774*/ 	.word	0x00028ad0


	//   ....[95]....
        /*0778*/ 	.word	0x00028b30


	//   ....[96]....
        /*077c*/ 	.word	0x00028b60


	//   ....[97]....
        /*0780*/ 	.word	0x00028b90


	//   ....[98]....
        /*0784*/ 	.word	0x00028bc0


	//   ....[99]....
        /*0788*/ 	.word	0x00028bf0


	//   ....[100]....
        /*078c*/ 	.word	0x00028c20


	//   ....[101]....
        /*0790*/ 	.word	0x00028c30


	//   ....[102]....
        /*0794*/ 	.word	0x00028db0


	//   ....[103]....
        /*0798*/ 	.word	0x00028de0


	//   ....[104]....
        /*079c*/ 	.word	0x00028e10


	//   ....[105]....
        /*07a0*/ 	.word	0x00028e40


	//   ....[106]....
        /*07a4*/ 	.word	0x00028e70


	//   ....[107]....
        /*07a8*/ 	.word	0x00028ea0


	//   ....[108]....
        /*07ac*/ 	.word	0x00028f60


	//   ....[109]....
        /*07b0*/ 	.word	0x00028f80


	//   ....[110]....
        /*07b4*/ 	.word	0x00028ff0


	//   ....[111]....
        /*07b8*/ 	.word	0x000296a0


	//   ....[112]....
        /*07bc*/ 	.word	0x00029b50


	//   ....[113]....
        /*07c0*/ 	.word	0x00029bf0


	//   ....[114]....
        /*07c4*/ 	.word	0x00029c90


	//   ....[115]....
        /*07c8*/ 	.word	0x00029d30


	//   ....[116]....
        /*07cc*/ 	.word	0x00029dd0


	//   ....[117]....
        /*07d0*/ 	.word	0x00029eb0


	//   ....[118]....
        /*07d4*/ 	.word	0x00029f50


	//   ....[119]....
        /*07d8*/ 	.word	0x00029ff0


	//   ....[120]....
        /*07dc*/ 	.word	0x0002a090


	//   ....[121]....
        /*07e0*/ 	.word	0x0002a490


	//   ....[122]....
        /*07e4*/ 	.word	0x0002a5c0


	//   ....[123]....
        /*07e8*/ 	.word	0x0002a6f0


	//   ....[124]....
        /*07ec*/ 	.word	0x0002a800


	//   ....[125]....
        /*07f0*/ 	.word	0x0002a860


	//   ....[126]....
        /*07f4*/ 	.word	0x0002a8e0


	//   ....[127]....
        /*07f8*/ 	.word	0x0002a940


	//   ....[128]....
        /*07fc*/ 	.word	0x0002a9c0


	//   ....[129]....
        /*0800*/ 	.word	0x0002aa20


	//   ....[130]....
        /*0804*/ 	.word	0x0002aaa0


	//   ....[131]....
        /*0808*/ 	.word	0x0002ab00


	//   ....[132]....
        /*080c*/ 	.word	0x0002ab80


	//   ....[133]....
        /*0810*/ 	.word	0x0002abe0


	//   ....[134]....
        /*0814*/ 	.word	0x0002ac60


	//   ....[135]....
        /*0818*/ 	.word	0x0002acc0


	//   ....[136]....
        /*081c*/ 	.word	0x0002ad20


	//   ....[137]....
        /*0820*/ 	.word	0x0002ad80


	//   ....[138]....
        /*0824*/ 	.word	0x0002ade0


	//   ....[139]....
        /*0828*/ 	.word	0x0002ae40


	//   ....[140]....
        /*082c*/ 	.word	0x0002aea0


	//   ....[141]....
        /*0830*/ 	.word	0x0002af00


	//   ....[142]....
        /*0834*/ 	.word	0x0002af60


	//   ....[143]....
        /*0838*/ 	.word	0x0002afc0


	//   ....[144]....
        /*083c*/ 	.word	0x0002b020


	//   ....[145]....
        /*0840*/ 	.word	0x0002b080


	//   ....[146]....
        /*0844*/ 	.word	0x0002b0e0


	//   ....[147]....
        /*0848*/ 	.word	0x0002b140


	//   ....[148]....
        /*084c*/ 	.word	0x0002b1d0


	//   ....[149]....
        /*0850*/ 	.word	0x0002b230


	//   ....[150]....
        /*0854*/ 	.word	0x0002b2d0


	//   ....[151]....
        /*0858*/ 	.word	0x0002b330


	//   ....[152]....
        /*085c*/ 	.word	0x0002b3c0


	//   ....[153]....
        /*0860*/ 	.word	0x0002b420


	//   ....[154]....
        /*0864*/ 	.word	0x0002b4b0


	//   ....[155]....
        /*0868*/ 	.word	0x0002b510


	//   ....[156]....
        /*086c*/ 	.word	0x0002b590


	//   ....[157]....
        /*0870*/ 	.word	0x0002b5f0


	//   ....[158]....
        /*0874*/ 	.word	0x0002b670


	//   ....[159]....
        /*0878*/ 	.word	0x0002b6d0


	//   ....[160]....
        /*087c*/ 	.word	0x0002b730


	//   ....[161]....
        /*0880*/ 	.word	0x0002b790


	//   ....[162]....
        /*0884*/ 	.word	0x0002b800


	//   ....[163]....
        /*0888*/ 	.word	0x0002b860


	//   ....[164]....
        /*088c*/ 	.word	0x0002b8c0


	//   ....[165]....
        /*0890*/ 	.word	0x0002b920


	//   ....[166]....
        /*0894*/ 	.word	0x0002b990


	//   ....[167]....
        /*0898*/ 	.word	0x0002ba00


	//   ....[168]....
        /*089c*/ 	.word	0x0002ba60


	//   ....[169]....
        /*08a0*/ 	.word	0x0002bc20


	//   ....[170]....
        /*08a4*/ 	.word	0x0002bf00


	//   ....[171]....
        /*08a8*/ 	.word	0x0002c320


	//   ....[172]....
        /*08ac*/ 	.word	0x0002c3c0


	//   ....[173]....
        /*08b0*/ 	.word	0x0002c4e0


	//   ....[174]....
        /*08b4*/ 	.word	0x0002c550


	//   ....[175]....
        /*08b8*/ 	.word	0x0002c5c0


	//   ....[176]....
        /*08bc*/ 	.word	0x0002c630


	//   ....[177]....
        /*08c0*/ 	.word	0x0002c6a0


	//   ....[178]....
        /*08c4*/ 	.word	0x0002c720


	//   ....[179]....
        /*08c8*/ 	.word	0x0002c7b0


	//   ....[180]....
        /*08cc*/ 	.word	0x0002c850


	//   ....[181]....
        /*08d0*/ 	.word	0x0002c8c0


	//   ....[182]....
        /*08d4*/ 	.word	0x0002c930


	//   ....[183]....
        /*08d8*/ 	.word	0x0002c9a0


	//   ....[184]....
        /*08dc*/ 	.word	0x0002ca20


	//   ....[185]....
        /*08e0*/ 	.word	0x0002ca90


	//   ....[186]....
        /*08e4*/ 	.word	0x0002cb30


	//   ....[187]....
        /*08e8*/ 	.word	0x0002cbc0


	//   ....[188]....
        /*08ec*/ 	.word	0x0002ccf0


	//----- nvinfo : EIATTR_REG_RECONFIG
	.align		4
.L_274:
        /*08f0*/ 	.byte	0x01, 0x54
	.zero		2


	//----- nvinfo : EIATTR_SYSCALL_OFFSETS
	.align		4
        /*08f4*/ 	.byte	0x04, 0x46
        /*08f6*/ 	.short	(.L_276 - .L_275)


	//   ....[0]....
.L_275:
        /*08f8*/ 	.word	0x00001bb0


	//   ....[1]....
        /*08fc*/ 	.word	0x00001d00


	//   ....[2]....
        /*0900*/ 	.word	0x00009d30


	//   ....[3]....
        /*0904*/ 	.word	0x0000a2f0


	//   ....[4]....
        /*0908*/ 	.word	0x00025930


	//   ....[5]....
        /*090c*/ 	.word	0x00025ae0


	//   ....[6]....
        /*0910*/ 	.word	0x00025c20


	//   ....[7]....
        /*0914*/ 	.word	0x00025d50


	//----- nvinfo : EIATTR_MBARRIER_INSTR_OFFSETS
	.align		4
.L_276:
        /*0918*/ 	.byte	0x04, 0x39
        /*091a*/ 	.short	(.L_278 - .L_277)


	//   ....[0]....
.L_277:
        /*091c*/ 	.word	0x00000300
        /*0920*/ 	.word	0x000000ff
        /*0924*/ 	.word	0x0002a800
        /*0928*/ 	.short	0x0100
        /*092a*/ 	.byte	0x08
	.zero		1


	//   ....[1]....
        /*092c*/ 	.word	0x00000310
        /*0930*/ 	.word	0x000000ff
        /*0934*/ 	.word	0x0002a820
        /*0938*/ 	.short	0x0100
        /*093a*/ 	.byte	0x08
	.zero		1


	//   ....[2]....
        /*093c*/ 	.word	0x00000400
        /*0940*/ 	.word	0x000000ff
        /*0944*/ 	.word	0x0002a830
        /*0948*/ 	.short	0x0100
        /*094a*/ 	.byte	0x08
	.zero		1


	//   ....[3]....
        /*094c*/ 	.word	0x00000410
        /*0950*/ 	.word	0x000000ff
        /*0954*/ 	.word	0x0002a840
        /*0958*/ 	.short	0x0100
        /*095a*/ 	.byte	0x08
	.zero		1


	//   ....[4]....
        /*095c*/ 	.word	0x00000420
        /*0960*/ 	.word	0x000000ff
        /*0964*/ 	.word	0x0002a838
        /*0968*/ 	.short	0x0100
        /*096a*/ 	.byte	0x08
	.zero		1


	//   ....[5]....
        /*096c*/ 	.word	0x00000430
        /*0970*/ 	.word	0x000000ff
        /*0974*/ 	.word	0x0002a848
        /*0978*/ 	.short	0x0100
        /*097a*/ 	.byte	0x08
	.zero		1


	//   ....[6]....
        /*097c*/ 	.word	0x00000560
        /*0980*/ 	.word	0x000000ff
        /*0984*/ 	.word	0x0002a850
        /*0988*/ 	.short	0x0100
        /*098a*/ 	.byte	0x08
	.zero		1


	//   ....[7]....
        /*098c*/ 	.word	0x00000570
        /*0990*/ 	.word	0x000000ff
        /*0994*/ 	.word	0x0002a860
        /*0998*/ 	.short	0x0100
        /*099a*/ 	.byte	0x08
	.zero		1


	//   ....[8]....
        /*099c*/ 	.word	0x00000580
        /*09a0*/ 	.word	0x000000ff
        /*09a4*/ 	.word	0x0002a858
        /*09a8*/ 	.short	0x0100
        /*09aa*/ 	.byte	0x08
	.zero		1


	//   ....[9]....
        /*09ac*/ 	.word	0x00000590
        /*09b0*/ 	.word	0x000000ff
        /*09b4*/ 	.word	0x0002a868
        /*09b8*/ 	.short	0x0100
        /*09ba*/ 	.byte	0x08
	.zero		1


	//   ....[10]....
        /*09bc*/ 	.word	0x00000680
        /*09c0*/ 	.word	0x000000ff
        /*09c4*/ 	.word	0x0002a870
        /*09c8*/ 	.short	0x0100
        /*09ca*/ 	.byte	0x06
	.zero		1


	//   ....[11]....
        /*09cc*/ 	.word	0x00000690
        /*09d0*/ 	.word	0x000000ff
        /*09d4*/ 	.word	0x0002a880
        /*09d8*/ 	.short	0x0100
        /*09da*/ 	.byte	0x06
	.zero		1


	//   ....[12]....
        /*09dc*/ 	.word	0x000006a0
        /*09e0*/ 	.word	0x000000ff
        /*09e4*/ 	.word	0x0002a878
        /*09e8*/ 	.short	0x0100
        /*09ea*/ 	.byte	0x06
	.zero		1


	//   ....[13]....
        /*09ec*/ 	.word	0x000006b0
        /*09f0*/ 	.word	0x000000ff
        /*09f4*/ 	.word	0x0002a888
        /*09f8*/ 	.short	0x0100
        /*09fa*/ 	.byte	0x06
	.zero		1


	//   ....[14]....
        /*09fc*/ 	.word	0x000007e0
        /*0a00*/ 	.word	0x000000ff
        /*0a04*/ 	.word	0x0002a890
        /*0a08*/ 	.short	0x0100
        /*0a0a*/ 	.byte	0x08
	.zero		1


	//   ....[15]....
        /*0a0c*/ 	.word	0x000007f0
        /*0a10*/ 	.word	0x000000ff
        /*0a14*/ 	.word	0x0002a8a0
        /*0a18*/ 	.short	0x0100
        /*0a1a*/ 	.byte	0x08
	.zero		1


	//   ....[16]....
        /*0a1c*/ 	.word	0x00000800
        /*0a20*/ 	.word	0x000000ff
        /*0a24*/ 	.word	0x0002a898
        /*0a28*/ 	.short	0x0100
        /*0a2a*/ 	.byte	0x08
	.zero		1


	//   ....[17]....
        /*0a2c*/ 	.word	0x00000810
        /*0a30*/ 	.word	0x000000ff
        /*0a34*/ 	.word	0x0002a8a8
        /*0a38*/ 	.short	0x0100
        /*0a3a*/ 	.byte	0x08
	.zero		1


	//   ....[18]....
        /*0a3c*/ 	.word	0x00000940
        /*0a40*/ 	.word	0x000000ff
        /*0a44*/ 	.word	0x0002a8b0
        /*0a48*/ 	.short	0x0100
        /*0a4a*/ 	.byte	0x08
	.zero		1


	//   ....[19]....
        /*0a4c*/ 	.word	0x00000950
        /*0a50*/ 	.word	0x000000ff
        /*0a54*/ 	.word	0x0002a8c0
        /*0a58*/ 	.short	0x0100
        /*0a5a*/ 	.byte	0x08
	.zero		1


	//   ....[20]....
        /*0a5c*/ 	.word	0x00000960
        /*0a60*/ 	.word	0x000000ff
        /*0a64*/ 	.word	0x0002a8b8
        /*0a68*/ 	.short	0x0100
        /*0a6a*/ 	.byte	0x08
	.zero		1


	//   ....[21]....
        /*0a6c*/ 	.word	0x00000970
        /*0a70*/ 	.word	0x000000ff
        /*0a74*/ 	.word	0x0002a8c8
        /*0a78*/ 	.short	0x0100
        /*0a7a*/ 	.byte	0x08
	.zero		1


	//   ....[22]....
        /*0a7c*/ 	.word	0x00002e70
        /*0a80*/ 	.word	0x0000005e
        /*0a84*/ 	.word	0x0002a890
        /*0a88*/ 	.short	0x010a
        /*0a8a*/ 	.byte	0x3f
	.zero		1


	//   ....[23]....
        /*0a8c*/ 	.word	0x00005df0
        /*0a90*/ 	.word	0x0000005e
        /*0a94*/ 	.word	0x0002a890
        /*0a98*/ 	.short	0x010a
        /*0a9a*/ 	.byte	0x3f
	.zero		1


	//   ....[24]....
        /*0a9c*/ 	.word	0x00008d70
        /*0aa0*/ 	.word	0x0000005e
        /*0aa4*/ 	.word	0x0002a890
        /*0aa8*/ 	.short	0x010a
        /*0aaa*/ 	.byte	0x3f
	.zero		1


	//   ....[25]....
        /*0aac*/ 	.word	0x00008fe0
        /*0ab0*/ 	.word	0x00000004
        /*0ab4*/ 	.word	0x00000000
        /*0ab8*/ 	.short	0x0101
        /*0aba*/ 	.byte	0x3f
	.zero		1


	//   ....[26]....
        /*0abc*/ 	.word	0x00009020
        /*0ac0*/ 	.word	0x0000005e
        /*0ac4*/ 	.word	0x0002a8b0
        /*0ac8*/ 	.short	0x010a
        /*0aca*/ 	.byte	0x3f
	.zero		1


	//   ....[27]....
        /*0acc*/ 	.word	0x00009350
        /*0ad0*/ 	.word	0x0000005e
        /*0ad4*/ 	.word	0x00000000
        /*0ad8*/ 	.short	0x0101
        /*0ada*/ 	.byte	0x3f
	.zero		1


	//   ....[28]....
        /*0adc*/ 	.word	0x0000a050
        /*0ae0*/ 	.word	0x00000010
        /*0ae4*/ 	.word	0x0002a800
        /*0ae8*/ 	.short	0x010a
        /*0aea*/ 	.byte	0x3f
	.zero		1


	//   ....[29]....
        /*0aec*/ 	.word	0x0000a0a0
        /*0af0*/ 	.word	0x00000010
        /*0af4*/ 	.word	0x0002a800
        /*0af8*/ 	.short	0x010a
        /*0afa*/ 	.byte	0x3f
	.zero		1


	//   ....[30]....
        /*0afc*/ 	.word	0x0000ab30
        /*0b00*/ 	.word	0x00000010
        /*0b04*/ 	.word	0x0002a800
        /*0b08*/ 	.short	0x010a
        /*0b0a*/ 	.byte	0x3f
	.zero		1


	//   ....[31]....
        /*0b0c*/ 	.word	0x0000e080
        /*0b10*/ 	.word	0x00000010
        /*0b14*/ 	.word	0x0002a800
        /*0b18*/ 	.short	0x010a
        /*0b1a*/ 	.byte	0x3f
	.zero		1


	//   ....[32]....
        /*0b1c*/ 	.word	0x00011100
        /*0b20*/ 	.word	0x00000003
        /*0b24*/ 	.word	0x0002a830
        /*0b28*/ 	.short	0x010a
        /*0b2a*/ 	.byte	0x3f
	.zero		1


	//   ....[33]....
        /*0b2c*/ 	.word	0x00011170
        /*0b30*/ 	.word	0x00000003
        /*0b34*/ 	.word	0x0002a830
        /*0b38*/ 	.short	0x010a
        /*0b3a*/ 	.byte	0x3f
	.zero		1


	//   ....[34]....
        /*0b3c*/ 	.word	0x00011a30
        /*0b40*/ 	.word	0x00000003
        /*0b44*/ 	.word	0x00000000
        /*0b48*/ 	.short	0x0101
        /*0b4a*/ 	.byte	0x3f
	.zero		1


	//   ....[35]....
        /*0b4c*/ 	.word	0x00014be0
        /*0b50*/ 	.word	0x00000009
        /*0b54*/ 	.word	0x0002a830
        /*0b58*/ 	.short	0x010a
        /*0b5a*/ 	.byte	0x3f
	.zero		1


	//   ....[36]....
        /*0b5c*/ 	.word	0x00014c30
        /*0b60*/ 	.word	0x00000009
        /*0b64*/ 	.word	0x0002a830
        /*0b68*/ 	.short	0x010a
        /*0b6a*/ 	.byte	0x3f
	.zero		1


	//   ....[37]....
        /*0b6c*/ 	.word	0x00014fb0
        /*0b70*/ 	.word	0x00000009
        /*0b74*/ 	.word	0x0002a850
        /*0b78*/ 	.short	0x010a
        /*0b7a*/ 	.byte	0x3f
	.zero		1


	//   ....[38]....
        /*0b7c*/ 	.word	0x00014ff0
        /*0b80*/ 	.word	0x00000009
        /*0b84*/ 	.word	0x0002a850
        /*0b88*/ 	.short	0x010a
        /*0b8a*/ 	.byte	0x3f
	.zero		1


	//   ....[39]....
        /*0b8c*/ 	.word	0x00015ac0
        /*0b90*/ 	.word	0x0000000b
        /*0b94*/ 	.word	0x00000000
        /*0b98*/ 	.short	0x0101
        /*0b9a*/ 	.byte	0x3f
	.zero		1


	//   ....[40]....
        /*0b9c*/ 	.word	0x00017d20
        /*0ba0*/ 	.word	0x0000000a
        /*0ba4*/ 	.word	0x00000000
        /*0ba8*/ 	.short	0x0101
        /*0baa*/ 	.byte	0x3f
	.zero		1


	//   ....[41]....
        /*0bac*/ 	.word	0x000187c0
        /*0bb0*/ 	.word	0x00000009
        /*0bb4*/ 	.word	0x0002a830
        /*0bb8*/ 	.short	0x010a
        /*0bba*/ 	.byte	0x3f
	.zero		1


	//   ....[42]....
        /*0bbc*/ 	.word	0x00018810
        /*0bc0*/ 	.word	0x00000009
        /*0bc4*/ 	.word	0x0002a830
        /*0bc8*/ 	.short	0x010a
        /*0bca*/ 	.byte	0x3f
	.zero		1


	//   ....[43]....
        /*0bcc*/ 	.word	0x00018bd0
        /*0bd0*/ 	.word	0x00000009
        /*0bd4*/ 	.word	0x0002a850
        /*0bd8*/ 	.short	0x010a
        /*0bda*/ 	.byte	0x3f
	.zero		1


	//   ....[44]....
        /*0bdc*/ 	.word	0x00018c10
        /*0be0*/ 	.word	0x00000009
        /*0be4*/ 	.word	0x0002a850
        /*0be8*/ 	.short	0x010a
        /*0bea*/ 	.byte	0x3f
	.zero		1


	//   ....[45]....
        /*0bec*/ 	.word	0x0001a680
        /*0bf0*/ 	.word	0x00000004
        /*0bf4*/ 	.word	0x00000000
        /*0bf8*/ 	.short	0x0101
        /*0bfa*/ 	.byte	0x3f
	.zero		1


	//   ....[46]....
        /*0bfc*/ 	.word	0x0001a940
        /*0c00*/ 	.word	0x00000009
        /*0c04*/ 	.word	0x00000000
        /*0c08*/ 	.short	0x0101
        /*0c0a*/ 	.byte	0x3f
	.zero		1


	//   ....[47]....
        /*0c0c*/ 	.word	0x0001b220
        /*0c10*/ 	.word	0x00000009
        /*0c14*/ 	.word	0x0002a830
        /*0c18*/ 	.short	0x010a
        /*0c1a*/ 	.byte	0x3f
	.zero		1


	//   ....[48]....
        /*0c1c*/ 	.word	0x0001b270
        /*0c20*/ 	.word	0x00000009
        /*0c24*/ 	.word	0x0002a830
        /*0c28*/ 	.short	0x010a
        /*0c2a*/ 	.byte	0x3f
	.zero		1


	//   ....[49]....
        /*0c2c*/ 	.word	0x0001b630
        /*0c30*/ 	.word	0x00000009
        /*0c34*/ 	.word	0x0002a850
        /*0c38*/ 	.short	0x010a
        /*0c3a*/ 	.byte	0x3f
	.zero		1


	//   ....[50]....
        /*0c3c*/ 	.word	0x0001b670
        /*0c40*/ 	.word	0x00000009
        /*0c44*/ 	.word	0x0002a850
        /*0c48*/ 	.short	0x010a
        /*0c4a*/ 	.byte	0x3f
	.zero		1


	//   ....[51]....
        /*0c4c*/ 	.word	0x0001c180
        /*0c50*/ 	.word	0x00000008
        /*0c54*/ 	.word	0x00000000
        /*0c58*/ 	.short	0x0101
        /*0c5a*/ 	.byte	0x3f
	.zero		1


	//   ....[52]....
        /*0c5c*/ 	.word	0x0001e3d0
        /*0c60*/ 	.word	0x00000008
        /*0c64*/ 	.word	0x00000000
        /*0c68*/ 	.short	0x0101
        /*0c6a*/ 	.byte	0x3f
	.zero		1


	//   ....[53]....
        /*0c6c*/ 	.word	0x0001ebb0
        /*0c70*/ 	.word	0x0000000b
        /*0c74*/ 	.word	0x0002a850
        /*0c78*/ 	.short	0x010a
        /*0c7a*/ 	.byte	0x3f
	.zero		1


	//   ....[54]....
        /*0c7c*/ 	.word	0x0001ec30
        /*0c80*/ 	.word	0x0000000b
        /*0c84*/ 	.word	0x0002a850
        /*0c88*/ 	.short	0x010a
        /*0c8a*/ 	.byte	0x3f
	.zero		1


	//   ....[55]....
        /*0c8c*/ 	.word	0x0001f220
        /*0c90*/ 	.word	0x00000000
        /*0c94*/ 	.word	0x00000000
        /*0c98*/ 	.short	0x0101
        /*0c9a*/ 	.byte	0x3f
	.zero		1


	//   ....[56]....
        /*0c9c*/ 	.word	0x000214a0
        /*0ca0*/ 	.word	0x00000000
        /*0ca4*/ 	.word	0x00000000
        /*0ca8*/ 	.short	0x0101
        /*0caa*/ 	.byte	0x3f
	.zero		1


	//   ....[57]....
        /*0cac*/ 	.word	0x00023f00
        /*0cb0*/ 	.word	0x0000000c
        /*0cb4*/ 	.word	0x0002a820
        /*0cb8*/ 	.short	0x010a
        /*0cba*/ 	.byte	0x3f
	.zero		1


	//   ....[58]....
        /*0cbc*/ 	.word	0x00023fd0
        /*0cc0*/ 	.word	0x00000008
        /*0cc4*/ 	.word	0x0002a8a0
        /*0cc8*/ 	.short	0x010a
        /*0cca*/ 	.byte	0x3f
	.zero		1


	//   ....[59]....
        /*0ccc*/ 	.word	0x00024410
        /*0cd0*/ 	.word	0x00000008
        /*0cd4*/ 	.word	0x0002a8c0
        /*0cd8*/ 	.short	0x010a
        /*0cda*/ 	.byte	0x3f
	.zero		1


	//   ....[60]....
        /*0cdc*/ 	.word	0x000249f0
        /*0ce0*/ 	.word	0x00000008
        /*0ce4*/ 	.word	0x0002a8a0
        /*0ce8*/ 	.short	0x010a
        /*0cea*/ 	.byte	0x3f
	.zero		1


	//   ....[61]....
        /*0cec*/ 	.word	0x00024e10
        /*0cf0*/ 	.word	0x00000008
        /*0cf4*/ 	.word	0x0002a8c0
        /*0cf8*/ 	.short	0x010a
        /*0cfa*/ 	.byte	0x3f
	.zero		1


	//   ....[62]....
        /*0cfc*/ 	.word	0x00026480
        /*0d00*/ 	.word	0x00000005
        /*0d04*/ 	.word	0x0002a880
        /*0d08*/ 	.short	0x010a
        /*0d0a*/ 	.byte	0x3f
	.zero		1


	//   ....[63]....
        /*0d0c*/ 	.word	0x00026700
        /*0d10*/ 	.word	0x00000005
        /*0d14*/ 	.word	0x0002a840
        /*0d18*/ 	.short	0x010a
        /*0d1a*/ 	.byte	0x3f
	.zero		1


	//   ....[64]....
        /*0d1c*/ 	.word	0x00026c30
        /*0d20*/ 	.word	0x00000004
        /*0d24*/ 	.word	0x0002a820
        /*0d28*/ 	.short	0x010a
        /*0d2a*/ 	.byte	0x3f
	.zero		1


	//   ....[65]....
        /*0d2c*/ 	.word	0x00026f60
        /*0d30*/ 	.word	0x00000005
        /*0d34*/ 	.word	0x0002a880
        /*0d38*/ 	.short	0x010a
        /*0d3a*/ 	.byte	0x3f
	.zero		1


	//   ....[66]....
        /*0d3c*/ 	.word	0x000273d0
        /*0d40*/ 	.word	0x00000005
        /*0d44*/ 	.word	0x0002a840
        /*0d48*/ 	.short	0x010a
        /*0d4a*/ 	.byte	0x3f
	.zero		1


	//   ....[67]....
        /*0d4c*/ 	.word	0x000278b0
        /*0d50*/ 	.word	0x0000000e
        /*0d54*/ 	.word	0x0002a870
        /*0d58*/ 	.short	0x010a
        /*0d5a*/ 	.byte	0x3f
	.zero		1


	//   ....[68]....
        /*0d5c*/ 	.word	0x00027920
        /*0d60*/ 	.word	0x0000000e
        /*0d64*/ 	.word	0x0002a860
        /*0d68*/ 	.short	0x010a
        /*0d6a*/ 	.byte	0x3f
	.zero		1


	//   ....[69]....
        /*0d6c*/ 	.word	0x00027f40
        /*0d70*/ 	.word	0x0000000e
        /*0d74*/ 	.word	0x0002a850
        /*0d78*/ 	.short	0x0101
        /*0d7a*/ 	.byte	0x3f
	.zero		1


	//   ....[70]....
        /*0d7c*/ 	.word	0x00027fa0
        /*0d80*/ 	.word	0x0000000e
        /*0d84*/ 	.word	0x00000000
        /*0d88*/ 	.short	0x0101
        /*0d8a*/ 	.byte	0x3f
	.zero		1


	//   ....[71]....
        /*0d8c*/ 	.word	0x000281a0
        /*0d90*/ 	.word	0x0000000c
        /*0d94*/ 	.word	0x0002a870
        /*0d98*/ 	.short	0x010a
        /*0d9a*/ 	.byte	0x3f
	.zero		1


	//   ....[72]....
        /*0d9c*/ 	.word	0x00028290
        /*0da0*/ 	.word	0x0000000c
        /*0da4*/ 	.word	0x0002a860
        /*0da8*/ 	.short	0x010a
        /*0daa*/ 	.byte	0x3f
	.zero		1


	//   ....[73]....
        /*0dac*/ 	.word	0x00028870
        /*0db0*/ 	.word	0x0000000c
        /*0db4*/ 	.word	0x0002a850
        /*0db8*/ 	.short	0x0101
        /*0dba*/ 	.byte	0x3f
	.zero		1


	//   ....[74]....
        /*0dbc*/ 	.word	0x000288c0
        /*0dc0*/ 	.word	0x00000000
        /*0dc4*/ 	.word	0x00000000
        /*0dc8*/ 	.short	0x0101
        /*0dca*/ 	.byte	0x3f
	.zero		1


	//   ....[75]....
        /*0dcc*/ 	.word	0x00029620
        /*0dd0*/ 	.word	0x00000000
        /*0dd4*/ 	.word	0x0002a820
        /*0dd8*/ 	.short	0x010a
        /*0dda*/ 	.byte	0x3f
	.zero		1


	//   ....[76]....
        /*0ddc*/ 	.word	0x000297d0
        /*0de0*/ 	.word	0x00000006
        /*0de4*/ 	.word	0x00000000
        /*0de8*/ 	.short	0x010a
        /*0dea*/ 	.byte	0x3f
	.zero		1


	//   ....[77]....
        /*0dec*/ 	.word	0x00029840
        /*0df0*/ 	.word	0x00000007
        /*0df4*/ 	.word	0x00000000
        /*0df8*/ 	.short	0x010a
        /*0dfa*/ 	.byte	0x3f
	.zero		1


	//   ....[78]....
        /*0dfc*/ 	.word	0x000298a0
        /*0e00*/ 	.word	0x00000004
        /*0e04*/ 	.word	0x0002a860
        /*0e08*/ 	.short	0x010a
        /*0e0a*/ 	.byte	0x3f
	.zero		1


	//   ....[79]....
        /*0e0c*/ 	.word	0x000298f0
        /*0e10*/ 	.word	0x00000003
        /*0e14*/ 	.word	0x0002a860
        /*0e18*/ 	.short	0x010a
        /*0e1a*/ 	.byte	0x3f
	.zero		1


	//   ....[80]....
        /*0e1c*/ 	.word	0x00029930
        /*0e20*/ 	.word	0x00000004
        /*0e24*/ 	.word	0x0002a880
        /*0e28*/ 	.short	0x010a
        /*0e2a*/ 	.byte	0x3f
	.zero		1


	//   ....[81]....
        /*0e2c*/ 	.word	0x00029950
        /*0e30*/ 	.word	0x00000003
        /*0e34*/ 	.word	0x0002a880
        /*0e38*/ 	.short	0x010a
        /*0e3a*/ 	.byte	0x3f
	.zero		1


	//   ....[82]....
        /*0e3c*/ 	.word	0x000299b0
        /*0e40*/ 	.word	0x0000005e
        /*0e44*/ 	.word	0x0002a890
        /*0e48*/ 	.short	0x010a
        /*0e4a*/ 	.byte	0x3f
	.zero		1


	//   ....[83]....
        /*0e4c*/ 	.word	0x00029a00
        /*0e50*/ 	.word	0x0000005e
        /*0e54*/ 	.word	0x0002a890
        /*0e58*/ 	.short	0x010a
        /*0e5a*/ 	.byte	0x3f
	.zero		1


	//   ....[84]....
        /*0e5c*/ 	.word	0x00029a50
        /*0e60*/ 	.word	0x0000005e
        /*0e64*/ 	.word	0x0002a890
        /*0e68*/ 	.short	0x010a
        /*0e6a*/ 	.byte	0x3f
	.zero		1


	//   ....[85]....
        /*0e6c*/ 	.word	0x00029aa0
        /*0e70*/ 	.word	0x0000005e
        /*0e74*/ 	.word	0x0002a8b0
        /*0e78*/ 	.short	0x010a
        /*0e7a*/ 	.byte	0x3f
	.zero		1


	//   ....[86]....
        /*0e7c*/ 	.word	0x00029e10
        /*0e80*/ 	.word	0x00000010
        /*0e84*/ 	.word	0x0002a800
        /*0e88*/ 	.short	0x010a
        /*0e8a*/ 	.byte	0x3f
	.zero		1


	//   ....[87]....
        /*0e8c*/ 	.word	0x0002a0d0
        /*0e90*/ 	.word	0x00000010
        /*0e94*/ 	.word	0x0002a800
        /*0e98*/ 	.short	0x010a
        /*0e9a*/ 	.byte	0x3f
	.zero		1


	//   ....[88]....
        /*0e9c*/ 	.word	0x0002a120
        /*0ea0*/ 	.word	0x00000003
        /*0ea4*/ 	.word	0x0002a830
        /*0ea8*/ 	.short	0x010a
        /*0eaa*/ 	.byte	0x3f
	.zero		1


	//   ....[89]....
        /*0eac*/ 	.word	0x0002a170
        /*0eb0*/ 	.word	0x00000009
        /*0eb4*/ 	.word	0x0002a830
        /*0eb8*/ 	.short	0x010a
        /*0eba*/ 	.byte	0x3f
	.zero		1


	//   ....[90]....
        /*0ebc*/ 	.word	0x0002a1c0
        /*0ec0*/ 	.word	0x00000009
        /*0ec4*/ 	.word	0x0002a850
        /*0ec8*/ 	.short	0x010a
        /*0eca*/ 	.byte	0x3f
	.zero		1


	//   ....[91]....
        /*0ecc*/ 	.word	0x0002a210
        /*0ed0*/ 	.word	0x00000009
        /*0ed4*/ 	.word	0x0002a830
        /*0ed8*/ 	.short	0x010a
        /*0eda*/ 	.byte	0x3f
	.zero		1


	//   ....[92]....
        /*0edc*/ 	.word	0x0002a260
        /*0ee0*/ 	.word	0x00000009
        /*0ee4*/ 	.word	0x0002a850
        /*0ee8*/ 	.short	0x010a
        /*0eea*/ 	.byte	0x3f
	.zero		1


	//   ....[93]....
        /*0eec*/ 	.word	0x0002a2b0
        /*0ef0*/ 	.word	0x00000009
        /*0ef4*/ 	.word	0x0002a830
        /*0ef8*/ 	.short	0x010a
        /*0efa*/ 	.byte	0x3f
	.zero		1


	//   ....[94]....
        /*0efc*/ 	.word	0x0002a300
        /*0f00*/ 	.word	0x00000009
        /*0f04*/ 	.word	0x0002a850
        /*0f08*/ 	.short	0x010a
        /*0f0a*/ 	.byte	0x3f
	.zero		1


	//   ....[95]....
        /*0f0c*/ 	.word	0x0002a350
        /*0f10*/ 	.word	0x0000000b
        /*0f14*/ 	.word	0x0002a850
        /*0f18*/ 	.short	0x010a
        /*0f1a*/ 	.byte	0x3f
	.zero		1


	//   ....[96]....
        /*0f1c*/ 	.word	0x0002bce0
        /*0f20*/ 	.word	0x0000000c
        /*0f24*/ 	.word	0x0002a820
        /*0f28*/ 	.short	0x010a
        /*0f2a*/ 	.byte	0x3f
	.zero		1


	//   ....[97]....
        /*0f2c*/ 	.word	0x0002bd30
        /*0f30*/ 	.word	0x00000008
        /*0f34*/ 	.word	0x0002a8a0
        /*0f38*/ 	.short	0x010a
        /*0f3a*/ 	.byte	0x3f
	.zero		1


	//   ....[98]....
        /*0f3c*/ 	.word	0x0002bd80
        /*0f40*/ 	.word	0x00000008
        /*0f44*/ 	.word	0x0002a8c0
        /*0f48*/ 	.short	0x010a
        /*0f4a*/ 	.byte	0x3f
	.zero		1


	//   ....[99]....
        /*0f4c*/ 	.word	0x0002bdd0
        /*0f50*/ 	.word	0x00000008
        /*0f54*/ 	.word	0x0002a8a0
        /*0f58*/ 	.short	0x010a
        /*0f5a*/ 	.byte	0x3f
	.zero		1


	//   ....[100]....
        /*0f5c*/ 	.word	0x0002be20
        /*0f60*/ 	.word	0x00000008
        /*0f64*/ 	.word	0x0002a8c0
        /*0f68*/ 	.short	0x010a
        /*0f6a*/ 	.byte	0x3f
	.zero		1


	//   ....[101]....
        /*0f6c*/ 	.word	0x0002bfc0
        /*0f70*/ 	.word	0x00000005
        /*0f74*/ 	.word	0x0002a880
        /*0f78*/ 	.short	0x010a
        /*0f7a*/ 	.byte	0x3f
	.zero		1


	//   ....[102]....
        /*0f7c*/ 	.word	0x0002c010
        /*0f80*/ 	.word	0x00000005
        /*0f84*/ 	.word	0x0002a840
        /*0f88*/ 	.short	0x010a
        /*0f8a*/ 	.byte	0x3f
	.zero		1


	//   ....[103]....
        /*0f8c*/ 	.word	0x0002c090
        /*0f90*/ 	.word	0x00000004
        /*0f94*/ 	.word	0x0002a820
        /*0f98*/ 	.short	0x010a
        /*0f9a*/ 	.byte	0x3f
	.zero		1


	//   ....[104]....
        /*0f9c*/ 	.word	0x0002c0e0
        /*0fa0*/ 	.word	0x00000005
        /*0fa4*/ 	.word	0x0002a880
        /*0fa8*/ 	.short	0x010a
        /*0faa*/ 	.byte	0x3f
	.zero		1


	//   ....[105]....
        /*0fac*/ 	.word	0x0002c130
        /*0fb0*/ 	.word	0x00000005
        /*0fb4*/ 	.word	0x0002a840
        /*0fb8*/ 	.short	0x010a
        /*0fba*/ 	.byte	0x3f
	.zero		1


	//   ....[106]....
        /*0fbc*/ 	.word	0x0002c180
        /*0fc0*/ 	.word	0x0000000e
        /*0fc4*/ 	.word	0x0002a870
        /*0fc8*/ 	.short	0x010a
        /*0fca*/ 	.byte	0x3f
	.zero		1


	//   ....[107]....
        /*0fcc*/ 	.word	0x0002c1d0
        /*0fd0*/ 	.word	0x0000000e
        /*0fd4*/ 	.word	0x0002a860
        /*0fd8*/ 	.short	0x010a
        /*0fda*/ 	.byte	0x3f
	.zero		1


	//   ....[108]....
        /*0fdc*/ 	.word	0x0002c220
        /*0fe0*/ 	.word	0x0000000c
        /*0fe4*/ 	.word	0x0002a870
        /*0fe8*/ 	.short	0x010a
        /*0fea*/ 	.byte	0x3f
	.zero		1


	//   ....[109]....
        /*0fec*/ 	.word	0x0002c270
        /*0ff0*/ 	.word	0x0000000c
        /*0ff4*/ 	.word	0x0002a860
        /*0ff8*/ 	.short	0x010a
        /*0ffa*/ 	.byte	0x3f
	.zero		1


	//   ....[110]....
        /*0ffc*/ 	.word	0x0002cc10
        /*1000*/ 	.word	0x00000000
        /*1004*/ 	.word	0x0002a820
        /*1008*/ 	.short	0x010a
        /*100a*/ 	.byte	0x3f
	.zero		1


	//   ....[111]....
        /*100c*/ 	.word	0x0002cdb0
        /*1010*/ 	.word	0x00000006
        /*1014*/ 	.word	0x00000000
        /*1018*/ 	.short	0x010a
        /*101a*/ 	.byte	0x3f
	.zero		1


	//   ....[112]....
        /*101c*/ 	.word	0x0002ce00
        /*1020*/ 	.word	0x00000007
        /*1024*/ 	.word	0x00000000
        /*1028*/ 	.short	0x010a
        /*102a*/ 	.byte	0x3f
	.zero		1


	//   ....[113]....
        /*102c*/ 	.word	0x0002ce50
        /*1030*/ 	.word	0x00000004
        /*1034*/ 	.word	0x0002a860
        /*1038*/ 	.short	0x010a
        /*103a*/ 	.byte	0x3f
	.zero		1


	//   ....[114]....
        /*103c*/ 	.word	0x0002cea0
        /*1040*/ 	.word	0x00000003
        /*1044*/ 	.word	0x0002a860
        /*1048*/ 	.short	0x010a
        /*104a*/ 	.byte	0x3f
	.zero		1


	//   ....[115]....
        /*104c*/ 	.word	0x0002cef0
        /*1050*/ 	.word	0x00000004
        /*1054*/ 	.word	0x0002a880
        /*1058*/ 	.short	0x010a
        /*105a*/ 	.byte	0x3f
	.zero		1


	//----- nvinfo : EIATTR_NUM_MBARRIERS
	.align		4
.L_278:
        /*105c*/ 	.byte	0x03, 0x38
        /*105e*/ 	.short	0x0016


	//----- nvinfo : EIATTR_EXIT_INSTR_OFFSETS
	.align		4
        /*1060*/ 	.byte	0x04, 0x1c
        /*1062*/ 	.short	(.L_280 - .L_279)


	//   ....[0]....
.L_279:
        /*1064*/ 	.word	0x000299a0


	//----- nvinfo : EIATTR_MAX_THREADS
	.align		4
.L_280:
        /*1068*/ 	.byte	0x04, 0x05
        /*106a*/ 	.short	(.L_282 - .L_281)
.L_281:
        /*106c*/ 	.word	0x00000180
        /*1070*/ 	.word	0x00000001
        /*1074*/ 	.word	0x00000001


	//----- nvinfo : EIATTR_CRS_STACK_SIZE
	.align		4
.L_282:
        /*1078*/ 	.byte	0x04, 0x1e
        /*107a*/ 	.short	(.L_284 - .L_283)
.L_283:
        /*107c*/ 	.word	0x00000000


	//----- nvinfo : EIATTR_CBANK_PARAM_SIZE
	.align		4
.L_284:
        /*1080*/ 	.byte	0x03, 0x19
        /*1082*/ 	.short	0x0a70


	//----- nvinfo : EIATTR_PARAM_CBANK
	.align		4
        /*1084*/ 	.byte	0x04, 0x0a
        /*1086*/ 	.short	(.L_286 - .L_285)
	.align		4
.L_285:
        /*1088*/ 	.word	index@(.nv.constant0._ZN7cutlass13device_kernelIN5flash11enable_sm90INS1_16FlashAttnFwdSm90INS1_25CollectiveMainloopFwdSm90ILi2EN4cute5tupleIJNS5_1CILi1EEES8_S8_EEENS6_IJNS7_ILi128EEESA_NS7_ILi192EEEEEELi192ENS_12float_e4m3_tEfNS_4arch4Sm90ELb0ELb1ELb1ELb1ELb0ELb1ELb0ELb1ELb1ELb0ELb0ELb0EEENS1_21CollectiveEpilogueFwdINS6_IJSA_SB_SA_EEES9_NS_10bfloat16_tESF_Li256ELb1ELb0ELb0ELb1EEENS1_36VarlenDynamicPersistentTileSchedulerILi128ELi128ELi256ELi128ELb0ELb0ELb1ELb1ELb0ELb1EEEEEEEEEvNT_6ParamsE)
        /*108c*/ 	.short	0x0210
        /*108e*/ 	.short	0x0a70


	//----- nvinfo : EIATTR_SW_WAR
	.align		4
.L_286:
        /*1090*/ 	.byte	0x04, 0x36
        /*1092*/ 	.short	(.L_288 - .L_287)
.L_287:
        /*1094*/ 	.word	0x00000008
.L_288:


//--------------------- .nv.info._ZN7cutlass13device_kernelIN5flash11enable_sm90INS1_16FlashAttnFwdSm90INS1_25CollectiveMainloopFwdSm90ILi2EN4cute5tupleIJNS5_1CILi1EEES8_S8_EEENS6_IJNS7_ILi128EEENS7_ILi160EEENS7_ILi192EEEEEELi192ENS_12float_e4m3_tEfNS_4arch4Sm90ELb1ELb0ELb1ELb0ELb0ELb0ELb0ELb1ELb1ELb0ELb0ELb0EEENS1_21CollectiveEpilogueFwdINS6_IJSA_SC_SB_EEES9_NS_10bfloat16_tESG_Li256ELb0ELb0ELb0ELb1EEENS1_30DynamicPersistentTileSchedulerILi256ELi128ELb0ELb0ELb1EEEEEEEEEvNT_6ParamsE --------------------------
	.section	.nv.info._ZN7cutlass13device_kernelIN5flash11enable_sm90INS1_16FlashAttnFwdSm90INS1_25CollectiveMainloopFwdSm90ILi2EN4cute5tupleIJNS5_1CILi1EEES8_S8_EEENS6_IJNS7_ILi128EEENS7_ILi160EEENS7_ILi192EEEEEELi192ENS_12float_e4m3_tEfNS_4arch4Sm90ELb1ELb0ELb1ELb0ELb0ELb0ELb0ELb1ELb1ELb0ELb0ELb0EEENS1_21CollectiveEpilogueFwdINS6_IJSA_SC_SB_EEES9_NS_10bfloat16_tESG_Li256ELb0ELb0ELb0ELb1EEENS1_30DynamicPersistentTileSchedulerILi256ELi128ELb0ELb0ELb1EEEEEEEEEvNT_6ParamsE,"",@"SHT_CUDA_INFO"
	.sectionflags	@""
	.align	4


	//----- nvinfo : EIATTR_CUDA_API_VERSION
	.align		4
        /*0000*/ 	.byte	0x04, 0x37
        /*0002*/ 	.short	(.L_290 - .L_289)
.L_289:
        /*0004*/ 	.word	0x00000082


	//----- nvinfo : EIATTR_KPARAM_INFO
	.align		4
.L_290:
        /*0008*/ 	.byte	0x04, 0x17
        /*000a*/ 	.short	(.L_292 - .L_291)
.L_291:
        /*000c*/ 	.word	0x00000000
        /*0010*/ 	.short	0x0000
        /*0012*/ 	.short	0x0070
        /*0014*/ 	.byte	0x00, 0xf0, 0x01, 0x2e


	//----- nvinfo : EIATTR_SPARSE_MMA_MASK
	.align		4
.L_292:
        /*0018*/ 	.byte	0x03, 0x50
        /*001a*/ 	.short	0x0000


	//----- nvinfo : EIATTR_MAXREG_COUNT
	.align		4
        /*001c*/ 	.byte	0x03, 0x1b
        /*001e*/ 	.short	0x00a8


	//----- nvinfo : EIATTR_NUM_BARRIERS
	.align		4
        /*0020*/ 	.byte	0x02, 0x4c
        /*0022*/ 	.byte	0x10
	.zero		1


	//----- nvinfo : EIATTR_EXTERNS
	.align		4
        /*0024*/ 	.byte	0x04, 0x0f
        /*0026*/ 	.short	(.L_294 - .L_293)


	//   ....[0]....
	.align		4
.L_293:
        /*0028*/ 	.word	index@(__assertfail)


	//----- nvinfo : EIATTR_ANNOTATIONS
	.align		4
.L_294:
        /*002c*/ 	.byte	0x04, 0x55
        /*002e*/ 	.short	(.L_296 - .L_295)


	//   ....[0]....
.L_295:
        /* <DEDUP_REMOVED lines=17> */


	//----- nvinfo : EIATTR_MERCURY_ISA_VERSION
	.align		4
.L_296:
        /*0128*/ 	.byte	0x03, 0x5f
        /*012a*/ 	.short	0x0101


	//----- nvinfo : EIATTR_INT_WARP_WIDE_INSTR_OFFSETS
	.align		4
        /*012c*/ 	.byte	0x04, 0x31
        /*012e*/ 	.short	(.L_298 - .L_297)


	//   ....[0]....
.L_297:
        /*0130*/ 	.word	0x00000180


	//   ....[1]....
        /*0134*/ 	.word	0x000001c0


	//   ....[2]....
        /*0138*/ 	.word	0x00000250


	//   ....[3]....
        /*013c*/ 	.word	0x00010dc0


	//   ....[4]....
        /*0140*/ 	.word	0x00010e50


	//   ....[5]....
        /*0144*/ 	.word	0x00011540


	//   ....[6]....
        /*0148*/ 	.word	0x000132b0


	//   ....[7]....
        /*014c*/ 	.word	0x00013340


	//----- nvinfo : EIATTR_COOP_GROUP_MASK_REGIDS
	.align		4
.L_298:
        /*0150*/ 	.byte	0x04, 0x29
        /*0152*/ 	.short	(.L_300 - .L_299)


	//   ....[0]....
.L_299:
        /*0154*/ 	.word	0xffffffff


	//   ....[1]....
        /*0158*/ 	.word	0xffffffff


	//   ....[2]....
        /*015c*/ 	.word	0xffffffff


	//   ....[3]....
        /*0160*/ 	.word	0xffffffff


	//   ....[4]....
        /*0164*/ 	.word	0xffffffff


	//   ....[5]....
        /*0168*/ 	.word	0xffffffff


	//   ....[6]....
        /*016c*/ 	.word	0xffffffff


	//   ....[7]....
        /*0170*/ 	.word	0xffffffff


	//   ....[8]....
        /*0174*/ 	.word	0xffffffff


	//   ....[9]....
        /*0178*/ 	.word	0xffffffff


	//   ....[10]....
        /*017c*/ 	.word	0xffffffff


	//   ....[11]....
        /*0180*/ 	.word	0xffffffff


	//   ....[12]....
        /*0184*/ 	.word	0xffffffff


	//   ....[13]....
        /*0188*/ 	.word	0xffffffff


	//   ....[14]....
        /*018c*/ 	.word	0xffffffff


	//   ....[15]....
        /*0190*/ 	.word	0xffffffff


	//   ....[16]....
        /*0194*/ 	.word	0xffffffff


	//   ....[17]....
        /*0198*/ 	.word	0xffffffff


	//   ....[18]....
        /*019c*/ 	.word	0xffffffff


	//   ....[19]....
        /*01a0*/ 	.word	0xffffffff


	//   ....[20]....
        /*01a4*/ 	.word	0xffffffff


	//   ....[21]....
        /*01a8*/ 	.word	0xffffffff


	//   ....[22]....
        /*01ac*/ 	.word	0xffffffff


	//   ....[23]....
        /*01b0*/ 	.word	0xffffffff


	//   ....[24]....
        /*01b4*/ 	.word	0xffffffff


	//   ....[25]....
        /*01b8*/ 	.word	0xffffffff


	//   ....[26]....
        /*01bc*/ 	.word	0xffffffff


	//   ....[27]....
        /*01c0*/ 	.word	0xffffffff


	//   ....[28]....
        /*01c4*/ 	.word	0xffffffff


	//   ....[29]....
        /*01c8*/ 	.word	0xffffffff


	//   ....[30]....
        /*01cc*/ 	.word	0xffffffff


	//   ....[31]....
        /*01d0*/ 	.word	0xffffffff


	//   ....[32]....
        /*01d4*/ 	.word	0xffffffff


	//   ....[33]....
        /*01d8*/ 	.word	0xffffffff


	//   ....[34]....
        /*01dc*/ 	.word	0xffffffff


	//   ....[35]....
        /*01e0*/ 	.word	0xffffffff


	//   ....[36]....
        /*01e4*/ 	.word	0xffffffff


	//   ....[37]....
        /*01e8*/ 	.word	0xffffffff


	//   ....[38]....
        /*01ec*/ 	.word	0xffffffff


	//   ....[39]....
        /*01f0*/ 	.word	0xffffffff


	//   ....[40]....
        /*01f4*/ 	.word	0xffffffff


	//   ....[41]....
        /*01f8*/ 	.word	0xffffffff


	//   ....[42]....
        /*01fc*/ 	.word	0xffffffff


	//   ....[43]....
        /*0200*/ 	.word	0xffffffff


	//   ....[44]....
        /*0204*/ 	.word	0xffffffff


	//   ....[45]....
        /*0208*/ 	.word	0xffffffff


	//   ....[46]....
        /*020c*/ 	.word	0xffffffff


	//   ....[47]....
        /*0210*/ 	.word	0xffffffff


	//   ....[48]....
        /*0214*/ 	.word	0xffffffff


	//   ....[49]....
        /*0218*/ 	.word	0xffffffff


	//   ....[50]....
        /*021c*/ 	.word	0xffffffff


	//   ....[51]....
        /*0220*/ 	.word	0xffffffff


	//   ....[52]....
        /*0224*/ 	.word	0xffffffff


	//   ....[53]....
        /*0228*/ 	.word	0xffffffff


	//   ....[54]....
        /*022c*/ 	.word	0xffffffff


	//   ....[55]....
        /*0230*/ 	.word	0xffffffff


	//   ....[56]....
        /*0234*/ 	.word	0xffffffff


	//   ....[57]....
        /*0238*/ 	.word	0xffffffff


	//   ....[58]....
        /*023c*/ 	.word	0xffffffff


	//   ....[59]....
        /*0240*/ 	.word	0xffffffff


	//   ....[60]....
        /*0244*/ 	.word	0xffffffff


	//   ....[61]....
        /*0248*/ 	.word	0xffffffff


	//   ....[62]....
        /*024c*/ 	.word	0xffffffff


	//   ....[63]....
        /*0250*/ 	.word	0xffffffff


	//   ....[64]....
        /*0254*/ 	.word	0xffffffff


	//   ....[65]....
        /*0258*/ 	.word	0xffffffff


	//   ....[66]....
        /*025c*/ 	.word	0xffffffff


	//   ....[67]....
        /*0260*/ 	.word	0xffffffff


	//   ....[68]....
        /*0264*/ 	.word	0xffffffff


	//   ....[69]....
        /*0268*/ 	.word	0xffffffff


	//   ....[70]....
        /*026c*/ 	.word	0xffffffff


	//   ....[71]....
        /*0270*/ 	.word	0xffffffff


	//   ....[72]....
        /*0274*/ 	.word	0xffffffff


	//   ....[73]....
        /*0278*/ 	.word	0xffffffff


	//   ....[74]....
        /*027c*/ 	.word	0xffffffff


	//   ....[75]....
        /*0280*/ 	.word	0xffffffff


	//   ....[76]....
        /*0284*/ 	.word	0xffffffff


	//   ....[77]....
        /*0288*/ 	.word	0x0500000f


	//   ....[78]....
        /*028c*/ 	.word	0x0500000f


	//----- nvinfo : EIATTR_COOP_GROUP_INSTR_OFFSETS
	.align		4
.L_300:
        /*0290*/ 	.byte	0x04, 0x28
        /*0292*/ 	.short	(.L_302 - .L_301)


	//   ....[0]....
.L_301:
        /*0294*/ 	.word	0x00000060


	//   ....[1]....
        /*0298*/ 	.word	0x00000190


	//   ....[2]....
        /*029c*/ 	.word	0x00000230


	//   ....[3]....
        /*02a0*/ 	.word	0x000003c0


	//   ....[4]....
        /*02a4*/ 	.word	0x00000520


	//   ....[5]....
        /*02a8*/ 	.word	0x00000640


	//   ....[6]....
        /*02ac*/ 	.word	0x000007a0


	//   ....[7]....
        /*02b0*/ 	.word	0x00001570


	//   ....[8]....
        /*02b4*/ 	.word	0x00003960


	//   ....[9]....
        /*02b8*/ 	.word	0x00003a50


	//   ....[10]....
        /*02bc*/ 	.word	0x00004630


	//   ....[11]....
        /*02c0*/ 	.word	0x000046f0


	//   ....[12]....
        /*02c4*/ 	.word	0x00007e40


	//   ....[13]....
        /*02c8*/ 	.word	0x00007f60


	//   ....[14]....
        /*02cc*/ 	.word	0x00008ae0


	//   ....[15]....
        /*02d0*/ 	.word	0x00008b60


	//   ....[16]....
        /*02d4*/ 	.word	0x0000bfc0


	//   ....[17]....
        /*02d8*/ 	.word	0x0000c010


	//   ....[18]....
        /*02dc*/ 	.word	0x0000c030


	//   ....[19]....
        /*02e0*/ 	.word	0x0000c060


	//   ....[20]....
        /*02e4*/ 	.word	0x0000dd60


	//   ....[21]....
        /*02e8*/ 	.word	0x0000dd70


	//   ....[22]....
        /*02ec*/ 	.word	0x0000ddf0


	//   ....[23]....
        /*02f0*/ 	.word	0x0000de00


	//   ....[24]....
        /*02f4*/ 	.word	0x0000f290


	//   ....[25]....
        /*02f8*/ 	.word	0x0000f2c0


	//   ....[26]....
        /*02fc*/ 	.word	0x0000f2f0


	//   ....[27]....
        /*0300*/ 	.word	0x0000f320


	//   ....[28]....
        /*0304*/ 	.word	0x0000f360


	//   ....[29]....
        /*0308*/ 	.word	0x0000f390


	//   ....[30]....
        /*030c*/ 	.word	0x0000f3b0


	//   ....[31]....
        /*0310*/ 	.word	0x0000f3d0


	//   ....[32]....
        /*0314*/ 	.word	0x0000f3e0


	//   ....[33]....
        /*0318*/ 	.word	0x0000f410


	//   ....[34]....
        /*031c*/ 	.word	0x0000f440


	//   ....[35]....
        /*0320*/ 	.word	0x0000f450


	//   ....[36]....
        /*0324*/ 	.word	0x0000f4b0


	//   ....[37]....
        /*0328*/ 	.word	0x0000f4c0


	//   ....[38]....
        /*032c*/ 	.word	0x0000f4d0


	//   ....[39]....
        /*0330*/ 	.word	0x0000f500


	//   ....[40]....
        /*0334*/ 	.word	0x0000f530


	//   ....[41]....
        /*0338*/ 	.word	0x0000f540


	//   ....[42]....
        /*033c*/ 	.word	0x0000f550


	//   ....[43]....
        /*0340*/ 	.word	0x0000f560


	//   ....[44]....
        /*0344*/ 	.word	0x0000f570


	//   ....[45]....
        /*0348*/ 	.word	0x0000f5a0


	//   ....[46]....
        /*034c*/ 	.word	0x0000f5d0


	//   ....[47]....
        /*0350*/ 	.word	0x0000f5e0


	//   ....[48]....
        /*0354*/ 	.word	0x0000f5f0


	//   ....[49]....
        /*0358*/ 	.word	0x0000f610


	//   ....[50]....
        /*035c*/ 	.word	0x0000f630


	//   ....[51]....
        /*0360*/ 	.word	0x0000f640


	//   ....[52]....
        /*0364*/ 	.word	0x0000f650


	//   ....[53]....
        /*0368*/ 	.word	0x0000f660


	//   ....[54]....
        /*036c*/ 	.word	0x0000f670


	//   ....[55]....
        /*0370*/ 	.word	0x0000f680


	//   ....[56]....
        /*0374*/ 	.word	0x0000f690


	//   ....[57]....
        /*0378*/ 	.word	0x0000f6a0


	//   ....[58]....
        /*037c*/ 	.word	0x0000f6b0


	//   ....[59]....
        /*0380*/ 	.word	0x0000f6c0


	//   ....[60]....
        /*0384*/ 	.word	0x0000f6d0


	//   ....[61]....
        /*0388*/ 	.word	0x0000f6e0


	//   ....[62]....
        /*038c*/ 	.word	0x0000f6f0


	//   ....[63]....
        /*0390*/ 	.word	0x0000f700


	//   ....[64]....
        /*0394*/ 	.word	0x0000f710


	//   ....[65]....
        /*0398*/ 	.word	0x0000f720


	//   ....[66]....
        /*039c*/ 	.word	0x0000f730


	//   ....[67]....
        /*03a0*/ 	.word	0x0000f740


	//   ....[68]....
        /*03a4*/ 	.word	0x0000f750


	//   ....[69]....
        /*03a8*/ 	.word	0x0000f760


	//   ....[70]....
        /*03ac*/ 	.word	0x0000f770


	//   ....[71]....
        /*03b0*/ 	.word	0x0000f780


	//   ....[72]....
        /*03b4*/ 	.word	0x0000fa80


	//   ....[73]....
        /*03b8*/ 	.word	0x00010690


	//   ....[74]....
        /*03bc*/ 	.word	0x00011640


	//   ....[75]....
        /*03c0*/ 	.word	0x00013cf0


	//   ....[76]....
        /*03c4*/ 	.word	0x00013e90


	//   ....[77]....
        /*03c8*/ 	.word	0x00014460


	//   ....[78]....
        /*03cc*/ 	.word	0x000148d0


	//----- nvinfo : EIATTR_REG_RECONFIG
	.align		4
.L_302:
        /*03d0*/ 	.byte	0x01, 0x54
	.zero		2


	//----- nvinfo : EIATTR_SYSCALL_OFFSETS
	.align		4
        /*03d4*/ 	.byte	0x04, 0x46
        /*03d6*/ 	.short	(.L_304 - .L_303)


	//   ....[0]....
.L_303:
        /*03d8*/ 	.word	0x00001720


	//   ....[1]....
        /*03dc*/ 	.word	0x00010ff0


	//   ....[2]....
        /*03e0*/ 	.word	0x00011130


	//   ....[3]....
        /*03e4*/ 	.word	0x00011270


	//   ....[4]....
        /*03e8*/ 	.word	0x00011390


	//----- nvinfo : EIATTR_MBARRIER_INSTR_OFFSETS
	.align		4
.L_304:
        /*03ec*/ 	.byte	0x04, 0x39
        /*03ee*/ 	.short	(.L_306 - .L_305)


	//   ....[0]....
.L_305:
        /*03f0*/ 	.word	0x00000270
        /*03f4*/ 	.word	0x000000ff
        /*03f8*/ 	.word	0x00033400
        /*03fc*/ 	.short	0x0100
        /*03fe*/ 	.byte	0x06
	.zero		1


	//   ....[1]....
        /*0400*/ 	.word	0x00000280
        /*0404*/ 	.word	0x000000ff
        /*0408*/ 	.word	0x00033420
        /*040c*/ 	.short	0x0100
        /*040e*/ 	.byte	0x06
	.zero		1


	//   ....[2]....
        /*0410*/ 	.word	0x00000370
        /*0414*/ 	.word	0x000000ff
        /*0418*/ 	.word	0x00033430
        /*041c*/ 	.short	0x0100
        /*041e*/ 	.byte	0x08
	.zero		1


	//   ....[3]....
        /*0420*/ 	.word	0x00000380
        /*0424*/ 	.word	0x000000ff
        /*0428*/ 	.word	0x00033440
        /*042c*/ 	.short	0x0100
        /*042e*/ 	.byte	0x08
	.zero		1


	//   ....[4]....
        /*0430*/ 	.word	0x00000390
        /*0434*/ 	.word	0x000000ff
        /*0438*/ 	.word	0x00033438
        /*043c*/ 	.short	0x0100
        /*043e*/ 	.byte	0x08
	.zero		1


	//   ....[5]....
        /*0440*/ 	.word	0x000003a0
        /*0444*/ 	.word	0x000000ff
        /*0448*/ 	.word	0x00033448
        /*044c*/ 	.short	0x0100
        /*044e*/ 	.byte	0x08
	.zero		1


	//   ....[6]....
        /*0450*/ 	.word	0x000004d0
        /*0454*/ 	.word	0x000000ff
        /*0458*/ 	.word	0x00033450
        /*045c*/ 	.short	0x0100
        /*045e*/ 	.byte	0x08
	.zero		1


	//   ....[7]....
        /*0460*/ 	.word	0x000004e0
        /*0464*/ 	.word	0x000000ff
        /*0468*/ 	.word	0x00033460
        /*046c*/ 	.short	0x0100
        /*046e*/ 	.byte	0x08
	.zero		1


	//   ....[8]....
        /*0470*/ 	.word	0x000004f0
        /*0474*/ 	.word	0x000000ff
        /*0478*/ 	.word	0x00033458
        /*047c*/ 	.short	0x0100
        /*047e*/ 	.byte	0x08
	.zero		1


	//   ....[9]....
        /*0480*/ 	.word	0x00000500
        /*0484*/ 	.word	0x000000ff
        /*0488*/ 	.word	0x00033468
        /*048c*/ 	.short	0x0100
        /*048e*/ 	.byte	0x08
	.zero		1


	//   ....[10]....
        /*0490*/ 	.word	0x000005f0
        /*0494*/ 	.word	0x000000ff
        /*0498*/ 	.word	0x00033470
        /*049c*/ 	.short	0x0100
        /*049e*/ 	.byte	0x06
	.zero		1


	//   ....[11]....
        /*04a0*/ 	.word	0x00000600
        /*04a4*/ 	.word	0x000000ff
        /*04a8*/ 	.word	0x00033480
        /*04ac*/ 	.short	0x0100
        /*04ae*/ 	.byte	0x06
	.zero		1


	//   ....[12]....
        /*04b0*/ 	.word	0x00000610
        /*04b4*/ 	.word	0x000000ff
        /*04b8*/ 	.word	0x00033478
        /*04bc*/ 	.short	0x0100
        /*04be*/ 	.byte	0x06
	.zero		1


	//   ....[13]....
        /*04c0*/ 	.word	0x00000620
        /*04c4*/ 	.word	0x000000ff
        /*04c8*/ 	.word	0x00033488
        /*04cc*/ 	.short	0x0100
        /*04ce*/ 	.byte	0x06
	.zero		1


	//   ....[14]....
        /*04d0*/ 	.word	0x00000750
        /*04d4*/ 	.word	0x000000ff
        /*04d8*/ 	.word	0x00033490
        /*04dc*/ 	.short	0x0100
        /*04de*/ 	.byte	0x08
	.zero		1


	//   ....[15]....
        /*04e0*/ 	.word	0x00000760
        /*04e4*/ 	.word	0x000000ff
        /*04e8*/ 	.word	0x000334a0
        /*04ec*/ 	.short	0x0100
        /*04ee*/ 	.byte	0x08
	.zero		1


	//   ....[16]....
        /*04f0*/ 	.word	0x00000770
        /*04f4*/ 	.word	0x000000ff
        /*04f8*/ 	.word	0x00033498
        /*04fc*/ 	.short	0x0100
        /*04fe*/ 	.byte	0x08
	.zero		1


	//   ....[17]....
        /*0500*/ 	.word	0x00000780
        /*0504*/ 	.word	0x000000ff
        /*0508*/ 	.word	0x000334a8
        /*050c*/ 	.short	0x0100
        /*050e*/ 	.byte	0x08
	.zero		1


	//   ....[18]....
        /*0510*/ 	.word	0x000008b0
        /*0514*/ 	.word	0x000000ff
        /*0518*/ 	.word	0x000334b0
        /*051c*/ 	.short	0x0100
        /*051e*/ 	.byte	0x08
	.zero		1


	//   ....[19]....
        /*0520*/ 	.word	0x000008c0
        /*0524*/ 	.word	0x000000ff
        /*0528*/ 	.word	0x000334c0
        /*052c*/ 	.short	0x0100
        /*052e*/ 	.byte	0x08
	.zero		1


	//   ....[20]....
        /*0530*/ 	.word	0x000008d0
        /*0534*/ 	.word	0x000000ff
        /*0538*/ 	.word	0x000334b8
        /*053c*/ 	.short	0x0100
        /*053e*/ 	.byte	0x08
	.zero		1


	//   ....[21]....
        /*0540*/ 	.word	0x000008e0
        /*0544*/ 	.word	0x000000ff
        /*0548*/ 	.word	0x000334c8
        /*054c*/ 	.short	0x0100
        /*054e*/ 	.byte	0x08
	.zero		1


	//   ....[22]....
        /*0550*/ 	.word	0x00001a00
        /*0554*/ 	.word	0x000000ff
        /*0558*/ 	.word	0x00033400
        /*055c*/ 	.short	0x010a
        /*055e*/ 	.byte	0x25
	.zero		1


	//   ....[23]....
        /*0560*/ 	.word	0x00001a90
        /*0564*/ 	.word	0x00000003
        /*0568*/ 	.word	0x00033430
        /*056c*/ 	.short	0x010a
        /*056e*/ 	.byte	0x3f
	.zero		1


	//   ....[24]....
        /*0570*/ 	.word	0x00001b00
        /*0574*/ 	.word	0x00000003
        /*0578*/ 	.word	0x00033430
        /*057c*/ 	.short	0x010a
        /*057e*/ 	.byte	0x3f
	.zero		1


	//   ....[25]....
        /*0580*/ 	.word	0x00003320
        /*0584*/ 	.word	0x00000003
        /*0588*/ 	.word	0x00000000
        /*058c*/ 	.short	0x0101
        /*058e*/ 	.byte	0x3f
	.zero		1


	//   ....[26]....
        /*0590*/ 	.word	0x00005e40
        /*0594*/ 	.word	0x000000ff
        /*0598*/ 	.word	0x00033430
        /*059c*/ 	.short	0x010a
        /*059e*/ 	.byte	0x0a
	.zero		1


	//   ....[27]....
        /*05a0*/ 	.word	0x00005e80
        /*05a4*/ 	.word	0x000000ff
        /*05a8*/ 	.word	0x00033430
        /*05ac*/ 	.short	0x010a
        /*05ae*/ 	.byte	0x0a
	.zero		1


	//   ....[28]....
        /*05b0*/ 	.word	0x00006b10
        /*05b4*/ 	.word	0x000000ff
        /*05b8*/ 	.word	0x00033450
        /*05bc*/ 	.short	0x010a
        /*05be*/ 	.byte	0x0a
	.zero		1


	//   ....[29]....
        /*05c0*/ 	.word	0x00006b50
        /*05c4*/ 	.word	0x000000ff
        /*05c8*/ 	.word	0x00033450
        /*05cc*/ 	.short	0x010a
        /*05ce*/ 	.byte	0x0a
	.zero		1


	//   ....[30]....
        /*05d0*/ 	.word	0x00009590
        /*05d4*/ 	.word	0x00000003
        /*05d8*/ 	.word	0x00000000
        /*05dc*/ 	.short	0x0101
        /*05de*/ 	.byte	0x3f
	.zero		1


	//   ....[31]....
        /*05e0*/ 	.word	0x00009940
        /*05e4*/ 	.word	0x000000ff
        /*05e8*/ 	.word	0x00000000
        /*05ec*/ 	.short	0x0101
        /*05ee*/ 	.byte	0x0a
	.zero		1


	//   ....[32]....
        /*05f0*/ 	.word	0x0000a2a0
        /*05f4*/ 	.word	0x000000ff
        /*05f8*/ 	.word	0x00033430
        /*05fc*/ 	.short	0x010a
        /*05fe*/ 	.byte	0x06
	.zero		1


	//   ....[33]....
        /*0600*/ 	.word	0x0000a2e0
        /*0604*/ 	.word	0x000000ff
        /*0608*/ 	.word	0x00033430
        /*060c*/ 	.short	0x010a
        /*060e*/ 	.byte	0x06
	.zero		1


	//   ....[34]....
        /*0610*/ 	.word	0x0000aee0
        /*0614*/ 	.word	0x000000ff
        /*0618*/ 	.word	0x00033450
        /*061c*/ 	.short	0x010a
        /*061e*/ 	.byte	0x06
	.zero		1


	//   ....[35]....
        /*0620*/ 	.word	0x0000af20
        /*0624*/ 	.word	0x000000ff
        /*0628*/ 	.word	0x00033450
        /*062c*/ 	.short	0x010a
        /*062e*/ 	.byte	0x06
	.zero		1


	//   ....[36]....
        /*0630*/ 	.word	0x0000cec0
        /*0634*/ 	.word	0x00000003
        /*0638*/ 	.word	0x00000000
        /*063c*/ 	.short	0x0101
        /*063e*/ 	.byte	0x3f
	.zero		1


	//   ....[37]....
        /*0640*/ 	.word	0x0000d1f0
        /*0644*/ 	.word	0x000000ff
        /*0648*/ 	.word	0x00000000
        /*064c*/ 	.short	0x0101
        /*064e*/ 	.byte	0x06
	.zero		1


	//   ....[38]....
        /*0650*/ 	.word	0x0000da60
        /*0654*/ 	.word	0x000000ff
        /*0658*/ 	.word	0x00033450
        /*065c*/ 	.short	0x010a
        /*065e*/ 	.byte	0x05
	.zero		1


	//   ....[39]....
        /*0660*/ 	.word	0x0000daa0
        /*0664*/ 	.word	0x000000ff
        /*0668*/ 	.word	0x00033450
        /*066c*/ 	.short	0x010a
        /*066e*/ 	.byte	0x05
	.zero		1


	//   ....[40]....
        /*0670*/ 	.word	0x0000e0c0
        /*0674*/ 	.word	0x000000ff
        /*0678*/ 	.word	0x00000000
        /*067c*/ 	.short	0x0101
        /*067e*/ 	.byte	0x04
	.zero		1


	//   ....[41]....
        /*0680*/ 	.word	0x0000fc90
        /*0684*/ 	.word	0x000000ff
        /*0688*/ 	.word	0x00000000
        /*068c*/ 	.short	0x0101
        /*068e*/ 	.byte	0x05
	.zero		1


	//   ....[42]....
        /*0690*/ 	.word	0x00011840
        /*0694*/ 	.word	0x00000004
        /*0698*/ 	.word	0x00033480
        /*069c*/ 	.short	0x010a
        /*069e*/ 	.byte	0x3f
	.zero		1


	//   ....[43]....
        /*06a0*/ 	.word	0x00011a80
        /*06a4*/ 	.word	0x00000004
        /*06a8*/ 	.word	0x00033440
        /*06ac*/ 	.short	0x010a
        /*06ae*/ 	.byte	0x3f
	.zero		1


	//   ....[44]....
        /*06b0*/ 	.word	0x00011f10
        /*06b4*/ 	.word	0x000000ff
        /*06b8*/ 	.word	0x00033420
        /*06bc*/ 	.short	0x010a
        /*06be*/ 	.byte	0x28
	.zero		1


	//   ....[45]....
        /*06c0*/ 	.word	0x000121b0
        /*06c4*/ 	.word	0x00000006
        /*06c8*/ 	.word	0x00033480
        /*06cc*/ 	.short	0x010a
        /*06ce*/ 	.byte	0x3f
	.zero		1


	//   ....[46]....
        /*06d0*/ 	.word	0x00012600
        /*06d4*/ 	.word	0x00000006
        /*06d8*/ 	.word	0x00033440
        /*06dc*/ 	.short	0x010a
        /*06de*/ 	.byte	0x3f
	.zero		1


	//   ....[47]....
        /*06e0*/ 	.word	0x00012aa0
        /*06e4*/ 	.word	0x0000000d
        /*06e8*/ 	.word	0x00033470
        /*06ec*/ 	.short	0x010a
        /*06ee*/ 	.byte	0x3f
	.zero		1


	//   ....[48]....
        /*06f0*/ 	.word	0x00012b20
        /*06f4*/ 	.word	0x0000000d
        /*06f8*/ 	.word	0x00033460
        /*06fc*/ 	.short	0x010a
        /*06fe*/ 	.byte	0x3f
	.zero		1


	//   ....[49]....
        /*0700*/ 	.word	0x000131c0
        /*0704*/ 	.word	0x0000000d
        /*0708*/ 	.word	0x00033450
        /*070c*/ 	.short	0x0101
        /*070e*/ 	.byte	0x3f
	.zero		1


	//   ....[50]....
        /*0710*/ 	.word	0x00013240
        /*0714*/ 	.word	0x0000000d
        /*0718*/ 	.word	0x00000000
        /*071c*/ 	.short	0x0101
        /*071e*/ 	.byte	0x3f
	.zero		1


	//   ....[51]....
        /*0720*/ 	.word	0x000133f0
        /*0724*/ 	.word	0x00000003
        /*0728*/ 	.word	0x00033470
        /*072c*/ 	.short	0x010a
        /*072e*/ 	.byte	0x3f
	.zero		1


	//   ....[52]....
        /*0730*/ 	.word	0x00013460
        /*0734*/ 	.word	0x00000003
        /*0738*/ 	.word	0x00033460
        /*073c*/ 	.short	0x010a
        /*073e*/ 	.byte	0x3f
	.zero		1


	//   ....[53]....
        /*0740*/ 	.word	0x00013b10
        /*0744*/ 	.word	0x00000003
        /*0748*/ 	.word	0x00033450
        /*074c*/ 	.short	0x0101
        /*074e*/ 	.byte	0x3f
	.zero		1


	//   ....[54]....
        /*0750*/ 	.word	0x00013ba0
        /*0754*/ 	.word	0x00000000
        /*0758*/ 	.word	0x00000000
        /*075c*/ 	.short	0x0101
        /*075e*/ 	.byte	0x3f
	.zero		1


	//   ....[55]....
        /*0760*/ 	.word	0x00013e10
        /*0764*/ 	.word	0x00000000
        /*0768*/ 	.word	0x00033420
        /*076c*/ 	.short	0x010a
        /*076e*/ 	.byte	0x3f
	.zero		1


	//   ....[56]....
        /*0770*/ 	.word	0x00013fb0
        /*0774*/ 	.word	0x00000007
        /*0778*/ 	.word	0x00000000
        /*077c*/ 	.short	0x010a
        /*077e*/ 	.byte	0x3f
	.zero		1


	//   ....[57]....
        /*0780*/ 	.word	0x00014020
        /*0784*/ 	.word	0x00000009
        /*0788*/ 	.word	0x00000000
        /*078c*/ 	.short	0x010a
        /*078e*/ 	.byte	0x3f
	.zero		1


	//   ....[58]....
        /*0790*/ 	.word	0x00014070
        /*0794*/ 	.word	0x00000011
        /*0798*/ 	.word	0x00033460
        /*079c*/ 	.short	0x010a
        /*079e*/ 	.byte	0x3f
	.zero		1


	//   ....[59]....
        /*07a0*/ 	.word	0x000140c0
        /*07a4*/ 	.word	0x00000003
        /*07a8*/ 	.word	0x00033460
        /*07ac*/ 	.short	0x010a
        /*07ae*/ 	.byte	0x3f
	.zero		1


	//   ....[60]....
        /*07b0*/ 	.word	0x00014100
        /*07b4*/ 	.word	0x00000011
        /*07b8*/ 	.word	0x00033480
        /*07bc*/ 	.short	0x010a
        /*07be*/ 	.byte	0x3f
	.zero		1


	//   ....[61]....
        /*07c0*/ 	.word	0x00014120
        /*07c4*/ 	.word	0x00000003
        /*07c8*/ 	.word	0x00033480
        /*07cc*/ 	.short	0x010a
        /*07ce*/ 	.byte	0x3f
	.zero		1


	//   ....[62]....
        /*07d0*/ 	.word	0x00014190
        /*07d4*/ 	.word	0x00000003
        /*07d8*/ 	.word	0x00033400
        /*07dc*/ 	.short	0x010a
        /*07de*/ 	.byte	0x3f
	.zero		1


	//   ....[63]....
        /*07e0*/ 	.word	0x000141e0
        /*07e4*/ 	.word	0x00000003
        /*07e8*/ 	.word	0x00033430
        /*07ec*/ 	.short	0x010a
        /*07ee*/ 	.byte	0x3f
	.zero		1


	//   ....[64]....
        /*07f0*/ 	.word	0x00014240
        /*07f4*/ 	.word	0x0000000a
        /*07f8*/ 	.word	0x00033430
        /*07fc*/ 	.short	0x010a
        /*07fe*/ 	.byte	0x3f
	.zero		1


	//   ....[65]....
        /*0800*/ 	.word	0x000142a0
        /*0804*/ 	.word	0x00000009
        /*0808*/ 	.word	0x00033450
        /*080c*/ 	.short	0x010a
        /*080e*/ 	.byte	0x3f
	.zero		1


	//   ....[66]....
        /*0810*/ 	.word	0x00014300
        /*0814*/ 	.word	0x00000009
        /*0818*/ 	.word	0x00033430
        /*081c*/ 	.short	0x010a
        /*081e*/ 	.byte	0x3f
	.zero		1


	//   ....[67]....
        /*0820*/ 	.word	0x00014360
        /*0824*/ 	.word	0x00000008
        /*0828*/ 	.word	0x00033450
        /*082c*/ 	.short	0x010a
        /*082e*/ 	.byte	0x3f
	.zero		1


	//   ....[68]....
        /*0830*/ 	.word	0x000143c0
        /*0834*/ 	.word	0x00000005
        /*0838*/ 	.word	0x00033450
        /*083c*/ 	.short	0x010a
        /*083e*/ 	.byte	0x3f
	.zero		1


	//   ....[69]....
        /*0840*/ 	.word	0x00014510
        /*0844*/ 	.word	0x00000004
        /*0848*/ 	.word	0x00033480
        /*084c*/ 	.short	0x010a
        /*084e*/ 	.byte	0x3f
	.zero		1


	//   ....[70]....
        /*0850*/ 	.word	0x00014560
        /*0854*/ 	.word	0x00000004
        /*0858*/ 	.word	0x00033440
        /*085c*/ 	.short	0x010a
        /*085e*/ 	.byte	0x3f
	.zero		1


	//   ....[71]....
        /*0860*/ 	.word	0x000145c0
        /*0864*/ 	.word	0x00000003
        /*0868*/ 	.word	0x00033420
        /*086c*/ 	.short	0x010a
        /*086e*/ 	.byte	0x3f
	.zero		1


	//   ....[72]....
        /*0870*/ 	.word	0x00014610
        /*0874*/ 	.word	0x00000006
        /*0878*/ 	.word	0x00033480
        /*087c*/ 	.short	0x010a
        /*087e*/ 	.byte	0x3f
	.zero		1


	//   ....[73]....
        /*0880*/ 	.word	0x00014660
        /*0884*/ 	.word	0x00000006
        /*0888*/ 	.word	0x00033440
        /*088c*/ 	.short	0x010a
        /*088e*/ 	.byte	0x3f
	.zero		1


	//   ....[74]....
        /*0890*/ 	.word	0x000146b0
        /*0894*/ 	.word	0x0000000d
        /*0898*/ 	.word	0x00033470
        /*089c*/ 	.short	0x010a
        /*089e*/ 	.byte	0x3f
	.zero		1


	//   ....[75]....
        /*08a0*/ 	.word	0x00014700
        /*08a4*/ 	.word	0x0000000d
        /*08a8*/ 	.word	0x00033460
        /*08ac*/ 	.short	0x010a
        /*08ae*/ 	.byte	0x3f
	.zero		1


	//   ....[76]....
        /*08b0*/ 	.word	0x00014750
        /*08b4*/ 	.word	0x00000003
        /*08b8*/ 	.word	0x00033470
        /*08bc*/ 	.short	0x010a
        /*08be*/ 	.byte	0x3f
	.zero		1


	//   ....[77]....
        /*08c0*/ 	.word	0x000147a0
        /*08c4*/ 	.word	0x00000003
        /*08c8*/ 	.word	0x00033460
        /*08cc*/ 	.short	0x010a
        /*08ce*/ 	.byte	0x3f
	.zero		1


	//   ....[78]....
        /*08d0*/ 	.word	0x000147f0
        /*08d4*/ 	.word	0x00000000
        /*08d8*/ 	.word	0x00033420
        /*08dc*/ 	.short	0x010a
        /*08de*/ 	.byte	0x3f
	.zero		1


	//   ....[79]....
        /*08e0*/ 	.word	0x00014990
        /*08e4*/ 	.word	0x00000007
        /*08e8*/ 	.word	0x00000000
        /*08ec*/ 	.short	0x010a
        /*08ee*/ 	.byte	0x3f
	.zero		1


	//   ....[80]....
        /*08f0*/ 	.word	0x000149e0
        /*08f4*/ 	.word	0x00000009
        /*08f8*/ 	.word	0x00000000
        /*08fc*/ 	.short	0x010a
        /*08fe*/ 	.byte	0x3f
	.zero		1


	//   ....[81]....
        /*0900*/ 	.word	0x00014a30
        /*0904*/ 	.word	0x00000011
        /*0908*/ 	.word	0x00033460
        /*090c*/ 	.short	0x010a
        /*090e*/ 	.byte	0x3f
	.zero		1


	//   ....[82]....
        /*0910*/ 	.word	0x00014a80
        /*0914*/ 	.word	0x00000003
        /*0918*/ 	.word	0x00033460
        /*091c*/ 	.short	0x010a
        /*091e*/ 	.byte	0x3f
	.zero		1


	//   ....[83]....
        /*0920*/ 	.word	0x00014ad0
        /*0924*/ 	.word	0x00000011
        /*0928*/ 	.word	0x00033480
        /*092c*/ 	.short	0x010a
        /*092e*/ 	.byte	0x3f
	.zero		1


	//----- nvinfo : EIATTR_NUM_MBARRIERS
	.align		4
.L_306:
        /*0930*/ 	.byte	0x03, 0x38
        /*0932*/ 	.short	0x0016


	//----- nvinfo : EIATTR_EXIT_INSTR_OFFSETS
	.align		4
        /*0934*/ 	.byte	0x04, 0x1c
        /*0936*/ 	.short	(.L_308 - .L_307)


	//   ....[0]....
.L_307:
        /*0938*/ 	.word	0x00000a50


	//   ....[1]....
        /*093c*/ 	.word	0x00010620


	//   ....[2]....
        /*0940*/ 	.word	0x00014170


	//----- nvinfo : EIATTR_MAX_THREADS
	.align		4
.L_308:
        /*0944*/ 	.byte	0x04, 0x05
        /*0946*/ 	.short	(.L_310 - .L_309)
.L_309:
        /*0948*/ 	.word	0x00000180
        /*094c*/ 	.word	0x00000001
        /*0950*/ 	.word	0x00000001


	//----- nvinfo : EIATTR_CRS_STACK_SIZE
	.align		4
.L_310:
        /*0954*/ 	.byte	0x04, 0x1e
        /*0956*/ 	.short	(.L_312 - .L_311)
.L_311:
        /*0958*/ 	.word	0x00000000


	//----- nvinfo : EIATTR_CBANK_PARAM_SIZE
	.align		4
.L_312:
        /*095c*/ 	.byte	0x03, 0x19
        /*095e*/ 	.short	0x0bf0


	//----- nvinfo : EIATTR_PARAM_CBANK
	.align		4
        /*0960*/ 	.byte	0x04, 0x0a
        /*0962*/ 	.short	(.L_314 - .L_313)
	.align		4
.L_313:
        /*0964*/ 	.word	index@(.nv.constant0._ZN7cutlass13device_kernelIN5flash11enable_sm90INS1_16FlashAttnFwdSm90INS1_25CollectiveMainloopFwdSm90ILi2EN4cute5tupleIJNS5_1CILi1EEES8_S8_EEENS6_IJNS7_ILi128EEENS7_ILi160EEENS7_ILi192EEEEEELi192ENS_12float_e4m3_tEfNS_4arch4Sm90ELb1ELb0ELb1ELb0ELb0ELb0ELb0ELb1ELb1ELb0ELb0ELb0EEENS1_21CollectiveEpilogueFwdINS6_IJSA_SC_SB_EEES9_NS_10bfloat16_tESG_Li256ELb0ELb0ELb0ELb1EEENS1_30DynamicPersistentTileSchedulerILi256ELi128ELb0ELb0ELb1EEEEEEEEEvNT_6ParamsE)
        /*0968*/ 	.short	0x0210
        /*096a*/ 	.short	0x0bf0


	//----- nvinfo : EIATTR_SW_WAR
	.align		4
.L_314:
        /*096c*/ 	.byte	0x04, 0x36
        /*096e*/ 	.short	(.L_316 - .L_315)
.L_315:
        /*0970*/ 	.word	0x00000008
.L_316:


//--------------------- .nv.info._ZN7cutlass13device_kernelIN5flash11enable_sm90INS1_16FlashAttnFwdSm90INS1_25CollectiveMainloopFwdSm90ILi2EN4cute5tupleIJNS5_1CILi1EEES8_S8_EEENS6_IJNS7_ILi128EEENS7_ILi160EEENS7_ILi192EEEEEELi192ENS_12float_e4m3_tEfNS_4arch4Sm90ELb1ELb0ELb1ELb1ELb0ELb0ELb0ELb1ELb1ELb0ELb0ELb0EEENS1_21CollectiveEpilogueFwdINS6_IJSA_SC_SB_EEES9_NS_10bfloat16_tESG_Li256ELb1ELb0ELb0ELb1EEENS1_36VarlenDynamicPersistentTileSchedulerILi128ELi160ELi256ELi128ELb0ELb0ELb1ELb1ELb1ELb1EEEEEEEEEvNT_6ParamsE --------------------------
	.section	.nv.info._ZN7cutlass13device_kernelIN5flash11enable_sm90INS1_16FlashAttnFwdSm90INS1_25CollectiveMainloopFwdSm90ILi2EN4cute5tupleIJNS5_1CILi1EEES8_S8_EEENS6_IJNS7_ILi128EEENS7_ILi160EEENS7_ILi192EEEEEELi192ENS_12float_e4m3_tEfNS_4arch4Sm90ELb1ELb0ELb1ELb1ELb0ELb0ELb0ELb1ELb1ELb0ELb0ELb0EEENS1_21CollectiveEpilogueFwdINS6_IJSA_SC_SB_EEES9_NS_10bfloat16_tESG_Li256ELb1ELb0ELb0ELb1EEENS1_36VarlenDynamicPersistentTileSchedulerILi128ELi160ELi256ELi128ELb0ELb0ELb1ELb1ELb1ELb1EEEEEEEEEvNT_6ParamsE,"",@"SHT_CUDA_INFO"
	.sectionflags	@""
	.align	4


	//----- nvinfo : EIATTR_CUDA_API_VERSION
	.align		4
        /*0000*/ 	.byte	0x04, 0x37
        /*0002*/ 	.short	(.L_318 - .L_317)
.L_317:
        /*0004*/ 	.word	0x00000082


	//----- nvinfo : EIATTR_KPARAM_INFO
	.align		4
.L_318:
        /*0008*/ 	.byte	0x04, 0x17
        /*000a*/ 	.short	(.L_320 - .L_319)
.L_319:
        /*000c*/ 	.word	0x00000000
        /*0010*/ 	.short	0x0000
        /*0012*/ 	.short	0x0070
        /*0014*/ 	.byte	0x00, 0xf0, 0x01, 0x28


	//----- nvinfo : EIATTR_SPARSE_MMA_MASK
	.align		4
.L_320:
        /*0018*/ 	.byte	0x03, 0x50
        /*001a*/ 	.short	0x0000


	//----- nvinfo : EIATTR_MAXREG_COUNT
	.align		4
        /*001c*/ 	.byte	0x03, 0x1b
        /*001e*/ 	.short	0x00a8


	//----- nvinfo : EIATTR_NUM_BARRIERS
	.align		4
        /*0020*/ 	.byte	0x02, 0x4c
        /*0022*/ 	.byte	0x10
	.zero		1


	//----- nvinfo : EIATTR_EXTERNS
	.align		4
        /*0024*/ 	.byte	0x04, 0x0f
        /*0026*/ 	.short	(.L_322 - .L_321)


	//   ....[0]....
	.align		4
.L_321:
        /*0028*/ 	.word	index@(__assertfail)


	//----- nvinfo : EIATTR_ANNOTATIONS
	.align		4
.L_322:
        /*002c*/ 	.byte	0x04, 0x55
        /*002e*/ 	.short	(.L_324 - .L_323)


	//   ....[0]....
.L_323:
        /* <DEDUP_REMOVED lines=22> */


	//----- nvinfo : EIATTR_MERCURY_ISA_VERSION
	.align		4
.L_324:
        /*0180*/ 	.byte	0x03, 0x5f
        /*0182*/ 	.short	0x0101


	//----- nvinfo : EIATTR_UNUSED_LOAD_BYTE_OFFSET
	.align		4
        /*0184*/ 	.byte	0x04, 0x44
        /*0186*/ 	.short	(.L_326 - .L_325)


	//   ....[0]....
.L_325:
        /*0188*/ 	.word	0x00000a70
        /*018c*/ 	.word	0x0000fff0


	//   ....[1]....
        /*0190*/ 	.word	0x0000e8b0
        /*0194*/ 	.word	0x0000fff0


	//----- nvinfo : EIATTR_INT_WARP_WIDE_INSTR_OFFSETS
	.align		4
.L_326:
        /*0198*/ 	.byte	0x04, 0x31
        /*019a*/ 	.short	(.L_328 - .L_327)


	//   ....[0]....
.L_327:
        /*019c*/ 	.word	0x00000160


	//   ....[1]....
        /*01a0*/ 	.word	0x000001a0


	//   ....[2]....
        /*01a4*/ 	.word	0x00000210


	//   ....[3]....
        /*01a8*/ 	.word	0x00012c20


	//   ....[4]....
        /*01ac*/ 	.word	0x00012cb0


	//   ....[5]....
        /*01b0*/ 	.word	0x00013430


	//   ....[6]....
        /*01b4*/ 	.word	0x00015200


	//   ....[7]....
        /*01b8*/ 	.word	0x00015290


	//----- nvinfo : EIATTR_COOP_GROUP_MASK_REGIDS
	.align		4
.L_328:
        /*01bc*/ 	.byte	0x04, 0x29
        /*01be*/ 	.short	(.L_330 - .L_329)


	//   ....[0]....
.L_329:
        /*01c0*/ 	.word	0xffffffff


	//   ....[1]....
        /*01c4*/ 	.word	0xffffffff


	//   ....[2]....
        /*01c8*/ 	.word	0xffffffff


	//   ....[3]....
        /*01cc*/ 	.word	0xffffffff


	//   ....[4]....
        /*01d0*/ 	.word	0xffffffff


	//   ....[5]....
        /*01d4*/ 	.word	0xffffffff


	//   ....[6]....
        /*01d8*/ 	.word	0xffffffff


	//   ....[7]....
        /*01dc*/ 	.word	0xffffffff


	//   ....[8]....
        /*01e0*/ 	.word	0xffffffff


	//   ....[9]....
        /*01e4*/ 	.word	0xffffffff


	//   ....[10]....
        /*01e8*/ 	.word	0xffffffff


	//   ....[11]....
        /*01ec*/ 	.word	0xffffffff


	//   ....[12]....
        /*01f0*/ 	.word	0xffffffff


	//   ....[13]....
        /*01f4*/ 	.word	0xffffffff


	//   ....[14]....
        /*01f8*/ 	.word	0xffffffff


	//   ....[15]....
        /*01fc*/ 	.word	0xffffffff


	//   ....[16]....
        /*0200*/ 	.word	0xffffffff


	//   ....[17]....
        /*0204*/ 	.word	0xffffffff


	//   ....[18]....
        /*0208*/ 	.word	0xffffffff


	//   ....[19]....
        /*020c*/ 	.word	0xffffffff


	//   ....[20]....
        /*0210*/ 	.word	0xffffffff


	//   ....[21]....
        /*0214*/ 	.word	0xffffffff


	//   ....[22]....
        /*0218*/ 	.word	0xffffffff


	//   ....[23]....
        /*021c*/ 	.word	0xffffffff


	//   ....[24]....
        /*0220*/ 	.word	0xffffffff


	//   ....[25]....
        /*0224*/ 	.word	0xffffffff


	//   ....[26]....
        /*0228*/ 	.word	0xffffffff


	//   ....[27]....
        /*022c*/ 	.word	0xffffffff


	//   ....[28]....
        /*0230*/ 	.word	0xffffffff


	//   ....[29]....
        /*0234*/ 	.word	0xffffffff


	//   ....[30]....
        /*0238*/ 	.word	0xffffffff


	//   ....[31]....
        /*023c*/ 	.word	0xffffffff


	//   ....[32]....
        /*0240*/ 	.word	0xffffffff


	//   ....[33]....
        /*0244*/ 	.word	0xffffffff


	//   ....[34]....
        /*0248*/ 	.word	0xffffffff


	//   ....[35]....
        /*024c*/ 	.word	0xffffffff


	//   ....[36]....
        /*0250*/ 	.word	0xffffffff


	//   ....[37]....
        /*0254*/ 	.word	0xffffffff


	//   ....[38]....
        /*0258*/ 	.word	0xffffffff


	//   ....[39]....
        /*025c*/ 	.word	0xffffffff


	//   ....[40]....
        /*0260*/ 	.word	0xffffffff


	//   ....[41]....
        /*0264*/ 	.word	0xffffffff


	//   ....[42]....
        /*0268*/ 	.word	0xffffffff


	//   ....[43]....
        /*026c*/ 	.word	0xffffffff


	//   ....[44]....
        /*0270*/ 	.word	0xffffffff


	//   ....[45]....
        /*0274*/ 	.word	0xffffffff


	//   ....[46]....
        /*0278*/ 	.word	0xffffffff


	//   ....[47]....
        /*027c*/ 	.word	0xffffffff


	//   ....[48]....
        /*0280*/ 	.word	0xffffffff


	//   ....[49]....
        /*0284*/ 	.word	0xffffffff


	//   ....[50]....
        /*0288*/ 	.word	0xffffffff


	//   ....[51]....
        /*028c*/ 	.word	0xffffffff


	//   ....[52]....
        /*0290*/ 	.word	0xffffffff


	//   ....[53]....
        /*0294*/ 	.word	0xffffffff


	//   ....[54]....
        /*0298*/ 	.word	0xffffffff


	//   ....[55]....
        /*029c*/ 	.word	0xffffffff


	//   ....[56]....
        /*02a0*/ 	.word	0xffffffff


	//   ....[57]....
        /*02a4*/ 	.word	0xffffffff


	//   ....[58]....
        /*02a8*/ 	.word	0xffffffff


	//   ....[59]....
        /*02ac*/ 	.word	0xffffffff


	//   ....[60]....
        /*02b0*/ 	.word	0xffffffff


	//   ....[61]....
        /*02b4*/ 	.word	0xffffffff


	//   ....[62]....
        /*02b8*/ 	.word	0xffffffff


	//   ....[63]....
        /*02bc*/ 	.word	0xffffffff


	//   ....[64]....
        /*02c0*/ 	.word	0xffffffff


	//   ....[65]....
        /*02c4*/ 	.word	0xffffffff


	//   ....[66]....
        /*02c8*/ 	.word	0xffffffff


	//   ....[67]....
        /*02cc*/ 	.word	0xffffffff


	//   ....[68]....
        /*02d0*/ 	.word	0xffffffff


	//   ....[69]....
        /*02d4*/ 	.word	0xffffffff


	//   ....[70]....
        /*02d8*/ 	.word	0xffffffff


	//   ....[71]....
        /*02dc*/ 	.word	0xffffffff


	//   ....[72]....
        /*02e0*/ 	.word	0xffffffff


	//   ....[73]....
        /*02e4*/ 	.word	0xffffffff


	//   ....[74]....
        /*02e8*/ 	.word	0xffffffff


	//   ....[75]....
        /*02ec*/ 	.word	0xffffffff


	//   ....[76]....
        /*02f0*/ 	.word	0xffffffff


	//   ....[77]....
        /*02f4*/ 	.word	0xffffffff


	//   ....[78]....
        /*02f8*/ 	.word	0xffffffff


	//   ....[79]....
        /*02fc*/ 	.word	0xffffffff


	//   ....[80]....
        /*0300*/ 	.word	0xffffffff


	//   ....[81]....
        /*0304*/ 	.word	0xffffffff


	//   ....[82]....
        /*0308*/ 	.word	0xffffffff


	//   ....[83]....
        /*030c*/ 	.word	0xffffffff


	//   ....[84]....
        /*0310*/ 	.word	0xffffffff


	//   ....[85]....
        /*0314*/ 	.word	0xffffffff


	//   ....[86]....
        /*0318*/ 	.word	0xffffffff


	//   ....[87]....
        /*031c*/ 	.word	0xffffffff


	//   ....[88]....
        /*0320*/ 	.word	0xffffffff


	//   ....[89]....
        /*0324*/ 	.word	0xffffffff


	//   ....[90]....
        /*0328*/ 	.word	0xffffffff


	//   ....[91]....
        /*032c*/ 	.word	0xffffffff


	//   ....[92]....
        /*0330*/ 	.word	0xffffffff


	//   ....[93]....
        /*0334*/ 	.word	0xffffffff


	//   ....[94]....
        /*0338*/ 	.word	0xffffffff


	//   ....[95]....
        /*033c*/ 	.word	0xffffffff


	//   ....[96]....
        /*0340*/ 	.word	0xffffffff


	//   ....[97]....
        /*0344*/ 	.word	0xffffffff


	//   ....[98]....
        /*0348*/ 	.word	0xffffffff


	//   ....[99]....
        /*034c*/ 	.word	0xffffffff


	//   ....[100]....
        /*0350*/ 	.word	0xffffffff


	//   ....[101]....
        /*0354*/ 	.word	0xffffffff


	//   ....[102]....
        /*0358*/ 	.word	0xffffffff


	//   ....[103]....
        /*035c*/ 	.word	0xffffffff


	//   ....[104]....
        /*0360*/ 	.word	0xffffffff


	//   ....[105]....
        /*0364*/ 	.word	0xffffffff


	//   ....[106]....
        /*0368*/ 	.word	0xffffffff


	//   ....[107]....
        /*036c*/ 	.word	0x0500000f


	//   ....[108]....
        /*0370*/ 	.word	0x0500000f


	//----- nvinfo : EIATTR_COOP_GROUP_INSTR_OFFSETS
	.align		4
.L_330:
        /*0374*/ 	.byte	0x04, 0x28
        /*0376*/ 	.short	(.L_332 - .L_331)


	//   ....[0]....
.L_331:
        /*0378*/ 	.word	0x00000070


	//   ....[1]....
        /*037c*/ 	.word	0x00000170


	//   ....[2]....
        /*0380*/ 	.word	0x000001c0


	//   ....[3]....
        /*0384*/ 	.word	0x000003f0


	//   ....[4]....
        /*0388*/ 	.word	0x00000550


	//   ....[5]....
        /*038c*/ 	.word	0x00000670


	//   ....[6]....
        /*0390*/ 	.word	0x000007d0


	//   ....[7]....
        /*0394*/ 	.word	0x000016c0


	//   ....[8]....
        /*0398*/ 	.word	0x00003b20


	//   ....[9]....
        /*039c*/ 	.word	0x00003b80


	//   ....[10]....
        /*03a0*/ 	.word	0x000048b0


	//   ....[11]....
        /*03a4*/ 	.word	0x00004990


	//   ....[12]....
        /*03a8*/ 	.word	0x00007dc0


	//   ....[13]....
        /*03ac*/ 	.word	0x00007e70


	//   ....[14]....
        /*03b0*/ 	.word	0x00008b80


	//   ....[15]....
        /*03b4*/ 	.word	0x00008c00


	//   ....[16]....
        /*03b8*/ 	.word	0x0000c110


	//   ....[17]....
        /*03bc*/ 	.word	0x0000c160


	//   ....[18]....
        /*03c0*/ 	.word	0x0000c1c0


	//   ....[19]....
        /*03c4*/ 	.word	0x0000c1d0


	//   ....[20]....
        /*03c8*/ 	.word	0x0000df60


	//   ....[21]....
        /*03cc*/ 	.word	0x0000df70


	//   ....[22]....
        /*03d0*/ 	.word	0x0000dfa0


	//   ....[23]....
        /*03d4*/ 	.word	0x0000dfb0


	//   ....[24]....
        /*03d8*/ 	.word	0x0000f460


	//   ....[25]....
        /*03dc*/ 	.word	0x0000f490


	//   ....[26]....
        /*03e0*/ 	.word	0x0000f4c0


	//   ....[27]....
        /*03e4*/ 	.word	0x0000f4f0


	//   ....[28]....
        /*03e8*/ 	.word	0x0000f510


	//   ....[29]....
        /*03ec*/ 	.word	0x0000f520


	//   ....[30]....
        /*03f0*/ 	.word	0x0000f530


	//   ....[31]....
        /*03f4*/ 	.word	0x0000f540


	//   ....[32]....
        /*03f8*/ 	.word	0x0000f550


	//   ....[33]....
        /*03fc*/ 	.word	0x0000f580


	//   ....[34]....
        /*0400*/ 	.word	0x0000f5b0


	//   ....[35]....
        /*0404*/ 	.word	0x0000f5c0


	//   ....[36]....
        /*0408*/ 	.word	0x0000f5d0


	//   ....[37]....
        /*040c*/ 	.word	0x0000f600


	//   ....[38]....
        /*0410*/ 	.word	0x0000f630


	//   ....[39]....
        /*0414*/ 	.word	0x0000f640


	//   ....[40]....
        /*0418*/ 	.word	0x0000f6a0


	//   ....[41]....
        /*041c*/ 	.word	0x0000f6b0


	//   ....[42]....
        /*0420*/ 	.word	0x0000f6c0


	//   ....[43]....
        /*0424*/ 	.word	0x0000f6f0


	//   ....[44]....
        /*0428*/ 	.word	0x0000f720


	//   ....[45]....
        /*042c*/ 	.word	0x0000f730


	//   ....[46]....
        /*0430*/ 	.word	0x0000f740


	//   ....[47]....
        /*0434*/ 	.word	0x0000f750


	//   ....[48]....
        /*0438*/ 	.word	0x0000f760


	//   ....[49]....
        /*043c*/ 	.word	0x0000f770


	//   ....[50]....
        /*0440*/ 	.word	0x0000f780


	//   ....[51]....
        /*0444*/ 	.word	0x0000f790


	//   ....[52]....
        /*0448*/ 	.word	0x0000f7a0


	//   ....[53]....
        /*044c*/ 	.word	0x0000f7d0


	//   ....[54]....
        /*0450*/ 	.word	0x0000f800


	//   ....[55]....
        /*0454*/ 	.word	0x0000f810


	//   ....[56]....
        /*0458*/ 	.word	0x0000f820


	//   ....[57]....
        /*045c*/ 	.word	0x0000f840


	//   ....[58]....
        /*0460*/ 	.word	0x0000f870


	//   ....[59]....
        /*0464*/ 	.word	0x0000f880


	//   ....[60]....
        /*0468*/ 	.word	0x0000f890


	//   ....[61]....
        /*046c*/ 	.word	0x0000f8a0


	//   ....[62]....
        /*0470*/ 	.word	0x0000f8b0


	//   ....[63]....
        /*0474*/ 	.word	0x0000f8c0


	//   ....[64]....
        /*0478*/ 	.word	0x0000f8d0


	//   ....[65]....
        /*047c*/ 	.word	0x0000f8e0


	//   ....[66]....
        /*0480*/ 	.word	0x0000f8f0


	//   ....[67]....
        /*0484*/ 	.word	0x0000f900


	//   ....[68]....
        /*0488*/ 	.word	0x0000f920


	//   ....[69]....
        /*048c*/ 	.word	0x0000f950


	//   ....[70]....
        /*0490*/ 	.word	0x0000f980


	//   ....[71]....
        /*0494*/ 	.word	0x0000f990


	//   ....[72]....
        /*0498*/ 	.word	0x000117c0


	//   ....[73]....
        /*049c*/ 	.word	0x000119a0


	//   ....[74]....
        /*04a0*/ 	.word	0x000119d0


	//   ....[75]....
        /*04a4*/ 	.word	0x00011a00


	//   ....[76]....
        /*04a8*/ 	.word	0x00011a40


	//   ....[77]....
        /*04ac*/ 	.word	0x00011a70


	//   ....[78]....
        /*04b0*/ 	.word	0x00011ab0


	//   ....[79]....
        /*04b4*/ 	.word	0x00011c40


	//   ....[80]....
        /*04b8*/ 	.word	0x00011c70


	//   ....[81]....
        /*04bc*/ 	.word	0x00011ca0


	//   ....[82]....
        /*04c0*/ 	.word	0x00011cd0


	//   ....[83]....
        /*04c4*/ 	.word	0x00011d00


	//   ....[84]....
        /*04c8*/ 	.word	0x00011d40


	//   ....[85]....
        /*04cc*/ 	.word	0x00011de0


	//   ....[86]....
        /*04d0*/ 	.word	0x00011e70


	//   ....[87]....
        /*04d4*/ 	.word	0x00011f20


	//   ....[88]....
        /*04d8*/ 	.word	0x00013560


	//   ....[89]....
        /*04dc*/ 	.word	0x00015d40


	//   ....[90]....
        /*04e0*/ 	.word	0x00015d70


	//   ....[91]....
        /*04e4*/ 	.word	0x00015da0


	//   ....[92]....
        /*04e8*/ 	.word	0x00015dd0


	//   ....[93]....
        /*04ec*/ 	.word	0x00015e00


	//   ....[94]....
        /*04f0*/ 	.word	0x00015e10


	//   ....[95]....
        /*04f4*/ 	.word	0x00015e50


	//   ....[96]....
        /*04f8*/ 	.word	0x00015e60


	//   ....[97]....
        /*04fc*/ 	.word	0x00015fa0


	//   ....[98]....
        /*0500*/ 	.word	0x00015fd0


	//   ....[99]....
        /*0504*/ 	.word	0x00016000


	//   ....[100]....
        /*0508*/ 	.word	0x00016030


	//   ....[101]....
        /*050c*/ 	.word	0x00016060


	//   ....[102]....
        /*0510*/ 	.word	0x000160a0


	//   ....[103]....
        /*0514*/ 	.word	0x00016140


	//   ....[104]....
        /*0518*/ 	.word	0x000161d0


	//   ....[105]....
        /*051c*/ 	.word	0x00016280


	//   ....[106]....
        /*0520*/ 	.word	0x000168d0


	//   ....[107]....
        /*0524*/ 	.word	0x00016ea0


	//   ....[108]....
        /*0528*/ 	.word	0x00017310


	//----- nvinfo : EIATTR_REG_RECONFIG
	.align		4
.L_332:
        /*052c*/ 	.byte	0x01, 0x54
	.zero		2


	//----- nvinfo : EIATTR_SYSCALL_OFFSETS
	.align		4
        /*0530*/ 	.byte	0x04, 0x46
        /*0532*/ 	.short	(.L_334 - .L_333)


	//   ....[0]....
.L_333:
        /*0534*/ 	.word	0x000018a0


	//   ....[1]....
        /*0538*/ 	.word	0x00012e50


	//   ....[2]....
        /*053c*/ 	.word	0x00012f90


	//   ....[3]....
        /*0540*/ 	.word	0x000130d0


	//   ....[4]....
        /*0544*/ 	.word	0x000131f0


	//----- nvinfo : EIATTR_MBARRIER_INSTR_OFFSETS
	.align		4
.L_334:
        /*0548*/ 	.byte	0x04, 0x39
        /*054a*/ 	.short	(.L_336 - .L_335)


	//   ....[0]....
.L_335:
        /*054c*/ 	.word	0x000002a0
        /*0550*/ 	.word	0x000000ff
        /*0554*/ 	.word	0x00033400
        /*0558*/ 	.short	0x0100
        /*055a*/ 	.byte	0x08
	.zero		1


	//   ....[1]....
        /*055c*/ 	.word	0x000002b0
        /*0560*/ 	.word	0x000000ff
        /*0564*/ 	.word	0x00033420
        /*0568*/ 	.short	0x0100
        /*056a*/ 	.byte	0x08
	.zero		1


	//   ....[2]....
        /*056c*/ 	.word	0x000003a0
        /*0570*/ 	.word	0x000000ff
        /*0574*/ 	.word	0x00033430
        /*0578*/ 	.short	0x0100
        /*057a*/ 	.byte	0x08
	.zero		1


	//   ....[3]....
        /*057c*/ 	.word	0x000003b0
        /*0580*/ 	.word	0x000000ff
        /*0584*/ 	.word	0x00033440
        /*0588*/ 	.short	0x0100
        /*058a*/ 	.byte	0x08
	.zero		1


	//   ....[4]....
        /*058c*/ 	.word	0x000003c0
        /*0590*/ 	.word	0x000000ff
        /*0594*/ 	.word	0x00033438
        /*0598*/ 	.short	0x0100
        /*059a*/ 	.byte	0x08
	.zero		1


	//   ....[5]....
        /*059c*/ 	.word	0x000003d0
        /*05a0*/ 	.word	0x000000ff
        /*05a4*/ 	.word	0x00033448
        /*05a8*/ 	.short	0x0100
        /*05aa*/ 	.byte	0x08
	.zero		1


	//   ....[6]....
        /*05ac*/ 	.word	0x00000500
        /*05b0*/ 	.word	0x000000ff
        /*05b4*/ 	.word	0x00033450
        /*05b8*/ 	.short	0x0100
        /*05ba*/ 	.byte	0x08
	.zero		1


	//   ....[7]....
        /*05bc*/ 	.word	0x00000510
        /*05c0*/ 	.word	0x000000ff
        /*05c4*/ 	.word	0x00033460
        /*05c8*/ 	.short	0x0100
        /*05ca*/ 	.byte	0x08
	.zero		1


	//   ....[8]....
        /*05cc*/ 	.word	0x00000520
        /*05d0*/ 	.word	0x000000ff
        /*05d4*/ 	.word	0x00033458
        /*05d8*/ 	.short	0x0100
        /*05da*/ 	.byte	0x08
	.zero		1


	//   ....[9]....
        /*05dc*/ 	.word	0x00000530
        /*05e0*/ 	.word	0x000000ff
        /*05e4*/ 	.word	0x00033468
        /*05e8*/ 	.short	0x0100
        /*05ea*/ 	.byte	0x08
	.zero		1


	//   ....[10]....
        /*05ec*/ 	.word	0x00000620
        /*05f0*/ 	.word	0x000000ff
        /*05f4*/ 	.word	0x00033470
        /*05f8*/ 	.short	0x0100
        /*05fa*/ 	.byte	0x06
	.zero		1


	//   ....[11]....
        /*05fc*/ 	.word	0x00000630
        /*0600*/ 	.word	0x000000ff
        /*0604*/ 	.word	0x00033480
        /*0608*/ 	.short	0x0100
        /*060a*/ 	.byte	0x06
	.zero		1


	//   ....[12]....
        /*060c*/ 	.word	0x00000640
        /*0610*/ 	.word	0x000000ff
        /*0614*/ 	.word	0x00033478
        /*0618*/ 	.short	0x0100
        /*061a*/ 	.byte	0x06
	.zero		1


	//   ....[13]....
        /*061c*/ 	.word	0x00000650
        /*0620*/ 	.word	0x000000ff
        /*0624*/ 	.word	0x00033488
        /*0628*/ 	.short	0x0100
        /*062a*/ 	.byte	0x06
	.zero		1


	//   ....[14]....
        /*062c*/ 	.word	0x00000780
        /*0630*/ 	.word	0x000000ff
        /*0634*/ 	.word	0x00033490
        /*0638*/ 	.short	0x0100
        /*063a*/ 	.byte	0x08
	.zero		1


	//   ....[15]....
        /*063c*/ 	.word	0x00000790
        /*0640*/ 	.word	0x000000ff
        /*0644*/ 	.word	0x000334a0
        /*0648*/ 	.short	0x0100
        /*064a*/ 	.byte	0x08
	.zero		1


	//   ....[16]....
        /*064c*/ 	.word	0x000007a0
        /*0650*/ 	.word	0x000000ff
        /*0654*/ 	.word	0x00033498
        /*0658*/ 	.short	0x0100
        /*065a*/ 	.byte	0x08
	.zero		1


	//   ....[17]....
        /*065c*/ 	.word	0x000007b0
        /*0660*/ 	.word	0x000000ff
        /*0664*/ 	.word	0x000334a8
        /*0668*/ 	.short	0x0100
        /*066a*/ 	.byte	0x08
	.zero		1


	//   ....[18]....
        /*066c*/ 	.word	0x000008e0
        /*0670*/ 	.word	0x000000ff
        /*0674*/ 	.word	0x000334b0
        /*0678*/ 	.short	0x0100
        /*067a*/ 	.byte	0x08
	.zero		1


	//   ....[19]....
        /*067c*/ 	.word	0x000008f0
        /*0680*/ 	.word	0x000000ff
        /*0684*/ 	.word	0x000334c0
        /*0688*/ 	.short	0x0100
        /*068a*/ 	.byte	0x08
	.zero		1


	//   ....[20]....
        /*068c*/ 	.word	0x00000900
        /*0690*/ 	.word	0x000000ff
        /*0694*/ 	.word	0x000334b8
        /*0698*/ 	.short	0x0100
        /*069a*/ 	.byte	0x08
	.zero		1


	//   ....[21]....
        /*069c*/ 	.word	0x00000910
        /*06a0*/ 	.word	0x000000ff
        /*06a4*/ 	.word	0x000334c8
        /*06a8*/ 	.short	0x0100
        /*06aa*/ 	.byte	0x08
	.zero		1


	//   ....[22]....
        /*06ac*/ 	.word	0x00001bd0
        /*06b0*/ 	.word	0x000000ff
        /*06b4*/ 	.word	0x00033400
        /*06b8*/ 	.short	0x010a
        /*06ba*/ 	.byte	0x29
	.zero		1


	//   ....[23]....
        /*06bc*/ 	.word	0x00001c70
        /*06c0*/ 	.word	0x00000002
        /*06c4*/ 	.word	0x00033430
        /*06c8*/ 	.short	0x010a
        /*06ca*/ 	.byte	0x3f
	.zero		1


	//   ....[24]....
        /*06cc*/ 	.word	0x00001ce0
        /*06d0*/ 	.word	0x00000002
        /*06d4*/ 	.word	0x00033430
        /*06d8*/ 	.short	0x010a
        /*06da*/ 	.byte	0x3f
	.zero		1


	//   ....[25]....
        /*06dc*/ 	.word	0x00003600
        /*06e0*/ 	.word	0x00000002
        /*06e4*/ 	.word	0x00000000
        /*06e8*/ 	.short	0x0101
        /*06ea*/ 	.byte	0x3f
	.zero		1


	//   ....[26]....
        /*06ec*/ 	.word	0x00006020
        /*06f0*/ 	.word	0x000000ff
        /*06f4*/ 	.word	0x00033430
        /*06f8*/ 	.short	0x010a
        /*06fa*/ 	.byte	0x06
	.zero		1


	//   ....[27]....
        /*06fc*/ 	.word	0x00006060
        /*0700*/ 	.word	0x000000ff
        /*0704*/ 	.word	0x00033430
        /*0708*/ 	.short	0x010a
        /*070a*/ 	.byte	0x06
	.zero		1


	//   ....[28]....
        /*070c*/ 	.word	0x00006c80
        /*0710*/ 	.word	0x000000ff
        /*0714*/ 	.word	0x00033450
        /*0718*/ 	.short	0x010a
        /*071a*/ 	.byte	0x06
	.zero		1


	//   ....[29]....
        /*071c*/ 	.word	0x00006cc0
        /*0720*/ 	.word	0x000000ff
        /*0724*/ 	.word	0x00033450
        /*0728*/ 	.short	0x010a
        /*072a*/ 	.byte	0x06
	.zero		1


	//   ....[30]....
        /*072c*/ 	.word	0x00009690
        /*0730*/ 	.word	0x00000002
        /*0734*/ 	.word	0x00000000
        /*0738*/ 	.short	0x0101
        /*073a*/ 	.byte	0x3f
	.zero		1


	//   ....[31]....
        /*073c*/ 	.word	0x00009aa0
        /*0740*/ 	.word	0x000000ff
        /*0744*/ 	.word	0x00000000
        /*0748*/ 	.short	0x0101
        /*074a*/ 	.byte	0x06
	.zero		1


	//   ....[32]....
        /*074c*/ 	.word	0x0000a3f0
        /*0750*/ 	.word	0x000000ff
        /*0754*/ 	.word	0x00033430
        /*0758*/ 	.short	0x010a
        /*075a*/ 	.byte	0x06
	.zero		1


	//   ....[33]....
        /*075c*/ 	.word	0x0000a430
        /*0760*/ 	.word	0x000000ff
        /*0764*/ 	.word	0x00033430
        /*0768*/ 	.short	0x010a
        /*076a*/ 	.byte	0x06
	.zero		1


	//   ....[34]....
        /*076c*/ 	.word	0x0000b050
        /*0770*/ 	.word	0x000000ff
        /*0774*/ 	.word	0x00033450
        /*0778*/ 	.short	0x010a
        /*077a*/ 	.byte	0x06
	.zero		1


	//   ....[35]....
        /*077c*/ 	.word	0x0000b090
        /*0780*/ 	.word	0x000000ff
        /*0784*/ 	.word	0x00033450
        /*0788*/ 	.short	0x010a
        /*078a*/ 	.byte	0x06
	.zero		1


	//   ....[36]....
        /*078c*/ 	.word	0x0000d060
        /*0790*/ 	.word	0x00000002
        /*0794*/ 	.word	0x00000000
        /*0798*/ 	.short	0x0101
        /*079a*/ 	.byte	0x3f
	.zero		1


	//   ....[37]....
        /*079c*/ 	.word	0x0000d370
        /*07a0*/ 	.word	0x000000ff
        /*07a4*/ 	.word	0x00000000
        /*07a8*/ 	.short	0x0101
        /*07aa*/ 	.byte	0x06
	.zero		1


	//   ....[38]....
        /*07ac*/ 	.word	0x0000dbf0
        /*07b0*/ 	.word	0x000000ff
        /*07b4*/ 	.word	0x00033450
        /*07b8*/ 	.short	0x010a
        /*07ba*/ 	.byte	0x09
	.zero		1


	//   ....[39]....
        /*07bc*/ 	.word	0x0000dc30
        /*07c0*/ 	.word	0x000000ff
        /*07c4*/ 	.word	0x00033450
        /*07c8*/ 	.short	0x010a
        /*07ca*/ 	.byte	0x09
	.zero		1


	//   ....[40]....
        /*07cc*/ 	.word	0x0000e460
        /*07d0*/ 	.word	0x000000ff
        /*07d4*/ 	.word	0x00000000
        /*07d8*/ 	.short	0x0101
        /*07da*/ 	.byte	0x04
	.zero		1


	//   ....[41]....
        /*07dc*/ 	.word	0x00010580
        /*07e0*/ 	.word	0x00000003
        /*07e4*/ 	.word	0x00000000
        /*07e8*/ 	.short	0x0101
        /*07ea*/ 	.byte	0x3f
	.zero		1


	//   ....[42]....
        /*07ec*/ 	.word	0x00013770
        /*07f0*/ 	.word	0x00000004
        /*07f4*/ 	.word	0x00033480
        /*07f8*/ 	.short	0x010a
        /*07fa*/ 	.byte	0x3f
	.zero		1


	//   ....[43]....
        /*07fc*/ 	.word	0x000139c0
        /*0800*/ 	.word	0x00000004
        /*0804*/ 	.word	0x00033440
        /*0808*/ 	.short	0x010a
        /*080a*/ 	.byte	0x3f
	.zero		1


	//   ....[44]....
        /*080c*/ 	.word	0x00013e70
        /*0810*/ 	.word	0x000000ff
        /*0814*/ 	.word	0x00033420
        /*0818*/ 	.short	0x010a
        /*081a*/ 	.byte	0x29
	.zero		1


	//   ....[45]....
        /*081c*/ 	.word	0x00014130
        /*0820*/ 	.word	0x00000006
        /*0824*/ 	.word	0x00033480
        /*0828*/ 	.short	0x010a
        /*082a*/ 	.byte	0x3f
	.zero		1


	//   ....[46]....
        /*082c*/ 	.word	0x00014570
        /*0830*/ 	.word	0x00000006
        /*0834*/ 	.word	0x00033440
        /*0838*/ 	.short	0x010a
        /*083a*/ 	.byte	0x3f
	.zero		1


	//   ....[47]....
        /*083c*/ 	.word	0x00014a20
        /*0840*/ 	.word	0x0000000d
        /*0844*/ 	.word	0x00033470
        /*0848*/ 	.short	0x010a
        /*084a*/ 	.byte	0x3f
	.zero		1


	//   ....[48]....
        /*084c*/ 	.word	0x00014a90
        /*0850*/ 	.word	0x0000000d
        /*0854*/ 	.word	0x00033460
        /*0858*/ 	.short	0x010a
        /*085a*/ 	.byte	0x3f
	.zero		1


	//   ....[49]....
        /*085c*/ 	.word	0x00015130
        /*0860*/ 	.word	0x0000000d
        /*0864*/ 	.word	0x00033450
        /*0868*/ 	.short	0x0101
        /*086a*/ 	.byte	0x3f
	.zero		1


	//   ....[50]....
        /*086c*/ 	.word	0x000151a0
        /*0870*/ 	.word	0x00000002
        /*0874*/ 	.word	0x00000000
        /*0878*/ 	.short	0x0101
        /*087a*/ 	.byte	0x3f
	.zero		1


	//   ....[51]....
        /*087c*/ 	.word	0x00015370
        /*0880*/ 	.word	0x00000003
        /*0884*/ 	.word	0x00033470
        /*0888*/ 	.short	0x010a
        /*088a*/ 	.byte	0x3f
	.zero		1


	//   ....[52]....
        /*088c*/ 	.word	0x000153d0
        /*0890*/ 	.word	0x00000003
        /*0894*/ 	.word	0x00033460
        /*0898*/ 	.short	0x010a
        /*089a*/ 	.byte	0x3f
	.zero		1


	//   ....[53]....
        /*089c*/ 	.word	0x00015a80
        /*08a0*/ 	.word	0x00000003
        /*08a4*/ 	.word	0x00033450
        /*08a8*/ 	.short	0x0101
        /*08aa*/ 	.byte	0x3f
	.zero		1


	//   ....[54]....
        /*08ac*/ 	.word	0x00015b10
        /*08b0*/ 	.word	0x00000000
        /*08b4*/ 	.word	0x00000000
        /*08b8*/ 	.short	0x0101
        /*08ba*/ 	.byte	0x3f
	.zero		1


	//   ....[55]....
        /*08bc*/ 	.word	0x00016850
        /*08c0*/ 	.word	0x00000000
        /*08c4*/ 	.word	0x00033420
        /*08c8*/ 	.short	0x010a
        /*08ca*/ 	.byte	0x3f
	.zero		1


	//   ....[56]....
        /*08cc*/ 	.word	0x000169f0
        /*08d0*/ 	.word	0x00000007
        /*08d4*/ 	.word	0x00000000
        /*08d8*/ 	.short	0x010a
        /*08da*/ 	.byte	0x3f
	.zero		1


	//   ....[57]....
        /*08dc*/ 	.word	0x00016a60
        /*08e0*/ 	.word	0x00000009
        /*08e4*/ 	.word	0x00000000
        /*08e8*/ 	.short	0x010a
        /*08ea*/ 	.byte	0x3f
	.zero		1


	//   ....[58]....
        /*08ec*/ 	.word	0x00016ab0
        /*08f0*/ 	.word	0x00000011
        /*08f4*/ 	.word	0x00033460
        /*08f8*/ 	.short	0x010a
        /*08fa*/ 	.byte	0x3f
	.zero		1


	//   ....[59]....
        /*08fc*/ 	.word	0x00016b00
        /*0900*/ 	.word	0x00000003
        /*0904*/ 	.word	0x00033460
        /*0908*/ 	.short	0x010a
        /*090a*/ 	.byte	0x3f
	.zero		1


	//   ....[60]....
        /*090c*/ 	.word	0x00016b40
        /*0910*/ 	.word	0x00000011
        /*0914*/ 	.word	0x00033480
        /*0918*/ 	.short	0x010a
        /*091a*/ 	.byte	0x3f
	.zero		1


	//   ....[61]....
        /*091c*/ 	.word	0x00016b60
        /*0920*/ 	.word	0x00000003
        /*0924*/ 	.word	0x00033480
        /*0928*/ 	.short	0x010a
        /*092a*/ 	.byte	0x3f
	.zero		1


	//   ....[62]....
        /*092c*/ 	.word	0x00016bd0
        /*0930*/ 	.word	0x00000003
        /*0934*/ 	.word	0x00033400
        /*0938*/ 	.short	0x010a
        /*093a*/ 	.byte	0x3f
	.zero		1


	//   ....[63]....
        /*093c*/ 	.word	0x00016c20
        /*0940*/ 	.word	0x00000002
        /*0944*/ 	.word	0x00033430
        /*0948*/ 	.short	0x010a
        /*094a*/ 	.byte	0x3f
	.zero		1


	//   ....[64]....
        /*094c*/ 	.word	0x00016c80
        /*0950*/ 	.word	0x00000007
        /*0954*/ 	.word	0x00033430
        /*0958*/ 	.short	0x010a
        /*095a*/ 	.byte	0x3f
	.zero		1


	//   ....[65]....
        /*095c*/ 	.word	0x00016ce0
        /*0960*/ 	.word	0x00000007
        /*0964*/ 	.word	0x00033450
        /*0968*/ 	.short	0x010a
        /*096a*/ 	.byte	0x3f
	.zero		1


	//   ....[66]....
        /*096c*/ 	.word	0x00016d40
        /*0970*/ 	.word	0x00000007
        /*0974*/ 	.word	0x00033430
        /*0978*/ 	.short	0x010a
        /*097a*/ 	.byte	0x3f
	.zero		1


	//   ....[67]....
        /*097c*/ 	.word	0x00016da0
        /*0980*/ 	.word	0x00000007
        /*0984*/ 	.word	0x00033450
        /*0988*/ 	.short	0x010a
        /*098a*/ 	.byte	0x3f
	.zero		1


	//   ....[68]....
        /*098c*/ 	.word	0x00016e00
        /*0990*/ 	.word	0x00000005
        /*0994*/ 	.word	0x00033450
        /*0998*/ 	.short	0x010a
        /*099a*/ 	.byte	0x3f
	.zero		1


	//   ....[69]....
        /*099c*/ 	.word	0x00016f50
        /*09a0*/ 	.word	0x00000004
        /*09a4*/ 	.word	0x00033480
        /*09a8*/ 	.short	0x010a
        /*09aa*/ 	.byte	0x3f
	.zero		1


	//   ....[70]....
        /*09ac*/ 	.word	0x00016fa0
        /*09b0*/ 	.word	0x00000004
        /*09b4*/ 	.word	0x00033440
        /*09b8*/ 	.short	0x010a
        /*09ba*/ 	.byte	0x3f
	.zero		1


	//   ....[71]....
        /*09bc*/ 	.word	0x00017000
        /*09c0*/ 	.word	0x00000003
        /*09c4*/ 	.word	0x00033420
        /*09c8*/ 	.short	0x010a
        /*09ca*/ 	.byte	0x3f
	.zero		1


	//   ....[72]....
        /*09cc*/ 	.word	0x00017050
        /*09d0*/ 	.word	0x00000006
        /*09d4*/ 	.word	0x00033480
        /*09d8*/ 	.short	0x010a
        /*09da*/ 	.byte	0x3f
	.zero		1


	//   ....[73]....
        /*09dc*/ 	.word	0x000170a0
        /*09e0*/ 	.word	0x00000006
        /*09e4*/ 	.word	0x00033440
        /*09e8*/ 	.short	0x010a
        /*09ea*/ 	.byte	0x3f
	.zero		1


	//   ....[74]....
        /*09ec*/ 	.word	0x000170f0
        /*09f0*/ 	.word	0x0000000d
        /*09f4*/ 	.word	0x00033470
        /*09f8*/ 	.short	0x010a
        /*09fa*/ 	.byte	0x3f
	.zero		1


	//   ....[75]....
        /*09fc*/ 	.word	0x00017140
        /*0a00*/ 	.word	0x0000000d
        /*0a04*/ 	.word	0x00033460
        /*0a08*/ 	.short	0x010a
        /*0a0a*/ 	.byte	0x3f
	.zero		1


	//   ....[76]....
        /*0a0c*/ 	.word	0x00017190
        /*0a10*/ 	.word	0x00000003
        /*0a14*/ 	.word	0x00033470
        /*0a18*/ 	.short	0x010a
        /*0a1a*/ 	.byte	0x3f
	.zero		1


	//   ....[77]....
        /*0a1c*/ 	.word	0x000171e0
        /*0a20*/ 	.word	0x00000003
        /*0a24*/ 	.word	0x00033460
        /*0a28*/ 	.short	0x010a
        /*0a2a*/ 	.byte	0x3f
	.zero		1


	//   ....[78]....
        /*0a2c*/ 	.word	0x00017230
        /*0a30*/ 	.word	0x00000000
        /*0a34*/ 	.word	0x00033420
        /*0a38*/ 	.short	0x010a
        /*0a3a*/ 	.byte	0x3f
	.zero		1


	//   ....[79]....
        /*0a3c*/ 	.word	0x000173d0
        /*0a40*/ 	.word	0x00000007
        /*0a44*/ 	.word	0x00000000
        /*0a48*/ 	.short	0x010a
        /*0a4a*/ 	.byte	0x3f
	.zero		1


	//   ....[80]....
        /*0a4c*/ 	.word	0x00017420
        /*0a50*/ 	.word	0x00000009
        /*0a54*/ 	.word	0x00000000
        /*0a58*/ 	.short	0x010a
        /*0a5a*/ 	.byte	0x3f
	.zero		1


	//   ....[81]....
        /*0a5c*/ 	.word	0x00017470
        /*0a60*/ 	.word	0x00000011
        /*0a64*/ 	.word	0x00033460
        /*0a68*/ 	.short	0x010a
        /*0a6a*/ 	.byte	0x3f
	.zero		1


	//   ....[82]....
        /*0a6c*/ 	.word	0x000174c0
        /*0a70*/ 	.word	0x00000003
        /*0a74*/ 	.word	0x00033460
        /*0a78*/ 	.short	0x010a
        /*0a7a*/ 	.byte	0x3f
	.zero		1


	//   ....[83]....
        /*0a7c*/ 	.word	0x00017510
        /*0a80*/ 	.word	0x00000011
        /*0a84*/ 	.word	0x00033480
        /*0a88*/ 	.short	0x010a
        /*0a8a*/ 	.byte	0x3f
	.zero		1


	//----- nvinfo : EIATTR_NUM_MBARRIERS
	.align		4
.L_336:
        /*0a8c*/ 	.byte	0x03, 0x38
        /*0a8e*/ 	.short	0x0016


	//----- nvinfo : EIATTR_EXIT_INSTR_OFFSETS
	.align		4
        /*0a90*/ 	.byte	0x04, 0x1c
        /*0a92*/ 	.short	(.L_338 - .L_337)


	//   ....[0]....
.L_337:
        /*0a94*/ 	.word	0x00000ab0


	//   ....[1]....
        /*0a98*/ 	.word	0x00011770


	//   ....[2]....
        /*0a9c*/ 	.word	0x00016bb0


	//----- nvinfo : EIATTR_MAX_THREADS
	.align		4
.L_338:
        /*0aa0*/ 	.byte	0x04, 0x05
        /*0aa2*/ 	.short	(.L_340 - .L_339)
.L_339:
        /*0aa4*/ 	.word	0x00000180
        /*0aa8*/ 	.word	0x00000001
        /*0aac*/ 	.word	0x00000001


	//----- nvinfo : EIATTR_CRS_STACK_SIZE
	.align		4
.L_340:
        /*0ab0*/ 	.byte	0x04, 0x1e
        /*0ab2*/ 	.short	(.L_342 - .L_341)
.L_341:
        /*0ab4*/ 	.word	0x00000000


	//----- nvinfo : EIATTR_CBANK_PARAM_SIZE
	.align		4
.L_342:
        /*0ab8*/ 	.byte	0x03, 0x19
        /*0aba*/ 	.short	0x0a70


	//----- nvinfo : EIATTR_PARAM_CBANK
	.align		4
        /*0abc*/ 	.byte	0x04, 0x0a
        /*0abe*/ 	.short	(.L_344 - .L_343)
	.align		4
.L_343:
        /*0ac0*/ 	.word	index@(.nv.constant0._ZN7cutlass13device_kernelIN5flash11enable_sm90INS1_16FlashAttnFwdSm90INS1_25CollectiveMainloopFwdSm90ILi2EN4cute5tupleIJNS5_1CILi1EEES8_S8_EEENS6_IJNS7_ILi128EEENS7_ILi160EEENS7_ILi192EEEEEELi192ENS_12float_e4m3_tEfNS_4arch4Sm90ELb1ELb0ELb1ELb1ELb0ELb0ELb0ELb1ELb1ELb0ELb0ELb0EEENS1_21CollectiveEpilogueFwdINS6_IJSA_SC_SB_EEES9_NS_10bfloat16_tESG_Li256ELb1ELb0ELb0ELb1EEENS1_36VarlenDynamicPersistentTileSchedulerILi128ELi160ELi256ELi128ELb0ELb0ELb1ELb1ELb1ELb1EEEEEEEEEvNT_6ParamsE)
        /*0ac4*/ 	.short	0x0210
        /*0ac6*/ 	.short	0x0a70


	//----- nvinfo : EIATTR_SW_WAR
	.align		4
.L_344:
        /*0ac8*/ 	.byte	0x04, 0x36
        /*0aca*/ 	.short	(.L_346 - .L_345)
.L_345:
        /*0acc*/ 	.word	0x00000008
.L_346:


//--------------------- .nv.info._ZN7cutlass13device_kernelIN5flash11enable_sm90INS1_16FlashAttnFwdSm90INS1_25CollectiveMainloopFwdSm90ILi2EN4cute5tupleIJNS5_1CILi1EEES8_S8_EEENS6_IJNS7_ILi128EEENS7_ILi160EEENS7_ILi192EEEEEELi192ENS_12float_e4m3_tEfNS_4arch4Sm90ELb1ELb0ELb1ELb1ELb0ELb1ELb0ELb1ELb1ELb0ELb0ELb0EEENS1_21CollectiveEpilogueFwdINS6_IJSA_SC_SB_EEES9_NS_10bfloat16_tESG_Li256ELb1ELb0ELb0ELb1EEENS1_36VarlenDynamicPersistentTileSchedulerILi128ELi160ELi256ELi128ELb0ELb0ELb1ELb1ELb1ELb1EEEEEEEEEvNT_6ParamsE --------------------------
	.section	.nv.info._ZN7cutlass13device_kernelIN5flash11enable_sm90INS1_16FlashAttnFwdSm90INS1_25CollectiveMainloopFwdSm90ILi2EN4cute5tupleIJNS5_1CILi1EEES8_S8_EEENS6_IJNS7_ILi128EEENS7_ILi160EEENS7_ILi192EEEEEELi192ENS_12float_e4m3_tEfNS_4arch4Sm90ELb1ELb0ELb1ELb1ELb0ELb1ELb0ELb1ELb1ELb0ELb0ELb0EEENS1_21CollectiveEpilogueFwdINS6_IJSA_SC_SB_EEES9_NS_10bfloat16_tESG_Li256ELb1ELb0ELb0ELb1EEENS1_36VarlenDynamicPersistentTileSchedulerILi128ELi160ELi256ELi128ELb0ELb0ELb1ELb1ELb1ELb1EEEEEEEEEvNT_6ParamsE,"",@"SHT_CUDA_INFO"
	.sectionflags	@""
	.align	4


	//----- nvinfo : EIATTR_CUDA_API_VERSION
	.align		4
        /*0000*/ 	.byte	0x04, 0x37
        /*0002*/ 	.short	(.L_348 - .L_347)
.L_347:
        /*0004*/ 	.word	0x00000082


	//----- nvinfo : EIATTR_KPARAM_INFO
	.align		4
.L_348:
        /*0008*/ 	.byte	0x04, 0x17
        /*000a*/ 	.short	(.L_350 - .L_349)
.L_349:
        /*000c*/ 	.word	0x00000000
        /*0010*/ 	.short	0x0000
        /*0012*/ 	.short	0x0070
        /*0014*/ 	.byte	0x00, 0xf0, 0x01, 0x28


	//----- nvinfo : EIATTR_SPARSE_MMA_MASK
	.align		4
.L_350:
        /*0018*/ 	.byte	0x03, 0x50
        /*001a*/ 	.short	0x0000


	//----- nvinfo : EIATTR_MAXREG_COUNT
	.align		4
        /*001c*/ 	.byte	0x03, 0x1b
        /*001e*/ 	.short	0x00a8


	//----- nvinfo : EIATTR_NUM_BARRIERS
	.align		4
        /*0020*/ 	.byte	0x02, 0x4c
        /*0022*/ 	.byte	0x10
	.zero		1


	//----- nvinfo : EIATTR_EXTERNS
	.align		4
        /*0024*/ 	.byte	0x04, 0x0f
        /*0026*/ 	.short	(.L_352 - .L_351)


	//   ....[0]....
	.align		4
.L_351:
        /*0028*/ 	.word	index@(__assertfail)


	//----- nvinfo : EIATTR_ANNOTATIONS
	.align		4
.L_352:
        /*002c*/ 	.byte	0x04, 0x55
        /*002e*/ 	.short	(.L_354 - .L_353)


	//   ....[0]....
.L_353:
        /* <DEDUP_REMOVED lines=61> */


	//----- nvinfo : EIATTR_MERCURY_ISA_VERSION
	.align		4
.L_354:
        /*03e8*/ 	.byte	0x03, 0x5f
        /*03ea*/ 	.short	0x0101


	//----- nvinfo : EIATTR_UNUSED_LOAD_BYTE_OFFSET
	.align		4
        /*03ec*/ 	.byte	0x04, 0x44
        /*03ee*/ 	.short	(.L_356 - .L_355)


	//   ....[0]....
.L_355:
        /*03f0*/ 	.word	0x00000b10
        /*03f4*/ 	.word	0x0000fff0


	//   ....[1]....
        /*03f8*/ 	.word	0x00025380
        /*03fc*/ 	.word	0x0000fff0


	//----- nvinfo : EIATTR_INT_WARP_WIDE_INSTR_OFFSETS
	.align		4
.L_356:
        /*0400*/ 	.byte	0x04, 0x31
        /*0402*/ 	.short	(.L_358 - .L_357)


	//   ....[0]....
.L_357:
        /*0404*/ 	.word	0x000001c0


	//   ....[1]....
        /*0408*/ 	.word	0x00000200


	//   ....[2]....
        /*040c*/ 	.word	0x00000270


	//   ....[3]....
        /*0410*/ 	.word	0x0002ac20


	//   ....[4]....
        /*0414*/ 	.word	0x0002acb0


	//   ....[5]....
        /*0418*/ 	.word	0x0002b390


	//   ....[6]....
        /*041c*/ 	.word	0x0002b3c0


	//   ....[7]....
        /*0420*/ 	.word	0x0002b510


	//   ....[8]....
        /*0424*/ 	.word	0x0002b5d0


	//   ....[9]....
        /*0428*/ 	.word	0x0002d600


	//   ....[10]....
        /*042c*/ 	.word	0x0002d690


	//----- nvinfo : EIATTR_COOP_GROUP_MASK_REGIDS
	.align		4
.L_358:
        /*0430*/ 	.byte	0x04, 0x29
        /*0432*/ 	.short	(.L_360 - .L_359)


	//   ....[0]....
.L_359:
        /*0434*/ 	.word	0xffffffff


	//   ....[1]....
        /*0438*/ 	.word	0xffffffff


	//   ....[2]....
        /*043c*/ 	.word	0xffffffff


	//   ....[3]....
        /*0440*/ 	.word	0xffffffff


	//   ....[4]....
        /*0444*/ 	.word	0xffffffff


	//   ....[5]....
        /*0448*/ 	.word	0xffffffff


	//   ....[6]....
        /*044c*/ 	.word	0xffffffff


	//   ....[7]....
        /*0450*/ 	.word	0xffffffff


	//   ....[8]....
        /*0454*/ 	.word	0xffffffff


	//   ....[9]....
        /*0458*/ 	.word	0xffffffff


	//   ....[10]....
        /*045c*/ 	.word	0xffffffff


	//   ....[11]....
        /*0460*/ 	.word	0xffffffff


	//   ....[12]....
        /*0464*/ 	.word	0xffffffff


	//   ....[13]....
        /*0468*/ 	.word	0xffffffff


	//   ....[14]....
        /*046c*/ 	.word	0xffffffff


	//   ....[15]....
        /*0470*/ 	.word	0xffffffff


	//   ....[16]....
        /*0474*/ 	.word	0xffffffff


	//   ....[17]....
        /*0478*/ 	.word	0xffffffff


	//   ....[18]....
        /*047c*/ 	.word	0xffffffff


	//   ....[19]....
        /*0480*/ 	.word	0xffffffff


	//   ....[20]....
        /*0484*/ 	.word	0xffffffff


	//   ....[21]....
        /*0488*/ 	.word	0xffffffff


	//   ....[22]....
        /*048c*/ 	.word	0xffffffff


	//   ....[23]....
        /*0490*/ 	.word	0xffffffff


	//   ....[24]....
        /*0494*/ 	.word	0xffffffff


	//   ....[25]....
        /*0498*/ 	.word	0xffffffff


	//   ....[26]....
        /*049c*/ 	.word	0xffffffff


	//   ....[27]....
        /*04a0*/ 	.word	0xffffffff


	//   ....[28]....
        /*04a4*/ 	.word	0xffffffff


	//   ....[29]....
        /*04a8*/ 	.word	0xffffffff


	//   ....[30]....
        /*04ac*/ 	.word	0xffffffff


	//   ....[31]....
        /*04b0*/ 	.word	0xffffffff


	//   ....[32]....
        /*04b4*/ 	.word	0xffffffff


	//   ....[33]....
        /*04b8*/ 	.word	0xffffffff


	//   ....[34]....
        /*04bc*/ 	.word	0xffffffff


	//   ....[35]....
        /*04c0*/ 	.word	0xffffffff


	//   ....[36]....
        /*04c4*/ 	.word	0xffffffff


	//   ....[37]....
        /*04c8*/ 	.word	0xffffffff


	//   ....[38]....
        /*04cc*/ 	.word	0xffffffff


	//   ....[39]....
        /*04d0*/ 	.word	0xffffffff


	//   ....[40]....
        /*04d4*/ 	.word	0xffffffff


	//   ....[41]....
        /*04d8*/ 	.word	0xffffffff


	//   ....[42]....
        /*04dc*/ 	.word	0xffffffff


	//   ....[43]....
        /*04e0*/ 	.word	0xffffffff


	//   ....[44]....
        /*04e4*/ 	.word	0xffffffff


	//   ....[45]....
        /*04e8*/ 	.word	0xffffffff


	//   ....[46]....
        /*04ec*/ 	.word	0xffffffff


	//   ....[47]....
        /*04f0*/ 	.word	0xffffffff


	//   ....[48]....
        /*04f4*/ 	.word	0xffffffff


	//   ....[49]....
        /*04f8*/ 	.word	0xffffffff


	//   ....[50]....
        /*04fc*/ 	.word	0xffffffff


	//   ....[51]....
        /*0500*/ 	.word	0xffffffff


	//   ....[52]....
        /*0504*/ 	.word	0xffffffff


	//   ....[53]....
        /*0508*/ 	.word	0xffffffff


	//   ....[54]....
        /*050c*/ 	.word	0xffffffff


	//   ....[55]....
        /*0510*/ 	.word	0xffffffff


	//   ....[56]....
        /*0514*/ 	.word	0xffffffff


	//   ....[57]....
        /*0518*/ 	.word	0xffffffff


	//   ....[58]....
        /*051c*/ 	.word	0xffffffff


	//   ....[59]....
        /*0520*/ 	.word	0xffffffff


	//   ....[60]....
        /*0524*/ 	.word	0xffffffff


	//   ....[61]....
        /*0528*/ 	.word	0xffffffff


	//   ....[62]....
        /*052c*/ 	.word	0xffffffff


	//   ....[63]....
        /*0530*/ 	.word	0xffffffff


	//   ....[64]....
        /*0534*/ 	.word	0xffffffff


	//   ....[65]....
        /*0538*/ 	.word	0xffffffff


	//   ....[66]....
        /*053c*/ 	.word	0xffffffff


	//   ....[67]....
        /*0540*/ 	.word	0xffffffff


	//   ....[68]....
        /*0544*/ 	.word	0xffffffff


	//   ....[69]....
        /*0548*/ 	.word	0xffffffff


	//   ....[70]....
        /*054c*/ 	.word	0xffffffff


	//   ....[71]....
        /*0550*/ 	.word	0xffffffff


	//   ....[72]....
        /*0554*/ 	.word	0xffffffff


	//   ....[73]....
        /*0558*/ 	.word	0xffffffff


	//   ....[74]....
        /*055c*/ 	.word	0xffffffff


	//   ....[75]....
        /*0560*/ 	.word	0xffffffff


	//   ....[76]....
        /*0564*/ 	.word	0xffffffff


	//   ....[77]....
        /*0568*/ 	.word	0xffffffff


	//   ....[78]....
        /*056c*/ 	.word	0xffffffff


	//   ....[79]....
        /*0570*/ 	.word	0xffffffff


	//   ....[80]....
        /*0574*/ 	.word	0xffffffff


	//   ....[81]....
        /*0578*/ 	.word	0xffffffff


	//   ....[82]....
        /*057c*/ 	.word	0xffffffff


	//   ....[83]....
        /*0580*/ 	.word	0xffffffff


	//   ....[84]....
        /*0584*/ 	.word	0xffffffff


	//   ....[85]....
        /*0588*/ 	.word	0xffffffff


	//   ....[86]....
        /*058c*/ 	.word	0xffffffff


	//   ....[87]....
        /*0590*/ 	.word	0xffffffff


	//   ....[88]....
        /*0594*/ 	.word	0xffffffff


	//   ....[89]....
        /*0598*/ 	.word	0xffffffff


	//   ....[90]....
        /*059c*/ 	.word	0xffffffff


	//   ....[91]....
        /*05a0*/ 	.word	0xffffffff


	//   ....[92]....
        /*05a4*/ 	.word	0xffffffff


	//   ....[93]....
        /*05a8*/ 	.word	0xffffffff


	//   ....[94]....
        /*05ac*/ 	.word	0xffffffff


	//   ....[95]....
        /*05b0*/ 	.word	0xffffffff


	//   ....[96]....
        /*05b4*/ 	.word	0xffffffff


	//   ....[97]....
        /*05b8*/ 	.word	0xffffffff


	//   ....[98]....
        /*05bc*/ 	.word	0xffffffff


	//   ....[99]....
        /*05c0*/ 	.word	0xffffffff


	//   ....[100]....
        /*05c4*/ 	.word	0xffffffff


	//   ....[101]....
        /*05c8*/ 	.word	0xffffffff


	//   ....[102]....
        /*05cc*/ 	.word	0xffffffff


	//   ....[103]....
        /*05d0*/ 	.word	0xffffffff


	//   ....[104]....
        /*05d4*/ 	.word	0xffffffff


	//   ....[105]....
        /*05d8*/ 	.word	0xffffffff


	//   ....[106]....
        /*05dc*/ 	.word	0xffffffff


	//   ....[107]....
        /*05e0*/ 	.word	0xffffffff


	//   ....[108]....
        /*05e4*/ 	.word	0x0500000f


	//   ....[109]....
        /*05e8*/ 	.word	0x0500000f


	//   ....[110]....
        /*05ec*/ 	.word	0x0500000f


	//   ....[111]....
        /*05f0*/ 	.word	0x0500000f


	//   ....[112]....
        /*05f4*/ 	.word	0x0500000f


	//   ....[113]....
        /*05f8*/ 	.word	0x0500000f


	//   ....[114]....
        /*05fc*/ 	.word	0x0500000f


	//   ....[115]....
        /*0600*/ 	.word	0x0500000f


	//   ....[116]....
        /*0604*/ 	.word	0x0500000f


	//   ....[117]....
        /*0608*/ 	.word	0x0500000f


	//   ....[118]....
        /*060c*/ 	.word	0x0500000f


	//   ....[119]....
        /*0610*/ 	.word	0x0500000f


	//   ....[120]....
        /*0614*/ 	.word	0x0500000f


	//   ....[121]....
        /*0618*/ 	.word	0x0500000f


	//   ....[122]....
        /*061c*/ 	.word	0x0500000f


	//   ....[123]....
        /*0620*/ 	.word	0x0500000f


	//   ....[124]....
        /*0624*/ 	.word	0x0500000f


	//   ....[125]....
        /*0628*/ 	.word	0x0500000f


	//   ....[126]....
        /*062c*/ 	.word	0x0500000f


	//   ....[127]....
        /*0630*/ 	.word	0x0500000f


	//   ....[128]....
        /*0634*/ 	.word	0x0500000f


	//   ....[129]....
        /*0638*/ 	.word	0x0500000f


	//   ....[130]....
        /*063c*/ 	.word	0x0500000f


	//   ....[131]....
        /*0640*/ 	.word	0x0500000f


	//   ....[132]....
        /*0644*/ 	.word	0x0500000f


	//   ....[133]....
        /*0648*/ 	.word	0x0500000f


	//   ....[134]....
        /*064c*/ 	.word	0x0500000f


	//   ....[135]....
        /*0650*/ 	.word	0x0500000f


	//   ....[136]....
        /*0654*/ 	.word	0x0500000f


	//   ....[137]....
        /*0658*/ 	.word	0x0500000f


	//   ....[138]....
        /*065c*/ 	.word	0x0500000f


	//   ....[139]....
        /*0660*/ 	.word	0x0500000f


	//   ....[140]....
        /*0664*/ 	.word	0x0500000f


	//   ....[141]....
        /*0668*/ 	.word	0x0500000f


	//   ....[142]....
        /*066c*/ 	.word	0x0500000f


	//   ....[143]....
        /*0670*/ 	.word	0x0500000f


	//   ....[144]....
        /*0674*/ 	.word	0x0500000f


	//   ....[145]....
        /*0678*/ 	.word	0x0500000f


	//   ....[146]....
        /*067c*/ 	.word	0x0500000f


	//   ....[147]....
        /*0680*/ 	.word	0x0500000f


	//   ....[148]....
        /*0684*/ 	.word	0x0500000f


	//   ....[149]....
        /*0688*/ 	.word	0x0500000f


	//   ....[150]....
        /*068c*/ 	.word	0x0500000f


	//   ....[151]....
        /*0690*/ 	.word	0x0500000f


	//   ....[152]....
        /*0694*/ 	.word	0x0500000f


	//   ....[153]....
        /*0698*/ 	.word	0x0500000f


	//   ....[154]....
        /*069c*/ 	.word	0x0500000f


	//   ....[155]....
        /*06a0*/ 	.word	0x0500000f


	//   ....[156]....
        /*06a4*/ 	.word	0x0500000f


	//   ....[157]....
        /*06a8*/ 	.word	0x0500000f


	//   ....[158]....
        /*06ac*/ 	.word	0x0500000f


	//   ....[159]....
        /*06b0*/ 	.word	0x0500000f


	//   ....[160]....
        /*06b4*/ 	.word	0x0500000f


	//   ....[161]....
        /*06b8*/ 	.word	0x0500000f


	//   ....[162]....
        /*06bc*/ 	.word	0x0500000f


	//   ....[163]....
        /*06c0*/ 	.word	0x0500000f


	//   ....[164]....
        /*06c4*/ 	.word	0x0500000f


	//   ....[165]....
        /*06c8*/ 	.word	0x0500000f


	//   ....[166]....
        /*06cc*/ 	.word	0x0500000f


	//   ....[167]....
        /*06d0*/ 	.word	0x0500000f


	//   ....[168]....
        /*06d4*/ 	.word	0x0500000f


	//   ....[169]....
        /*06d8*/ 	.word	0x0500000f


	//   ....[170]....
        /*06dc*/ 	.word	0x0500000f


	//   ....[171]....
        /*06e0*/ 	.word	0x0500000f


	//   ....[172]....
        /*06e4*/ 	.word	0x0500000f


	//   ....[173]....
        /*06e8*/ 	.word	0x0500000f


	//   ....[174]....
        /*06ec*/ 	.word	0x0500000f


	//   ....[175]....
        /*06f0*/ 	.word	0x0500000f


	//   ....[176]....
        /*06f4*/ 	.word	0x0500000f


	//   ....[177]....
        /*06f8*/ 	.word	0x0500000f


	//   ....[178]....
        /*06fc*/ 	.word	0x0500000f


	//   ....[179]....
        /*0700*/ 	.word	0x0500000f


	//   ....[180]....
        /*0704*/ 	.word	0x0500000f


	//   ....[181]....
        /*0708*/ 	.word	0x0500000f


	//   ....[182]....
        /*070c*/ 	.word	0x0500000f


	//   ....[183]....
        /*0710*/ 	.word	0x0500000f


	//   ....[184]....
        /*0714*/ 	.word	0x0500000f


	//----- nvinfo : EIATTR_COOP_GROUP_INSTR_OFFSETS
	.align		4
.L_360:
        /*0718*/ 	.byte	0x04, 0x28
        /*071a*/ 	.short	(.L_362 - .L_361)


	//   ....[0]....
.L_361:
        /*071c*/ 	.word	0x00000070


	//   ....[1]....
        /*0720*/ 	.word	0x000001d0


	//   ....[2]....
        /*0724*/ 	.word	0x00000220


	//   ....[3]....
        /*0728*/ 	.word	0x00000450


	//   ....[4]....
        /*072c*/ 	.word	0x000005b0


	//   ....[5]....
        /*0730*/ 	.word	0x000006d0


	//   ....[6]....
        /*0734*/ 	.word	0x00000830


	//   ....[7]....
        /*0738*/ 	.word	0x00010100


	//   ....[8]....
        /*073c*/ 	.word	0x00019980


	//   ....[9]....
        /*0740*/ 	.word	0x00019a90


	//   ....[10]....
        /*0744*/ 	.word	0x0001a690


	//   ....[11]....
        /*0748*/ 	.word	0x0001a6f0


	//   ....[12]....
        /*074c*/ 	.word	0x0001e520


	//   ....[13]....
        /*0750*/ 	.word	0x0001e540


	//   ....[14]....
        /*0754*/ 	.word	0x0001f150


	//   ....[15]....
        /*0758*/ 	.word	0x0001f1b0


	//   ....[16]....
        /*075c*/ 	.word	0x00022b00


	//   ....[17]....
        /*0760*/ 	.word	0x00022b60


	//   ....[18]....
        /*0764*/ 	.word	0x00022b90


	//   ....[19]....
        /*0768*/ 	.word	0x00022bd0


	//   ....[20]....
        /*076c*/ 	.word	0x000249a0


	//   ....[21]....
        /*0770*/ 	.word	0x00024a00


	//   ....[22]....
        /*0774*/ 	.word	0x00024a20


	//   ....[23]....
        /*0778*/ 	.word	0x00024a40


	//   ....[24]....
        /*077c*/ 	.word	0x00025c50


	//   ....[25]....
        /*0780*/ 	.word	0x00025c80


	//   ....[26]....
        /*0784*/ 	.word	0x00025cb0


	//   ....[27]....
        /*0788*/ 	.word	0x00025cf0


	//   ....[28]....
        /*078c*/ 	.word	0x00025d20


	//   ....[29]....
        /*0790*/ 	.word	0x00025d50


	//   ....[30]....
        /*0794*/ 	.word	0x00025d80


	//   ....[31]....
        /*0798*/ 	.word	0x00025db0


	//   ....[32]....
        /*079c*/ 	.word	0x00025de0


	//   ....[33]....
        /*07a0*/ 	.word	0x00025e10


	//   ....[34]....
        /*07a4*/ 	.word	0x00025e40


	//   ....[35]....
        /*07a8*/ 	.word	0x00025e70


	//   ....[36]....
        /*07ac*/ 	.word	0x00025ea0


	//   ....[37]....
        /*07b0*/ 	.word	0x00025ed0


	//   ....[38]....
        /*07b4*/ 	.word	0x00025f00


	//   ....[39]....
        /*07b8*/ 	.word	0x00025f30


	//   ....[40]....
        /*07bc*/ 	.word	0x00025f60


	//   ....[41]....
        /*07c0*/ 	.word	0x00025f90


	//   ....[42]....
        /*07c4*/ 	.word	0x00025fc0


	//   ....[43]....
        /*07c8*/ 	.word	0x00025ff0


	//   ....[44]....
        /*07cc*/ 	.word	0x00026020


	//   ....[45]....
        /*07d0*/ 	.word	0x00026050


	//   ....[46]....
        /*07d4*/ 	.word	0x00026080


	//   ....[47]....
        /*07d8*/ 	.word	0x000260b0


	//   ....[48]....
        /*07dc*/ 	.word	0x000260e0


	//   ....[49]....
        /*07e0*/ 	.word	0x00026110


	//   ....[50]....
        /*07e4*/ 	.word	0x00026140


	//   ....[51]....
        /*07e8*/ 	.word	0x00026170


	//   ....[52]....
        /*07ec*/ 	.word	0x000261a0


	//   ....[53]....
        /*07f0*/ 	.word	0x000261d0


	//   ....[54]....
        /*07f4*/ 	.word	0x00026200


	//   ....[55]....
        /*07f8*/ 	.word	0x00026230


	//   ....[56]....
        /*07fc*/ 	.word	0x00026240


	//   ....[57]....
        /*0800*/ 	.word	0x00026250


	//   ....[58]....
        /*0804*/ 	.word	0x00026280


	//   ....[59]....
        /*0808*/ 	.word	0x000262a0


	//   ....[60]....
        /*080c*/ 	.word	0x000262d0


	//   ....[61]....
        /*0810*/ 	.word	0x000262f0


	//   ....[62]....
        /*0814*/ 	.word	0x00026310


	//   ....[63]....
        /*0818*/ 	.word	0x00026340


	//   ....[64]....
        /*081c*/ 	.word	0x00026370


	//   ....[65]....
        /*0820*/ 	.word	0x00026390


	//   ....[66]....
        /*0824*/ 	.word	0x000263c0


	//   ....[67]....
        /*0828*/ 	.word	0x000263f0


	//   ....[68]....
        /*082c*/ 	.word	0x00026420


	//   ....[69]....
        /*0830*/ 	.word	0x00026450


	//   ....[70]....
        /*0834*/ 	.word	0x00026480


	//   ....[71]....
        /*0838*/ 	.word	0x00026490


	//   ....[72]....
        /*083c*/ 	.word	0x00028190


	//   ....[73]....
        /*0840*/ 	.word	0x00028370


	//   ....[74]....
        /*0844*/ 	.word	0x000283a0


	//   ....[75]....
        /*0848*/ 	.word	0x000283d0


	//   ....[76]....
        /*084c*/ 	.word	0x00028400


	//   ....[77]....
        /*0850*/ 	.word	0x00028430


	//   ....[78]....
        /*0854*/ 	.word	0x00028460


	//   ....[79]....
        /*0858*/ 	.word	0x000285d0


	//   ....[80]....
        /*085c*/ 	.word	0x00028600


	//   ....[81]....
        /*0860*/ 	.word	0x00028630


	//   ....[82]....
        /*0864*/ 	.word	0x00028660


	//   ....[83]....
        /*0868*/ 	.word	0x00028690


	//   ....[84]....
        /*086c*/ 	.word	0x000286c0


	//   ....[85]....
        /*0870*/ 	.word	0x00028760


	//   ....[86]....
        /*0874*/ 	.word	0x000287c0


	//   ....[87]....
        /*0878*/ 	.word	0x00028850


	//   ....[88]....
        /*087c*/ 	.word	0x00029680


	//   ....[89]....
        /*0880*/ 	.word	0x0002b730


	//   ....[90]....
        /*0884*/ 	.word	0x0002e190


	//   ....[91]....
        /*0888*/ 	.word	0x0002e1c0


	//   ....[92]....
        /*088c*/ 	.word	0x0002e200


	//   ....[93]....
        /*0890*/ 	.word	0x0002e230


	//   ....[94]....
        /*0894*/ 	.word	0x0002e260


	//   ....[95]....
        /*0898*/ 	.word	0x0002e290


	//   ....[96]....
        /*089c*/ 	.word	0x0002e2c0


	//   ....[97]....
        /*08a0*/ 	.word	0x0002e2f0


	//   ....[98]....
        /*08a4*/ 	.word	0x0002e470


	//   ....[99]....
        /*08a8*/ 	.word	0x0002e4a0


	//   ....[100]....
        /*08ac*/ 	.word	0x0002e4d0


	//   ....[101]....
        /*08b0*/ 	.word	0x0002e500


	//   ....[102]....
        /*08b4*/ 	.word	0x0002e530


	//   ....[103]....
        /*08b8*/ 	.word	0x0002e560


	//   ....[104]....
        /*08bc*/ 	.word	0x0002e620


	//   ....[105]....
        /*08c0*/ 	.word	0x0002e640


	//   ....[106]....
        /*08c4*/ 	.word	0x0002e6b0


	//   ....[107]....
        /*08c8*/ 	.word	0x0002ed50


	//   ....[108]....
        /*08cc*/ 	.word	0x0002f260


	//   ....[109]....
        /*08d0*/ 	.word	0x0002f300


	//   ....[110]....
        /*08d4*/ 	.word	0x0002f3a0


	//   ....[111]....
        /*08d8*/ 	.word	0x0002f440


	//   ....[112]....
        /*08dc*/ 	.word	0x0002f4e0


	//   ....[113]....
        /*08e0*/ 	.word	0x0002f5c0


	//   ....[114]....
        /*08e4*/ 	.word	0x0002f660


	//   ....[115]....
        /*08e8*/ 	.word	0x0002f700


	//   ....[116]....
        /*08ec*/ 	.word	0x0002f7a0


	//   ....[117]....
        /*08f0*/ 	.word	0x0002fab0


	//   ....[118]....
        /*08f4*/ 	.word	0x0002fbd0


	//   ....[119]....
        /*08f8*/ 	.word	0x0002fd00


	//   ....[120]....
        /*08fc*/ 	.word	0x0002fe20


	//   ....[121]....
        /*0900*/ 	.word	0x0002fed0


	//   ....[122]....
        /*0904*/ 	.word	0x0002ff50


	//   ....[123]....
        /*0908*/ 	.word	0x0002ffb0


	//   ....[124]....
        /*090c*/ 	.word	0x00030030


	//   ....[125]....
        /*0910*/ 	.word	0x00030090


	//   ....[126]....
        /*0914*/ 	.word	0x00030110


	//   ....[127]....
        /*0918*/ 	.word	0x00030170


	//   ....[128]....
        /*091c*/ 	.word	0x000301f0


	//   ....[129]....
        /*0920*/ 	.word	0x00030250


	//   ....[130]....
        /*0924*/ 	.word	0x000302d0


	//   ....[131]....
        /*0928*/ 	.word	0x00030330


	//   ....[132]....
        /*092c*/ 	.word	0x00030390


	//   ....[133]....
        /*0930*/ 	.word	0x000303f0


	//   ....[134]....
        /*0934*/ 	.word	0x00030450


	//   ....[135]....
        /*0938*/ 	.word	0x000304b0


	//   ....[136]....
        /*093c*/ 	.word	0x00030510


	//   ....[137]....
        /*0940*/ 	.word	0x00030570


	//   ....[138]....
        /*0944*/ 	.word	0x000305e0


	//   ....[139]....
        /*0948*/ 	.word	0x00030640


	//   ....[140]....
        /*094c*/ 	.word	0x000306d0


	//   ....[141]....
        /*0950*/ 	.word	0x00030730


	//   ....[142]....
        /*0954*/ 	.word	0x000307a0


	//   ....[143]....
        /*0958*/ 	.word	0x00030800


	//   ....[144]....
        /*095c*/ 	.word	0x00030890


	//   ....[145]....
        /*0960*/ 	.word	0x000308f0


	//   ....[146]....
        /*0964*/ 	.word	0x00030980


	//   ....[147]....
        /*0968*/ 	.word	0x000309e0


	//   ....[148]....
        /*096c*/ 	.word	0x00030a60


	//   ....[149]....
        /*0970*/ 	.word	0x00030ac0


	//   ....[150]....
        /*0974*/ 	.word	0x00030b20


	//   ....[151]....
        /*0978*/ 	.word	0x00030b80


	//   ....[152]....
        /*097c*/ 	.word	0x00030c00


	//   ....[153]....
        /*0980*/ 	.word	0x00030c60


	//   ....[154]....
        /*0984*/ 	.word	0x00030ce0


	//   ....[155]....
        /*0988*/ 	.word	0x00030d40


	//   ....[156]....
        /*098c*/ 	.word	0x00030da0


	//   ....[157]....
        /*0990*/ 	.word	0x00030e00


	//   ....[158]....
        /*0994*/ 	.word	0x00030e70


	//   ....[159]....
        /*0998*/ 	.word	0x00030ed0


	//   ....[160]....
        /*099c*/ 	.word	0x00030f50


	//   ....[161]....
        /*09a0*/ 	.word	0x00030fb0


	//   ....[162]....
        /*09a4*/ 	.word	0x00031020


	//   ....[163]....
        /*09a8*/ 	.word	0x00031090


	//   ....[164]....
        /*09ac*/ 	.word	0x00031100


	//   ....[165]....
        /*09b0*/ 	.word	0x00031290


	//   ....[166]....
        /*09b4*/ 	.word	0x00031570


	//   ....[167]....
        /*09b8*/ 	.word	0x00031990


	//   ....[168]....
        /*09bc*/ 	.word	0x00031a30


	//   ....[169]....
        /*09c0*/ 	.word	0x00031b50


	//   ....[170]....
        /*09c4*/ 	.word	0x00031bc0


	//   ....[171]....
        /*09c8*/ 	.word	0x00031c30


	//   ....[172]....
        /*09cc*/ 	.word	0x00031ca0


	//   ....[173]....
        /*09d0*/ 	.word	0x00031d10


	//   ....[174]....
        /*09d4*/ 	.word	0x00031d90


	//   ....[175]....
        /*09d8*/ 	.word	0x00031e20


	//   ....[176]....
        /*09dc*/ 	.word	0x00031eb0


	//   ....[177]....
        /*09e0*/ 	.word	0x00031f20


	//   ....[178]....
        /*09e4*/ 	.word	0x00031f90


	//   ....[179]....
        /*09e8*/ 	.word	0x00032000


	//   ....[180]....
        /*09ec*/ 	.word	0x00032080


	//   ....[181]....
        /*09f0*/ 	.word	0x000320f0


	//   ....[182]....
        /*09f4*/ 	.word	0x00032190


	//   ....[183]....
        /*09f8*/ 	.word	0x00032220


	//   ....[184]....
        /*09fc*/ 	.word	0x00032350


	//----- nvinfo : EIATTR_REG_RECONFIG
	.align		4
.L_362:
        /*0a00*/ 	.byte	0x01, 0x54
	.zero		2


	//----- nvinfo : EIATTR_SYSCALL_OFFSETS
	.align		4
        /*0a04*/ 	.byte	0x04, 0x46
        /*0a06*/ 	.short	(.L_364 - .L_363)


	//   ....[0]....
.L_363:
        /*0a08*/ 	.word	0x00001ac0


	//   ....[1]....
        /*0a0c*/ 	.word	0x00001c10


	//   ....[2]....
        /*0a10*/ 	.word	0x00010290


	//   ....[3]....
        /*0a14*/ 	.word	0x00010850


	//   ....[4]....
        /*0a18*/ 	.word	0x0002ae40


	//   ....[5]....
        /*0a1c*/ 	.word	0x0002aff0


	//   ....[6]....
        /*0a20*/ 	.word	0x0002b130


	//   ....[7]....
        /*0a24*/ 	.word	0x0002b260


	//----- nvinfo : EIATTR_MBARRIER_INSTR_OFFSETS
	.align		4
.L_364:
        /*0a28*/ 	.byte	0x04, 0x39
        /*0a2a*/ 	.short	(.L_366 - .L_365)


	//   ....[0]....
.L_365:
        /*0a2c*/ 	.word	0x00000300
        /*0a30*/ 	.word	0x000000ff
        /*0a34*/ 	.word	0x00033400
        /*0a38*/ 	.short	0x0100
        /*0a3a*/ 	.byte	0x08
	.zero		1


	//   ....[1]....
        /*0a3c*/ 	.word	0x00000310
        /*0a40*/ 	.word	0x000000ff
        /*0a44*/ 	.word	0x00033420
        /*0a48*/ 	.short	0x0100
        /*0a4a*/ 	.byte	0x08
	.zero		1


	//   ....[2]....
        /*0a4c*/ 	.word	0x00000400
        /*0a50*/ 	.word	0x000000ff
        /*0a54*/ 	.word	0x00033430
        /*0a58*/ 	.short	0x0100
        /*0a5a*/ 	.byte	0x08
	.zero		1


	//   ....[3]....
        /*0a5c*/ 	.word	0x00000410
        /*0a60*/ 	.word	0x000000ff
        /*0a64*/ 	.word	0x00033440
        /*0a68*/ 	.short	0x0100
        /*0a6a*/ 	.byte	0x08
	.zero		1


	//   ....[4]....
        /*0a6c*/ 	.word	0x00000420
        /*0a70*/ 	.word	0x000000ff
        /*0a74*/ 	.word	0x00033438
        /*0a78*/ 	.short	0x0100
        /*0a7a*/ 	.byte	0x08
	.zero		1


	//   ....[5]....
        /*0a7c*/ 	.word	0x00000430
        /*0a80*/ 	.word	0x000000ff
        /*0a84*/ 	.word	0x00033448
        /*0a88*/ 	.short	0x0100
        /*0a8a*/ 	.byte	0x08
	.zero		1


	//   ....[6]....
        /*0a8c*/ 	.word	0x00000560
        /*0a90*/ 	.word	0x000000ff
        /*0a94*/ 	.word	0x00033450
        /*0a98*/ 	.short	0x0100
        /*0a9a*/ 	.byte	0x08
	.zero		1


	//   ....[7]....
        /*0a9c*/ 	.word	0x00000570
        /*0aa0*/ 	.word	0x000000ff
        /*0aa4*/ 	.word	0x00033460
        /*0aa8*/ 	.short	0x0100
        /*0aaa*/ 	.byte	0x08
	.zero		1


	//   ....[8]....
        /*0aac*/ 	.word	0x00000580
        /*0ab0*/ 	.word	0x000000ff
        /*0ab4*/ 	.word	0x00033458
        /*0ab8*/ 	.short	0x0100
        /*0aba*/ 	.byte	0x08
	.zero		1


	//   ....[9]....
        /*0abc*/ 	.word	0x00000590
        /*0ac0*/ 	.word	0x000000ff
        /*0ac4*/ 	.word	0x00033468
        /*0ac8*/ 	.short	0x0100
        /*0aca*/ 	.byte	0x08
	.zero		1


	//   ....[10]....
        /*0acc*/ 	.word	0x00000680
        /*0ad0*/ 	.word	0x000000ff
        /*0ad4*/ 	.word	0x00033470
        /*0ad8*/ 	.short	0x0100
        /*0ada*/ 	.byte	0x06
	.zero		1


	//   ....[11]....
        /*0adc*/ 	.word	0x00000690
        /*0ae0*/ 	.word	0x000000ff
        /*0ae4*/ 	.word	0x00033480
        /*0ae8*/ 	.short	0x0100
        /*0aea*/ 	.byte	0x06
	.zero		1


	//   ....[12]....
        /*0aec*/ 	.word	0x000006a0
        /*0af0*/ 	.word	0x000000ff
        /*0af4*/ 	.word	0x00033478
        /*0af8*/ 	.short	0x0100
        /*0afa*/ 	.byte	0x06
	.zero		1


	//   ....[13]....
        /*0afc*/ 	.word	0x000006b0
        /*0b00*/ 	.word	0x000000ff
        /*0b04*/ 	.word	0x00033488
        /*0b08*/ 	.short	0x0100
        /*0b0a*/ 	.byte	0x06
	.zero		1


	//   ....[14]....
        /*0b0c*/ 	.word	0x000007e0
        /*0b10*/ 	.word	0x000000ff
        /*0b14*/ 	.word	0x00033490
        /*0b18*/ 	.short	0x0100
        /*0b1a*/ 	.byte	0x08
	.zero		1


	//   ....[15]....
        /*0b1c*/ 	.word	0x000007f0
        /*0b20*/ 	.word	0x000000ff
        /*0b24*/ 	.word	0x000334a0
        /*0b28*/ 	.short	0x0100
        /*0b2a*/ 	.byte	0x08
	.zero		1


	//   ....[16]....
        /*0b2c*/ 	.word	0x00000800
        /*0b30*/ 	.word	0x000000ff
        /*0b34*/ 	.word	0x00033498
        /*0b38*/ 	.short	0x0100
        /*0b3a*/ 	.byte	0x08
	.zero		1


	//   ....[17]....
        /*0b3c*/ 	.word	0x00000810
        /*0b40*/ 	.word	0x000000ff
        /*0b44*/ 	.word	0x000334a8
        /*0b48*/ 	.short	0x0100
        /*0b4a*/ 	.byte	0x08
	.zero		1


	//   ....[18]....
        /*0b4c*/ 	.word	0x00000940
        /*0b50*/ 	.word	0x000000ff
        /*0b54*/ 	.word	0x000334b0
        /*0b58*/ 	.short	0x0100
        /*0b5a*/ 	.byte	0x08
	.zero		1


	//   ....[19]....
        /*0b5c*/ 	.word	0x00000950
        /*0b60*/ 	.word	0x000000ff
        /*0b64*/ 	.word	0x000334c0
        /*0b68*/ 	.short	0x0100
        /*0b6a*/ 	.byte	0x08
	.zero		1


	//   ....[20]....
        /*0b6c*/ 	.word	0x00000960
        /*0b70*/ 	.word	0x000000ff
        /*0b74*/ 	.word	0x000334b8
        /*0b78*/ 	.short	0x0100
        /*0b7a*/ 	.byte	0x08
	.zero		1


	//   ....[21]....
        /*0b7c*/ 	.word	0x00000970
        /*0b80*/ 	.word	0x000000ff
        /*0b84*/ 	.word	0x000334c8
        /*0b88*/ 	.short	0x0100
        /*0b8a*/ 	.byte	0x08
	.zero		1


	//   ....[22]....
        /*0b8c*/ 	.word	0x00003500
        /*0b90*/ 	.word	0x0000002a
        /*0b94*/ 	.word	0x00033490
        /*0b98*/ 	.short	0x010a
        /*0b9a*/ 	.byte	0x3f
	.zero		1


	//   ....[23]....
        /*0b9c*/ 	.word	0x00009300
        /*0ba0*/ 	.word	0x0000002a
        /*0ba4*/ 	.word	0x00033490
        /*0ba8*/ 	.short	0x010a
        /*0baa*/ 	.byte	0x3f
	.zero		1


	//   ....[24]....
        /*0bac*/ 	.word	0x0000f200
        /*0bb0*/ 	.word	0x0000002a
        /*0bb4*/ 	.word	0x00033490
        /*0bb8*/ 	.short	0x010a
        /*0bba*/ 	.byte	0x3f
	.zero		1


	//   ....[25]....
        /*0bbc*/ 	.word	0x0000f5e0
        /*0bc0*/ 	.word	0x0000002c
        /*0bc4*/ 	.word	0x00000000
        /*0bc8*/ 	.short	0x0101
        /*0bca*/ 	.byte	0x3f
	.zero		1


	//   ....[26]....
        /*0bcc*/ 	.word	0x0000f620
        /*0bd0*/ 	.word	0x0000002a
        /*0bd4*/ 	.word	0x000334b0
        /*0bd8*/ 	.short	0x010a
        /*0bda*/ 	.byte	0x3f
	.zero		1


	//   ....[27]....
        /*0bdc*/ 	.word	0x0000fb60
        /*0be0*/ 	.word	0x0000002a
        /*0be4*/ 	.word	0x00000000
        /*0be8*/ 	.short	0x0101
        /*0bea*/ 	.byte	0x3f
	.zero		1


	//   ....[28]....
        /*0bec*/ 	.word	0x000105b0
        /*0bf0*/ 	.word	0x00000010
        /*0bf4*/ 	.word	0x00033400
        /*0bf8*/ 	.short	0x010a
        /*0bfa*/ 	.byte	0x3f
	.zero		1


	//   ....[29]....
        /*0bfc*/ 	.word	0x00010600
        /*0c00*/ 	.word	0x00000010
        /*0c04*/ 	.word	0x00033400
        /*0c08*/ 	.short	0x010a
        /*0c0a*/ 	.byte	0x3f
	.zero		1


	//   ....[30]....
        /*0c0c*/ 	.word	0x000110a0
        /*0c10*/ 	.word	0x00000010
        /*0c14*/ 	.word	0x00033400
        /*0c18*/ 	.short	0x010a
        /*0c1a*/ 	.byte	0x3f
	.zero		1


	//   ....[31]....
        /*0c1c*/ 	.word	0x00014620
        /*0c20*/ 	.word	0x00000010
        /*0c24*/ 	.word	0x00033400
        /*0c28*/ 	.short	0x010a
        /*0c2a*/ 	.byte	0x3f
	.zero		1


	//   ....[32]....
        /*0c2c*/ 	.word	0x00017730
        /*0c30*/ 	.word	0x00000000
        /*0c34*/ 	.word	0x00033430
        /*0c38*/ 	.short	0x010a
        /*0c3a*/ 	.byte	0x3f
	.zero		1


	//   ....[33]....
        /*0c3c*/ 	.word	0x000177b0
        /*0c40*/ 	.word	0x00000000
        /*0c44*/ 	.word	0x00033430
        /*0c48*/ 	.short	0x010a
        /*0c4a*/ 	.byte	0x3f
	.zero		1


	//   ....[34]....
        /*0c4c*/ 	.word	0x0001abe0
        /*0c50*/ 	.word	0x0000003d
        /*0c54*/ 	.word	0x00000000
        /*0c58*/ 	.short	0x0101
        /*0c5a*/ 	.byte	0x3f
	.zero		1


	//   ....[35]....
        /*0c5c*/ 	.word	0x0001bed0
        /*0c60*/ 	.word	0x00000009
        /*0c64*/ 	.word	0x00033430
        /*0c68*/ 	.short	0x010a
        /*0c6a*/ 	.byte	0x3f
	.zero		1


	//   ....[36]....
        /*0c6c*/ 	.word	0x0001bf20
        /*0c70*/ 	.word	0x00000009
        /*0c74*/ 	.word	0x00033430
        /*0c78*/ 	.short	0x010a
        /*0c7a*/ 	.byte	0x3f
	.zero		1


	//   ....[37]....
        /*0c7c*/ 	.word	0x0001d020
        /*0c80*/ 	.word	0x0000000a
        /*0c84*/ 	.word	0x00033450
        /*0c88*/ 	.short	0x010a
        /*0c8a*/ 	.byte	0x3f
	.zero		1


	//   ....[38]....
        /*0c8c*/ 	.word	0x0001d060
        /*0c90*/ 	.word	0x0000000a
        /*0c94*/ 	.word	0x00033450
        /*0c98*/ 	.short	0x010a
        /*0c9a*/ 	.byte	0x3f
	.zero		1


	//   ....[39]....
        /*0c9c*/ 	.word	0x0001fbb0
        /*0ca0*/ 	.word	0x00000000
        /*0ca4*/ 	.word	0x00000000
        /*0ca8*/ 	.short	0x0101
        /*0caa*/ 	.byte	0x3f
	.zero		1


	//   ....[40]....
        /*0cac*/ 	.word	0x0001ff20
        /*0cb0*/ 	.word	0x00000005
        /*0cb4*/ 	.word	0x00000000
        /*0cb8*/ 	.short	0x0101
        /*0cba*/ 	.byte	0x3f
	.zero		1


	//   ....[41]....
        /*0cbc*/ 	.word	0x00020850
        /*0cc0*/ 	.word	0x00000009
        /*0cc4*/ 	.word	0x00033430
        /*0cc8*/ 	.short	0x010a
        /*0cca*/ 	.byte	0x3f
	.zero		1


	//   ....[42]....
        /*0ccc*/ 	.word	0x000208a0
        /*0cd0*/ 	.word	0x00000009
        /*0cd4*/ 	.word	0x00033430
        /*0cd8*/ 	.short	0x010a
        /*0cda*/ 	.byte	0x3f
	.zero		1


	//   ....[43]....
        /*0cdc*/ 	.word	0x000219a0
        /*0ce0*/ 	.word	0x0000000a
        /*0ce4*/ 	.word	0x00033450
        /*0ce8*/ 	.short	0x010a
        /*0cea*/ 	.byte	0x3f
	.zero		1


	//   ....[44]....
        /*0cec*/ 	.word	0x000219e0
        /*0cf0*/ 	.word	0x0000000a
        /*0cf4*/ 	.word	0x00033450
        /*0cf8*/ 	.short	0x010a
        /*0cfa*/ 	.byte	0x3f
	.zero		1


	//   ....[45]....
        /*0cfc*/ 	.word	0x00023a70
        /*0d00*/ 	.word	0x00000000
        /*0d04*/ 	.word	0x00000000
        /*0d08*/ 	.short	0x0101
        /*0d0a*/ 	.byte	0x3f
	.zero		1


	//   ....[46]....
        /*0d0c*/ 	.word	0x00023db0
        /*0d10*/ 	.word	0x00000007
        /*0d14*/ 	.word	0x00000000
        /*0d18*/ 	.short	0x0101
        /*0d1a*/ 	.byte	0x3f
	.zero		1


	//   ....[47]....
        /*0d1c*/ 	.word	0x00024610
        /*0d20*/ 	.word	0x0000000b
        /*0d24*/ 	.word	0x00033450
        /*0d28*/ 	.short	0x010a
        /*0d2a*/ 	.byte	0x3f
	.zero		1


	//   ....[48]....
        /*0d2c*/ 	.word	0x00024690
        /*0d30*/ 	.word	0x0000000b
        /*0d34*/ 	.word	0x00033450
        /*0d38*/ 	.short	0x010a
        /*0d3a*/ 	.byte	0x3f
	.zero		1


	//   ....[49]....
        /*0d3c*/ 	.word	0x00024cc0
        /*0d40*/ 	.word	0x00000002
        /*0d44*/ 	.word	0x00000000
        /*0d48*/ 	.short	0x0101
        /*0d4a*/ 	.byte	0x3f
	.zero		1


	//   ....[50]....
        /*0d4c*/ 	.word	0x00026fe0
        /*0d50*/ 	.word	0x00000000
        /*0d54*/ 	.word	0x00000000
        /*0d58*/ 	.short	0x0101
        /*0d5a*/ 	.byte	0x3f
	.zero		1


	//   ....[51]....
        /*0d5c*/ 	.word	0x00029790
        /*0d60*/ 	.word	0x0000000b
        /*0d64*/ 	.word	0x00033420
        /*0d68*/ 	.short	0x010a
        /*0d6a*/ 	.byte	0x3f
	.zero		1


	//   ....[52]....
        /*0d6c*/ 	.word	0x00029860
        /*0d70*/ 	.word	0x00000007
        /*0d74*/ 	.word	0x000334a0
        /*0d78*/ 	.short	0x010a
        /*0d7a*/ 	.byte	0x3f
	.zero		1


	//   ....[53]....
        /*0d7c*/ 	.word	0x00029ca0
        /*0d80*/ 	.word	0x00000007
        /*0d84*/ 	.word	0x000334c0
        /*0d88*/ 	.short	0x010a
        /*0d8a*/ 	.byte	0x3f
	.zero		1


	//   ....[54]....
        /*0d8c*/ 	.word	0x0002a260
        /*0d90*/ 	.word	0x00000007
        /*0d94*/ 	.word	0x000334a0
        /*0d98*/ 	.short	0x010a
        /*0d9a*/ 	.byte	0x3f
	.zero		1


	//   ....[55]....
        /*0d9c*/ 	.word	0x0002a680
        /*0da0*/ 	.word	0x00000007
        /*0da4*/ 	.word	0x000334c0
        /*0da8*/ 	.short	0x010a
        /*0daa*/ 	.byte	0x3f
	.zero		1


	//   ....[56]....
        /*0dac*/ 	.word	0x0002b9c0
        /*0db0*/ 	.word	0x00000004
        /*0db4*/ 	.word	0x00033480
        /*0db8*/ 	.short	0x010a
        /*0dba*/ 	.byte	0x3f
	.zero		1


	//   ....[57]....
        /*0dbc*/ 	.word	0x0002bc40
        /*0dc0*/ 	.word	0x00000004
        /*0dc4*/ 	.word	0x00033440
        /*0dc8*/ 	.short	0x010a
        /*0dca*/ 	.byte	0x3f
	.zero		1


	//   ....[58]....
        /*0dcc*/ 	.word	0x0002c170
        /*0dd0*/ 	.word	0x00000004
        /*0dd4*/ 	.word	0x00033420
        /*0dd8*/ 	.short	0x010a
        /*0dda*/ 	.byte	0x3f
	.zero		1


	//   ....[59]....
        /*0ddc*/ 	.word	0x0002c490
        /*0de0*/ 	.word	0x00000005
        /*0de4*/ 	.word	0x00033480
        /*0de8*/ 	.short	0x010a
        /*0dea*/ 	.byte	0x3f
	.zero		1


	//   ....[60]....
        /*0dec*/ 	.word	0x0002c900
        /*0df0*/ 	.word	0x00000005
        /*0df4*/ 	.word	0x00033440
        /*0df8*/ 	.short	0x010a
        /*0dfa*/ 	.byte	0x3f
	.zero		1


	//   ....[61]....
        /*0dfc*/ 	.word	0x0002cde0
        /*0e00*/ 	.word	0x0000000e
        /*0e04*/ 	.word	0x00033470
        /*0e08*/ 	.short	0x010a
        /*0e0a*/ 	.byte	0x3f
	.zero		1


	//   ....[62]....
        /*0e0c*/ 	.word	0x0002ce50
        /*0e10*/ 	.word	0x0000000e
        /*0e14*/ 	.word	0x00033460
        /*0e18*/ 	.short	0x010a
        /*0e1a*/ 	.byte	0x3f
	.zero		1


	//   ....[63]....
        /*0e1c*/ 	.word	0x0002d540
        /*0e20*/ 	.word	0x0000000e
        /*0e24*/ 	.word	0x00033450
        /*0e28*/ 	.short	0x0101
        /*0e2a*/ 	.byte	0x3f
	.zero		1


	//   ....[64]....
        /*0e2c*/ 	.word	0x0002d5b0
        /*0e30*/ 	.word	0x0000000e
        /*0e34*/ 	.word	0x00000000
        /*0e38*/ 	.short	0x0101
        /*0e3a*/ 	.byte	0x3f
	.zero		1


	//   ....[65]....
        /*0e3c*/ 	.word	0x0002d790
        /*0e40*/ 	.word	0x00000003
        /*0e44*/ 	.word	0x00033470
        /*0e48*/ 	.short	0x010a
        /*0e4a*/ 	.byte	0x3f
	.zero		1


	//   ....[66]....
        /*0e4c*/ 	.word	0x0002d870
        /*0e50*/ 	.word	0x00000003
        /*0e54*/ 	.word	0x00033460
        /*0e58*/ 	.short	0x010a
        /*0e5a*/ 	.byte	0x3f
	.zero		1


	//   ....[67]....
        /*0e5c*/ 	.word	0x0002df30
        /*0e60*/ 	.word	0x00000003
        /*0e64*/ 	.word	0x00033450
        /*0e68*/ 	.short	0x0101
        /*0e6a*/ 	.byte	0x3f
	.zero		1


	//   ....[68]....
        /*0e6c*/ 	.word	0x0002df80
        /*0e70*/ 	.word	0x00000000
        /*0e74*/ 	.word	0x00000000
        /*0e78*/ 	.short	0x0101
        /*0e7a*/ 	.byte	0x3f
	.zero		1


	//   ....[69]....
        /*0e7c*/ 	.word	0x0002ecd0
        /*0e80*/ 	.word	0x00000000
        /*0e84*/ 	.word	0x00033420
        /*0e88*/ 	.short	0x010a
        /*0e8a*/ 	.byte	0x3f
	.zero		1


	//   ....[70]....
        /*0e8c*/ 	.word	0x0002ee80
        /*0e90*/ 	.word	0x00000006
        /*0e94*/ 	.word	0x00000000
        /*0e98*/ 	.short	0x010a
        /*0e9a*/ 	.byte	0x3f
	.zero		1


	//   ....[71]....
        /*0e9c*/ 	.word	0x0002eef0
        /*0ea0*/ 	.word	0x00000007
        /*0ea4*/ 	.word	0x00000000
        /*0ea8*/ 	.short	0x010a
        /*0eaa*/ 	.byte	0x3f
	.zero		1


	//   ....[72]....
        /*0eac*/ 	.word	0x0002ef50
        /*0eb0*/ 	.word	0x00000004
        /*0eb4*/ 	.word	0x00033460
        /*0eb8*/ 	.short	0x010a
        /*0eba*/ 	.byte	0x3f
	.zero		1


	//   ....[73]....
        /*0ebc*/ 	.word	0x0002efa0
        /*0ec0*/ 	.word	0x00000003
        /*0ec4*/ 	.word	0x00033460
        /*0ec8*/ 	.short	0x010a
        /*0eca*/ 	.byte	0x3f
	.zero		1


	//   ....[74]....
        /*0ecc*/ 	.word	0x0002efe0
        /*0ed0*/ 	.word	0x00000004
        /*0ed4*/ 	.word	0x00033480
        /*0ed8*/ 	.short	0x010a
        /*0eda*/ 	.byte	0x3f
	.zero		1


	//   ....[75]....
        /*0edc*/ 	.word	0x0002f000
        /*0ee0*/ 	.word	0x00000003
        /*0ee4*/ 	.word	0x00033480
        /*0ee8*/ 	.short	0x010a
        /*0eea*/ 	.byte	0x3f
	.zero		1


	//   ....[76]....
        /*0eec*/ 	.word	0x0002f060
        /*0ef0*/ 	.word	0x0000002a
        /*0ef4*/ 	.word	0x00033490
        /*0ef8*/ 	.short	0x010a
        /*0efa*/ 	.byte	0x3f
	.zero		1


	//   ....[77]....
        /*0efc*/ 	.word	0x0002f0b0
        /*0f00*/ 	.word	0x0000002a
        /*0f04*/ 	.word	0x00033490
        /*0f08*/ 	.short	0x010a
        /*0f0a*/ 	.byte	0x3f
	.zero		1


	//   ....[78]....
        /*0f0c*/ 	.word	0x0002f100
        /*0f10*/ 	.word	0x0000002a
        /*0f14*/ 	.word	0x00033490
        /*0f18*/ 	.short	0x010a
        /*0f1a*/ 	.byte	0x3f
	.zero		1


	//   ....[79]....
        /*0f1c*/ 	.word	0x0002f150
        /*0f20*/ 	.word	0x0000002a
        /*0f24*/ 	.word	0x000334b0
        /*0f28*/ 	.short	0x010a
        /*0f2a*/ 	.byte	0x3f
	.zero		1


	//   ....[80]....
        /*0f2c*/ 	.word	0x0002f520
        /*0f30*/ 	.word	0x00000010
        /*0f34*/ 	.word	0x00033400
        /*0f38*/ 	.short	0x010a
        /*0f3a*/ 	.byte	0x3f
	.zero		1


	//   ....[81]....
        /*0f3c*/ 	.word	0x0002f7e0
        /*0f40*/ 	.word	0x00000010
        /*0f44*/ 	.word	0x00033400
        /*0f48*/ 	.short	0x010a
        /*0f4a*/ 	.byte	0x3f
	.zero		1


	//   ....[82]....
        /*0f4c*/ 	.word	0x0002f830
        /*0f50*/ 	.word	0x00000000
        /*0f54*/ 	.word	0x00033430
        /*0f58*/ 	.short	0x010a
        /*0f5a*/ 	.byte	0x3f
	.zero		1


	//   ....[83]....
        /*0f5c*/ 	.word	0x0002f880
        /*0f60*/ 	.word	0x00000009
        /*0f64*/ 	.word	0x00033430
        /*0f68*/ 	.short	0x010a
        /*0f6a*/ 	.byte	0x3f
	.zero		1


	//   ....[84]....
        /*0f6c*/ 	.word	0x0002f8d0
        /*0f70*/ 	.word	0x0000000a
        /*0f74*/ 	.word	0x00033450
        /*0f78*/ 	.short	0x010a
        /*0f7a*/ 	.byte	0x3f
	.zero		1


	//   ....[85]....
        /*0f7c*/ 	.word	0x0002f920
        /*0f80*/ 	.word	0x00000009
        /*0f84*/ 	.word	0x00033430
        /*0f88*/ 	.short	0x010a
        /*0f8a*/ 	.byte	0x3f
	.zero		1


	//   ....[86]....
        /*0f8c*/ 	.word	0x0002f970
        /*0f90*/ 	.word	0x0000000a
        /*0f94*/ 	.word	0x00033450
        /*0f98*/ 	.short	0x010a
        /*0f9a*/ 	.byte	0x3f
	.zero		1


	//   ....[87]....
        /*0f9c*/ 	.word	0x0002f9c0
        /*0fa0*/ 	.word	0x0000000b
        /*0fa4*/ 	.word	0x00033450
        /*0fa8*/ 	.short	0x010a
        /*0faa*/ 	.byte	0x3f
	.zero		1


	//   ....[88]....
        /*0fac*/ 	.word	0x00031350
        /*0fb0*/ 	.word	0x0000000b
        /*0fb4*/ 	.word	0x00033420
        /*0fb8*/ 	.short	0x010a
        /*0fba*/ 	.byte	0x3f
	.zero		1


	//   ....[89]....
        /*0fbc*/ 	.word	0x000313a0
        /*0fc0*/ 	.word	0x00000007
        /*0fc4*/ 	.word	0x000334a0
        /*0fc8*/ 	.short	0x010a
        /*0fca*/ 	.byte	0x3f
	.zero		1


	//   ....[90]....
        /*0fcc*/ 	.word	0x000313f0
        /*0fd0*/ 	.word	0x00000007
        /*0fd4*/ 	.word	0x000334c0
        /*0fd8*/ 	.short	0x010a
        /*0fda*/ 	.byte	0x3f
	.zero		1


	//   ....[91]....
        /*0fdc*/ 	.word	0x00031440
        /*0fe0*/ 	.word	0x00000007
        /*0fe4*/ 	.word	0x000334a0
        /*0fe8*/ 	.short	0x010a
        /*0fea*/ 	.byte	0x3f
	.zero		1


	//   ....[92]....
        /*0fec*/ 	.word	0x00031490
        /*0ff0*/ 	.word	0x00000007
        /*0ff4*/ 	.word	0x000334c0
        /*0ff8*/ 	.short	0x010a
        /*0ffa*/ 	.byte	0x3f
	.zero		1


	//   ....[93]....
        /*0ffc*/ 	.word	0x00031630
        /*1000*/ 	.word	0x00000004
        /*1004*/ 	.word	0x00033480
        /*1008*/ 	.short	0x010a
        /*100a*/ 	.byte	0x3f
	.zero		1


	//   ....[94]....
        /*100c*/ 	.word	0x00031680
        /*1010*/ 	.word	0x00000004
        /*1014*/ 	.word	0x00033440
        /*1018*/ 	.short	0x010a
        /*101a*/ 	.byte	0x3f
	.zero		1


	//   ....[95]....
        /*101c*/ 	.word	0x00031700
        /*1020*/ 	.word	0x00000004
        /*1024*/ 	.word	0x00033420
        /*1028*/ 	.short	0x010a
        /*102a*/ 	.byte	0x3f
	.zero		1


	//   ....[96]....
        /*102c*/ 	.word	0x00031750
        /*1030*/ 	.word	0x00000005
        /*1034*/ 	.word	0x00033480
        /*1038*/ 	.short	0x010a
        /*103a*/ 	.byte	0x3f
	.zero		1


	//   ....[97]....
        /*103c*/ 	.word	0x000317a0
        /*1040*/ 	.word	0x00000005
        /*1044*/ 	.word	0x00033440
        /*1048*/ 	.short	0x010a
        /*104a*/ 	.byte	0x3f
	.zero		1


	//   ....[98]....
        /*104c*/ 	.word	0x000317f0
        /*1050*/ 	.word	0x0000000e
        /*1054*/ 	.word	0x00033470
        /*1058*/ 	.short	0x010a
        /*105a*/ 	.byte	0x3f
	.zero		1


	//   ....[99]....
        /*105c*/ 	.word	0x00031840
        /*1060*/ 	.word	0x0000000e
        /*1064*/ 	.word	0x00033460
        /*1068*/ 	.short	0x010a
        /*106a*/ 	.byte	0x3f
	.zero		1


	//   ....[100]....
        /*106c*/ 	.word	0x00031890
        /*1070*/ 	.word	0x00000003
        /*1074*/ 	.word	0x00033470
        /*1078*/ 	.short	0x010a
        /*107a*/ 	.byte	0x3f
	.zero		1


	//   ....[101]....
        /*107c*/ 	.word	0x000318e0
        /*1080*/ 	.word	0x00000003
        /*1084*/ 	.word	0x00033460
        /*1088*/ 	.short	0x010a
        /*108a*/ 	.byte	0x3f
	.zero		1


	//   ....[102]....
        /*108c*/ 	.word	0x00032270
        /*1090*/ 	.word	0x00000000
        /*1094*/ 	.word	0x00033420
        /*1098*/ 	.short	0x010a
        /*109a*/ 	.byte	0x3f
	.zero		1


	//   ....[103]....
        /*109c*/ 	.word	0x00032410
        /*10a0*/ 	.word	0x00000006
        /*10a4*/ 	.word	0x00000000
        /*10a8*/ 	.short	0x010a
        /*10aa*/ 	.byte	0x3f
	.zero		1


	//   ....[104]....
        /*10ac*/ 	.word	0x00032460
        /*10b0*/ 	.word	0x00000007
        /*10b4*/ 	.word	0x00000000
        /*10b8*/ 	.short	0x010a
        /*10ba*/ 	.byte	0x3f
	.zero		1


	//   ....[105]....
        /*10bc*/ 	.word	0x000324b0
        /*10c0*/ 	.word	0x00000004
        /*10c4*/ 	.word	0x00033460
        /*10c8*/ 	.short	0x010a
        /*10ca*/ 	.byte	0x3f
	.zero		1


	//   ....[106]....
        /*10cc*/ 	.word	0x00032500
        /*10d0*/ 	.word	0x00000003
        /*10d4*/ 	.word	0x00033460
        /*10d8*/ 	.short	0x010a
        /*10da*/ 	.byte	0x3f
	.zero		1


	//   ....[107]....
        /*10dc*/ 	.word	0x00032550
        /*10e0*/ 	.word	0x00000004
        /*10e4*/ 	.word	0x00033480
        /*10e8*/ 	.short	0x010a
        /*10ea*/ 	.byte	0x3f
	.zero		1


	//----- nvinfo : EIATTR_NUM_MBARRIERS
	.align		4
.L_366:
        /*10ec*/ 	.byte	0x03, 0x38
        /*10ee*/ 	.short	0x0016


	//----- nvinfo : EIATTR_EXIT_INSTR_OFFSETS
	.align		4
        /*10f0*/ 	.byte	0x04, 0x1c
        /*10f2*/ 	.short	(.L_368 - .L_367)


	//   ....[0]....
.L_367:
        /*10f4*/ 	.word	0x0002f050


	//----- nvinfo : EIATTR_MAX_THREADS
	.align		4
.L_368:
        /*10f8*/ 	.byte	0x04, 0x05
        /*10fa*/ 	.short	(.L_370 - .L_369)
.L_369:
        /*10fc*/ 	.word	0x00000180
        /*1100*/ 	.word	0x00000001
        /*1104*/ 	.word	0x00000001


	//----- nvinfo : EIATTR_CRS_STACK_SIZE
	.align		4
.L_370:
        /*1108*/ 	.byte	0x04, 0x1e
        /*110a*/ 	.short	(.L_372 - .L_371)
.L_371:
        /*110c*/ 	.word	0x00000000


	//----- nvinfo : EIATTR_CBANK_PARAM_SIZE
	.align		4
.L_372:
        /*1110*/ 	.byte	0x03, 0x19
        /*1112*/ 	.short	0x0a70


	//----- nvinfo : EIATTR_PARAM_CBANK
	.align		4
        /*1114*/ 	.byte	0x04, 0x0a
        /*1116*/ 	.short	(.L_374 - .L_373)
	.align		4
.L_373:
        /*1118*/ 	.word	index@(.nv.constant0._ZN7cutlass13device_kernelIN5flash11enable_sm90INS1_16FlashAttnFwdSm90INS1_25CollectiveMainloopFwdSm90ILi2EN4cute5tupleIJNS5_1CILi1EEES8_S8_EEENS6_IJNS7_ILi128EEENS7_ILi160EEENS7_ILi192EEEEEELi192ENS_12float_e4m3_tEfNS_4arch4Sm90ELb1ELb0ELb1ELb1ELb0ELb1ELb0ELb1ELb1ELb0ELb0ELb0EEENS1_21CollectiveEpilogueFwdINS6_IJSA_SC_SB_EEES9_NS_10bfloat16_tESG_Li256ELb1ELb0ELb0ELb1EEENS1_36VarlenDynamicPersistentTileSchedulerILi128ELi160ELi256ELi128ELb0ELb0ELb1ELb1ELb1ELb1EEEEEEEEEvNT_6ParamsE)
        /*111c*/ 	.short	0x0210
        /*111e*/ 	.short	0x0a70


	//----- nvinfo : EIATTR_SW_WAR
	.align		4
.L_374:
        /*1120*/ 	.byte	0x04, 0x36
        /*1122*/ 	.short	(.L_376 - .L_375)
.L_375:
        /*1124*/ 	.word	0x00000008
.L_376:


//--------------------- .nv.callgraph             --------------------------
	.section	.nv.callgraph,"",@"SHT_CUDA_CALLGRAPH"
	.align	4
	.sectionentsize	8
	.align		4
        /*0000*/ 	.word	0x00000000
	.align		4
        /*0004*/ 	.word	0xffffffff
	.align		4
        /*0008*/ 	.word	index@(_ZN7cutlass13device_kernelIN5flash11enable_sm90INS1_16FlashAttnFwdSm90INS1_25CollectiveMainloopFwdSm90ILi2EN4cute5tupleIJNS5_1CILi1EEES8_S8_EEENS6_IJNS7_ILi128EEENS7_ILi160EEENS7_ILi192EEEEEELi192ENS_12float_e4m3_tEfNS_4arch4Sm90ELb0ELb0ELb1ELb0ELb0ELb0ELb0ELb1ELb1ELb0ELb0ELb0EEENS1_21CollectiveEpilogueFwdINS6_IJSA_SC_SB_EEES9_NS_10bfloat16_tESG_Li256ELb0ELb0ELb0ELb1EEENS1_29StaticPersistentTileSchedulerILb0EEEEEEEEEvNT_6ParamsE)
	.align		4
        /*000c*/ 	.word	index@(__assertfail)
	.align		4
        /*0010*/ 	.word	index@(_ZN7cutlass13device_kernelIN5flash11enable_sm90INS1_16FlashAttnFwdSm90INS1_25CollectiveMainloopFwdSm90ILi2EN4cute5tupleIJNS5_1CILi2EEENS7_ILi1EEES9_EEENS6_IJNS7_ILi128EEENS7_ILi160EEENS7_ILi192EEEEEELi192ENS_12float_e4m3_tEfNS_4arch4Sm90ELb0ELb0ELb1ELb0ELb0ELb0ELb0ELb1ELb1ELb0ELb0ELb0EEENS1_21CollectiveEpilogueFwdINS6_IJSB_SD_SC_EEESA_NS_10bfloat16_tESH_Li256ELb0ELb0ELb0ELb1EEENS1_29StaticPersistentTileSchedulerILb0EEEEEEEEEvNT_6ParamsE)
	.align		4
        /*0014*/ 	.word	index@(__assertfail)
	.align		4
        /*0018*/ 	.word	index@(_ZN7cutlass13device_kernelIN5flash11enable_sm90INS1_16FlashAttnFwdSm90INS1_25CollectiveMainloopFwdSm90ILi2EN4cute5tupleIJNS5_1CILi1EEES8_S8_EEENS6_IJNS7_ILi128EEENS7_ILi160EEENS7_ILi192EEEEEELi192ENS_12float_e4m3_tEfNS_4arch4Sm90ELb0ELb0ELb1ELb1ELb0ELb0ELb0ELb1ELb1ELb0ELb0ELb0EEENS1_21CollectiveEpilogueFwdINS6_IJSA_SC_SB_EEES9_NS_10bfloat16_tESG_Li256ELb1ELb0ELb0ELb1EEENS1_36VarlenDynamicPersistentTileSchedulerILi128ELi160ELi256ELi128ELb0ELb0ELb1ELb0ELb1ELb1EEEEEEEEEvNT_6ParamsE)
	.align		4
        /*001c*/ 	.word	index@(__assertfail)
	.align		4
        /*0020*/ 	.word	index@(_ZN7cutlass13device_kernelIN5flash11enable_sm90INS1_16FlashAttnFwdSm90INS1_25CollectiveMainloopFwdSm90ILi2EN4cute5tupleIJNS5_1CILi1EEES8_S8_EEENS6_IJNS7_ILi128EEENS7_ILi160EEENS7_ILi192EEEEEELi192ENS_12float_e4m3_tEfNS_4arch4Sm90ELb0ELb0ELb1ELb1ELb0ELb1ELb0ELb1ELb1ELb0ELb0ELb0EEENS1_21CollectiveEpilogueFwdINS6_IJSA_SC_SB_EEES9_NS_10bfloat16_tESG_Li256ELb1ELb0ELb0ELb1EEENS1_36VarlenDynamicPersistentTileSchedulerILi128ELi160ELi256ELi128ELb0ELb0ELb1ELb0ELb1ELb1EEEEEEEEEvNT_6ParamsE)
	.align		4
        /*0024*/ 	.word	index@(__assertfail)
	.align		4
        /*0028*/ 	.word	index@(_ZN7cutlass13device_kernelIN5flash11enable_sm90INS1_16FlashAttnFwdSm90INS1_25CollectiveMainloopFwdSm90ILi2EN4cute5tupleIJNS5_1CILi1EEES8_S8_EEENS6_IJNS7_ILi128EEESA_NS7_ILi192EEEEEELi192ENS_12float_e4m3_tEfNS_4arch4Sm90ELb0ELb1ELb1ELb0ELb0ELb0ELb0ELb1ELb1ELb0ELb0ELb0EEENS1_21CollectiveEpilogueFwdINS6_IJSA_SB_SA_EEES9_NS_10bfloat16_tESF_Li256ELb0ELb0ELb0ELb1EEENS1_30DynamicPersistentTileSchedulerILi256ELi128ELb0ELb0ELb1EEEEEEEEEvNT_6ParamsE)
	.align		4
        /*002c*/ 	.word	index@(__assertfail)
	.align		4
        /*0030*/ 	.word	index@(_ZN7cutlass13device_kernelIN5flash11enable_sm90INS1_16FlashAttnFwdSm90INS1_25CollectiveMainloopFwdSm90ILi2EN4cute5tupleIJNS5_1CILi1EEES8_S8_EEENS6_IJNS7_ILi128EEESA_NS7_ILi192EEEEEELi192ENS_12float_e4m3_tEfNS_4arch4Sm90ELb0ELb1ELb1ELb1ELb0ELb0ELb0ELb1ELb1ELb0ELb0ELb0EEENS1_21CollectiveEpilogueFwdINS6_IJSA_SB_SA_EEES9_NS_10bfloat16_tESF_Li256ELb1ELb0ELb0ELb1EEENS1_36VarlenDynamicPersistentTileSchedulerILi128ELi128ELi256ELi128ELb0ELb0ELb1ELb1ELb0ELb1EEEEEEEEEvNT_6ParamsE)
	.align		4
        /*0034*/ 	.word	index@(__assertfail)
	.align		4
        /*0038*/ 	.word	index@(_ZN7cutlass13device_kernelIN5flash11enable_sm90INS1_16FlashAttnFwdSm90INS1_25CollectiveMainloopFwdSm90ILi2EN4cute5tupleIJNS5_1CILi1EEES8_S8_EEENS6_IJNS7_ILi128EEESA_NS7_ILi192EEEEEELi192ENS_12float_e4m3_tEfNS_4arch4Sm90ELb0ELb1ELb1ELb1ELb0ELb1ELb0ELb1ELb1ELb0ELb0ELb0EEENS1_21CollectiveEpilogueFwdINS6_IJSA_SB_SA_EEES9_NS_10bfloat16_tESF_Li256ELb1ELb0ELb0ELb1EEENS1_36VarlenDynamicPersistentTileSchedulerILi128ELi128ELi256ELi128ELb0ELb0ELb1ELb1ELb0ELb1EEEEEEEEEvNT_6ParamsE)
	.align		4
        /*003c*/ 	.word	index@(__assertfail)
	.align		4
        /*0040*/ 	.word	index@(_ZN7cutlass13device_kernelIN5flash11enable_sm90INS1_16FlashAttnFwdSm90INS1_25CollectiveMainloopFwdSm90ILi2EN4cute5tupleIJNS5_1CILi1EEES8_S8_EEENS6_IJNS7_ILi128EEENS7_ILi160EEENS7_ILi192EEEEEELi192ENS_12float_e4m3_tEfNS_4arch4Sm90ELb1ELb0ELb1ELb0ELb0ELb0ELb0ELb1ELb1ELb0ELb0ELb0EEENS1_21CollectiveEpilogueFwdINS6_IJSA_SC_SB_EEES9_NS_10bfloat16_tESG_Li256ELb0ELb0ELb0ELb1EEENS1_30DynamicPersistentTileSchedulerILi256ELi128ELb0ELb0ELb1EEEEEEEEEvNT_6ParamsE)
	.align		4
        /*0044*/ 	.word	index@(__assertfail)
	.align		4
        /*0048*/ 	.word	index@(_ZN7cutlass13device_kernelIN5flash11enable_sm90INS1_16FlashAttnFwdSm90INS1_25CollectiveMainloopFwdSm90ILi2EN4cute5tupleIJNS5_1CILi1EEES8_S8_EEENS6_IJNS7_ILi128EEENS7_ILi160EEENS7_ILi192EEEEEELi192ENS_12float_e4m3_tEfNS_4arch4Sm90ELb1ELb0ELb1ELb1ELb0ELb0ELb0ELb1ELb1ELb0ELb0ELb0EEENS1_21CollectiveEpilogueFwdINS6_IJSA_SC_SB_EEES9_NS_10bfloat16_tESG_Li256ELb1ELb0ELb0ELb1EEENS1_36VarlenDynamicPersistentTileSchedulerILi128ELi160ELi256ELi128ELb0ELb0ELb1ELb1ELb1ELb1EEEEEEEEEvNT_6ParamsE)
	.align		4
        /*004c*/ 	.word	index@(__assertfail)
	.align		4
        /*0050*/ 	.word	index@(_ZN7cutlass13device_kernelIN5flash11enable_sm90INS1_16FlashAttnFwdSm90INS1_25CollectiveMainloopFwdSm90ILi2EN4cute5tupleIJNS5_1CILi1EEES8_S8_EEENS6_IJNS7_ILi128EEENS7_ILi160EEENS7_ILi192EEEEEELi192ENS_12float_e4m3_tEfNS_4arch4Sm90ELb1ELb0ELb1ELb1ELb0ELb1ELb0ELb1ELb1ELb0ELb0ELb0EEENS1_21CollectiveEpilogueFwdINS6_IJSA_SC_SB_EEES9_NS_10bfloat16_tESG_Li256ELb1ELb0ELb0ELb1EEENS1_36VarlenDynamicPersistentTileSchedulerILi128ELi160ELi256ELi128ELb0ELb0ELb1ELb1ELb1ELb1EEEEEEEEEvNT_6ParamsE)
	.align		4
        /*0054*/ 	.word	index@(__assertfail)
	.align		4
        /*0058*/ 	.word	0x00000000
	.align		4
        /*005c*/ 	.word	0xfffffffe
	.align		4
        /*0060*/ 	.word	0x00000000
	.align		4
        /*0064*/ 	.word	0xfffffffd
	.align		4
        /*0068*/ 	.word	0x00000000
	.align		4
        /*006c*/ 	.word	0xfffffffc


//--------------------- .nv.constant4             --------------------------
	.section	.nv.constant4,"a",@progbits
	.align	8
	.align		8
.nv.constant4:
        /*0000*/ 	.dword	__assertfail
	.align		8
        /*0008*/ 	.dword	__unnamed_1
	.align		8
        /*0010*/ 	.dword	__unnamed_2
	.align		8
        /*0018*/ 	.dword	__unnamed_3
	.align		8
        /*0020*/ 	.dword	__unnamed_4
	.align		8
        /*0028*/ 	.dword	__unnamed_5
	.align		8
        /*0030*/ 	.dword	__unnamed_6
	.align		8
        /*0038*/ 	.dword	_ZZN5flash28permute_output_fp8_VcolmajorIN4cute6TensorINS1_11ArrayEngineIN7cutlass10bfloat16_tELm96EEENS1_6LayoutINS1_5tupleIJNS8_IJNS1_1CILi2EEESA_NS9_ILi24EEEEEENS9_ILi1EEESD_EEENS8_IJNS8_IJSD_SA_NS9_ILi4EEEEEENS9_ILi0EEESH_EEEEEEEEEvRT_E9upper_map
	.align		8
        /*0040*/ 	.dword	__unnamed_7
	.align		8
        /*0048*/ 	.dword	__unnamed_8
	.align		8
        /*0050*/ 	.dword	__unnamed_9
	.align		8
        /*0058*/ 	.dword	__unnamed_10
	.align		8
        /*0060*/ 	.dword	__unnamed_11
	.align		8
        /*0068*/ 	.dword	_ZN74_INTERNAL_78d7e6b7_38_flash_fwd_hdim192_e4m3_softcap_sm90_cu_ceb34e2a_33514cuda3std3__45__cpo5beginE
	.align		8
        /*0070*/ 	.dword	_ZN74_INTERNAL_78d7e6b7_38_flash_fwd_hdim192_e4m3_softcap_sm90_cu_ceb34e2a_33514cuda3std3__45__cpo3endE
	.align		8
        /*0078*/ 	.dword	_ZN74_INTERNAL_78d7e6b7_38_flash_fwd_hdim192_e4m3_softcap_sm90_cu_ceb34e2a_33514cuda3std3__45__cpo6cbeginE
	.align		8
        /*0080*/ 	.dword	_ZN74_INTERNAL_78d7e6b7_38_flash_fwd_hdim192_e4m3_softcap_sm90_cu_ceb34e2a_33514cuda3std3__45__cpo4cendE
	.align		8
        /*0088*/ 	.dword	_ZN74_INTERNAL_78d7e6b7_38_flash_fwd_hdim192_e4m3_softcap_sm90_cu_ceb34e2a_33514cuda3std3__476_GLOBAL__N__78d7e6b7_38_flash_fwd_hdim192_e4m3_softcap_sm90_cu_ceb34e2a_33516ignoreE
	.align		8
        /*0090*/ 	.dword	_ZN74_INTERNAL_78d7e6b7_38_flash_fwd_hdim192_e4m3_softcap_sm90_cu_ceb34e2a_33514cuda3std3__419piecewise_constructE
	.align		8
        /*0098*/ 	.dword	_ZN74_INTERNAL_78d7e6b7_38_flash_fwd_hdim192_e4m3_softcap_sm90_cu_ceb34e2a_33514cuda3std3__48in_placeE
	.align		8
        /*00a0*/ 	.dword	_ZN74_INTERNAL_78d7e6b7_38_flash_fwd_hdim192_e4m3_softcap_sm90_cu_ceb34e2a_33514cuda3std6ranges3__45__cpo4swapE
	.align		8
        /*00a8*/ 	.dword	_ZN74_INTERNAL_78d7e6b7_38_flash_fwd_hdim192_e4m3_softcap_sm90_cu_ceb34e2a_33514cuda3std6ranges3__45__cpo9iter_moveE
	.align		8
        /*00b0*/ 	.dword	_ZN74_INTERNAL_78d7e6b7_38_flash_fwd_hdim192_e4m3_softcap_sm90_cu_ceb34e2a_33514cute7productE
	.align		8
        /*00b8*/ 	.dword	_ZN74_INTERNAL_78d7e6b7_38_flash_fwd_hdim192_e4m3_softcap_sm90_cu_ceb34e2a_33514cute1_E
	.align		8
        /*00c0*/ 	.dword	$str$25
	.align		8
        /*00c8*/ 	.dword	$str$26


//--------------------- .text._ZN7cutlass13device_kernelIN5flash11enable_sm90INS1_16FlashAttnFwdSm90INS1_25CollectiveMainloopFwdSm90ILi2EN4cute5tupleIJNS5_1CILi1EEES8_S8_EEENS6_IJNS7_ILi128EEENS7_ILi160EEENS7_ILi192EEEEEELi192ENS_12float_e4m3_tEfNS_4arch4Sm90ELb0ELb0ELb1ELb0ELb0ELb0ELb0ELb1ELb1ELb0ELb0ELb0EEENS1_21CollectiveEpilogueFwdINS6_IJSA_SC_SB_EEES9_NS_10bfloat16_tESG_Li256ELb0ELb0ELb0ELb1EEENS1_29StaticPersistentTileSchedulerILb0EEEEEEEEEvNT_6ParamsE --------------------------
	.section	.text._ZN7cutlass13device_kernelIN5flash11enable_sm90INS1_16FlashAttnFwdSm90INS1_25CollectiveMainloopFwdSm90ILi2EN4cute5tupleIJNS5_1CILi1EEES8_S8_EEENS6_IJNS7_ILi128EEENS7_ILi160EEENS7_ILi192EEEEEELi192ENS_12float_e4m3_tEfNS_4arch4Sm90ELb0ELb0ELb1ELb0ELb0ELb0ELb0ELb1ELb1ELb0ELb0ELb0EEENS1_21CollectiveEpilogueFwdINS6_IJSA_SC_SB_EEES9_NS_10bfloat16_tESG_Li256ELb0ELb0ELb0ELb1EEENS1_29StaticPersistentTileSchedulerILb0EEEEEEEEEvNT_6ParamsE,"ax",@progbits
	.align	128
.text._ZN7cutlass13device_kernelIN5flash11enable_sm90INS1_16FlashAttnFwdSm90INS1_25CollectiveMainloopFwdSm90ILi2EN4cute5tupleIJNS5_1CILi1EEES8_S8_EEENS6_IJNS7_ILi128EEENS7_ILi160EEENS7_ILi192EEEEEELi192ENS_12float_e4m3_tEfNS_4arch4Sm90ELb0ELb0ELb1ELb0ELb0ELb0ELb0ELb1ELb1ELb0ELb0ELb0EEENS1_21CollectiveEpilogueFwdINS6_IJSA_SC_SB_EEES9_NS_10bfloat16_tESG_Li256ELb0ELb0ELb0ELb1EEENS1_29StaticPersistentTileSchedulerILb0EEEEEEEEEvNT_6ParamsE:
        .type           _ZN7cutlass13device_kernelIN5flash11enable_sm90INS1_16FlashAttnFwdSm90INS1_25CollectiveMainloopFwdSm90ILi2EN4cute5tupleIJNS5_1CILi1EEES8_S8_EEENS6_IJNS7_ILi128EEENS7_ILi160EEENS7_ILi192EEEEEELi192ENS_12float_e4m3_tEfNS_4arch4Sm90ELb0ELb0ELb1ELb0ELb0ELb0ELb0ELb1ELb1ELb0ELb0ELb0EEENS1_21CollectiveEpilogueFwdINS6_IJSA_SC_SB_EEES9_NS_10bfloat16_tESG_Li256ELb0ELb0ELb0ELb1EEENS1_29StaticPersistentTileSchedulerILb0EEEEEEEEEvNT_6ParamsE,@function
        .size           _ZN7cutlass13device_kernelIN5flash11enable_sm90INS1_16FlashAttnFwdSm90INS1_25CollectiveMainloopFwdSm90ILi2EN4cute5tupleIJNS5_1CILi1EEES8_S8_EEENS6_IJNS7_ILi128EEENS7_ILi160EEENS7_ILi192EEEEEELi192ENS_12float_e4m3_tEfNS_4arch4Sm90ELb0ELb0ELb1ELb0ELb0ELb0ELb0ELb1ELb1ELb0ELb0ELb0EEENS1_21CollectiveEpilogueFwdINS6_IJSA_SC_SB_EEES9_NS_10bfloat16_tESG_Li256ELb0ELb0ELb0ELb1EEENS1_29StaticPersistentTileSchedulerILb0EEEEEEEEEvNT_6ParamsE,(.L_x_2700 - _ZN7cutlass13device_kernelIN5flash11enable_sm90INS1_16FlashAttnFwdSm90INS1_25CollectiveMainloopFwdSm90ILi2EN4cute5tupleIJNS5_1CILi1EEES8_S8_EEENS6_IJNS7_ILi128EEENS7_ILi160EEENS7_ILi192EEEEEELi192ENS_12float_e4m3_tEfNS_4arch4Sm90ELb0ELb0ELb1ELb0ELb0ELb0ELb0ELb1ELb1ELb0ELb0ELb0EEENS1_21CollectiveEpilogueFwdINS6_IJSA_SC_SB_EEES9_NS_10bfloat16_tESG_Li256ELb0ELb0ELb0ELb1EEENS1_29StaticPersistentTileSchedulerILb0EEEEEEEEEvNT_6ParamsE)
        .other          _ZN7cutlass13device_kernelIN5flash11enable_sm90INS1_16FlashAttnFwdSm90INS1_25CollectiveMainloopFwdSm90ILi2EN4cute5tupleIJNS5_1CILi1EEES8_S8_EEENS6_IJNS7_ILi128EEENS7_ILi160EEENS7_ILi192EEEEEELi192ENS_12float_e4m3_tEfNS_4arch4Sm90ELb0ELb0ELb1ELb0ELb0ELb0ELb0ELb1ELb1ELb0ELb0ELb0EEENS1_21CollectiveEpilogueFwdINS6_IJSA_SC_SB_EEES9_NS_10bfloat16_tESG_Li256ELb0ELb0ELb0ELb1EEENS1_29StaticPersistentTileSchedulerILb0EEEEEEEEEvNT_6ParamsE,@"STO_CUDA_ENTRY STV_DEFAULT"
_ZN7cutlass13device_kernelIN5flash11enable_sm90INS1_16FlashAttnFwdSm90INS1_25CollectiveMainloopFwdSm90ILi2EN4cute5tupleIJNS5_1CILi1EEES8_S8_EEENS6_IJNS7_ILi128EEENS7_ILi160EEENS7_ILi192EEEEEELi192ENS_12float_e4m3_tEfNS_4arch4Sm90ELb0ELb0ELb1ELb0ELb0ELb0ELb0ELb1ELb1ELb0ELb0ELb0EEENS1_21CollectiveEpilogueFwdINS6_IJSA_SC_SB_EEES9_NS_10bfloat16_tESG_Li256ELb0ELb0ELb0ELb1EEENS1_29StaticPersistentTileSchedulerILb0EEEEEEEEEvNT_6ParamsE:
[----:B------:R-:W1:Y:S02]  /*0000*/  LDC R1, c[0x0][0x28] ;  /* 0x00000a00ff017b82 */ /* 0x000e640000000800 */
[----:B-1----:R-:W-:Y:S01]  /*0010*/  VIADD R1, R1, 0xfffffff8 ;  /* 0xfffffff801017836 */ /* 0x002fe20000000000 */
[----:B------:R-:W1:Y:S01]  /*0020*/  S2R R3, SR_TID.X ;  /* 0x0000000000037919 */ /* 0x000e620000002100 */
[----:B------:R-:W-:Y:S01]  /*0030*/  ELECT P0, URZ, PT ;  /* 0x00000000003f782f */ /* 0x000fe20003800000 */
[----:B------:R-:W-:Y:S01]  /*0040*/  BSSY B0, `(.L_x_0) ;  /* 0x0000014000007945 */ /* 0x000fe20003800000 */
[--C-:B-1----:R-:W-:Y:S02]  /*0050*/  SHF.R.U32.HI R0, RZ, 0x5, R3.reuse ;  /* 0x00000005ff007819 */ /* 0x102fe40000011603 */
[----:B------:R-:W-:-:S03]  /*0060*/  SHF.R.U32.HI R18, RZ, 0x7, R3 ;  /* 0x00000007ff127819 */ /* 0x000fc60000011603 */
[----:B------:R-:W1:Y:S02]  /*0070*/  SHFL.IDX PT, R2, R0, RZ, 0x1f ;  /* 0x00001fff00027589 */ /* 0x000e6400000e0000 */
[----:B-1----:R-:W-:-:S13]  /*0080*/  ISETP.EQ.AND P0, PT, R2, RZ, P0 ;  /* 0x000000ff0200720c */ /* 0x002fda0000702270 */
[----:B------:R-:W-:Y:S05]  /*0090*/  @!P0 BRA `(.L_x_1) ;  /* 0x0000000000388947 */ /* 0x000fea0003800000 */
[----:B------:R-:W-:Y:S02]  /*00a0*/  ULDC.64 UR4, c[0x0][0x198] ;  /* 0x0000660000047ab9 */ /* 0x000fe40000000a00 */
[----:B------:R-:W-:Y:S02]  /*00b0*/  UIADD3 UR6, UP0, UR4, 0x270, URZ ;  /* 0x0000027004067890 */ /* 0x000fe4000ff1e03f */
[----:B------:R-:W-:Y:S02]  /*00c0*/  UIADD3 UR8, UP1, UR4, 0x370, URZ ;  /* 0x0000037004087890 */ /* 0x000fe4000ff3e03f */
[----:B------:R-:W-:Y:S02]  /*00d0*/  UIADD3 UR10, UP2, UR4, 0x470, URZ ;  /* 0x00000470040a7890 */ /* 0x000fe4000ff5e03f */
[----:B------:R-:W-:Y:S02]  /*00e0*/  UIADD3 UR4, UP3, UR4, 0x9f0, URZ ;  /* 0x000009f004047890 */ /* 0x000fe4000ff7e03f */
[----:B------:R-:W-:-:S02]  /*00f0*/  UIADD3.X UR7, URZ, UR5, URZ, UP0, !UPT ;  /* 0x000000053f077290 */ /* 0x000fc400087fe43f */
[----:B------:R-:W-:Y:S02]  /*0100*/  UIADD3.X UR9, URZ, UR5, URZ, UP1, !UPT ;  /* 0x000000053f097290 */ /* 0x000fe40008ffe43f */
[----:B------:R-:W-:Y:S02]  /*0110*/  UIADD3.X UR11, URZ, UR5, URZ, UP2, !UPT ;  /* 0x000000053f0b7290 */ /* 0x000fe400097fe43f */
[----:B------:R-:W-:-:S03]  /*0120*/  UIADD3.X UR5, URZ, UR5, URZ, UP3, !UPT ;  /* 0x000000053f057290 */ /* 0x000fc60009ffe43f */
[----:B------:R1:W-:Y:S02]  /*0130*/  UTMACCTL.PF [UR6] ;  /* 0x00000000060079b9 */ /* 0x0003e40008040000 */
[----:B------:R1:W-:Y:S02]  /*0140*/  UTMACCTL.PF [UR8] ;  /* 0x00000000080079b9 */ /* 0x0003e40008040000 */
[----:B------:R1:W-:Y:S02]  /*0150*/  UTMACCTL.PF [UR10] ;  /* 0x000000000a0079b9 */ /* 0x0003e40008040000 */
[----:B------:R1:W-:Y:S02]  /*0160*/  UTMACCTL.PF [UR4] ;  /* 0x00000000040079b9 */ /* 0x0003e40008040000 */
[----:B-1----:R-:W-:Y:S01]  /*0170*/  NOP ;  /* 0x0000000000007918 */ /* 0x002fe20000000000 */
.L_x_1:
[----:B------:R-:W-:Y:S05]  /*0180*/  BSYNC B0 ;  /* 0x0000000000007941 */ /* 0x000fea0003800000 */
.L_x_0:
[----:B------:R-:W-:Y:S01]  /*0190*/  VOTEU.ANY UP0, P0 ;  /* 0x00000000003f7886 */ /* 0x000fe20000000100 */
[----:B------:R-:W1:Y:S01]  /*01a0*/  SHFL.IDX PT, R3, R18, RZ, 0x1f ;  /* 0x00001fff12037589 */ /* 0x000e6200000e0000 */
[----:B------:R-:W-:Y:S01]  /*01b0*/  UMOV UR4, 0x1 ;  /* 0x0000000100047882 */ /* 0x000fe20000000000 */
[----:B------:R-:W-:Y:S01]  /*01c0*/  VOTEU.ANY UP1, P0 ;  /* 0x00000000003f7886 */ /* 0x000fe20000020100 */
[----:B------:R-:W-:Y:S01]  /*01d0*/  VOTEU.ANY UP2, P0 ;  /* 0x00000000003f7886 */ /* 0x000fe20000040100 */
[----:B------:R-:W2:Y:S01]  /*01e0*/  @UP0 S2UR UR7, SR_CgaCtaId ;  /* 0x00000000000709c3 */ /* 0x000ea20000008800 */
[----:B------:R-:W3:Y:S01]  /*01f0*/  SHFL.IDX PT, R2, R0, RZ, 0x1f ;  /* 0x00001fff00027589 */ /* 0x000ee200000e0000 */
[----:B------:R-:W-:Y:S01]  /*0200*/  @UP0 UMOV UR6, 0x400 ;  /* 0x0000040000060882 */ /* 0x000fe20000000000 */
[----:B------:R-:W-:-:S04]  /*0210*/  @UP0 UIADD3 UR4, -UR4, 0x100000, URZ ;  /* 0x0010000004040890 */ /* 0x000fc8000fffe13f */
[----:B------:R-:W-:Y:S02]  /*0220*/  @UP0 USHF.L.U32 UR5, UR4, 0xb, URZ ;  /* 0x0000000b04050899 */ /* 0x000fe4000800063f */
[----:B------:R-:W-:Y:S01]  /*0230*/  @UP0 USHF.L.U32 UR4, UR4, 0x1, URZ ;  /* 0x0000000104040899 */ /* 0x000fe2000800063f */
[----:B-1----:R-:W-:Y:S01]  /*0240*/  R2UR UR8, R3 ;  /* 0x00000000030872ca */ /* 0x002fe200000e0000 */
[----:B--2---:R-:W-:Y:S01]  /*0250*/  @UP0 ULEA UR6, UR7, UR6, 0x18 ;  /* 0x0000000607060291 */ /* 0x004fe2000f8ec03f */
[----:B---3--:R-:W-:-:S11]  /*0260*/  ISETP.NE.AND P1, PT, R2, RZ, PT ;  /* 0x000000ff0200720c */ /* 0x008fd60003f25270 */
[----:B------:R-:W-:Y:S01]  /*0270*/  UISETP.NE.AND UP0, UPT, UR8, URZ, UPT ;  /* 0x0000003f0800728c */ /* 0x000fe2000bf05270 */
[----:B------:R-:W1:Y:S02]  /*0280*/  FENCE.VIEW.ASYNC.S ;  /* 0x00000000000073c6 */ /* 0x000e640000000000 */
[----:B-1----:R1:W2:Y:S01]  /*0290*/  @UP1 SYNCS.EXCH.64 URZ, [UR6+0x33400], UR4 ;  /* 0x03340004063f15b2 */ /* 0x0022a20008000100 */
[----:B------:R1:W3:Y:S01]  /*02a0*/  @UP2 SYNCS.EXCH.64 URZ, [UR6+0x33420], UR4 ;  /* 0x03342004063f25b2 */ /* 0x0002e20008000100 */
[----:B------:R-:W-:Y:S06]  /*02b0*/  @P1 BRA `(.L_x_2) ;  /* 0x0000000000481947 */ /* 0x000fec0003800000 */
[----:B-1----:R-:W1:Y:S01]  /*02c0*/  S2UR UR5, SR_CgaCtaId ;  /* 0x00000000000579c3 */ /* 0x002e620000008800 */
[----:B------:R-:W-:Y:S01]  /*02d0*/  UMOV UR4, 0x400 ;  /* 0x0000040000047882 */ /* 0x000fe20000000000 */
[----:B------:R-:W-:Y:S01]  /*02e0*/  UMOV UR6, 0x1 ;  /* 0x0000000100067882 */ /* 0x000fe20000000000 */
[----:B------:R-:W-:Y:S01]  /*02f0*/  UMOV UR9, 0x2 ;  /* 0x0000000200097882 */ /* 0x000fe20000000000 */
[----:B------:R-:W-:-:S04]  /*0300*/  UIADD3 UR6, -UR6, 0x100000, URZ ;  /* 0x0010000006067890 */ /* 0x000fc8000fffe13f */
[----:B------:R-:W-:Y:S02]  /*0310*/  USHF.L.U32 UR7, UR6, 0xb, URZ ;  /* 0x0000000b06077899 */ /* 0x000fe4000800063f */
[----:B------:R-:W-:Y:S01]  /*0320*/  USHF.L.U32 UR6, UR6, 0x1, URZ ;  /* 0x0000000106067899 */ /* 0x000fe2000800063f */
[----:B------:R-:W-:Y:S01]  /*0330*/  ELECT P0, URZ, PT ;  /* 0x00000000003f782f */ /* 0x000fe20003800000 */
[----:B-1----:R-:W-:Y:S02]  /*0340*/  ULEA UR8, UR5, UR4, 0x18 ;  /* 0x0000000405087291 */ /* 0x002fe4000f8ec03f */
[----:B------:R-:W-:-:S04]  /*0350*/  UIADD3 UR4, -UR9, 0x100000, URZ ;  /* 0x0010000009047890 */ /* 0x000fc8000fffe13f */
[----:B------:R-:W-:Y:S02]  /*0360*/  USHF.L.U32 UR5, UR4, 0xb, URZ ;  /* 0x0000000b04057899 */ /* 0x000fe4000800063f */
[----:B------:R-:W-:Y:S01]  /*0370*/  USHF.L.U32 UR4, UR4, 0x1, URZ ;  /* 0x0000000104047899 */ /* 0x000fe2000800063f */
[----:B------:R-:W1:Y:S03]  /*0380*/  FENCE.VIEW.ASYNC.S ;  /* 0x00000000000073c6 */ /* 0x000e660000000000 */
[----:B-1----:R4:W1:Y:S08]  /*0390*/  SYNCS.EXCH.64 URZ, [UR8+0x33430], UR6 ;  /* 0x03343006083f75b2 */ /* 0x0028700008000100 */
[----:B------:R4:W1:Y:S01]  /*03a0*/  SYNCS.EXCH.64 URZ, [UR8+0x33440], UR4 ;  /* 0x03344004083f75b2 */ /* 0x0008620008000100 */
[----:B------:R4:W1:Y:S01]  /*03b0*/  SYNCS.EXCH.64 URZ, [UR8+0x33438], UR6 ;  /* 0x03343806083f75b2 */ /* 0x0008620008000100 */
[----:B------:R4:W1:Y:S02]  /*03c0*/  SYNCS.EXCH.64 URZ, [UR8+0x33448], UR4 ;  /* 0x03344804083f75b2 */ /* 0x0008640008000100 */
[----:B----4-:R-:W-:Y:S01]  /*03d0*/  NOP ;  /* 0x0000000000007918 */ /* 0x010fe20000000000 */
.L_x_2:
[----:B------:R-:W4:Y:S01]  /*03e0*/  SHFL.IDX PT, R2, R0, RZ, 0x1f ;  /* 0x00001fff00027589 */ /* 0x000f2200000e0000 */
[----:B------:R-:W-:Y:S01]  /*03f0*/  NOP ;  /* 0x0000000000007918 */ /* 0x000fe20000000000 */
[----:B----4-:R-:W-:-:S13]  /*0400*/  ISETP.NE.AND P0, PT, R2, RZ, PT ;  /* 0x000000ff0200720c */ /* 0x010fda0003f05270 */
[----:B------:R-:W-:Y:S05]  /*0410*/  @P0 BRA `(.L_x_3) ;  /* 0x0000000000480947 */ /* 0x000fea0003800000 */
[----:B-1----:R-:W1:Y:S01]  /*0420*/  S2UR UR5, SR_CgaCtaId ;  /* 0x00000000000579c3 */ /* 0x002e620000008800 */
[----:B------:R-:W-:Y:S01]  /*0430*/  UMOV UR4, 0x400 ;  /* 0x0000040000047882 */ /* 0x000fe20000000000 */
[----:B------:R-:W-:Y:S01]  /*0440*/  UMOV UR6, 0x80 ;  /* 0x0000008000067882 */ /* 0x000fe20000000000 */
[----:B------:R-:W-:Y:S01]  /*0450*/  UMOV UR7, 0x100 ;  /* 0x0000010000077882 */ /* 0x000fe20000000000 */
[----:B------:R-:W-:Y:S01]  /*0460*/  ELECT P0, URZ, PT ;  /* 0x00000000003f782f */ /* 0x000fe20003800000 */
[----:B-1----:R-:W-:Y:S02]  /*0470*/  ULEA UR8, UR5, UR4, 0x18 ;  /* 0x0000000405087291 */ /* 0x002fe4000f8ec03f */
[----:B------:R-:W-:-:S04]  /*0480*/  UIADD3 UR4, -UR6, 0x100000, URZ ;  /* 0x0010000006047890 */ /* 0x000fc8000fffe13f */
[----:B------:R-:W-:Y:S02]  /*0490*/  USHF.L.U32 UR5, UR4, 0xb, URZ ;  /* 0x0000000b04057899 */ /* 0x000fe4000800063f */
[----:B------:R-:W-:Y:S02]  /*04a0*/  USHF.L.U32 UR4, UR4, 0x1, URZ ;  /* 0x0000000104047899 */ /* 0x000fe4000800063f */
        /* <DEDUP_REMOVED lines=9> */
.L_x_3:
[----:B------:R-:W4:Y:S01]  /*0540*/  SHFL.IDX PT, R2, R0, RZ, 0x1f ;  /* 0x00001fff00027589 */ /* 0x000f2200000e0000 */
[----:B------:R-:W-:Y:S01]  /*0550*/  NOP ;  /* 0x0000000000007918 */ /* 0x000fe20000000000 */
[----:B----4-:R-:W-:-:S13]  /*0560*/  ISETP.NE.AND P0, PT, R2, RZ, PT ;  /* 0x000000ff0200720c */ /* 0x010fda0003f05270 */
[----:B------:R-:W-:Y:S05]  /*0570*/  @P0 BRA `(.L_x_4) ;  /* 0x0000000000380947 */ /* 0x000fea0003800000 */
[----:B-1----:R-:W1:Y:S01]  /*0580*/  S2UR UR5, SR_CgaCtaId ;  /* 0x00000000000579c3 */ /* 0x002e620000008800 */
[----:B------:R-:W-:Y:S01]  /*0590*/  UMOV UR4, 0x400 ;  /* 0x0000040000047882 */ /* 0x000fe20000000000 */
[----:B------:R-:W-:Y:S01]  /*05a0*/  UMOV UR7, 0x1 ;  /* 0x0000000100077882 */ /* 0x000fe20000000000 */
[----:B------:R-:W-:Y:S01]  /*05b0*/  ELECT P0, URZ, PT ;  /* 0x00000000003f782f */ /* 0x000fe20003800000 */
[----:B-1----:R-:W-:Y:S02]  /*05c0*/  ULEA UR6, UR5, UR4, 0x18 ;  /* 0x0000000405067291 */ /* 0x002fe4000f8ec03f */
[----:B------:R-:W-:-:S04]  /*05d0*/  UIADD3 UR4, -UR7, 0x100000, URZ ;  /* 0x0010000007047890 */ /* 0x000fc8000fffe13f */
[----:B------:R-:W-:Y:S02]  /*05e0*/  USHF.L.U32 UR5, UR4, 0xb, URZ ;  /* 0x0000000b04057899 */ /* 0x000fe4000800063f */
[----:B------:R-:W-:Y:S01]  /*05f0*/  USHF.L.U32 UR4, UR4, 0x1, URZ ;  /* 0x0000000104047899 */ /* 0x000fe2000800063f */
[----:B------:R-:W1:Y:S11]  /*0600*/  FENCE.VIEW.ASYNC.S ;  /* 0x00000000000073c6 */ /* 0x000e760000000000 */
[----:B-1----:R4:W1:Y:S01]  /*0610*/  SYNCS.EXCH.64 URZ, [UR6+0x33470], UR4 ;  /* 0x03347004063f75b2 */ /* 0x0028620008000100 */
[----:B------:R4:W1:Y:S01]  /*0620*/  SYNCS.EXCH.64 URZ, [UR6+0x33480], UR4 ;  /* 0x03348004063f75b2 */ /* 0x0008620008000100 */
[----:B------:R4:W1:Y:S01]  /*0630*/  SYNCS.EXCH.64 URZ, [UR6+0x33478], UR4 ;  /* 0x03347804063f75b2 */ /* 0x0008620008000100 */
[----:B------:R4:W1:Y:S02]  /*0640*/  SYNCS.EXCH.64 URZ, [UR6+0x33488], UR4 ;  /* 0x03348804063f75b2 */ /* 0x0008640008000100 */
[----:B----4-:R-:W-:Y:S01]  /*0650*/  NOP ;  /* 0x0000000000007918 */ /* 0x010fe20000000000 */
.L_x_4:
        /* <DEDUP_REMOVED lines=22> */
.L_x_5:
        /* <DEDUP_REMOVED lines=22> */
.L_x_6:
[----:B------:R-:W-:Y:S01]  /*0920*/  PLOP3.LUT P0, PT, PT, PT, UP0, 0x80, 0x0 ;  /* 0x000000000000781c */ /* 0x000fe20003f0f008 */
[----:B------:R-:W-:Y:S01]  /*0930*/  UMOV UR46, 0x1 ;  /* 0x00000001002e7882 */ /* 0x000fe20000000000 */
[----:B------:R-:W-:Y:S01]  /*0940*/  NOP ;  /* 0x0000000000007918 */ /* 0x000fe20000000000 */
[----:B------:R-:W-:Y:S01]  /*0950*/  USEL UR46, UR46, 0x2, !UP0 ;  /* 0x000000022e2e7887 */ /* 0x000fe2000c000000 */
[----:B------:R-:W-:Y:S01]  /*0960*/  ULDC.64 UR50, c[0x0][0x208] ;  /* 0x0000820000327ab9 */ /* 0x000fe20000000a00 */
[----:B-123--:R-:W-:Y:S08]  /*0970*/  BAR.SYNC.DEFER_BLOCKING 0x0 ;  /* 0x0000000000007b1d */ /* 0x00eff00000010000 */
[----:B------:R-:W-:Y:S05]  /*0980*/  @!P0 BRA `(.L_x_7) ;  /* 0x000000a400a88947 */ /* 0x000fea0003800000 */
.L_x_8:
[----:B------:R-:W-:-:S08]  /*0990*/  NOP ;  /* 0x0000000000007918 */ /* 0x000fd00000000000 */
[----:B------:R-:W1:Y:S02]  /*09a0*/  USETMAXREG.TRY_ALLOC.CTAPOOL UP0, 0xf0 ;  /* 0x000000f0000079c8 */ /* 0x000e640008000600 */
[----:B-1----:R-:W-:-:S13]  /*09b0*/  PLOP3.LUT P0, PT, PT, PT, UP0, 0x80, 0x0 ;  /* 0x000000000000781c */ /* 0x002fda0003f0f008 */
[----:B------:R-:W-:Y:S05]  /*09c0*/  @!P0 BRA `(.L_x_8) ;  /* 0xfffffffc00f08947 */ /* 0x000fea000383ffff */
[----:B------:R-:W1:Y:S01]  /*09d0*/  S2R R2, SR_TID.X ;  /* 0x0000000000027919 */ /* 0x000e620000002100 */
[----:B------:R-:W2:Y:S08]  /*09e0*/  S2UR UR48, SR_CTAID.X ;  /* 0x00000000003079c3 */ /* 0x000eb00000002500 */
[----:B------:R-:W-:Y:S06]  /*09f0*/  BAR.ARV 0x8, 0x120 ;  /* 0x0204800000007b1d */ /* 0x000fec0000002000 */
[----:B-1----:R-:W-:-:S04]  /*0a00*/  LOP3.LUT R0, R2, 0xffffff80, RZ, 0xc0, !PT ;  /* 0xffffff8002007812 */ /* 0x002fc800078ec0ff */
[----:B------:R-:W-:Y:S02]  /*0a10*/  ISETP.NE.AND P0, PT, R0, 0x80, PT ;  /* 0x000000800000780c */ /* 0x000fe40003f05270 */
[----:B------:R-:W2:Y:S11]  /*0a20*/  LDC R0, c[0x0][0xda4] ;  /* 0x00036900ff007b82 */ /* 0x000eb60000000800 */
[----:B------:R-:W-:Y:S06]  /*0a30*/  @!P0 BAR.ARV 0x9, 0x100 ;  /* 0x0244000000008b1d */ /* 0x000fec0000002000 */
[----:B--2---:R-:W-:-:S13]  /*0a40*/  ISETP.LE.AND P0, PT, R0, UR48, PT ;  /* 0x0000003000007c0c */ /* 0x004fda000bf03270 */
[----:B------:R-:W-:Y:S05]  /*0a50*/  @P0 EXIT ;  /* 0x000000000000094d */ /* 0x000fea0003800000 */
[----:B------:R-:W-:Y:S01]  /*0a60*/  VIADD R0, R2, 0xffffff80 ;  /* 0xffffff8002007836 */ /* 0x000fe20000000000 */
[----:B------:R-:W1:Y:S01]  /*0a70*/  S2UR UR37, SR_CgaCtaId ;  /* 0x00000000002579c3 */ /* 0x000e620000008800 */
[----:B------:R-:W-:Y:S01]  /*0a80*/  UMOV UR38, 0x400 ;  /* 0x0000040000267882 */ /* 0x000fe20000000000 */
[----:B------:R-:W-:Y:S01]  /*0a90*/  IMAD.MOV.U32 R220, RZ, RZ, -0x2 ;  /* 0xfffffffeffdc7424 */ /* 0x000fe200078e00ff */
[----:B------:R-:W-:Y:S01]  /*0aa0*/  ULOP3.LUT UR47, UR46, 0x1, URZ, 0xfc, !UPT ;  /* 0x000000012e2f7892 */ /* 0x000fe2000f8efc3f */
[----:B------:R-:W-:Y:S01]  /*0ab0*/  SHF.R.S32.HI R3, RZ, 0x1f, R0 ;  /* 0x0000001fff037819 */ /* 0x000fe20000011400 */
[----:B------:R-:W-:Y:S01]  /*0ac0*/  ULDC.64 UR52, c[0x0][0x198] ;  /* 0x0000660000347ab9 */ /* 0x000fe20000000a00 */
[----:B------:R-:W-:Y:S01]  /*0ad0*/  UMOV UR39, URZ ;  /* 0x0000003f00277c82 */ /* 0x000fe20008000000 */
[----:B------:R-:W-:Y:S01]  /*0ae0*/  UMOV UR36, URZ ;  /* 0x0000003f00247c82 */ /* 0x000fe20008000000 */
[CC--:B------:R-:W-:Y:S01]  /*0af0*/  LEA.HI R4, R3.reuse, R0.reuse, RZ, 0x7 ;  /* 0x0000000003047211 */ /* 0x0c0fe200078f38ff */
[----:B------:R-:W2:Y:S01]  /*0b00*/  S2UR UR6, SR_SWINHI ;  /* 0x00000000000679c3 */ /* 0x000ea20000002f00 */
[----:B------:R-:W-:Y:S01]  /*0b10*/  LEA.HI R7, R3, R0, RZ, 0x4 ;  /* 0x0000000003077211 */ /* 0x000fe200078f20ff */
[----:B------:R-:W-:Y:S01]  /*0b20*/  UMOV UR49, URZ ;  /* 0x0000003f00317c82 */ /* 0x000fe20008000000 */
[----:B------:R-:W-:-:S02]  /*0b30*/  LOP3.LUT R5, R4, 0xffffff80, RZ, 0xc0, !PT ;  /* 0xffffff8004057812 */ /* 0x000fc400078ec0ff */
[----:B------:R-:W-:Y:S02]  /*0b40*/  SHF.R.S32.HI R8, RZ, 0x4, R7 ;  /* 0x00000004ff087819 */ /* 0x000fe40000011407 */
[----:B------:R-:W-:Y:S01]  /*0b50*/  LEA.HI R22, R3, R0, RZ, 0x5 ;  /* 0x0000000003167211 */ /* 0x000fe200078f28ff */
[C---:B------:R-:W-:Y:S01]  /*0b60*/  IMAD.IADD R2, R0.reuse, 0x1, -R5 ;  /* 0x0000000100027824 */ /* 0x040fe200078e0a05 */
[C---:B------:R-:W-:Y:S02]  /*0b70*/  LEA.HI R3, R7.reuse, R8, RZ, 0x1 ;  /* 0x0000000807037211 */ /* 0x040fe400078f08ff */
[----:B------:R-:W-:Y:S02]  /*0b80*/  LOP3.LUT R7, R7, 0x3fffff0, RZ, 0xc0, !PT ;  /* 0x03fffff007077812 */ /* 0x000fe400078ec0ff */
[----:B------:R-:W-:Y:S02]  /*0b90*/  SHF.R.S32.HI R5, RZ, 0x1f, R2 ;  /* 0x0000001fff057819 */ /* 0x000fe40000011402 */
[----:B------:R-:W-:Y:S01]  /*0ba0*/  LOP3.LUT R3, R3, 0x1ffffffe, RZ, 0xc0, !PT ;  /* 0x1ffffffe03037812 */ /* 0x000fe200078ec0ff */
[----:B------:R-:W-:Y:S01]  /*0bb0*/  IMAD.IADD R7, R0, 0x1, -R7 ;  /* 0x0000000100077824 */ /* 0x000fe200078e0a07 */
[----:B------:R-:W-:Y:S01]  /*0bc0*/  LEA.HI R6, R5, R2, RZ, 0x2 ;  /* 0x0000000205067211 */ /* 0x000fe200078f10ff */
[----:B-1----:R-:W-:Y:S01]  /*0bd0*/  ULEA UR38, UR37, UR38, 0x18 ;  /* 0x0000002625267291 */ /* 0x002fe2000f8ec03f */
[----:B------:R-:W-:Y:S01]  /*0be0*/  SHF.R.S32.HI R22, RZ, 0x5, R22 ;  /* 0x00000005ff167819 */ /* 0x000fe20000011416 */
[----:B------:R-:W-:Y:S01]  /*0bf0*/  IMAD.IADD R3, R8, 0x1, -R3 ;  /* 0x0000000108037824 */ /* 0x000fe200078e0a03 */
[----:B------:R-:W-:-:S02]  /*0c00*/  SHF.R.S32.HI R9, RZ, 0x2, R6 ;  /* 0x00000002ff097819 */ /* 0x000fc40000011406 */
[----:B------:R-:W-:Y:S01]  /*0c10*/  SHF.R.S32.HI R10, RZ, 0x1f, R6 ;  /* 0x0000001fff0a7819 */ /* 0x000fe20000011406 */
[----:B------:R-:W-:Y:S01]  /*0c20*/  IMAD R0, R22, 0x10, R7 ;  /* 0x0000001016007824 */ /* 0x000fe200078e0207 */
[----:B------:R-:W-:Y:S01]  /*0c30*/  SHF.R.S32.HI R19, RZ, 0x7, R4 ;  /* 0x00000007ff137819 */ /* 0x000fe20000011404 */
[----:B------:R-:W-:Y:S01]  /*0c40*/  UMOV UR4, UR38 ;  /* 0x0000002600047c82 */ /* 0x000fe20008000000 */
[----:B--2---:R-:W-:Y:S01]  /*0c50*/  UMOV UR5, UR6 ;  /* 0x0000000600057c82 */ /* 0x004fe20008000000 */
[----:B------:R-:W-:Y:S01]  /*0c60*/  LEA.HI R10, R10, R9, RZ, 0x3 ;  /* 0x000000090a0a7211 */ /* 0x000fe200078f18ff */
[----:B------:R-:W-:Y:S01]  /*0c70*/  IMAD R7, R0, 0x8, R3 ;  /* 0x0000000800077824 */ /* 0x000fe200078e0203 */
[----:B------:R-:W-:Y:S01]  /*0c80*/  LEA.HI R4, R4, R19, RZ, 0x1 ;  /* 0x0000001304047211 */ /* 0x000fe200078f08ff */
[----:B------:R-:W-:Y:S01]  /*0c90*/  IMAD.U32 R16, RZ, RZ, UR4 ;  /* 0x00000004ff107e24 */ /* 0x000fe2000f8e00ff */
[----:B------:R-:W-:Y:S01]  /*0ca0*/  LOP3.LUT R10, R10, 0xfffffff8, RZ, 0xc0, !PT ;  /* 0xfffffff80a0a7812 */ /* 0x000fe200078ec0ff */
[----:B------:R-:W-:Y:S01]  /*0cb0*/  IMAD.U32 R17, RZ, RZ, UR5 ;  /* 0x00000005ff117e24 */ /* 0x000fe2000f8e00ff */
[----:B------:R-:W-:-:S02]  /*0cc0*/  LEA.HI R5, R5, R2, RZ, 0x5 ;  /* 0x0000000205057211 */ /* 0x000fc400078f28ff */
[----:B------:R-:W-:Y:S01]  /*0cd0*/  LOP3.LUT R3, R6, 0x7ffffffc, RZ, 0xc0, !PT ;  /* 0x7ffffffc06037812 */ /* 0x000fe200078ec0ff */
[----:B------:R-:W-:Y:S01]  /*0ce0*/  IMAD.IADD R9, R9, 0x1, -R10 ;  /* 0x0000000109097824 */ /* 0x000fe200078e0a0a */
[----:B------:R-:W-:Y:S02]  /*0cf0*/  LOP3.LUT R4, R4, 0x3fffffe, RZ, 0xc0, !PT ;  /* 0x03fffffe04047812 */ /* 0x000fe400078ec0ff */
[----:B------:R-:W-:Y:S01]  /*0d00*/  SHF.R.S32.HI R0, RZ, 0x5, R5 ;  /* 0x00000005ff007819 */ /* 0x000fe20000011405 */
[----:B------:R-:W-:Y:S02]  /*0d10*/  IMAD.IADD R3, R2, 0x1, -R3 ;  /* 0x0000000102037824 */ /* 0x000fe400078e0a03 */
[----:B------:R-:W-:Y:S02]  /*0d20*/  IMAD.SHL.U32 R5, R7, 0x8, RZ ;  /* 0x0000000807057824 */ /* 0x000fe400078e00ff */
[----:B------:R-:W-:Y:S02]  /*0d30*/  IMAD R9, R0, 0x10, R9 ;  /* 0x0000001000097824 */ /* 0x000fe400078e0209 */
[----:B------:R-:W-:-:S02]  /*0d40*/  IMAD.IADD R4, R19, 0x1, -R4 ;  /* 0x0000000113047824 */ /* 0x000fc400078e0a04 */
[----:B------:R-:W-:Y:S02]  /*0d50*/  IMAD R220, R3, R220, 0xa0 ;  /* 0x000000a003dc7424 */ /* 0x000fe400078e02dc */
[----:B------:R-:W-:-:S04]  /*0d60*/  IMAD.WIDE R16, R5, 0x2, R16 ;  /* 0x0000000205107825 */ /* 0x000fc800078e0210 */
[----:B------:R-:W-:-:S07]  /*0d70*/  IMAD R23, R4, 0x40, R9 ;  /* 0x0000004004177824 */ /* 0x000fce00078e0209 */
.L_x_33:
[----:B------:R-:W1:Y:S01]  /*0d80*/  SHFL.IDX PT, R0, R19, RZ, 0x1f ;  /* 0x00001fff13007589 */ /* 0x000e6200000e0000 */
[----:B------:R-:W-:Y:S01]  /*0d90*/  ULDC UR4, c[0x0][0xda8] ;  /* 0x00036a0000047ab9 */ /* 0x000fe20000000800 */
[----:B------:R-:W-:Y:S01]  /*0da0*/  ULDC.64 UR6, c[0x0][0x3f8] ;  /* 0x0000fe0000067ab9 */ /* 0x000fe20000000a00 */
[----:B------:R-:W-:Y:S01]  /*0db0*/  UISETP.NE.AND UP1, UPT, UR4, 0x1, UPT ;  /* 0x000000010400788c */ /* 0x000fe2000bf25270 */
[----:B------:R-:W-:Y:S01]  /*0dc0*/  ULDC UR43, c[0x0][0xdb4] ;  /* 0x00036d00002b7ab9 */ /* 0x000fe20000000800 */
[----:B------:R-:W-:Y:S02]  /*0dd0*/  UISETP.NE.U32.AND UP0, UPT, UR6, URZ, UPT ;  /* 0x0000003f0600728c */ /* 0x000fe4000bf05070 */
[----:B------:R-:W-:Y:S02]  /*0de0*/  UISETP.NE.AND UP3, UPT, UR43, 0x1, UPT ;  /* 0x000000012b00788c */ /* 0x000fe4000bf65270 */
[----:B------:R-:W-:Y:S01]  /*0df0*/  UISETP.NE.AND.EX UP0, UPT, UR7, URZ, UPT, UP0 ;  /* 0x0000003f0700728c */ /* 0x000fe2000bf05300 */
[----:B------:R-:W-:Y:S01]  /*0e00*/  ULDC UR6, c[0x0][0x428] ;  /* 0x00010a0000067ab9 */ /* 0x000fe20000000800 */
[----:B------:R-:W-:-:S03]  /*0e10*/  ULDC UR55, c[0x0][0x404] ;  /* 0x0001010000377ab9 */ /* 0x000fc60000000800 */
[----:B------:R-:W-:Y:S01]  /*0e20*/  @UP1 ULDC UR4, c[0x0][0xdac] ;  /* 0x00036b0000041ab9 */ /* 0x000fe20000000800 */
[----:B------:R-:W-:Y:S02]  /*0e30*/  UISETP.NE.AND UP2, UPT, UR6, 0x1, UPT ;  /* 0x000000010600788c */ /* 0x000fe4000bf45270 */
[----:B------:R-:W-:Y:S01]  /*0e40*/  UIMAD.WIDE.U32 UR4, UR48, UR4, URZ ;  /* 0x00000004300472a5 */ /* 0x000fe2000f8e003f */
[----:B------:R-:W-:Y:S01]  /*0e50*/  @UP1 ULDC UR6, c[0x0][0xdb0] ;  /* 0x00036c0000061ab9 */ /* 0x000fe20000000800 */
[----:B------:R-:W-:Y:S01]  /*0e60*/  UMOV UR42, UR48 ;  /* 0x00000030002a7c82 */ /* 0x000fe20008000000 */
[----:B------:R-:W-:Y:S02]  /*0e70*/  USEL UR55, UR55, 0x1, UP0 ;  /* 0x0000000137377887 */ /* 0x000fe40008000000 */
[----:B------:R-:W-:Y:S01]  /*0e80*/  @UP1 USHF.R.U32.HI UR42, URZ, UR6, UR5 ;  /* 0x000000063f2a1299 */ /* 0x000fe20008011605 */
[----:B-1----:R-:W-:Y:S01]  /*0e90*/  R2UR UR40, R0 ;  /* 0x00000000002872ca */ /* 0x002fe200000e0000 */
[----:B------:R-:W-:Y:S01]  /*0ea0*/  ULDC UR10, c[0x0][0x2e0] ;  /* 0x0000b800000a7ab9 */ /* 0x000fe20000000800 */
[----:B------:R-:W-:Y:S01]  /*0eb0*/  UIADD3 UR7, UR38, 0x1e200, URZ ;  /* 0x0001e20026077890 */ /* 0x000fe2000fffe03f */
[----:B------:R-:W-:Y:S01]  /*0ec0*/  @UP3 ULDC.64 UR8, c[0x0][0xdb8] ;  /* 0x00036e0000083ab9 */ /* 0x000fe20000000a00 */
[----:B------:R-:W-:-:S02]  /*0ed0*/  UIMAD UR55, UR55, UR10, URZ ;  /* 0x0000000a373772a4 */ /* 0x000fc4000f8e023f */
[----:B------:R-:W-:Y:S02]  /*0ee0*/  UIMAD.WIDE.U32 UR4, UR42, UR8, URZ ;  /* 0x000000082a0472a5 */ /* 0x000fe4000f8e003f */
[----:B------:R-:W-:Y:S02]  /*0ef0*/  ULOP3.LUT UP0, URZ, UR7, 0x9f, URZ, 0xc0, !UPT ;  /* 0x0000009f073f7892 */ /* 0x000fe4000f80c03f */
[----:B------:R-:W-:-:S03]  /*0f00*/  UIADD3 UR8, UR55, 0x9f, URZ ;  /* 0x0000009f37087890 */ /* 0x000fc6000fffe03f */
[----:B------:R-:W-:Y:S01]  /*0f10*/  ULEA.HI UR6, UR40, UR40, URZ, 0x1 ;  /* 0x0000002828067291 */ /* 0x000fe2000f8f083f */
[----:B------:R-:W-:Y:S01]  /*0f20*/  UMOV UR44, UR42 ;  /* 0x0000002a002c7c82 */ /* 0x000fe20008000000 */
[----:B------:R-:W-:Y:S01]  /*0f30*/  @UP3 USHF.R.U32.HI UR44, URZ, UR9, UR5 ;  /* 0x000000093f2c3299 */ /* 0x000fe20008011605 */
[----:B------:R-:W-:Y:S01]  /*0f40*/  PLOP3.LUT P0, PT, PT, PT, UP0, 0x80, 0x0 ;  /* 0x000000000000781c */ /* 0x000fe20003f0f008 */
[----:B------:R-:W-:Y:S02]  /*0f50*/  ULOP3.LUT UR6, UR6, 0x3e, URZ, 0xc0, !UPT ;  /* 0x0000003e06067892 */ /* 0x000fe4000f8ec03f */
[----:B------:R-:W-:Y:S02]  /*0f60*/  UIMAD.WIDE UR4, UR8, 0x66666667, URZ ;  /* 0x66666667080478a5 */ /* 0x000fe4000f8e023f */
[----:B------:R-:W-:Y:S02]  /*0f70*/  UIADD3 UR6, UR40, -UR6, URZ ;  /* 0x8000000628067290 */ /* 0x000fe4000fffe03f */
[----:B------:R-:W-:-:S02]  /*0f80*/  UIADD3 UR8, -UR44, URZ, URZ ;  /* 0x0000003f2c087290 */ /* 0x000fc4000fffe13f */
[----:B------:R-:W-:Y:S02]  /*0f90*/  ULEA UR6, UR6, UR7, 0xc ;  /* 0x0000000706067291 */ /* 0x000fe4000f8e603f */
[----:B------:R-:W-:Y:S01]  /*0fa0*/  UIMAD UR43, UR43, UR8, UR42 ;  /* 0x000000082b2b72a4 */ /* 0x000fe2000f8e022a */
[----:B------:R-:W-:Y:S01]  /*0fb0*/  @UP2 ULDC UR9, c[0x0][0x42c] ;  /* 0x00010b0000092ab9 */ /* 0x000fe20000000800 */
[----:B------:R-:W-:Y:S01]  /*0fc0*/  UMOV UR54, UR5 ;  /* 0x0000000500367c82 */ /* 0x000fe20008000000 */
[----:B------:R-:W-:Y:S02]  /*0fd0*/  USHF.R.U32.HI UR6, URZ, 0x4, UR6 ;  /* 0x000000043f067899 */ /* 0x000fe40008011606 */
[----:B------:R-:W-:Y:S02]  /*0fe0*/  USHF.R.U32.HI UR7, URZ, 0x1f, UR54 ;  /* 0x0000001f3f077899 */ /* 0x000fe40008011636 */
[----:B------:R-:W-:Y:S01]  /*0ff0*/  UIMAD.WIDE.U32 UR4, UR43, UR9, URZ ;  /* 0x000000092b0472a5 */ /* 0x000fe2000f8e003f */
[----:B------:R-:W-:Y:S01]  /*1000*/  @UP2 ULDC UR10, c[0x0][0x430] ;  /* 0x00010c00000a2ab9 */ /* 0x000fe20000000800 */
[----:B------:R-:W-:Y:S01]  /*1010*/  UMOV UR41, UR43 ;  /* 0x0000002b00297c82 */ /* 0x000fe20008000000 */
[----:B------:R-:W-:-:S02]  /*1020*/  ULOP3.LUT UR56, UR6, 0x3fff, URZ, 0xc0, !UPT ;  /* 0x00003fff06387892 */ /* 0x000fc4000f8ec03f */
[----:B------:R-:W-:Y:S02]  /*1030*/  ULEA.HI.SX32 UR54, UR54, UR7, 0x1a ;  /* 0x0000000736367291 */ /* 0x000fe4000f8fd23f */
[----:B------:R-:W-:Y:S01]  /*1040*/  @UP2 USHF.R.U32.HI UR41, URZ, UR10, UR5 ;  /* 0x0000000a3f292299 */ /* 0x000fe20008011605 */
[----:B------:R-:W-:Y:S11]  /*1050*/  @!P0 BRA `(.L_x_9) ;  /* 0x0000000000408947 */ /* 0x000ff60003800000 */
[----:B------:R-:W-:Y:S01]  /*1060*/  MOV R0, 0x0 ;  /* 0x0000000000007802 */ /* 0x000fe20000000f00 */
[----:B------:R-:W-:Y:S01]  /*1070*/  ULDC.64 UR4, c[0x4][0xc0] ;  /* 0x0100300000047ab9 */ /* 0x000fe20000000a00 */
[----:B------:R-:W-:Y:S01]  /*1080*/  ULDC.64 UR6, c[0x4][0x28] ;  /* 0x01000a0000067ab9 */ /* 0x000fe20000000a00 */
[----:B------:R-:W-:Y:S01]  /*1090*/  IMAD.U32 R4, RZ, RZ, UR4 ;  /* 0x00000004ff047e24 */ /* 0x000fe2000f8e00ff */
[----:B------:R1:W2:Y:S01]  /*10a0*/  LDC.64 R14, c[0x4][R0] ;  /* 0x01000000000e7b82 */ /* 0x0002a20000000a00 */
[----:B------:R-:W-:Y:S01]  /*10b0*/  IMAD.U32 R5, RZ, RZ, UR5 ;  /* 0x00000005ff057e24 */ /* 0x000fe2000f8e00ff */
[----:B------:R-:W-:Y:S01]  /*10c0*/  ULDC.64 UR4, c[0x4][0xc8] ;  /* 0x0100320000047ab9 */ /* 0x000fe20000000a00 */
[----:B------:R-:W-:Y:S02]  /*10d0*/  IMAD.U32 R10, RZ, RZ, UR6 ;  /* 0x00000006ff0a7e24 */ /* 0x000fe4000f8e00ff */
[----:B------:R-:W-:Y:S02]  /*10e0*/  IMAD.U32 R6, RZ, RZ, UR4 ;  /* 0x00000004ff067e24 */ /* 0x000fe4000f8e00ff */
[----:B------:R-:W-:-:S02]  /*10f0*/  IMAD.U32 R7, RZ, RZ, UR5 ;  /* 0x00000005ff077e24 */ /* 0x000fc4000f8e00ff */
[----:B------:R-:W-:Y:S02]  /*1100*/  IMAD.U32 R11, RZ, RZ, UR7 ;  /* 0x00000007ff0b7e24 */ /* 0x000fe4000f8e00ff */
[----:B------:R-:W-:Y:S02]  /*1110*/  IMAD.MOV.U32 R8, RZ, RZ, 0x70 ;  /* 0x00000070ff087424 */ /* 0x000fe400078e00ff */
[----:B------:R-:W-:Y:S02]  /*1120*/  IMAD.MOV.U32 R12, RZ, RZ, 0x1 ;  /* 0x00000001ff0c7424 */ /* 0x000fe400078e00ff */
[----:B-1----:R-:W-:-:S07]  /*1130*/  IMAD.MOV.U32 R13, RZ, RZ, RZ ;  /* 0x000000ffff0d7224 */ /* 0x002fce00078e00ff */
[----:B------:R-:W-:-:S07]  /*1140*/  LEPC R20, `(.L_x_9) ;  /* 0x000000001014794e */ /* 0x000fce0000000000 */
[----:B--2---:R-:W-:Y:S05]  /*1150*/  CALL.ABS.NOINC R14 ;  /* 0x000000000e007343 */ /* 0x004fea0003c00000 */
.L_x_9:
[----:B------:R-:W-:Y:S01]  /*1160*/  ULDC.64 UR4, c[0x0][0x998] ;  /* 0x0002660000047ab9 */ /* 0x000fe20000000a00 */
[----:B------:R-:W-:Y:S01]  /*1170*/  ULDC.64 UR6, c[0x0][0x990] ;  /* 0x0002640000067ab9 */ /* 0x000fe20000000a00 */
[----:B------:R-:W-:Y:S01]  /*1180*/  UISETP.NE.U32.AND UP1, UPT, UR4, URZ, UPT ;  /* 0x0000003f0400728c */ /* 0x000fe2000bf25070 */
[----:B------:R-:W-:Y:S01]  /*1190*/  IMAD.MOV.U32 R3, RZ, RZ, 0x3f800000 ;  /* 0x3f800000ff037424 */ /* 0x000fe200078e00ff */
[----:B------:R-:W-:Y:S01]  /*11a0*/  UISETP.NE.U32.AND UP0, UPT, UR6, URZ, UPT ;  /* 0x0000003f0600728c */ /* 0x000fe2000bf05070 */
[----:B------:R-:W-:Y:S01]  /*11b0*/  IMAD.MOV.U32 R0, RZ, RZ, 0x3f800000 ;  /* 0x3f800000ff007424 */ /* 0x000fe200078e00ff */
[----:B------:R-:W-:Y:S02]  /*11c0*/  UISETP.NE.AND.EX UP1, UPT, UR5, URZ, UPT, UP1 ;  /* 0x0000003f0500728c */ /* 0x000fe4000bf25310 */
[----:B------:R-:W-:-:S04]  /*11d0*/  UISETP.NE.AND.EX UP0, UPT, UR7, URZ, UPT, UP0 ;  /* 0x0000003f0700728c */ /* 0x000fc8000bf05300 */
[----:B------:R-:W-:Y:S02]  /*11e0*/  PLOP3.LUT P1, PT, PT, PT, UP1, 0x80, 0x0 ;  /* 0x000000000000781c */ /* 0x000fe40003f2f018 */
[----:B------:R-:W-:-:S03]  /*11f0*/  PLOP3.LUT P0, PT, PT, PT, UP0, 0x80, 0x0 ;  /* 0x000000000000781c */ /* 0x000fc60003f0f008 */
[----:B------:R-:W-:Y:S02]  /*1200*/  @UP1 USHF.R.S32.HI UR14, URZ, 0x1f, UR44 ;  /* 0x0000001f3f0e1899 */ /* 0x000fe4000801142c */
[----:B------:R-:W-:Y:S01]  /*1210*/  @UP0 USHF.R.S32.HI UR10, URZ, 0x1f, UR44 ;  /* 0x0000001f3f0a0899 */ /* 0x000fe2000801142c */
[----:B------:R-:W-:Y:S01]  /*1220*/  @UP1 ULDC.64 UR12, c[0x0][0x9b8] ;  /* 0x00026e00000c1ab9 */ /* 0x000fe20000000a00 */
[----:B------:R-:W-:Y:S01]  /*1230*/  @UP0 ULDC.64 UR16, c[0x0][0x9a8] ;  /* 0x00026a0000100ab9 */ /* 0x000fe20000000a00 */
[----:B------:R-:W-:Y:S02]  /*1240*/  @UP1 UIMAD UR14, UR14, UR12, URZ ;  /* 0x0000000c0e0e12a4 */ /* 0x000fe4000f8e023f */
[----:B------:R-:W-:Y:S02]  /*1250*/  @UP0 UIMAD UR10, UR10, UR16, URZ ;  /* 0x000000100a0a02a4 */ /* 0x000fe4000f8e023f */
[----:B------:R-:W-:Y:S02]  /*1260*/  @UP0 UIMAD.WIDE.U32 UR8, UR44, UR16, URZ ;  /* 0x000000102c0802a5 */ /* 0x000fe4000f8e003f */
[----:B------:R-:W-:-:S02]  /*1270*/  @UP0 UIMAD UR17, UR44, UR17, UR10 ;  /* 0x000000112c1102a4 */ /* 0x000fc4000f8e020a */
[----:B------:R-:W-:Y:S02]  /*1280*/  @UP0 USHF.R.S32.HI UR16, URZ, 0x1f, UR41 ;  /* 0x0000001f3f100899 */ /* 0x000fe40008011429 */
[----:B------:R-:W-:Y:S02]  /*1290*/  @UP1 UIMAD.WIDE.U32 UR10, UR44, UR12, URZ ;  /* 0x0000000c2c0a12a5 */ /* 0x000fe4000f8e003f */
[----:B------:R-:W-:Y:S02]  /*12a0*/  @UP1 UIMAD UR18, UR44, UR13, UR14 ;  /* 0x0000000d2c1212a4 */ /* 0x000fe4000f8e020e */
[----:B------:R-:W-:Y:S01]  /*12b0*/  @UP1 USHF.R.S32.HI UR19, URZ, 0x1f, UR41 ;  /* 0x0000001f3f131899 */ /* 0x000fe20008011429 */
[----:B------:R-:W-:Y:S01]  /*12c0*/  @UP0 ULDC.64 UR14, c[0x0][0x9b0] ;  /* 0x00026c00000e0ab9 */ /* 0x000fe20000000a00 */
[----:B------:R-:W-:Y:S01]  /*12d0*/  @UP1 ULDC.64 UR12, c[0x0][0x9c0] ;  /* 0x00027000000c1ab9 */ /* 0x000fe20000000a00 */
[----:B------:R-:W-:Y:S02]  /*12e0*/  @UP0 UIMAD UR16, UR16, UR14, URZ ;  /* 0x0000000e101002a4 */ /* 0x000fe4000f8e023f */
[----:B------:R-:W-:-:S02]  /*12f0*/  @UP0 UIADD3 UR9, UR9, UR17, URZ ;  /* 0x0000001109090290 */ /* 0x000fc4000fffe03f */
[----:B------:R-:W-:Y:S02]  /*1300*/  @UP1 UIMAD UR17, UR19, UR12, URZ ;  /* 0x0000000c131112a4 */ /* 0x000fe4000f8e023f */
[----:B------:R-:W-:Y:S02]  /*1310*/  @UP1 UIADD3 UR11, UR11, UR18, URZ ;  /* 0x000000120b0b1290 */ /* 0x000fe4000fffe03f */
[----:B------:R-:W-:Y:S02]  /*1320*/  @UP0 UIMAD UR15, UR41, UR15, UR16 ;  /* 0x0000000f290f02a4 */ /* 0x000fe4000f8e0210 */
[----:B------:R-:W-:Y:S02]  /*1330*/  @UP0 UIMAD.WIDE.U32 UR8, UR41, UR14, UR8 ;  /* 0x0000000e290802a5 */ /* 0x000fe4000f8e0008 */
[----:B------:R-:W-:Y:S02]  /*1340*/  @UP1 UIMAD UR13, UR41, UR13, UR17 ;  /* 0x0000000d290d12a4 */ /* 0x000fe4000f8e0211 */
[----:B------:R-:W-:-:S02]  /*1350*/  @UP1 UIMAD.WIDE.U32 UR10, UR41, UR12, UR10 ;  /* 0x0000000c290a12a5 */ /* 0x000fc4000f8e000a */
[----:B------:R-:W-:Y:S02]  /*1360*/  @UP0 UIADD3 UR12, UR9, UR15, URZ ;  /* 0x0000000f090c0290 */ /* 0x000fe4000fffe03f */
[----:B------:R-:W-:Y:S02]  /*1370*/  @UP0 ULEA UR6, UP2, UR8, UR6, 0x2 ;  /* 0x0000000608060291 */ /* 0x000fe4000f84103f */
[----:B------:R-:W-:Y:S02]  /*1380*/  @UP1 UIADD3 UR9, UR11, UR13, URZ ;  /* 0x0000000d0b091290 */ /* 0x000fe4000fffe03f */
[----:B------:R-:W-:Y:S02]  /*1390*/  @UP1 ULEA UR4, UP3, UR10, UR4, 0x2 ;  /* 0x000000040a041291 */ /* 0x000fe4000f86103f */
[----:B------:R-:W-:Y:S01]  /*13a0*/  @UP0 ULEA.HI.X UR7, UR8, UR7, UR12, 0x2, UP2 ;  /* 0x0000000708070291 */ /* 0x000fe200090f140c */
[----:B------:R-:W-:Y:S01]  /*13b0*/  IMAD.U32 R4, RZ, RZ, UR6 ;  /* 0x00000006ff047e24 */ /* 0x000fe2000f8e00ff */
[----:B------:R-:W-:-:S02]  /*13c0*/  @UP1 ULEA.HI.X UR5, UR10, UR5, UR9, 0x2, UP3 ;  /* 0x000000050a051291 */ /* 0x000fc400098f1409 */
[----:B------:R-:W-:Y:S02]  /*13d0*/  IMAD.U32 R6, RZ, RZ, UR4 ;  /* 0x00000004ff067e24 */ /* 0x000fe4000f8e00ff */
[----:B------:R-:W-:Y:S02]  /*13e0*/  IMAD.U32 R5, RZ, RZ, UR7 ;  /* 0x00000007ff057e24 */ /* 0x000fe4000f8e00ff */
[----:B------:R-:W-:-:S03]  /*13f0*/  IMAD.U32 R7, RZ, RZ, UR5 ;  /* 0x00000005ff077e24 */ /* 0x000fc6000f8e00ff */
[----:B------:R-:W2:Y:S04]  /*1400*/  @P0 LDG.E R3, desc[UR50][R4.64] ;  /* 0x0000003204030981 */ /* 0x000ea8000c1e1900 */
[----:B------:R-:W2:Y:S01]  /*1410*/  @P1 LDG.E R0, desc[UR50][R6.64] ;  /* 0x0000003206001981 */ /* 0x000ea2000c1e1900 */
[----:B------:R-:W-:Y:S01]  /*1420*/  ULOP3.LUT UR4, UR39, 0x1, URZ, 0xc0, !UPT ;  /* 0x0000000127047892 */ /* 0x000fe2000f8ec03f */
[----:B------:R-:W-:-:S05]  /*1430*/  IMAD.U32 R9, RZ, RZ, UR47 ;  /* 0x0000002fff097e24 */ /* 0x000fca000f8e00ff */
[----:B------:R-:W-:Y:S01]  /*1440*/  IMAD.U32 R8, RZ, RZ, UR4 ;  /* 0x00000004ff087e24 */ /* 0x000fe2000f8e00ff */
[----:B------:R-:W-:Y:S01]  /*1450*/  ULDC UR4, c[0x0][0x9d8] ;  /* 0x0002760000047ab9 */ /* 0x000fe20000000800 */
[----:B------:R-:W-:-:S03]  /*1460*/  ISETP.NE.AND P0, PT, R9, 0x3, PT ;  /* 0x000000030900780c */ /* 0x000fc60003f05270 */
[----:B------:R-:W-:-:S04]  /*1470*/  SHF.L.U32 R8, R8, 0x1f, RZ ;  /* 0x0000001f08087819 */ /* 0x000fc800000006ff */
[----:B------:R-:W1:Y:S01]  /*1480*/  SYNCS.PHASECHK.TRANS64.TRYWAIT P1, [UR38+0x33400], R8 ;  /* 0x03340008ff0075a7 */ /* 0x000e620008020166 */
[----:B--2---:R-:W-:-:S04]  /*1490*/  FMUL.FTZ R0, R3, R0 ;  /* 0x0000000003007220 */ /* 0x004fc80000410000 */
[----:B------:R-:W-:Y:S01]  /*14a0*/  FMUL.FTZ R0, R0, UR4 ;  /* 0x0000000400007c20 */ /* 0x000fe20008410000 */
[----:B-1----:R-:W-:Y:S06]  /*14b0*/  @!P1 BRA `(.L_x_10) ;  /* 0x000000cc00d09947 */ /* 0x002fec0003800000 */
.L_x_94:
[----:B------:R-:W-:Y:S05]  /*14c0*/  @!P0 BRA `(.L_x_11) ;  /* 0x0000000000048947 */ /* 0x000fea0003800000 */
[----:B------:R-:W-:Y:S01]  /*14d0*/  BPT.TRAP 0x1 ;  /* 0x000000040000795c */ /* 0x000fe20000300000 */
.L_x_11:
[----:B-1----:R-:W-:Y:S02]  /*14e0*/  IMAD.U32 R3, RZ, RZ, UR49 ;  /* 0x00000031ff037e24 */ /* 0x002fe4000f8e00ff */
[----:B------:R-:W-:-:S03]  /*14f0*/  IMAD.U32 R4, RZ, RZ, UR36 ;  /* 0x00000024ff047e24 */ /* 0x000fc6000f8e00ff */
[----:B------:R-:W-:Y:S02]  /*1500*/  LEA R3, R3, UR38, 0x3 ;  /* 0x0000002603037c11 */ /* 0x000fe4000f8e18ff */
[----:B------:R-:W-:-:S04]  /*1510*/  SHF.L.U32 R4, R4, 0x1f, RZ ;  /* 0x0000001f04047819 */ /* 0x000fc800000006ff */
[----:B------:R1:W2:Y:S01]  /*1520*/  SYNCS.PHASECHK.TRANS64.TRYWAIT P1, [R3+URZ+0x33430], R4 ;  /* 0x03343004030075a7 */ /* 0x0002a2000802017f */
[----:B------:R-:W-:Y:S05]  /*1530*/  @!P0 BRA `(.L_x_12) ;  /* 0x0000000000048947 */ /* 0x000fea0003800000 */
[----:B------:R-:W-:Y:S01]  /*1540*/  BPT.TRAP 0x1 ;  /* 0x000000040000795c */ /* 0x000fe20000300000 */
.L_x_12:
[----:B------:R-:W3:Y:S01]  /*1550*/  S2R R5, SR_TID.X ;  /* 0x0000000000057919 */ /* 0x000ee20000002100 */
[----:B------:R-:W-:Y:S01]  /*1560*/  IMAD.MOV.U32 R119, RZ, RZ, RZ ;  /* 0x000000ffff777224 */ /* 0x000fe200078e00ff */
[----:B---3--:R-:W-:Y:S01]  /*1570*/  LOP3.LUT P2, RZ, R5, 0x7f, RZ, 0xc0, !PT ;  /* 0x0000007f05ff7812 */ /* 0x008fe2000784c0ff */
[----:B--2---:R-:W-:-:S12]  /*1580*/  @P1 BRA `(.L_x_13) ;  /* 0x0000000000081947 */ /* 0x004fd80003800000 */
[----:B------:R-:W2:Y:S02]  /*1590*/  SYNCS.PHASECHK.TRANS64.TRYWAIT P1, [R3+URZ+0x33430], R4 ;  /* 0x03343004030075a7 */ /* 0x000ea4000802017f */
[----:B--2---:R-:W-:Y:S05]  /*15a0*/  @!P1 BRA `(.L_x_14) ;  /* 0x000000cc00ac9947 */ /* 0x004fea0003800000 */
.L_x_13:
[----:B------:R-:W-:Y:S05]  /*15b0*/  WARPSYNC.ALL ;  /* 0x0000000000007948 */ /* 0x000fea0003800000 */
[----:B------:R-:W-:Y:S01]  /*15c0*/  UIADD3 UR4, UR38, 0x24200, URZ ;  /* 0x0002420026047890 */ /* 0x000fe2000fffe03f */
[----:B------:R-:W-:Y:S01]  /*15d0*/  WARPGROUP.ARRIVE ;  /* 0x00000000000079c5 */ /* 0x000fe20000000000 */
[----:B------:R-:W-:-:S05]  /*15e0*/  ULOP3.LUT UR28, UR56, 0x10000, URZ, 0xfc, !UPT ;  /* 0x00010000381c7892 */ /* 0x000fca000f8efc3f */
[----:B------:R-:W3:Y:S01]  /*15f0*/  S2R R109, SR_TID.X ;  /* 0x00000000006d7919 */ /* 0x000ee20000002100 */
[----:B------:R-:W-:Y:S01]  /*1600*/  USHF.R.U32.HI UR4, URZ, 0x4, UR4 ;  /* 0x000000043f047899 */ /* 0x000fe20008011604 */
[--C-:B------:R-:W-:Y:S01]  /*1610*/  IMAD.MOV.U32 R118, RZ, RZ, R119.reuse ;  /* 0x000000ffff767224 */ /* 0x100fe200078e0077 */
[----:B------:R-:W-:Y:S01]  /*1620*/  UMOV UR25, 0x80000020 ;  /* 0x8000002000197882 */ /* 0x000fe20000000000 */
[----:B------:R-:W-:Y:S01]  /*1630*/  UMOV UR27, 0x80000020 ;  /* 0x80000020001b7882 */ /* 0x000fe20000000000 */
[----:B------:R-:W-:Y:S01]  /*1640*/  ULOP3.LUT UR4, UR4, 0x3fff, URZ, 0xc0, !UPT ;  /* 0x00003fff04047892 */ /* 0x000fe2000f8ec03f */
[--C-:B------:R-:W-:Y:S01]  /*1650*/  IMAD.MOV.U32 R117, RZ, RZ, R119.reuse ;  /* 0x000000ffff757224 */ /* 0x100fe200078e0077 */
[----:B------:R-:W-:Y:S01]  /*1660*/  UMOV UR24, UR28 ;  /* 0x0000001c00187c82 */ /* 0x000fe20008000000 */
[----:B------:R-:W-:Y:S01]  /*1670*/  UMOV UR5, UR25 ;  /* 0x0000001900057c82 */ /* 0x000fe20008000000 */
[----:B------:R-:W-:Y:S01]  /*1680*/  ULOP3.LUT UR45, UR4, 0x10000, URZ, 0xfc, !UPT ;  /* 0x00010000042d7892 */ /* 0x000fe2000f8efc3f */
[--C-:B------:R-:W-:Y:S01]  /*1690*/  IMAD.MOV.U32 R116, RZ, RZ, R119.reuse ;  /* 0x000000ffff747224 */ /* 0x100fe200078e0077 */
[----:B------:R-:W-:Y:S01]  /*16a0*/  UMOV UR7, 0x80000020 ;  /* 0x8000002000077882 */ /* 0x000fe20000000000 */
[----:B------:R-:W-:Y:S01]  /*16b0*/  UMOV UR4, UR24 ;  /* 0x0000001800047c82 */ /* 0x000fe20008000000 */
[----:B------:R-:W-:Y:S01]  /*16c0*/  UIMAD UR32, UR49, 0x780, UR45 ;  /* 0x00000780312078a4 */ /* 0x000fe2000f8e022d */
[--C-:B------:R-:W-:Y:S01]  /*16d0*/  IMAD.MOV.U32 R115, RZ, RZ, R119.reuse ;  /* 0x000000ffff737224 */ /* 0x100fe200078e0077 */
[----:B------:R-:W-:Y:S01]  /*16e0*/  UMOV UR8, UR24 ;  /* 0x0000001800087c82 */ /* 0x000fe20008000000 */
[----:B------:R-:W-:Y:S01]  /*16f0*/  UMOV UR9, UR25 ;  /* 0x0000001900097c82 */ /* 0x000fe20008000000 */
[----:B------:R-:W-:Y:S01]  /*1700*/  UIADD3 UR6, UR32, 0x100, URZ ;  /* 0x0000010020067890 */ /* 0x000fe2000fffe03f */
[--C-:B------:R-:W-:Y:S01]  /*1710*/  IMAD.MOV.U32 R114, RZ, RZ, R119.reuse ;  /* 0x000000ffff727224 */ /* 0x100fe200078e0077 */
[----:B------:R-:W-:Y:S01]  /*1720*/  UIADD3 UR10, UR32, 0x180, URZ ;  /* 0x00000180200a7890 */ /* 0x000fe2000fffe03f */
[--C-:B------:R-:W-:Y:S01]  /*1730*/  IMAD.MOV.U32 R113, RZ, RZ, R119.reuse ;  /* 0x000000ffff717224 */ /* 0x100fe200078e0077 */
[----:B------:R-:W-:Y:S01]  /*1740*/  UMOV UR26, UR32 ;  /* 0x00000020001a7c82 */ /* 0x000fe20008000000 */
[----:B------:R-:W-:Y:S01]  /*1750*/  UMOV UR11, 0x80000020 ;  /* 0x80000020000b7882 */ /* 0x000fe20000000000 */
[----:B------:R-:W-:Y:S01]  /*1760*/  QGMMA.64x32x32.F32.E4M3.E4M3 R88, gdesc[UR24], RZ, !UPT, gsb0 ;  /* 0x00600000185879f3 */ /* 0x000fe2000c0008ff */
[----:B------:R-:W-:Y:S01]  /*1770*/  UIADD3 UR26, UR32, 0x80, URZ ;  /* 0x00000080201a7890 */ /* 0x000fe2000fffe03f */
[--C-:B------:R-:W-:Y:S01]  /*1780*/  IMAD.MOV.U32 R112, RZ, RZ, R119.reuse ;  /* 0x000000ffff707224 */ /* 0x100fe200078e0077 */
[----:B------:R-:W-:Y:S01]  /*1790*/  UMOV UR27, 0x80000020 ;  /* 0x80000020001b7882 */ /* 0x000fe20000000000 */
[----:B------:R-:W-:Y:S01]  /*17a0*/  UIADD3 UR12, UR28, 0x2, URZ ;  /* 0x000000021c0c7890 */ /* 0x000fe2000fffe03f */
[--C-:B------:R-:W-:Y:S01]  /*17b0*/  IMAD.MOV.U32 R111, RZ, RZ, R119.reuse ;  /* 0x000000ffff6f7224 */ /* 0x100fe200078e0077 */
[----:B------:R-:W-:Y:S01]  /*17c0*/  UIADD3 UR14, UR32, 0x182, URZ ;  /* 0x00000182200e7890 */ /* 0x000fe2000fffe03f */
[----:B------:R-:W-:Y:S01]  /*17d0*/  IMAD.MOV.U32 R110, RZ, RZ, R119 ;  /* 0x000000ffff6e7224 */ /* 0x000fe200078e0077 */
[----:B------:R-:W-:Y:S01]  /*17e0*/  UMOV UR15, 0x80000020 ;  /* 0x80000020000f7882 */ /* 0x000fe20000000000 */
[----:B------:R-:W-:-:S02]  /*17f0*/  UIADD3 UR16, UR28, 0x200, URZ ;  /* 0x000002001c107890 */ /* 0x000fc4000fffe03f */
[----:B------:R-:W-:Y:S01]  /*1800*/  UIADD3 UR18, UR32, 0x400, URZ ;  /* 0x0000040020127890 */ /* 0x000fe2000fffe03f */
[----:B------:R-:W-:Y:S01]  /*1810*/  UMOV UR19, 0x80000020 ;  /* 0x8000002000137882 */ /* 0x000fe20000000000 */
[----:B------:R-:W-:Y:S01]  /*1820*/  UIADD3 UR22, UR32, 0x402, URZ ;  /* 0x0000040220167890 */ /* 0x000fe2000fffe03f */
[----:B------:R-:W-:Y:S01]  /*1830*/  UMOV UR23, 0x80000020 ;  /* 0x8000002000177882 */ /* 0x000fe20000000000 */
[----:B------:R-:W-:Y:S01]  /*1840*/  UIADD3 UR30, UR32, 0x680, URZ ;  /* 0x00000680201e7890 */ /* 0x000fe2000fffe03f */
[----:B------:R-:W-:Y:S01]  /*1850*/  UMOV UR31, 0x80000020 ;  /* 0x80000020001f7882 */ /* 0x000fe20000000000 */
[----:B------:R-:W-:Y:S01]  /*1860*/  UISETP.GE.AND UP0, UPT, UR55, 0xa1, UPT ;  /* 0x000000a13700788c */ /* 0x000fe2000bf06270 */
[----:B------:R-:W-:Y:S02]  /*1870*/  WARPGROUP.DEPBAR.LE gsb0, 0x0 ;  /* 0x00008000000079c5 */ /* 0x000fe40000010000 */
[----:B------:R-:W-:-:S06]  /*1880*/  WARPGROUP.ARRIVE ;  /* 0x00000000000079c5 */ /* 0x000fcc0000000000 */
[----:B------:R-:W-:Y:S01]  /*1890*/  QGMMA.64x32x32.F32.E4M3.E4M3 R72, gdesc[UR24], RZ, !UPT, gsb0 ;  /* 0x00600000184879f3 */ /* 0x000fe2000c0008ff */
[----:B------:R-:W-:Y:S01]  /*18a0*/  UIADD3 UR26, UR32, 0x200, URZ ;  /* 0x00000200201a7890 */ /* 0x000fe2000fffe03f */
[----:B------:R-:W-:Y:S01]  /*18b0*/  UMOV UR27, 0x80000020 ;  /* 0x80000020001b7882 */ /* 0x000fe20000000000 */
[----:B------:R-:W-:Y:S02]  /*18c0*/  WARPGROUP.DEPBAR.LE gsb0, 0x0 ;  /* 0x00008000000079c5 */ /* 0x000fe40000010000 */
[----:B------:R-:W-:-:S06]  /*18d0*/  WARPGROUP.ARRIVE ;  /* 0x00000000000079c5 */ /* 0x000fcc0000000000 */
[----:B------:R-:W-:Y:S01]  /*18e0*/  QGMMA.64x32x32.F32.E4M3.E4M3 R56, gdesc[UR4], RZ, !UPT, gsb0 ;  /* 0x00600000043879f3 */ /* 0x000fe2000c0008ff */
[----:B------:R-:W-:Y:S01]  /*18f0*/  UIADD3 UR6, UR32, 0x2, URZ ;  /* 0x0000000220067890 */ /* 0x000fe2000fffe03f */
[----:B------:R-:W-:Y:S01]  /*1900*/  UMOV UR4, UR12 ;  /* 0x0000000c00047c82 */ /* 0x000fe20008000000 */
[----:B------:R-:W-:Y:S01]  /*1910*/  UMOV UR5, 0x80000020 ;  /* 0x8000002000057882 */ /* 0x000fe20000000000 */
[----:B------:R-:W-:Y:S01]  /*1920*/  UMOV UR7, 0x80000020 ;  /* 0x8000002000077882 */ /* 0x000fe20000000000 */
[----:B------:R-:W-:Y:S01]  /*1930*/  UMOV UR12, UR4 ;  /* 0x00000004000c7c82 */ /* 0x000fe20008000000 */
[----:B------:R-:W-:Y:S01]  /*1940*/  UMOV UR13, UR5 ;  /* 0x00000005000d7c82 */ /* 0x000fe20008000000 */
[----:B------:R-:W-:Y:S02]  /*1950*/  WARPGROUP.DEPBAR.LE gsb0, 0x0 ;  /* 0x00008000000079c5 */ /* 0x000fe40000010000 */
[----:B------:R-:W-:-:S06]  /*1960*/  WARPGROUP.ARRIVE ;  /* 0x00000000000079c5 */ /* 0x000fcc0000000000 */
[----:B------:R-:W-:Y:S01]  /*1970*/  QGMMA.64x32x32.F32.E4M3.E4M3 R40, gdesc[UR8], RZ, !UPT, gsb0 ;  /* 0x00600000082879f3 */ /* 0x000fe2000c0008ff */
[----:B------:R-:W-:Y:S01]  /*1980*/  UIADD3 UR10, UR32, 0x102, URZ ;  /* 0x00000102200a7890 */ /* 0x000fe2000fffe03f */
[----:B------:R-:W-:Y:S01]  /*1990*/  UMOV UR8, UR4 ;  /* 0x0000000400087c82 */ /* 0x000fe20008000000 */
[----:B------:R-:W-:Y:S01]  /*19a0*/  UMOV UR9, UR5 ;  /* 0x0000000500097c82 */ /* 0x000fe20008000000 */
[----:B------:R-:W-:Y:S01]  /*19b0*/  UMOV UR11, 0x80000020 ;  /* 0x80000020000b7882 */ /* 0x000fe20000000000 */
[----:B------:R-:W-:Y:S02]  /*19c0*/  WARPGROUP.DEPBAR.LE gsb0, 0x0 ;  /* 0x00008000000079c5 */ /* 0x000fe40000010000 */
[----:B------:R-:W-:-:S06]  /*19d0*/  WARPGROUP.ARRIVE ;  /* 0x00000000000079c5 */ /* 0x000fcc0000000000 */
[----:B------:R-:W-:Y:S03]  /*19e0*/  QGMMA.64x32x32.F32.E4M3.E4M3 R24, gdesc[UR24], RZ, !UPT, gsb0 ;  /* 0x00600000181879f3 */ /* 0x000fe6000c0008ff */
[----:B------:R-:W-:Y:S02]  /*19f0*/  WARPGROUP.DEPBAR.LE gsb0, 0x0 ;  /* 0x00008000000079c5 */ /* 0x000fe40000010000 */
[----:B------:R-:W-:-:S06]  /*1a00*/  WARPGROUP.ARRIVE ;  /* 0x00000000000079c5 */ /* 0x000fcc0000000000 */
[----:B------:R-:W-:Y:S01]  /*1a10*/  QGMMA.64x32x32.F32.E4M3.E4M3 R88, gdesc[UR4], R88, gsb0 ;  /* 0x00600000045879f3 */ /* 0x000fe20008000858 */
[----:B------:R-:W-:Y:S01]  /*1a20*/  UIADD3 UR6, UR32, 0x82, URZ ;  /* 0x0000008220067890 */ /* 0x000fe2000fffe03f */
[----:B------:R-:W-:Y:S01]  /*1a30*/  UMOV UR7, 0x80000020 ;  /* 0x8000002000077882 */ /* 0x000fe20000000000 */
        /* <DEDUP_REMOVED lines=16> */
[----:B------:R-:W-:Y:S01]  /*1b40*/  QGMMA.64x32x32.F32.E4M3.E4M3 R40, gdesc[UR12], R40, gsb0 ;  /* 0x006000000c2879f3 */ /* 0x000fe20008000828 */
[----:B------:R-:W-:Y:S01]  /*1b50*/  UIADD3 UR14, UR32, 0x380, URZ ;  /* 0x00000380200e7890 */ /* 0x000fe2000fffe03f */
[----:B------:R-:W-:Y:S01]  /*1b60*/  UMOV UR12, UR8 ;  /* 0x00000008000c7c82 */ /* 0x000fe20008000000 */
[----:B------:R-:W-:Y:S01]  /*1b70*/  UMOV UR13, UR9 ;  /* 0x00000009000d7c82 */ /* 0x000fe20008000000 */
[----:B------:R-:W-:Y:S01]  /*1b80*/  UMOV UR15, 0x80000020 ;  /* 0x80000020000f7882 */ /* 0x000fe20000000000 */
[----:B------:R-:W-:Y:S02]  /*1b90*/  WARPGROUP.DEPBAR.LE gsb0, 0x0 ;  /* 0x00008000000079c5 */ /* 0x000fe40000010000 */
[----:B------:R-:W-:-:S06]  /*1ba0*/  WARPGROUP.ARRIVE ;  /* 0x00000000000079c5 */ /* 0x000fcc0000000000 */
[----:B------:R-:W-:Y:S01]  /*1bb0*/  QGMMA.64x32x32.F32.E4M3.E4M3 R24, gdesc[UR4], R24, gsb0 ;  /* 0x00600000041879f3 */ /* 0x000fe20008000818 */
[----:B------:R-:W-:Y:S02]  /*1bc0*/  UIADD3 UR6, UR28, 0x202, URZ ;  /* 0x000002021c067890 */ /* 0x000fe4000fffe03f */
        /* <DEDUP_REMOVED lines=19> */
[----:B------:R-:W-:Y:S01]  /*1d00*/  UIADD3 UR6, UR28, 0x400, URZ ;  /* 0x000004001c067890 */ /* 0x000fe2000fffe03f */
        /* <DEDUP_REMOVED lines=10> */
[----:B------:R-:W-:Y:S02]  /*1db0*/  ULDC UR10, c[0x0][0x988] ;  /* 0x00026200000a7ab9 */ /* 0x000fe40000000800 */
        /* <DEDUP_REMOVED lines=17> */
[----:B------:R-:W-:Y:S01]  /*1ed0*/  UIADD3 UR6, UR28, 0x402, URZ ;  /* 0x000004021c067890 */ /* 0x000fe2000fffe03f */
[----:B------:R-:W-:Y:S02]  /*1ee0*/  UMOV UR29, UR17 ;  /* 0x00000011001d7c82 */ /* 0x000fe40008000000 */
        /* <DEDUP_REMOVED lines=10> */
[----:B------:R-:W-:Y:S03]  /*1f90*/  QGMMA.64x32x32.F32.E4M3.E4M3 R24, gdesc[UR12], R24, gsb0 ;  /* 0x006000000c1879f3 */ /* 0x000fe60008000818 */
        /* <DEDUP_REMOVED lines=17> */
[----:B------:R-:W-:Y:S02]  /*20b0*/  WARPGROUP.DEPBAR.LE gsb0, 0x0 ;  /* 0x00008000000079c5 */ /* 0x000fe40000010000 */
[----:B------:R-:W-:-:S06]  /*20c0*/  WARPGROUP.ARRIVE ;  /* 0x00000000000079c5 */ /* 0x000fcc0000000000 */
[----:B------:R-:W-:Y:S03]  /*20d0*/  QGMMA.64x32x32.F32.E4M3.E4M3 R40, gdesc[UR28], R40, gsb0 ;  /* 0x006000001c2879f3 */ /* 0x000fe60008000828 */
        /* <DEDUP_REMOVED lines=9> */
[----:B------:R-:W-:Y:S01]  /*2170*/  WARPGROUP.ARRIVE ;  /* 0x00000000000079c5 */ /* 0x000fe20000000000 */
[C---:B------:R-:W-:Y:S01]  /*2180*/  FMUL.FTZ R88, R0.reuse, R88 ;  /* 0x0000005800587220 */ /* 0x040fe20000410000 */
[C---:B------:R-:W-:Y:S01]  /*2190*/  FMUL.FTZ R89, R0.reuse, R89 ;  /* 0x0000005900597220 */ /* 0x040fe20000410000 */
[C---:B------:R-:W-:Y:S01]  /*21a0*/  FMUL.FTZ R92, R0.reuse, R92 ;  /* 0x0000005c005c7220 */ /* 0x040fe20000410000 */
[C---:B------:R-:W-:Y:S01]  /*21b0*/  FMUL.FTZ R93, R0.reuse, R93 ;  /* 0x0000005d005d7220 */ /* 0x040fe20000410000 */
[C---:B------:R-:W-:Y:S01]  /*21c0*/  FMUL.FTZ R96, R0.reuse, R96 ;  /* 0x0000006000607220 */ /* 0x040fe20000410000 */
[----:B------:R-:W-:Y:S01]  /*21d0*/  QGMMA.64x32x32.F32.E4M3.E4M3 R72, gdesc[UR20], R72, gsb0 ;  /* 0x00600000144879f3 */ /* 0x000fe20008000848 */
[----:B------:R-:W-:Y:S01]  /*21e0*/  UIADD3 UR22, UR32, 0x602, URZ ;  /* 0x0000060220167890 */ /* 0x000fe2000fffe03f */
[----:B------:R-:W-:Y:S01]  /*21f0*/  MUFU.TANH R88, R88 ;  /* 0x0000005800587308 */ /* 0x000fe20000002400 */
[----:B------:R-:W-:Y:S01]  /*2200*/  UMOV UR23, 0x80000020 ;  /* 0x8000002000177882 */ /* 0x000fe20000000000 */
[C---:B------:R-:W-:Y:S01]  /*2210*/  FMUL.FTZ R90, R0.reuse, R90 ;  /* 0x0000005a005a7220 */ /* 0x040fe20000410000 */
[C---:B------:R-:W-:Y:S01]  /*2220*/  FMUL.FTZ R97, R0.reuse, R97 ;  /* 0x0000006100617220 */ /* 0x040fe20000410000 */
[C---:B------:R-:W-:Y:S01]  /*2230*/  FMUL.FTZ R91, R0.reuse, R91 ;  /* 0x0000005b005b7220 */ /* 0x040fe20000410000 */
[C---:B------:R-:W-:Y:S01]  /*2240*/  FMUL.FTZ R103, R0.reuse, R103 ;  /* 0x0000006700677220 */ /* 0x040fe20000410000 */
[C---:B------:R-:W-:Y:S01]  /*2250*/  FMUL.FTZ R100, R0.reuse, R100 ;  /* 0x0000006400647220 */ /* 0x040fe20000410000 */
[C---:B------:R-:W-:Y:S01]  /*2260*/  FMUL.FTZ R94, R0.reuse, R94 ;  /* 0x0000005e005e7220 */ /* 0x040fe20000410000 */
[----:B------:R-:W-:Y:S01]  /*2270*/  MUFU.TANH R89, R89 ;  /* 0x0000005900597308 */ /* 0x000fe20000002400 */
[C---:B------:R-:W-:Y:S01]  /*2280*/  FMUL.FTZ R101, R0.reuse, R101 ;  /* 0x0000006500657220 */ /* 0x040fe20000410000 */
[C---:B------:R-:W-:Y:S01]  /*2290*/  FMUL.FTZ R95, R0.reuse, R95 ;  /* 0x0000005f005f7220 */ /* 0x040fe20000410000 */
[C---:B------:R-:W-:Y:S01]  /*22a0*/  FMUL.FTZ R98, R0.reuse, R98 ;  /* 0x0000006200627220 */ /* 0x040fe20000410000 */
[C---:B------:R-:W-:Y:S01]  /*22b0*/  FMUL.FTZ R99, R0.reuse, R99 ;  /* 0x0000006300637220 */ /* 0x040fe20000410000 */
[----:B------:R-:W-:-:S03]  /*22c0*/  FMUL.FTZ R102, R0, R102 ;  /* 0x0000006600667220 */ /* 0x000fc60000410000 */
[----:B------:R-:W-:Y:S08]  /*22d0*/  MUFU.TANH R92, R92 ;  /* 0x0000005c005c7308 */ /* 0x000ff00000002400 */
[----:B------:R-:W-:Y:S08]  /*22e0*/  MUFU.TANH R93, R93 ;  /* 0x0000005d005d7308 */ /* 0x000ff00000002400 */
[----:B-12---:R-:W1:Y:S08]  /*22f0*/  MUFU.TANH R4, R90 ;  /* 0x0000005a00047308 */ /* 0x006e700000002400 */
[----:B------:R-:W-:Y:S08]  /*2300*/  MUFU.TANH R96, R96 ;  /* 0x0000006000607308 */ /* 0x000ff00000002400 */
[----:B------:R-:W2:Y:S08]  /*2310*/  MUFU.TANH R5, R91 ;  /* 0x0000005b00057308 */ /* 0x000eb00000002400 */
[----:B------:R-:W-:Y:S01]  /*2320*/  MUFU.TANH R97, R97 ;  /* 0x0000006100617308 */ /* 0x000fe20000002400 */
[----:B------:R-:W-:-:S02]  /*2330*/  WARPGROUP.DEPBAR.LE gsb0, 0x0 ;  /* 0x00008000000079c5 */ /* 0x000fc40000010000 */
[----:B------:R-:W-:Y:S01]  /*2340*/  WARPGROUP.ARRIVE ;  /* 0x00000000000079c5 */ /* 0x000fe20000000000 */
[C---:B------:R-:W-:Y:S01]  /*2350*/  FMUL.FTZ R74, R0.reuse, R74 ;  /* 0x0000004a004a7220 */ /* 0x040fe20000410000 */
[C---:B------:R-:W-:Y:S01]  /*2360*/  FMUL.FTZ R75, R0.reuse, R75 ;  /* 0x0000004b004b7220 */ /* 0x040fe20000410000 */
[C---:B------:R-:W-:Y:S02]  /*2370*/  FMUL.FTZ R78, R0.reuse, R78 ;  /* 0x0000004e004e7220 */ /* 0x040fe40000410000 */
[----:B------:R-:W-:Y:S01]  /*2380*/  MUFU.TANH R11, R103 ;  /* 0x00000067000b7308 */ /* 0x000fe20000002400 */
[C---:B------:R-:W-:Y:S01]  /*2390*/  FMUL.FTZ R72, R0.reuse, R72 ;  /* 0x0000004800487220 */ /* 0x040fe20000410000 */
[----:B------:R-:W-:Y:S01]  /*23a0*/  QGMMA.64x32x32.F32.E4M3.E4M3 R56, gdesc[UR20], R56, gsb0 ;  /* 0x00600000143879f3 */ /* 0x000fe20008000838 */
[----:B------:R-:W-:Y:S01]  /*23b0*/  UIADD3 UR22, UR32, 0x682, URZ ;  /* 0x0000068220167890 */ /* 0x000fe2000fffe03f */
[C---:B------:R-:W-:Y:S01]  /*23c0*/  FMUL.FTZ R79, R0.reuse, R79 ;  /* 0x0000004f004f7220 */ /* 0x040fe20000410000 */
[----:B------:R-:W-:Y:S01]  /*23d0*/  UMOV UR23, 0x80000020 ;  /* 0x8000002000177882 */ /* 0x000fe20000000000 */
[C---:B------:R-:W-:Y:S01]  /*23e0*/  FMUL.FTZ R73, R0.reuse, R73 ;  /* 0x0000004900497220 */ /* 0x040fe20000410000 */
[C---:B------:R-:W-:Y:S01]  /*23f0*/  FMUL.FTZ R76, R0.reuse, R76 ;  /* 0x0000004c004c7220 */ /* 0x040fe20000410000 */
[----:B------:R-:W-:Y:S01]  /*2400*/  MUFU.TANH R12, R74 ;  /* 0x0000004a000c7308 */ /* 0x000fe20000002400 */
[C---:B------:R-:W-:Y:S01]  /*2410*/  FMUL.FTZ R77, R0.reuse, R77 ;  /* 0x0000004d004d7220 */ /* 0x040fe20000410000 */
        /* <DEDUP_REMOVED lines=8> */
[----:B------:R-:W-:-:S06]  /*24a0*/  FMUL.FTZ R87, R0, R87 ;  /* 0x0000005700577220 */ /* 0x000fcc0000410000 */
[----:B------:R-:W4:Y:S08]  /*24b0*/  MUFU.TANH R6, R94 ;  /* 0x0000005e00067308 */ /* 0x000f300000002400 */
[----:B------:R-:W-:Y:S08]  /*24c0*/  MUFU.TANH R100, R100 ;  /* 0x0000006400647308 */ /* 0x000ff00000002400 */
[----:B------:R-:W-:Y:S08]  /*24d0*/  MUFU.TANH R14, R78 ;  /* 0x0000004e000e7308 */ /* 0x000ff00000002400 */
[----:B------:R-:W5:Y:S08]  /*24e0*/  MUFU.TANH R7, R95 ;  /* 0x0000005f00077308 */ /* 0x000f700000002400 */
[----:B------:R-:W-:Y:S01]  /*24f0*/  MUFU.TANH R101, R101 ;  /* 0x0000006500657308 */ /* 0x000fe20000002400 */
[----:B------:R-:W-:-:S02]  /*2500*/  WARPGROUP.DEPBAR.LE gsb0, 0x0 ;  /* 0x00008000000079c5 */ /* 0x000fc40000010000 */
[----:B------:R-:W-:Y:S01]  /*2510*/  WARPGROUP.ARRIVE ;  /* 0x00000000000079c5 */ /* 0x000fe20000000000 */
[C---:B------:R-:W-:Y:S01]  /*2520*/  FMUL.FTZ R56, R0.reuse, R56 ;  /* 0x0000003800387220 */ /* 0x040fe20000410000 */
[C---:B------:R-:W-:Y:S01]  /*2530*/  FMUL.FTZ R57, R0.reuse, R57 ;  /* 0x0000003900397220 */ /* 0x040fe20000410000 */
[C---:B------:R-:W-:Y:S02]  /*2540*/  FMUL.FTZ R58, R0.reuse, R58 ;  /* 0x0000003a003a7220 */ /* 0x040fe40000410000 */
[----:B------:R-:W3:Y:S01]  /*2550*/  MUFU.TANH R8, R98 ;  /* 0x0000006200087308 */ /* 0x000ee20000002400 */
[C---:B------:R-:W-:Y:S01]  /*2560*/  FMUL.FTZ R59, R0.reuse, R59 ;  /* 0x0000003b003b7220 */ /* 0x040fe20000410000 */
[----:B------:R-:W-:Y:S01]  /*2570*/  QGMMA.64x32x32.F32.E4M3.E4M3 R40, gdesc[UR20], R40, gsb0 ;  /* 0x00600000142879f3 */ /* 0x000fe20008000828 */
[----:B------:R-:W-:Y:S01]  /*2580*/  UIADD3 UR22, UR32, 0x702, URZ ;  /* 0x0000070220167890 */ /* 0x000fe2000fffe03f */
[C---:B------:R-:W-:Y:S01]  /*2590*/  FMUL.FTZ R65, R0.reuse, R65 ;  /* 0x0000004100417220 */ /* 0x040fe20000410000 */
[----:B------:R-:W-:Y:S01]  /*25a0*/  UMOV UR23, 0x80000020 ;  /* 0x8000002000177882 */ /* 0x000fe20000000000 */
[C---:B------:R-:W-:Y:S01]  /*25b0*/  FMUL.FTZ R63, R0.reuse, R63 ;  /* 0x0000003f003f7220 */ /* 0x040fe20000410000 */
[C---:B------:R-:W-:Y:S01]  /*25c0*/  FMUL.FTZ R62, R0.reuse, R62 ;  /* 0x0000003e003e7220 */ /* 0x040fe20000410000 */
[----:B------:R1:W-:Y:S01]  /*25d0*/  MUFU.TANH R74, R56 ;  /* 0x00000038004a7308 */ /* 0x0003e20000002400 */
[C---:B------:R-:W-:Y:S01]  /*25e0*/  FMUL.FTZ R67, R0.reuse, R67 ;  /* 0x0000004300437220 */ /* 0x040fe20000410000 */
[C---:B------:R-:W-:Y:S01]  /*25f0*/  FMUL.FTZ R60, R0.reuse, R60 ;  /* 0x0000003c003c7220 */ /* 0x040fe20000410000 */
[C---:B------:R-:W-:Y:S01]  /*2600*/  FMUL.FTZ R69, R0.reuse, R69 ;  /* 0x0000004500457220 */ /* 0x040fe20000410000 */
[C---:B------:R-:W-:Y:S01]  /*2610*/  FMUL.FTZ R61, R0.reuse, R61 ;  /* 0x0000003d003d7220 */ /* 0x040fe20000410000 */
[C---:B------:R-:W-:Y:S01]  /*2620*/  FMUL.FTZ R64, R0.reuse, R64 ;  /* 0x0000004000407220 */ /* 0x040fe20000410000 */
[C---:B------:R-:W-:Y:S01]  /*2630*/  FMUL.FTZ R70, R0.reuse, R70 ;  /* 0x0000004600467220 */ /* 0x040fe20000410000 */
[----:B------:R-:W-:Y:S01]  /*2640*/  FMUL.FTZ R71, R0, R71 ;  /* 0x0000004700477220 */ /* 0x000fe20000410000 */
[----:B------:R2:W-:Y:S01]  /*2650*/  MUFU.TANH R75, R57 ;  /* 0x00000039004b7308 */ /* 0x0005e20000002400 */
[----:B-1----:R-:W-:-:S02]  /*2660*/  VIADD R56, R220, UR55 ;  /* 0x00000037dc387c36 */ /* 0x002fc40008000000 */
[C---:B------:R-:W-:Y:S01]  /*2670*/  FMUL.FTZ R66, R0.reuse, R66 ;  /* 0x0000004200427220 */ /* 0x040fe20000410000 */
[----:B------:R-:W-:-:S04]  /*2680*/  FMUL.FTZ R68, R0, R68 ;  /* 0x0000004400447220 */ /* 0x000fc80000410000 */
[----:B------:R1:W-:Y:S01]  /*2690*/  MUFU.TANH R78, R58 ;  /* 0x0000003a004e7308 */ /* 0x0003e20000002400 */
[----:B--2---:R-:W-:-:S04]  /*26a0*/  IMAD.U32 R57, RZ, RZ, UR54 ;  /* 0x00000036ff397e24 */ /* 0x004fc8000f8e00ff */
[----:B------:R-:W-:-:S03]  /*26b0*/  IMAD R56, R57, -0xa0, R56 ;  /* 0xffffff6039387824 */ /* 0x000fc600078e0238 */
[----:B------:R-:W-:Y:S02]  /*26c0*/  MUFU.TANH R72, R72 ;  /* 0x0000004800487308 */ /* 0x000fe40000002400 */
[C---:B------:R-:W-:Y:S02]  /*26d0*/  ISETP.GT.AND P1, PT, R56.reuse, RZ, PT ;  /* 0x000000ff3800720c */ /* 0x040fe40003f24270 */
[C---:B------:R-:W-:Y:S02]  /*26e0*/  ISETP.GT.AND P2, PT, R56.reuse, 0x1, PT ;  /* 0x000000013800780c */ /* 0x040fe40003f44270 */
[C---:B------:R-:W-:Y:S02]  /*26f0*/  ISETP.GT.AND P3, PT, R56.reuse, 0x8, PT ;  /* 0x000000083800780c */ /* 0x040fe40003f64270 */
[C---:B------:R-:W-:Y:S01]  /*2700*/  ISETP.GT.AND P4, PT, R56.reuse, 0x9, PT ;  /* 0x000000093800780c */ /* 0x040fe20003f84270 */
[----:B------:R-:W-:Y:S01]  /*2710*/  MUFU.TANH R15, R79 ;  /* 0x0000004f000f7308 */ /* 0x000fe20000002400 */
[----:B------:R-:W-:-:S02]  /*2720*/  ISETP.GT.AND P5, PT, R56, 0x10, PT ;  /* 0x000000103800780c */ /* 0x000fc40003fa4270 */
[----:B------:R-:W-:Y:S02]  /*2730*/  FSEL R4, R4, -INF , P1 ;  /* 0xff80000004047808 */ /* 0x000fe40000800000 */
[----:B------:R-:W-:Y:S02]  /*2740*/  FSEL R5, R5, -INF , P2 ;  /* 0xff80000005057808 */ /* 0x000fe40001000000 */
[----:B----4-:R-:W-:Y:S01]  /*2750*/  FSEL R6, R6, -INF , P3 ;  /* 0xff80000006067808 */ /* 0x010fe20001800000 */
[----:B------:R-:W2:Y:S01]  /*2760*/  MUFU.TANH R9, R99 ;  /* 0x0000006300097308 */ /* 0x000ea20000002400 */
[----:B-----5:R-:W-:Y:S02]  /*2770*/  FSEL R7, R7, -INF , P4 ;  /* 0xff80000007077808 */ /* 0x020fe40002000000 */
[----:B---3--:R-:W-:-:S05]  /*2780*/  FSEL R8, R8, -INF , P5 ;  /* 0xff80000008087808 */ /* 0x008fca0002800000 */
[----:B------:R3:W-:Y:S01]  /*2790*/  MUFU.TANH R79, R59 ;  /* 0x0000003b004f7308 */ /* 0x0007e20000002400 */
[----:B------:R-:W-:Y:S02]  /*27a0*/  WARPGROUP.DEPBAR.LE gsb0, 0x0 ;  /* 0x00008000000079c5 */ /* 0x000fe40000010000 */
[C---:B------:R-:W-:Y:S01]  /*27b0*/  FMUL.FTZ R41, R0.reuse, R41 ;  /* 0x0000002900297220 */ /* 0x040fe20000410000 */
[C---:B------:R-:W-:Y:S01]  /*27c0*/  FMUL.FTZ R44, R0.reuse, R44 ;  /* 0x0000002c002c7220 */ /* 0x040fe20000410000 */
[C---:B------:R-:W-:Y:S01]  /*27d0*/  FMUL.FTZ R40, R0.reuse, R40 ;  /* 0x0000002800287220 */ /* 0x040fe20000410000 */
[----:B------:R-:W-:Y:S02]  /*27e0*/  WARPGROUP.ARRIVE ;  /* 0x00000000000079c5 */ /* 0x000fe40000000000 */
[----:B------:R4:W-:Y:S01]  /*27f0*/  MUFU.TANH R104, R41 ;  /* 0x0000002900687308 */ /* 0x0009e20000002400 */
[C---:B------:R-:W-:Y:S01]  /*2800*/  FMUL.FTZ R42, R0.reuse, R42 ;  /* 0x0000002a002a7220 */ /* 0x040fe20000410000 */
[C---:B-1----:R-:W-:Y:S01]  /*2810*/  FMUL.FTZ R58, R0.reuse, R48 ;  /* 0x00000030003a7220 */ /* 0x042fe20000410000 */
[----:B------:R-:W-:Y:S01]  /*2820*/  FSEL R48, R93, -INF , P4 ;  /* 0xff8000005d307808 */ /* 0x000fe20002000000 */
[C---:B---3--:R-:W-:Y:S01]  /*2830*/  FMUL.FTZ R59, R0.reuse, R51 ;  /* 0x00000033003b7220 */ /* 0x048fe20000410000 */
[----:B------:R-:W-:Y:S01]  /*2840*/  QGMMA.64x32x32.F32.E4M3.E4M3 R24, gdesc[UR20], R24, gsb0 ;  /* 0x00600000141879f3 */ /* 0x000fe20008000818 */
[----:B------:R-:W-:Y:S01]  /*2850*/  FMUL.FTZ R43, R0, R43 ;  /* 0x0000002b002b7220 */ /* 0x000fe20000410000 */
[----:B------:R-:W-:Y:S01]  /*2860*/  ISETP.GT.AND P4, PT, R56, 0x20, PT ;  /* 0x000000203800780c */ /* 0x000fe20003f84270 */
[----:B------:R1:W-:Y:S01]  /*2870*/  MUFU.TANH R107, R44 ;  /* 0x0000002c006b7308 */ /* 0x0003e20000002400 */
[C---:B----4-:R-:W-:Y:S01]  /*2880*/  FMUL.FTZ R41, R0.reuse, R47 ;  /* 0x0000002f00297220 */ /* 0x050fe20000410000 */
[----:B------:R-:W-:Y:S01]  /*2890*/  FSEL R47, R89, -INF , P2 ;  /* 0xff800000592f7808 */ /* 0x000fe20001000000 */
[----:B------:R-:W-:Y:S01]  /*28a0*/  FMUL.FTZ R50, R0, R50 ;  /* 0x0000003200327220 */ /* 0x000fe20000410000 */
[----:B------:R-:W-:Y:S01]  /*28b0*/  ISETP.GT.AND P2, PT, R56, 0x18, PT ;  /* 0x000000183800780c */ /* 0x000fe20003f44270 */
[----:B------:R-:W-:Y:S01]  /*28c0*/  FMUL.FTZ R45, R0, R45 ;  /* 0x0000002d002d7220 */ /* 0x000fe20000410000 */
[----:B------:R-:W-:-:S02]  /*28d0*/  FSEL R12, R12, -INF , P4 ;  /* 0xff8000000c0c7808 */ /* 0x000fc40002000000 */
[----:B------:R3:W-:Y:S01]  /*28e0*/  MUFU.TANH R103, R40 ;  /* 0x0000002800677308 */ /* 0x0007e20000002400 */
[----:B-1----:R-:W-:Y:S02]  /*28f0*/  FSEL R44, R88, -INF , P1 ;  /* 0xff800000582c7808 */ /* 0x002fe40000800000 */
[----:B------:R-:W-:Y:S02]  /*2900*/  ISETP.GT.AND P1, PT, R56, 0x11, PT ;  /* 0x000000113800780c */ /* 0x000fe40003f24270 */
[----:B------:R-:W-:Y:S02]  /*2910*/  FSEL R57, R100, -INF , P2 ;  /* 0xff80000064397808 */ /* 0x000fe40001000000 */
[----:B------:R-:W-:Y:S01]  /*2920*/  FSEL R51, R97, -INF , P1 ;  /* 0xff80000061337808 */ /* 0x000fe20000800000 */
[----:B------:R1:W-:Y:S01]  /*2930*/  MUFU.TANH R89, R41 ;  /* 0x0000002900597308 */ /* 0x0003e20000002400 */
[----:B---3--:R-:W-:Y:S01]  /*2940*/  FMUL.FTZ R40, R0, R46 ;  /* 0x0000002e00287220 */ /* 0x008fe20000410000 */
[----:B------:R-:W-:-:S02]  /*2950*/  FSEL R46, R92, -INF , P3 ;  /* 0xff8000005c2e7808 */ /* 0x000fc40001800000 */
[----:B------:R-:W-:Y:S02]  /*2960*/  ISETP.GT.AND P3, PT, R56, 0x19, PT ;  /* 0x000000193800780c */ /* 0x000fe40003f64270 */
[----:B--2---:R-:W-:Y:S02]  /*2970*/  FSEL R9, R9, -INF , P1 ;  /* 0xff80000009097808 */ /* 0x004fe40000800000 */
[----:B------:R2:W-:Y:S01]  /*2980*/  MUFU.TANH R105, R42 ;  /* 0x0000002a00697308 */ /* 0x0005e20000002400 */
[----:B-1----:R-:W-:Y:S02]  /*2990*/  FMNMX.FTZ R41, R44, R47, !PT ;  /* 0x0000002f2c297209 */ /* 0x002fe40007810000 */
[----:B------:R-:W-:Y:S02]  /*29a0*/  ISETP.GT.AND P1, PT, R56, 0x28, PT ;  /* 0x000000283800780c */ /* 0x000fe40003f24270 */
[----:B------:R-:W-:Y:S02]  /*29b0*/  FMNMX.FTZ R41, R46, R41, !PT ;  /* 0x000000292e297209 */ /* 0x000fe40007810000 */
[----:B------:R-:W-:Y:S01]  /*29c0*/  FSEL R11, R11, -INF , P3 ;  /* 0xff8000000b0b7808 */ /* 0x000fe20001800000 */
[----:B------:R1:W-:Y:S01]  /*29d0*/  MUFU.TANH R88, R40 ;  /* 0x0000002800587308 */ /* 0x0003e20000002400 */
[----:B--2---:R-:W-:Y:S01]  /*29e0*/  FMUL.FTZ R42, R0, R49 ;  /* 0x00000031002a7220 */ /* 0x004fe20000410000 */
[----:B------:R-:W-:-:S02]  /*29f0*/  FSEL R49, R96, -INF , P5 ;  /* 0xff80000060317808 */ /* 0x000fc40002800000 */
[----:B------:R-:W-:Y:S02]  /*2a00*/  ISETP.GT.AND P5, PT, R56, 0x21, PT ;  /* 0x000000213800780c */ /* 0x000fe40003fa4270 */
[----:B------:R-:W-:Y:S02]  /*2a10*/  FSEL R14, R14, -INF , P1 ;  /* 0xff8000000e0e7808 */ /* 0x000fe40000800000 */
[----:B------:R-:W-:Y:S01]  /*2a20*/  MUFU.TANH R73, R73 ;  /* 0x0000004900497308 */ /* 0x000fe20000002400 */
[----:B-1----:R-:W-:Y:S02]  /*2a30*/  FMNMX.FTZ R40, R48, R41, !PT ;  /* 0x0000002930287209 */ /* 0x002fe40007810000 */
[----:B------:R-:W-:Y:S02]  /*2a40*/  FSEL R13, R13, -INF , P5 ;  /* 0xff8000000d0d7808 */ /* 0x000fe40002800000 */
[----:B------:R-:W-:-:S03]  /*2a50*/  FMNMX.FTZ R40, R49, R40, !PT ;  /* 0x0000002831287209 */ /* 0x000fc60007810000 */
[----:B------:R-:W1:Y:S01]  /*2a60*/  MUFU.TANH R10, R102 ;  /* 0x00000066000a7308 */ /* 0x000e620000002400 */
[----:B------:R-:W-:-:S04]  /*2a70*/  FMNMX.FTZ R40, R51, R40, !PT ;  /* 0x0000002833287209 */ /* 0x000fc80007810000 */
[----:B------:R-:W-:-:S03]  /*2a80*/  FMNMX.FTZ R41, R57, R40, !PT ;  /* 0x0000002839297209 */ /* 0x000fc60007810000 */
[----:B------:R-:W-:Y:S01]  /*2a90*/  MUFU.TANH R76, R76 ;  /* 0x0000004c004c7308 */ /* 0x000fe20000002400 */
[----:B------:R-:W-:-:S07]  /*2aa0*/  WARPGROUP.DEPBAR.LE gsb0, 0x0 ;  /* 0x00008000000079c5 */ /* 0x000fce0000010000 */
[----:B------:R2:W-:Y:S01]  /*2ab0*/  MUFU.TANH R94, R65 ;  /* 0x00000041005e7308 */ /* 0x0005e20000002400 */
[----:B-1----:R-:W-:Y:S02]  /*2ac0*/  FSEL R10, R10, -INF , P2 ;  /* 0xff8000000a0a7808 */ /* 0x002fe40001000000 */
[----:B------:R-:W-:-:S04]  /*2ad0*/  ISETP.GT.AND P2, PT, R56, 0x29, PT ;  /* 0x000000293800780c */ /* 0x000fc80003f44270 */
[----:B------:R-:W-:Y:S01]  /*2ae0*/  FSEL R15, R15, -INF , P2 ;  /* 0xff8000000f0f7808 */ /* 0x000fe20001000000 */
[----:B------:R-:W-:Y:S01]  /*2af0*/  MUFU.TANH R77, R77 ;  /* 0x0000004d004d7308 */ /* 0x000fe20000002400 */
[----:B--2---:R-:W-:Y:S01]  /*2b00*/  FMUL.FTZ R65, R0, R54 ;  /* 0x0000003600417220 */ /* 0x004fe20000410000 */
[----:B------:R-:W-:Y:S01]  /*2b10*/  FSEL R54, R101, -INF , P3 ;  /* 0xff80000065367808 */ /* 0x000fe20001800000 */
[----:B------:R-:W-:Y:S01]  /*2b20*/  IMAD.MOV.U32 R101, RZ, RZ, R119 ;  /* 0x000000ffff657224 */ /* 0x000fe200078e0077 */
[----:B------:R-:W-:-:S04]  /*2b30*/  ISETP.GT.AND P3, PT, R56, 0x30, PT ;  /* 0x000000303800780c */ /* 0x000fc80003f64270 */
[----:B------:R1:W-:Y:S08]  /*2b40*/  MUFU.TANH R90, R63 ;  /* 0x0000003f005a7308 */ /* 0x0003f00000002400 */
[----:B------:R2:W-:Y:S01]  /*2b50*/  MUFU.TANH R106, R43 ;  /* 0x0000002b006a7308 */ /* 0x0005e20000002400 */
[----:B-1----:R-:W-:Y:S01]  /*2b60*/  FMUL.FTZ R63, R0, R53 ;  /* 0x00000035003f7220 */ /* 0x002fe20000410000 */
[----:B------:R-:W-:-:S02]  /*2b70*/  FSEL R53, R72, -INF , P4 ;  /* 0xff80000048357808 */ /* 0x000fc40002000000 */
[----:B------:R-:W-:-:S04]  /*2b80*/  ISETP.GT.AND P4, PT, R56, 0x31, PT ;  /* 0x000000313800780c */ /* 0x000fc80003f84270 */
[----:B------:R-:W-:Y:S01]  /*2b90*/  MUFU.TANH R80, R80 ;  /* 0x0000005000507308 */ /* 0x000fe20000002400 */
[C---:B--2---:R-:W-:Y:S01]  /*2ba0*/  FMUL.FTZ R43, R0.reuse, R52 ;  /* 0x00000034002b7220 */ /* 0x044fe20000410000 */
[----:B------:R-:W-:Y:S01]  /*2bb0*/  FSEL R52, R73, -INF , P5 ;  /* 0xff80000049347808 */ /* 0x000fe20002800000 */
[----:B------:R-:W-:Y:S01]  /*2bc0*/  FMUL.FTZ R73, R0, R27 ;  /* 0x0000001b00497220 */ /* 0x000fe20000410000 */
[----:B------:R-:W-:-:S04]  /*2bd0*/  ISETP.GT.AND P5, PT, R56, 0x38, PT ;  /* 0x000000383800780c */ /* 0x000fc80003fa4270 */
[----:B------:R1:W-:Y:S08]  /*2be0*/  MUFU.TANH R93, R42 ;  /* 0x0000002a005d7308 */ /* 0x0003f00000002400 */
[----:B------:R-:W-:Y:S01]  /*2bf0*/  MUFU.TANH R81, R81 ;  /* 0x0000005100517308 */ /* 0x000fe20000002400 */
[----:B-1----:R-:W-:-:S07]  /*2c00*/  FMNMX.FTZ R42, R54, R41, !PT ;  /* 0x00000029362a7209 */ /* 0x002fce0007810000 */
[----:B------:R-:W1:Y:S08]  /*2c10*/  MUFU.TANH R21, R83 ;  /* 0x0000005300157308 */ /* 0x000e700000002400 */
[----:B------:R2:W-:Y:S08]  /*2c20*/  MUFU.TANH R100, R43 ;  /* 0x0000002b00647308 */ /* 0x0005f00000002400 */
[----:B------:R-:W-:Y:S01]  /*2c30*/  MUFU.TANH R62, R62 ;  /* 0x0000003e003e7308 */ /* 0x000fe20000002400 */
[----:B--2---:R-:W-:-:S02]  /*2c40*/  FMNMX.FTZ R43, R53, R42, !PT ;  /* 0x0000002a352b7209 */ /* 0x004fc40007810000 */
[----:B-1----:R-:W-:-:S05]  /*2c50*/  FSEL R21, R21, -INF , P4 ;  /* 0xff80000015157808 */ /* 0x002fca0002000000 */
[----:B------:R1:W-:Y:S08]  /*2c60*/  MUFU.TANH R98, R67 ;  /* 0x0000004300627308 */ /* 0x0003f00000002400 */
[----:B------:R-:W-:Y:S01]  /*2c70*/  MUFU.TANH R84, R84 ;  /* 0x0000005400547308 */ /* 0x000fe20000002400 */
[----:B-1----:R-:W-:Y:S01]  /*2c80*/  FMUL.FTZ R67, R0, R55 ;  /* 0x0000003700437220 */ /* 0x002fe20000410000 */
[----:B------:R-:W-:-:S02]  /*2c90*/  FSEL R55, R76, -INF , P1 ;  /* 0xff8000004c377808 */ /* 0x000fc40000800000 */
[----:B------:R-:W-:-:S04]  /*2ca0*/  ISETP.GT.AND P1, PT, R56, 0x39, PT ;  /* 0x000000393800780c */ /* 0x000fc80003f24270 */
[----:B------:R1:W-:Y:S08]  /*2cb0*/  MUFU.TANH R96, R50 ;  /* 0x0000003200607308 */ /* 0x0003f00000002400 */
[----:B------:R-:W-:Y:S01]  /*2cc0*/  MUFU.TANH R85, R85 ;  /* 0x0000005500557308 */ /* 0x000fe20000002400 */
[----:B-1----:R-:W-:-:S04]  /*2cd0*/  FMNMX.FTZ R50, R52, R43, !PT ;  /* 0x0000002b34327209 */ /* 0x002fc80007810000 */
[----:B------:R-:W-:-:S03]  /*2ce0*/  FMNMX.FTZ R43, R55, R50, !PT ;  /* 0x00000032372b7209 */ /* 0x000fc60007810000 */
[----:B------:R1:W-:Y:S08]  /*2cf0*/  MUFU.TANH R92, R58 ;  /* 0x0000003a005c7308 */ /* 0x0003f00000002400 */
[----:B------:R-:W2:Y:S01]  /*2d00*/  MUFU.TANH R20, R82 ;  /* 0x0000005200147308 */ /* 0x000ea20000002400 */
[----:B-1----:R-:W-:Y:S01]  /*2d10*/  FSEL R58, R77, -INF , P2 ;  /* 0xff8000004d3a7808 */ /* 0x002fe20001000000 */
[----:B------:R-:W-:Y:S01]  /*2d20*/  FMUL.FTZ R77, R0, R30 ;  /* 0x0000001e004d7220 */ /* 0x000fe20000410000 */
[----:B------:R-:W-:-:S04]  /*2d30*/  ISETP.GT.AND P2, PT, R56, 0x40, PT ;  /* 0x000000403800780c */ /* 0x000fc80003f44270 */
[----:B------:R-:W-:Y:S01]  /*2d40*/  FSEL R42, R78, -INF , P2 ;  /* 0xff8000004e2a7808 */ /* 0x000fe20001000000 */
[----:B------:R1:W-:Y:S08]  /*2d50*/  MUFU.TANH R82, R60 ;  /* 0x0000003c00527308 */ /* 0x0003f00000002400 */
[----:B------:R3:W-:Y:S01]  /*2d60*/  MUFU.TANH R102, R69 ;  /* 0x0000004500667308 */ /* 0x0007e20000002400 */
[----:B-1----:R-:W-:-:S02]  /*2d70*/  FSEL R60, R80, -INF , P3 ;  /* 0xff800000503c7808 */ /* 0x002fc40001800000 */
[----:B--2---:R-:W-:Y:S02]  /*2d80*/  FSEL R20, R20, -INF , P3 ;  /* 0xff80000014147808 */ /* 0x004fe40001800000 */
[----:B------:R-:W-:-:S03]  /*2d90*/  ISETP.GT.AND P3, PT, R56, 0x41, PT ;  /* 0x000000413800780c */ /* 0x000fc60003f64270 */
[----:B------:R1:W-:Y:S01]  /*2da0*/  MUFU.TANH R97, R59 ;  /* 0x0000003b00617308 */ /* 0x0003e20000002400 */
[----:B---3--:R-:W-:-:S04]  /*2db0*/  FMNMX.FTZ R69, R58, R43, !PT ;  /* 0x0000002b3a457209 */ /* 0x008fc80007810000 */
[----:B------:R-:W-:-:S03]  /*2dc0*/  FMNMX.FTZ R50, R60, R69, !PT ;  /* 0x000000453c327209 */ /* 0x000fc60007810000 */
[----:B------:R-:W2:Y:S01]  /*2dd0*/  MUFU.TANH R86, R86 ;  /* 0x0000005600567308 */ /* 0x000ea20000002400 */
[----:B-1----:R-:W-:Y:S02]  /*2de0*/  FSEL R59, R81, -INF , P4 ;  /* 0xff800000513b7808 */ /* 0x002fe40002000000 */
[----:B------:R-:W-:-:S04]  /*2df0*/  ISETP.GT.AND P4, PT, R56, 0x48, PT ;  /* 0x000000483800780c */ /* 0x000fc80003f84270 */
[----:B------:R-:W-:Y:S01]  /*2e00*/  FSEL R43, R62, -INF , P4 ;  /* 0xff8000003e2b7808 */ /* 0x000fe20002000000 */
[----:B------:R1:W-:Y:S01]  /*2e10*/  MUFU.TANH R83, R61 ;  /* 0x0000003d00537308 */ /* 0x0003e20000002400 */
[----:B------:R-:W-:Y:S01]  /*2e20*/  FMNMX.FTZ R62, R59, R50, !PT ;  /* 0x000000323b3e7209 */ /* 0x000fe20007810000 */
[----:B------:R-:W-:-:S06]  /*2e30*/  FMUL.FTZ R50, R0, R25 ;  /* 0x0000001900327220 */ /* 0x000fcc0000410000 */
[----:B------:R-:W3:Y:S01]  /*2e40*/  MUFU.TANH R87, R87 ;  /* 0x0000005700577308 */ /* 0x000ee20000002400 */
[----:B-1----:R-:W-:Y:S02]  /*2e50*/  FSEL R61, R84, -INF , P5 ;  /* 0xff800000543d7808 */ /* 0x002fe40002800000 */
[----:B--2---:R-:W-:Y:S02]  /*2e60*/  FSEL R40, R86, -INF , P5 ;  /* 0xff80000056287808 */ /* 0x004fe40002800000 */
[----:B------:R-:W-:Y:S01]  /*2e70*/  FMNMX.FTZ R69, R61, R62, !PT ;  /* 0x0000003e3d457209 */ /* 0x000fe20007810000 */
[----:B------:R-:W-:Y:S01]  /*2e80*/  FMUL.FTZ R62, R0, R26 ;  /* 0x0000001a003e7220 */ /* 0x000fe20000410000 */
[----:B------:R-:W-:Y:S01]  /*2e90*/  ISETP.GT.AND P5, PT, R56, 0x49, PT ;  /* 0x000000493800780c */ /* 0x000fe20003fa4270 */
[----:B------:R1:W2:Y:S03]  /*2ea0*/  MUFU.TANH R91, R64 ;  /* 0x00000040005b7308 */ /* 0x0002a60000002400 */
[----:B------:R-:W-:-:S05]  /*2eb0*/  FSEL R25, R90, -INF , P5 ;  /* 0xff8000005a197808 */ /* 0x000fca0002800000 */
[----:B------:R4:W-:Y:S01]  /*2ec0*/  MUFU.TANH R80, R63 ;  /* 0x0000003f00507308 */ /* 0x0009e20000002400 */
[----:B-1----:R-:W-:Y:S02]  /*2ed0*/  FSEL R64, R85, -INF , P1 ;  /* 0xff80000055407808 */ /* 0x002fe40000800000 */
[----:B---3--:R-:W-:Y:S02]  /*2ee0*/  FSEL R41, R87, -INF , P1 ;  /* 0xff80000057297808 */ /* 0x008fe40000800000 */
[----:B------:R-:W-:Y:S02]  /*2ef0*/  FMNMX.FTZ R72, R64, R69, !PT ;  /* 0x0000004540487209 */ /* 0x000fe40007810000 */
[----:B------:R-:W-:Y:S01]  /*2f00*/  ISETP.GT.AND P1, PT, R56, 0x50, PT ;  /* 0x000000503800780c */ /* 0x000fe20003f24270 */
[----:B------:R1:W-:Y:S01]  /*2f10*/  MUFU.TANH R81, R65 ;  /* 0x0000004100517308 */ /* 0x0003e20000002400 */
[----:B----4-:R-:W-:Y:S02]  /*2f20*/  FSEL R63, R74, -INF , P2 ;  /* 0xff8000004a3f7808 */ /* 0x010fe40001000000 */
[----:B------:R-:W-:-:S02]  /*2f30*/  ISETP.GT.AND P2, PT, R56, 0x51, PT ;  /* 0x000000513800780c */ /* 0x000fc40003f44270 */
[----:B------:R-:W-:Y:S02]  /*2f40*/  FMNMX.FTZ R72, R63, R72, !PT ;  /* 0x000000483f487209 */ /* 0x000fe40007810000 */
[----:B------:R-:W-:Y:S01]  /*2f50*/  FSEL R69, R94, -INF , P2 ;  /* 0xff8000005e457808 */ /* 0x000fe20001000000 */
[----:B------:R-:W-:Y:S01]  /*2f60*/  MUFU.TANH R70, R70 ;  /* 0x0000004600467308 */ /* 0x000fe20000002400 */
[----:B-1----:R-:W-:Y:S02]  /*2f70*/  FSEL R65, R75, -INF , P3 ;  /* 0xff8000004b417808 */ /* 0x002fe40001800000 */
[----:B------:R-:W-:Y:S01]  /*2f80*/  FSEL R27, R98, -INF , P2 ;  /* 0xff800000621b7808 */ /* 0x000fe20001000000 */
[----:B------:R-:W-:Y:S01]  /*2f90*/  IMAD.MOV.U32 R98, RZ, RZ, R119 ;  /* 0x000000ffff627224 */ /* 0x000fe200078e0077 */
[----:B------:R-:W-:Y:S02]  /*2fa0*/  FMNMX.FTZ R75, R65, R72, !PT ;  /* 0x00000048414b7209 */ /* 0x000fe40007810000 */
[----:B------:R-:W-:Y:S01]  /*2fb0*/  ISETP.GT.AND P2, PT, R56, 0x68, PT ;  /* 0x000000683800780c */ /* 0x000fe20003f44270 */
[----:B------:R-:W-:Y:S03]  /*2fc0*/  MUFU.TANH R71, R71 ;  /* 0x0000004700477308 */ /* 0x000fe60000002400 */
[----:B------:R-:W-:Y:S01]  /*2fd0*/  FSEL R30, R88, -INF , P2 ;  /* 0xff800000581e7808 */ /* 0x000fe20001000000 */
[----:B------:R-:W-:-:S04]  /*2fe0*/  FMUL.FTZ R88, R0, R32 ;  /* 0x0000002000587220 */ /* 0x000fc80000410000 */
[----:B------:R1:W3:Y:S08]  /*2ff0*/  MUFU.TANH R95, R66 ;  /* 0x00000042005f7308 */ /* 0x0002f00000002400 */
[----:B------:R2:W4:Y:S01]  /*3000*/  MUFU.TANH R99, R68 ;  /* 0x0000004400637308 */ /* 0x0005220000002400 */
[----:B-1----:R-:W-:Y:S02]  /*3010*/  FSEL R66, R82, -INF , P4 ;  /* 0xff80000052427808 */ /* 0x002fe40002000000 */
[----:B------:R-:W-:-:S04]  /*3020*/  ISETP.GT.AND P4, PT, R56, 0x59, PT ;  /* 0x000000593800780c */ /* 0x000fc80003f84270 */
[----:B------:R-:W-:Y:S01]  /*3030*/  FSEL R72, R102, -INF , P4 ;  /* 0xff80000066487808 */ /* 0x000fe20002000000 */
[----:B------:R1:W-:Y:S01]  /*3040*/  MUFU.TANH R84, R67 ;  /* 0x0000004300547308 */ /* 0x0003e20000002400 */
[----:B--2---:R-:W-:Y:S01]  /*3050*/  FSEL R68, R91, -INF , P1 ;  /* 0xff8000005b447808 */ /* 0x004fe20000800000 */
[----:B------:R-:W-:Y:S01]  /*3060*/  IMAD.MOV.U32 R102, RZ, RZ, R119 ;  /* 0x000000ffff667224 */ /* 0x000fe200078e0077 */
[----:B---3--:R-:W-:Y:S02]  /*3070*/  FSEL R26, R95, -INF , P1 ;  /* 0xff8000005f1a7808 */ /* 0x008fe40000800000 */
[----:B------:R-:W-:-:S03]  /*3080*/  ISETP.GT.AND P1, PT, R56, 0x61, PT ;  /* 0x000000613800780c */ /* 0x000fc60003f24270 */
[----:B------:R2:W-:Y:S01]  /*3090*/  MUFU.TANH R82, R50 ;  /* 0x0000003200527308 */ /* 0x0005e20000002400 */
[----:B-1----:R-:W-:Y:S02]  /*30a0*/  FSEL R67, R83, -INF , P5 ;  /* 0xff80000053437808 */ /* 0x002fe40002800000 */
[----:B------:R-:W-:-:S04]  /*30b0*/  ISETP.GT.AND P5, PT, R56, 0x60, PT ;  /* 0x000000603800780c */ /* 0x000fc80003fa4270 */
[----:B------:R-:W-:Y:S01]  /*30c0*/  FSEL R74, R103, -INF , P5 ;  /* 0xff800000674a7808 */ /* 0x000fe20002800000 */
[----:B------:R1:W3:Y:S01]  /*30d0*/  MUFU.TANH R108, R45 ;  /* 0x0000002d006c7308 */ /* 0x0002e20000002400 */
[----:B--2---:R-:W-:Y:S01]  /*30e0*/  FMNMX.FTZ R50, R66, R75, !PT ;  /* 0x0000004b42327209 */ /* 0x004fe20007810000 */
[----:B------:R-:W-:-:S03]  /*30f0*/  IMAD.MOV.U32 R103, RZ, RZ, R119 ;  /* 0x000000ffff677224 */ /* 0x000fc600078e0077 */
[----:B------:R-:W-:-:S03]  /*3100*/  FMNMX.FTZ R75, R67, R50, !PT ;  /* 0x00000032434b7209 */ /* 0x000fc60007810000 */
[----:B------:R2:W-:Y:S01]  /*3110*/  MUFU.TANH R83, R62 ;  /* 0x0000003e00537308 */ /* 0x0005e20000002400 */
[----:B-1----:R-:W-:Y:S01]  /*3120*/  FMUL.FTZ R45, R0, R24 ;  /* 0x00000018002d7220 */ /* 0x002fe20000410000 */
[----:B------:R-:W-:Y:S02]  /*3130*/  FSEL R24, R79, -INF , P3 ;  /* 0xff8000004f187808 */ /* 0x000fe40001800000 */
[----:B------:R-:W-:Y:S02]  /*3140*/  ISETP.GT.AND P3, PT, R56, 0x58, PT ;  /* 0x000000583800780c */ /* 0x000fe40003f64270 */
[----:B------:R-:W-:Y:S01]  /*3150*/  FMNMX.FTZ R50, R68, R75, !PT ;  /* 0x0000004b44327209 */ /* 0x000fe20007810000 */
[C---:B------:R-:W-:Y:S01]  /*3160*/  FMUL.FTZ R75, R0.reuse, R29 ;  /* 0x0000001d004b7220 */ /* 0x040fe20000410000 */
[----:B------:R1:W5:Y:S01]  /*3170*/  MUFU.TANH R85, R45 ;  /* 0x0000002d00557308 */ /* 0x0003620000002400 */
[----:B--2---:R-:W-:Y:S01]  /*3180*/  FMUL.FTZ R62, R0, R28 ;  /* 0x0000001c003e7220 */ /* 0x004fe20000410000 */
[----:B------:R-:W-:-:S02]  /*3190*/  FSEL R28, R71, -INF , P4 ;  /* 0xff800000471c7808 */ /* 0x000fc40002000000 */
[----:B------:R-:W-:Y:S02]  /*31a0*/  FMNMX.FTZ R71, R69, R50, !PT ;  /* 0x0000003245477209 */ /* 0x000fe40007810000 */
[----:B------:R-:W-:Y:S02]  /*31b0*/  ISETP.GT.AND P4, PT, R56, 0x70, PT ;  /* 0x000000703800780c */ /* 0x000fe40003f84270 */
[----:B------:R2:W-:Y:S01]  /*31c0*/  MUFU.TANH R90, R73 ;  /* 0x00000049005a7308 */ /* 0x0005e20000002400 */
[----:B-1----:R-:W-:Y:S02]  /*31d0*/  FSEL R45, R70, -INF , P3 ;  /* 0xff800000462d7808 */ /* 0x002fe40001800000 */
[----:B----4-:R-:W-:Y:S01]  /*31e0*/  FSEL R70, R99, -INF , P3 ;  /* 0xff80000063467808 */ /* 0x010fe20001800000 */
[--C-:B------:R-:W-:Y:S01]  /*31f0*/  IMAD.MOV.U32 R99, RZ, RZ, R119.reuse ;  /* 0x000000ffff637224 */ /* 0x100fe200078e0077 */
[----:B------:R-:W-:Y:S02]  /*3200*/  ISETP.GT.AND P3, PT, R56, 0x69, PT ;  /* 0x000000693800780c */ /* 0x000fe40003f64270 */
[----:B------:R-:W-:Y:S01]  /*3210*/  FMNMX.FTZ R71, R70, R71, !PT ;  /* 0x0000004746477209 */ /* 0x000fe20007810000 */
[----:B------:R1:W4:Y:S01]  /*3220*/  MUFU.TANH R86, R62 ;  /* 0x0000003e00567308 */ /* 0x0003220000002400 */
[----:B--2---:R-:W-:Y:S01]  /*3230*/  FSEL R73, R104, -INF , P1 ;  /* 0xff80000068497808 */ /* 0x004fe20000800000 */
[----:B------:R-:W-:Y:S01]  /*3240*/  IMAD.MOV.U32 R104, RZ, RZ, R119 ;  /* 0x000000ffff687224 */ /* 0x000fe200078e0077 */
[----:B------:R-:W-:-:S02]  /*3250*/  FMNMX.FTZ R79, R72, R71, !PT ;  /* 0x00000047484f7209 */ /* 0x000fc40007810000 */
[----:B------:R-:W-:Y:S01]  /*3260*/  FSEL R71, R107, -INF , P2 ;  /* 0xff8000006b477808 */ /* 0x000fe20001000000 */
[--C-:B------:R-:W-:Y:S01]  /*3270*/  IMAD.MOV.U32 R107, RZ, RZ, R119.reuse ;  /* 0x000000ffff6b7224 */ /* 0x100fe200078e0077 */
[----:B------:R-:W-:Y:S01]  /*3280*/  FSEL R29, R105, -INF , P5 ;  /* 0xff800000691d7808 */ /* 0x000fe20002800000 */
[----:B------:R3:W2:Y:S01]  /*3290*/  MUFU.TANH R87, R75 ;  /* 0x0000004b00577308 */ /* 0x0006a20000002400 */
[----:B-1----:R-:W-:Y:S01]  /*32a0*/  FMNMX.FTZ R62, R74, R79, !PT ;  /* 0x0000004f4a3e7209 */ /* 0x002fe20007810000 */
[--C-:B------:R-:W-:Y:S01]  /*32b0*/  IMAD.MOV.U32 R105, RZ, RZ, R119.reuse ;  /* 0x000000ffff697224 */ /* 0x100fe200078e0077 */
[----:B------:R-:W-:Y:S02]  /*32c0*/  ISETP.GT.AND P5, PT, R56, 0x71, PT ;  /* 0x000000713800780c */ /* 0x000fe40003fa4270 */
[----:B------:R-:W-:Y:S02]  /*32d0*/  FMNMX.FTZ R76, R73, R62, !PT ;  /* 0x0000003e494c7209 */ /* 0x000fe40007810000 */
[----:B------:R-:W-:Y:S01]  /*32e0*/  FSEL R50, R106, -INF , P1 ;  /* 0xff8000006a327808 */ /* 0x000fe20000800000 */
[----:B------:R1:W-:Y:S01]  /*32f0*/  MUFU.TANH R91, R77 ;  /* 0x0000004d005b7308 */ /* 0x0003e20000002400 */
[----:B---3--:R-:W-:Y:S01]  /*3300*/  FSEL R75, R108, -INF , P3 ;  /* 0xff8000006c4b7808 */ /* 0x008fe20001800000 */
[--C-:B------:R-:W-:Y:S01]  /*3310*/  IMAD.MOV.U32 R108, RZ, RZ, R119.reuse ;  /* 0x000000ffff6c7224 */ /* 0x100fe200078e0077 */
[----:B------:R-:W-:Y:S01]  /*3320*/  FMNMX.FTZ R78, R71, R76, !PT ;  /* 0x0000004c474e7209 */ /* 0x000fe20007810000 */
[----:B------:R-:W-:Y:S01]  /*3330*/  IMAD.MOV.U32 R106, RZ, RZ, R119 ;  /* 0x000000ffff6a7224 */ /* 0x000fe200078e0077 */
[----:B------:R-:W-:-:S02]  /*3340*/  FSEL R76, R92, -INF , P4 ;  /* 0xff8000005c4c7808 */ /* 0x000fc40002000000 */
[----:B------:R-:W-:Y:S01]  /*3350*/  FMNMX.FTZ R79, R75, R78, !PT ;  /* 0x0000004e4b4f7209 */ /* 0x000fe20007810000 */
[----:B------:R-:W3:Y:S01]  /*3360*/  MUFU.TANH R88, R88 ;  /* 0x0000005800587308 */ /* 0x000ee20000002400 */
[----:B------:R-:W-:Y:S02]  /*3370*/  ISETP.GT.AND P1, PT, R56, 0x78, PT ;  /* 0x000000783800780c */ /* 0x000fe40003f24270 */
[----:B-1----:R-:W-:Y:S02]  /*3380*/  FSEL R77, R93, -INF , P5 ;  /* 0xff8000005d4d7808 */ /* 0x002fe40002800000 */
[----:B------:R-:W-:Y:S02]  /*3390*/  FMNMX.FTZ R92, R76, R79, !PT ;  /* 0x0000004f4c5c7209 */ /* 0x000fe40007810000 */
[----:B------:R-:W-:Y:S02]  /*33a0*/  ISETP.GT.AND P2, PT, R56, 0x79, PT ;  /* 0x000000793800780c */ /* 0x000fe40003f44270 */
[----:B------:R-:W-:Y:S01]  /*33b0*/  FSEL R78, R100, -INF , P1 ;  /* 0xff800000644e7808 */ /* 0x000fe20000800000 */
[----:B------:R-:W-:Y:S01]  /*33c0*/  IMAD.MOV.U32 R100, RZ, RZ, R119 ;  /* 0x000000ffff647224 */ /* 0x000fe200078e0077 */
[----:B------:R-:W-:Y:S01]  /*33d0*/  FMNMX.FTZ R93, R77, R92, !PT ;  /* 0x0000005c4d5d7209 */ /* 0x000fe20007810000 */
[C---:B------:R-:W-:Y:S01]  /*33e0*/  FMUL.FTZ R92, R0.reuse, R36 ;  /* 0x00000024005c7220 */ /* 0x040fe20000410000 */
[----:B------:R-:W-:Y:S01]  /*33f0*/  FSEL R62, R89, -INF , P3 ;  /* 0xff800000593e7808 */ /* 0x000fe20001800000 */
[----:B------:R-:W-:Y:S01]  /*3400*/  FMUL.FTZ R89, R0, R33 ;  /* 0x0000002100597220 */ /* 0x000fe20000410000 */
[----:B------:R-:W-:-:S02]  /*3410*/  ISETP.GT.AND P3, PT, R56, 0x80, PT ;  /* 0x000000803800780c */ /* 0x000fc40003f64270 */
[----:B------:R-:W-:Y:S01]  /*3420*/  FSEL R79, R80, -INF , P2 ;  /* 0xff800000504f7808 */ /* 0x000fe20001000000 */
[----:B------:R-:W-:Y:S01]  /*3430*/  MUFU.TANH R92, R92 ;  /* 0x0000005c005c7308 */ /* 0x000fe20000002400 */
[----:B------:R-:W-:Y:S02]  /*3440*/  FMNMX.FTZ R94, R78, R93, !PT ;  /* 0x0000005d4e5e7209 */ /* 0x000fe40007810000 */
[----:B------:R-:W-:Y:S02]  /*3450*/  FSEL R32, R96, -INF , P4 ;  /* 0xff80000060207808 */ /* 0x000fe40002000000 */
[----:B------:R-:W-:Y:S02]  /*3460*/  FSEL R36, R81, -INF , P1 ;  /* 0xff80000051247808 */ /* 0x000fe40000800000 */
[----:B------:R-:W-:Y:S01]  /*3470*/  ISETP.GT.AND P4, PT, R56, 0x81, PT ;  /* 0x000000813800780c */ /* 0x000fe20003f84270 */
[----:B------:R-:W1:Y:S01]  /*3480*/  MUFU.TANH R89, R89 ;  /* 0x0000005900597308 */ /* 0x000e620000002400 */
[----:B-----5:R-:W-:Y:S01]  /*3490*/  FSEL R80, R85, -INF , P3 ;  /* 0xff80000055507808 */ /* 0x020fe20001800000 */
[----:B------:R-:W-:Y:S01]  /*34a0*/  FMUL.FTZ R85, R0, R37 ;  /* 0x0000002500557220 */ /* 0x000fe20000410000 */
[----:B------:R-:W-:-:S02]  /*34b0*/  FMNMX.FTZ R81, R79, R94, !PT ;  /* 0x0000005e4f517209 */ /* 0x000fc40007810000 */
[----:B------:R-:W-:Y:S02]  /*34c0*/  FSEL R33, R97, -INF , P5 ;  /* 0xff80000061217808 */ /* 0x000fe40002800000 */
[----:B------:R-:W-:Y:S01]  /*34d0*/  ISETP.GT.AND P5, PT, R56, 0x88, PT ;  /* 0x000000883800780c */ /* 0x000fe20003fa4270 */
[----:B------:R5:W5:Y:S01]  /*34e0*/  MUFU.TANH R93, R85 ;  /* 0x00000055005d7308 */ /* 0x000b620000002400 */
[----:B------:R-:W-:Y:S02]  /*34f0*/  FSEL R82, R82, -INF , P4 ;  /* 0xff80000052527808 */ /* 0x000fe40002000000 */
[----:B------:R-:W-:Y:S02]  /*3500*/  FMNMX.FTZ R81, R80, R81, !PT ;  /* 0x0000005150517209 */ /* 0x000fe40007810000 */
[----:B------:R-:W-:Y:S02]  /*3510*/  FSEL R37, R84, -INF , P2 ;  /* 0xff80000054257808 */ /* 0x000fe40001000000 */
[----:B------:R-:W-:-:S02]  /*3520*/  ISETP.GT.AND P1, PT, R56, 0x89, PT ;  /* 0x000000893800780c */ /* 0x000fc40003f24270 */
[----:B----4-:R-:W-:Y:S02]  /*3530*/  FSEL R84, R86, -INF , P5 ;  /* 0xff80000056547808 */ /* 0x010fe40002800000 */
[----:B------:R-:W-:Y:S02]  /*3540*/  FMNMX.FTZ R81, R82, R81, !PT ;  /* 0x0000005152517209 */ /* 0x000fe40007810000 */
[----:B------:R-:W-:Y:S02]  /*3550*/  ISETP.GT.AND P2, PT, R56, 0x90, PT ;  /* 0x000000903800780c */ /* 0x000fe40003f44270 */
[----:B--2---:R-:W-:Y:S02]  /*3560*/  FSEL R86, R87, -INF , P1 ;  /* 0xff80000057567808 */ /* 0x004fe40000800000 */
[----:B------:R-:W-:Y:S02]  /*3570*/  FMNMX.FTZ R95, R84, R81, !PT ;  /* 0x00000051545f7209 */ /* 0x000fe40007810000 */
[----:B------:R-:W-:-:S02]  /*3580*/  FSEL R81, R83, -INF , P3 ;  /* 0xff80000053517808 */ /* 0x000fc40001800000 */
[----:B------:R-:W-:Y:S02]  /*3590*/  ISETP.GT.AND P3, PT, R56, 0x91, PT ;  /* 0x000000913800780c */ /* 0x000fe40003f64270 */
[----:B---3--:R-:W-:Y:S02]  /*35a0*/  FSEL R87, R88, -INF , P2 ;  /* 0xff80000058577808 */ /* 0x008fe40001000000 */
[----:B------:R-:W-:Y:S02]  /*35b0*/  FMNMX.FTZ R94, R86, R95, !PT ;  /* 0x0000005f565e7209 */ /* 0x000fe40007810000 */
[----:B------:R-:W-:Y:S02]  /*35c0*/  FSEL R83, R90, -INF , P4 ;  /* 0xff8000005a537808 */ /* 0x000fe40002000000 */
[----:B------:R-:W-:Y:S02]  /*35d0*/  ISETP.GT.AND P4, PT, R56, 0x98, PT ;  /* 0x000000983800780c */ /* 0x000fe40003f84270 */
[----:B-1----:R-:W-:-:S02]  /*35e0*/  FSEL R88, R89, -INF , P3 ;  /* 0xff80000059587808 */ /* 0x002fc40001800000 */
[----:B------:R-:W-:Y:S01]  /*35f0*/  FMNMX.FTZ R95, R87, R94, !PT ;  /* 0x0000005e575f7209 */ /* 0x000fe20007810000 */
[----:B------:R-:W-:Y:S01]  /*3600*/  FMUL.FTZ R94, R0, R39 ;  /* 0x00000027005e7220 */ /* 0x000fe20000410000 */
[----:B-----5:R-:W-:Y:S02]  /*3610*/  FSEL R85, R91, -INF , P5 ;  /* 0xff8000005b557808 */ /* 0x020fe40002800000 */
[----:B------:R-:W-:Y:S02]  /*3620*/  ISETP.GT.AND P5, PT, R56, 0x99, PT ;  /* 0x000000993800780c */ /* 0x000fe40003fa4270 */
[----:B------:R-:W-:Y:S01]  /*3630*/  FSEL R89, R92, -INF , P4 ;  /* 0xff8000005c597808 */ /* 0x000fe20002000000 */
[----:B------:R-:W1:Y:S01]  /*3640*/  MUFU.TANH R94, R94 ;  /* 0x0000005e005e7308 */ /* 0x000e620000002400 */
[----:B------:R-:W-:Y:S02]  /*3650*/  FMNMX.FTZ R90, R88, R95, !PT ;  /* 0x0000005f585a7209 */ /* 0x000fe40007810000 */
[----:B------:R-:W-:-:S02]  /*3660*/  FSEL R56, R93, -INF , P5 ;  /* 0xff8000005d387808 */ /* 0x000fc40002800000 */
[----:B------:R-:W-:-:S04]  /*3670*/  FMNMX.FTZ R91, R89, R90, !PT ;  /* 0x0000005a595b7209 */ /* 0x000fc80007810000 */
[----:B------:R-:W-:-:S05]  /*3680*/  FMNMX.FTZ R91, R56, R91, !PT ;  /* 0x0000005b385b7209 */ /* 0x000fca0007810000 */
[----:B------:R-:W2:Y:S01]  /*3690*/  SHFL.BFLY PT, R90, R91, 0x2, 0x1f ;  /* 0x0c401f005b5a7f89 */ /* 0x000ea200000e0000 */
[----:B-1----:R-:W-:Y:S02]  /*36a0*/  FSEL R94, R94, -INF , P5 ;  /* 0xff8000005e5e7808 */ /* 0x002fe40002800000 */
[----:B--2---:R-:W-:Y:S01]  /*36b0*/  FMNMX.FTZ R92, R91, R90, !PT ;  /* 0x0000005a5b5c7209 */ /* 0x004fe20007810000 */
[----:B------:R-:W-:-:S04]  /*36c0*/  FMUL.FTZ R91, R0, R34 ;  /* 0x00000022005b7220 */ /* 0x000fc80000410000 */
[----:B------:R-:W1:Y:S02]  /*36d0*/  SHFL.BFLY PT, R93, R92, 0x1, 0x1f ;  /* 0x0c201f005c5d7f89 */ /* 0x000e6400000e0000 */
[----:B------:R-:W2:Y:S02]  /*36e0*/  MUFU.TANH R91, R91 ;  /* 0x0000005b005b7308 */ /* 0x000ea40000002400 */
[----:B--2---:R-:W-:Y:S02]  /*36f0*/  FSEL R91, R91, -INF , P2 ;  /* 0xff8000005b5b7808 */ /* 0x004fe40001000000 */
[----:B-1----:R-:W-:Y:S01]  /*3700*/  FMNMX.FTZ R126, R92, R93, !PT ;  /* 0x0000005d5c7e7209 */ /* 0x002fe20007810000 */
[----:B------:R-:W-:Y:S02]  /*3710*/  IMAD.U32 R93, RZ, RZ, UR10 ;  /* 0x0000000aff5d7e24 */ /* 0x000fe4000f8e00ff */
[----:B------:R-:W-:Y:S01]  /*3720*/  FMUL.FTZ R92, R0, R35 ;  /* 0x00000023005c7220 */ /* 0x000fe20000410000 */
[C---:B------:R-:W-:Y:S01]  /*3730*/  FSETP.NEU.FTZ.AND P6, PT, R126.reuse, -INF , PT ;  /* 0xff8000007e00780b */ /* 0x040fe20003fdd000 */
[----:B------:R-:W-:-:S01]  /*3740*/  FFMA.FTZ R90, R126, R93, -8 ;  /* 0xc10000007e5a7423 */ /* 0x000fc2000001005d */
[----:B------:R-:W-:-:S03]  /*3750*/  FMUL.FTZ R93, R0, R38 ;  /* 0x00000026005d7220 */ /* 0x000fc60000410000 */
[----:B------:R-:W1:Y:S01]  /*3760*/  MUFU.TANH R92, R92 ;  /* 0x0000005c005c7308 */ /* 0x000e620000002400 */
[----:B------:R-:W-:Y:S01]  /*3770*/  FSEL R95, R90, RZ, P6 ;  /* 0x000000ff5a5f7208 */ /* 0x000fe20003000000 */
[----:B------:R-:W-:Y:S01]  /*3780*/  FMUL.FTZ R90, R0, R31 ;  /* 0x0000001f005a7220 */ /* 0x000fe20000410000 */
[----:B------:R-:W-:Y:S01]  /*3790*/  LOP3.LUT P6, RZ, R109, 0x7f, RZ, 0xc0, !PT ;  /* 0x0000007f6dff7812 */ /* 0x000fe200078cc0ff */
[----:B------:R-:W-:Y:S02]  /*37a0*/  IMAD.MOV.U32 R109, RZ, RZ, R119 ;  /* 0x000000ffff6d7224 */ /* 0x000fe400078e0077 */
[----:B------:R-:W-:-:S01]  /*37b0*/  FFMA.FTZ R34, R47, UR10, -R95 ;  /* 0x0000000a2f227c23 */ /* 0x000fc2000801085f */
[----:B------:R-:W-:Y:S01]  /*37c0*/  FMNMX.FTZ R47, R4, R5, !PT ;  /* 0x00000005042f7209 */ /* 0x000fe20007810000 */
[----:B------:R-:W-:-:S01]  /*37d0*/  FFMA.FTZ R38, R48, UR10, -R95 ;  /* 0x0000000a30267c23 */ /* 0x000fc2000801085f */
[--C-:B------:R-:W-:Y:S01]  /*37e0*/  FFMA.FTZ R39, R49, UR10, -R95.reuse ;  /* 0x0000000a31277c23 */ /* 0x100fe2000801085f */
        /* <DEDUP_REMOVED lines=11> */
[----:B------:R-:W-:Y:S01]  /*38a0*/  MUFU.EX2 R47, R57 ;  /* 0x00000039002f7308 */ /* 0x000fe20000000800 */
[----:B------:R-:W-:-:S01]  /*38b0*/  FFMA.FTZ R60, R60, UR10, -R95 ;  /* 0x0000000a3c3c7c23 */ /* 0x000fc2000801085f */
[----:B------:R-:W-:Y:S01]  /*38c0*/  FMNMX.FTZ R49, R9, R54, !PT ;  /* 0x0000003609317209 */ /* 0x000fe20007810000 */
[----:B------:R-:W-:-:S01]  /*38d0*/  FFMA.FTZ R61, R61, UR10, -R95 ;  /* 0x0000000a3d3d7c23 */ /* 0x000fc2000801085f */
[--C-:B------:R-:W-:Y:S01]  /*38e0*/  FFMA.FTZ R63, R63, UR10, -R95.reuse ;  /* 0x0000000a3f3f7c23 */ /* 0x100fe2000801085f */
[----:B------:R-:W-:-:S01]  /*38f0*/  FFMA.FTZ R65, R65, UR10, -R95 ;  /* 0x0000000a41417c23 */ /* 0x000fc2000801085f */
[----:B------:R-:W-:Y:S01]  /*3900*/  FMNMX.FTZ R52, R10, R49, !PT ;  /* 0x000000310a347209 */ /* 0x000fe20007810000 */
[----:B------:R-:W-:-:S01]  /*3910*/  FFMA.FTZ R72, R72, UR10, -R95 ;  /* 0x0000000a48487c23 */ /* 0x000fc2000801085f */
[----:B------:R2:W-:Y:S01]  /*3920*/  MUFU.EX2 R49, R96 ;  /* 0x0000006000317308 */ /* 0x0005e20000000800 */
[----:B-1----:R-:W-:Y:S01]  /*3930*/  FSEL R92, R92, -INF , P3 ;  /* 0xff8000005c5c7808 */ /* 0x002fe20001800000 */
[----:B------:R-:W-:Y:S01]  /*3940*/  @!P6 VIADD R3, R3, 0x33440 ;  /* 0x000334400303e836 */ /* 0x000fe20000000000 */
[----:B------:R-:W-:Y:S01]  /*3950*/  FMNMX.FTZ R51, R11, R52, !PT ;  /* 0x000000340b337209 */ /* 0x000fe20007810000 */
[----:B------:R-:W-:-:S03]  /*3960*/  FFMA.FTZ R56, R56, UR10, -R95 ;  /* 0x0000000a38387c23 */ /* 0x000fc6000801085f */
[----:B------:R-:W-:Y:S01]  /*3970*/  FMNMX.FTZ R52, R12, R51, !PT ;  /* 0x000000330c347209 */ /* 0x000fe20007810000 */
[----:B------:R-:W1:Y:S01]  /*3980*/  MUFU.TANH R90, R90 ;  /* 0x0000005a005a7308 */ /* 0x000e620000002400 */
[----:B--2---:R-:W-:-:S01]  /*3990*/  FFMA.FTZ R96, R64, UR10, -R95 ;  /* 0x0000000a40607c23 */ /* 0x004fc2000801085f */
[----:B------:R-:W-:Y:S02]  /*39a0*/  @!P6 PRMT R3, RZ, 0x654, R3 ;  /* 0x00000654ff03e816 */ /* 0x000fe40000000003 */
[----:B------:R-:W-:Y:S01]  /*39b0*/  FMNMX.FTZ R53, R13, R52, !PT ;  /* 0x000000340d357209 */ /* 0x000fe20007810000 */
[----:B------:R-:W-:Y:S01]  /*39c0*/  FFMA.FTZ R52, R58, UR10, -R95 ;  /* 0x0000000a3a347c23 */ /* 0x000fe2000801085f */
[----:B------:R2:W-:Y:S02]  /*39d0*/  @!P6 SYNCS.ARRIVE.TRANS64.RED.A1T0 RZ, [R3+URZ], RZ ;  /* 0x000000ff03ffe9a7 */ /* 0x0005e4000810043f */
[----:B------:R-:W-:Y:S01]  /*39e0*/  FMNMX.FTZ R54, R14, R53, !PT ;  /* 0x000000350e367209 */ /* 0x000fe20007810000 */
[----:B------:R-:W3:Y:S03]  /*39f0*/  MUFU.TANH R93, R93 ;  /* 0x0000005d005d7308 */ /* 0x000ee60000002400 */
[----:B------:R-:W-:-:S04]  /*3a00*/  FMNMX.FTZ R53, R15, R54, !PT ;  /* 0x000000360f357209 */ /* 0x000fc80007810000 */
[----:B------:R-:W-:Y:S01]  /*3a10*/  FMNMX.FTZ R54, R20, R53, !PT ;  /* 0x0000003514367209 */ /* 0x000fe20007810000 */
[----:B------:R4:W-:Y:S01]  /*3a20*/  MUFU.EX2 R51, R97 ;  /* 0x0000006100337308 */ /* 0x0009e20000000800 */
[----:B-1----:R-:W-:Y:S02]  /*3a30*/  FSEL R90, R90, -INF , P1 ;  /* 0xff8000005a5a7808 */ /* 0x002fe40000800000 */
[----:B------:R-:W-:Y:S01]  /*3a40*/  FMNMX.FTZ R55, R21, R54, !PT ;  /* 0x0000003615377209 */ /* 0x000fe20007810000 */
[----:B------:R-:W-:-:S03]  /*3a50*/  FFMA.FTZ R54, R59, UR10, -R95 ;  /* 0x0000000a3b367c23 */ /* 0x000fc6000801085f */
[----:B------:R-:W-:Y:S01]  /*3a60*/  FMNMX.FTZ R58, R40, R55, !PT ;  /* 0x00000037283a7209 */ /* 0x000fe20007810000 */
[----:B------:R1:W-:Y:S01]  /*3a70*/  MUFU.EX2 R53, R60 ;  /* 0x0000003c00357308 */ /* 0x0003e20000000800 */
[----:B---3--:R-:W-:Y:S01]  /*3a80*/  FSEL R93, R93, -INF , P4 ;  /* 0xff8000005d5d7808 */ /* 0x008fe20002000000 */
[----:B----4-:R-:W-:Y:S01]  /*3a90*/  FFMA.FTZ R97, R73, UR10, -R95 ;  /* 0x0000000a49617c23 */ /* 0x010fe2000801085f */
[----:B------:R-:W-:-:S04]  /*3aa0*/  FMNMX.FTZ R55, R41, R58, !PT ;  /* 0x0000003a29377209 */ /* 0x000fc80007810000 */
[----:B------:R-:W-:Y:S01]  /*3ab0*/  FMNMX.FTZ R57, R42, R55, !PT ;  /* 0x000000372a397209 */ /* 0x000fe20007810000 */
[----:B------:R-:W-:Y:S03]  /*3ac0*/  MUFU.EX2 R31, R31 ;  /* 0x0000001f001f7308 */ /* 0x000fe60000000800 */
[----:B------:R-:W-:-:S04]  /*3ad0*/  FMNMX.FTZ R58, R24, R57, !PT ;  /* 0x00000039183a7209 */ /* 0x000fc80007810000 */
[----:B-1----:R-:W-:Y:S01]  /*3ae0*/  FMNMX.FTZ R60, R43, R58, !PT ;  /* 0x0000003a2b3c7209 */ /* 0x002fe20007810000 */
[----:B------:R1:W-:Y:S03]  /*3af0*/  MUFU.EX2 R55, R61 ;  /* 0x0000003d00377308 */ /* 0x0003e60000000800 */
[----:B------:R-:W-:-:S04]  /*3b00*/  FMNMX.FTZ R57, R25, R60, !PT ;  /* 0x0000003c19397209 */ /* 0x000fc80007810000 */
[----:B------:R-:W-:Y:S01]  /*3b10*/  FMNMX.FTZ R60, R26, R57, !PT ;  /* 0x000000391a3c7209 */ /* 0x000fe20007810000 */
[----:B------:R-:W-:Y:S03]  /*3b20*/  MUFU.EX2 R58, R96 ;  /* 0x00000060003a7308 */ /* 0x000fe60000000800 */
[----:B------:R-:W-:-:S04]  /*3b30*/  FMNMX.FTZ R60, R27, R60, !PT ;  /* 0x0000003c1b3c7209 */ /* 0x000fc80007810000 */
[----:B------:R-:W-:Y:S01]  /*3b40*/  FMNMX.FTZ R59, R45, R60, !PT ;  /* 0x0000003c2d3b7209 */ /* 0x000fe20007810000 */
[----:B------:R3:W-:Y:S03]  /*3b50*/  MUFU.EX2 R57, R63 ;  /* 0x0000003f00397308 */ /* 0x0007e60000000800 */
[----:B------:R-:W-:Y:S01]  /*3b60*/  FMNMX.FTZ R64, R28, R59, !PT ;  /* 0x0000003b1c407209 */ /* 0x000fe20007810000 */
[--C-:B------:R-:W-:Y:S01]  /*3b70*/  FFMA.FTZ R59, R66, UR10, -R95.reuse ;  /* 0x0000000a423b7c23 */ /* 0x100fe2000801085f */
[----:B------:R-:W-:-:S01]  /*3b80*/  FFMA.FTZ R66, R67, UR10, -R95 ;  /* 0x0000000a43427c23 */ /* 0x000fc2000801085f */
[----:B------:R-:W-:Y:S01]  /*3b90*/  FFMA.FTZ R67, R68, UR10, -R95 ;  /* 0x0000000a44437c23 */ /* 0x000fe2000801085f */
[----:B-1----:R-:W-:Y:S01]  /*3ba0*/  FMNMX.FTZ R61, R29, R64, !PT ;  /* 0x000000401d3d7209 */ /* 0x002fe20007810000 */
[----:B------:R1:W-:Y:S03]  /*3bb0*/  MUFU.EX2 R60, R65 ;  /* 0x00000041003c7308 */ /* 0x0003e60000000800 */
[----:B------:R-:W-:-:S04]  /*3bc0*/  FMNMX.FTZ R61, R50, R61, !PT ;  /* 0x0000003d323d7209 */ /* 0x000fc80007810000 */
[----:B------:R-:W-:Y:S01]  /*3bd0*/  FMNMX.FTZ R61, R30, R61, !PT ;  /* 0x0000003d1e3d7209 */ /* 0x000fe20007810000 */
[----:B------:R-:W-:Y:S03]  /*3be0*/  MUFU.EX2 R34, R34 ;  /* 0x0000002200227308 */ /* 0x000fe60000000800 */
[----:B------:R-:W-:-:S04]  /*3bf0*/  FMNMX.FTZ R61, R62, R61, !PT ;  /* 0x0000003d3e3d7209 */ /* 0x000fc80007810000 */
[----:B------:R-:W-:Y:S01]  /*3c00*/  FMNMX.FTZ R64, R32, R61, !PT ;  /* 0x0000003d20407209 */ /* 0x000fe20007810000 */
[----:B------:R-:W-:Y:S03]  /*3c10*/  MUFU.EX2 R35, R35 ;  /* 0x0000002300237308 */ /* 0x000fe60000000800 */
[----:B---3--:R-:W-:Y:S01]  /*3c20*/  FMNMX.FTZ R63, R33, R64, !PT ;  /* 0x00000040213f7209 */ /* 0x008fe20007810000 */
[--C-:B------:R-:W-:Y:S01]  /*3c30*/  FFMA.FTZ R64, R69, UR10, -R95.reuse ;  /* 0x0000000a45407c23 */ /* 0x100fe2000801085f */
[----:B------:R-:W-:-:S01]  /*3c40*/  FFMA.FTZ R69, R76, UR10, -R95 ;  /* 0x0000000a4c457c23 */ /* 0x000fc2000801085f */
[--C-:B------:R-:W-:Y:S01]  /*3c50*/  FFMA.FTZ R76, R79, UR10, -R95.reuse ;  /* 0x0000000a4f4c7c23 */ /* 0x100fe2000801085f */
[----:B------:R-:W-:Y:S01]  /*3c60*/  FMNMX.FTZ R68, R36, R63, !PT ;  /* 0x0000003f24447209 */ /* 0x000fe20007810000 */
[----:B------:R-:W-:Y:S01]  /*3c70*/  FFMA.FTZ R63, R70, UR10, -R95 ;  /* 0x0000000a463f7c23 */ /* 0x000fe2000801085f */
[----:B------:R3:W-:Y:S02]  /*3c80*/  MUFU.EX2 R61, R67 ;  /* 0x00000043003d7308 */ /* 0x0007e40000000800 */
[----:B------:R-:W-:-:S04]  /*3c90*/  FMNMX.FTZ R68, R37, R68, !PT ;  /* 0x0000004425447209 */ /* 0x000fc80007810000 */
[----:B------:R-:W-:Y:S02]  /*3ca0*/  FMNMX.FTZ R68, R81, R68, !PT ;  /* 0x0000004451447209 */ /* 0x000fe40007810000 */
[----:B------:R-:W4:Y:S02]  /*3cb0*/  MUFU.EX2 R38, R38 ;  /* 0x0000002600267308 */ /* 0x000f240000000800 */
[----:B------:R-:W-:-:S04]  /*3cc0*/  FMNMX.FTZ R68, R83, R68, !PT ;  /* 0x0000004453447209 */ /* 0x000fc80007810000 */
[----:B-1----:R-:W-:Y:S02]  /*3cd0*/  FMNMX.FTZ R65, R85, R68, !PT ;  /* 0x0000004455417209 */ /* 0x002fe40007810000 */
[----:B------:R1:W-:Y:S02]  /*3ce0*/  MUFU.EX2 R68, R72 ;  /* 0x0000004800447308 */ /* 0x0003e40000000800 */
[----:B------:R-:W-:Y:S01]  /*3cf0*/  FMNMX.FTZ R70, R90, R65, !PT ;  /* 0x000000415a467209 */ /* 0x000fe20007810000 */
[--C-:B------:R-:W-:Y:S01]  /*3d00*/  FFMA.FTZ R65, R74, UR10, -R95.reuse ;  /* 0x0000000a4a417c23 */ /* 0x100fe2000801085f */
[----:B------:R-:W-:-:S01]  /*3d10*/  FFMA.FTZ R74, R75, UR10, -R95 ;  /* 0x0000000a4b4a7c23 */ /* 0x000fc2000801085f */
[--C-:B------:R-:W-:Y:S01]  /*3d20*/  FFMA.FTZ R75, R84, UR10, -R95.reuse ;  /* 0x0000000a544b7c23 */ /* 0x100fe2000801085f */
[----:B---3--:R-:W-:Y:S02]  /*3d30*/  FMNMX.FTZ R67, R91, R70, !PT ;  /* 0x000000465b437209 */ /* 0x008fe40007810000 */
[----:B------:R-:W-:Y:S01]  /*3d40*/  MUFU.EX2 R39, R39 ;  /* 0x0000002700277308 */ /* 0x000fe20000000800 */
[----:B-1----:R-:W-:-:S01]  /*3d50*/  FFMA.FTZ R72, R77, UR10, -R95 ;  /* 0x0000000a4d487c23 */ /* 0x002fc2000801085f */
[----:B------:R-:W-:Y:S01]  /*3d60*/  FMNMX.FTZ R70, R92, R67, !PT ;  /* 0x000000435c467209 */ /* 0x000fe20007810000 */
[----:B------:R-:W-:-:S01]  /*3d70*/  FFMA.FTZ R77, R87, UR10, -R95 ;  /* 0x0000000a574d7c23 */ /* 0x000fc2000801085f */
[----:B------:R-:W-:Y:S01]  /*3d80*/  IMAD.U32 R87, RZ, RZ, UR10 ;  /* 0x0000000aff577e24 */ /* 0x000fe2000f8e00ff */
[----:B----4-:R-:W-:-:S02]  /*3d90*/  F2FP.SATFINITE.E4M3.F32.PACK_AB_MERGE_C R200, R38, R35, RZ ;  /* 0x0000002326c8723e */ /* 0x010fc400048070ff */
[----:B------:R-:W-:Y:S01]  /*3da0*/  FMNMX.FTZ R67, R93, R70, !PT ;  /* 0x000000465d437209 */ /* 0x000fe20007810000 */
[----:B------:R-:W-:Y:S01]  /*3db0*/  MUFU.EX2 R44, R44 ;  /* 0x0000002c002c7308 */ /* 0x000fe20000000800 */
[----:B------:R-:W-:Y:S02]  /*3dc0*/  F2FP.SATFINITE.E4M3.F32.PACK_AB_MERGE_C R200, R34, R31, R200 ;  /* 0x0000001f22c8723e */ /* 0x000fe400048070c8 */
[----:B------:R-:W-:Y:S01]  /*3dd0*/  FMNMX.FTZ R73, R94, R67, !PT ;  /* 0x000000435e497209 */ /* 0x000fe20007810000 */
[----:B------:R-:W-:-:S01]  /*3de0*/  FFMA.FTZ R67, R71, UR10, -R95 ;  /* 0x0000000a47437c23 */ /* 0x000fc2000801085f */
[--C-:B------:R-:W-:Y:S01]  /*3df0*/  FFMA.FTZ R71, R78, UR10, -R95.reuse ;  /* 0x0000000a4e477c23 */ /* 0x100fe2000801085f */
[----:B------:R-:W-:-:S01]  /*3e00*/  FFMA.FTZ R78, R82, UR10, -R95 ;  /* 0x0000000a524e7c23 */ /* 0x000fc2000801085f */
[----:B------:R-:W-:Y:S01]  /*3e10*/  FFMA.FTZ R82, R88, UR10, -R95 ;  /* 0x0000000a58527c23 */ /* 0x000fe2000801085f */
[----:B------:R-:W1:Y:S01]  /*3e20*/  SHFL.BFLY PT, R96, R73, 0x2, 0x1f ;  /* 0x0c401f0049607f89 */ /* 0x000e6200000e0000 */
[----:B------:R-:W3:Y:S08]  /*3e30*/  MUFU.EX2 R46, R46 ;  /* 0x0000002e002e7308 */ /* 0x000ef00000000800 */
[----:B------:R-:W-:Y:S08]  /*3e40*/  MUFU.EX2 R48, R48 ;  /* 0x0000003000307308 */ /* 0x000ff00000000800 */
[----:B------:R-:W-:Y:S01]  /*3e50*/  MUFU.EX2 R52, R52 ;  /* 0x0000003400347308 */ /* 0x000fe20000000800 */
[----:B---3--:R-:W-:-:S04]  /*3e60*/  F2FP.SATFINITE.E4M3.F32.PACK_AB_MERGE_C R202, R47, R46, RZ ;  /* 0x0000002e2fca723e */ /* 0x008fc800048070ff */
[----:B------:R-:W-:Y:S02]  /*3e70*/  F2FP.SATFINITE.E4M3.F32.PACK_AB_MERGE_C R202, R44, R39, R202 ;  /* 0x000000272cca723e */ /* 0x000fe400048070ca */
[----:B-1----:R-:W-:Y:S01]  /*3e80*/  FMNMX.FTZ R96, R73, R96, !PT ;  /* 0x0000006049607209 */ /* 0x002fe20007810000 */
[--C-:B------:R-:W-:Y:S01]  /*3e90*/  FFMA.FTZ R73, R80, UR10, -R95.reuse ;  /* 0x0000000a50497c23 */ /* 0x100fe2000801085f */
[----:B------:R-:W-:-:S01]  /*3ea0*/  FFMA.FTZ R80, R86, UR10, -R95 ;  /* 0x0000000a56507c23 */ /* 0x000fc2000801085f */
[----:B------:R-:W-:Y:S02]  /*3eb0*/  MUFU.EX2 R54, R54 ;  /* 0x0000003600367308 */ /* 0x000fe40000000800 */
[----:B------:R-:W1:Y:S06]  /*3ec0*/  SHFL.BFLY PT, R79, R96, 0x1, 0x1f ;  /* 0x0c201f00604f7f89 */ /* 0x000e6c00000e0000 */
[----:B------:R-:W-:Y:S08]  /*3ed0*/  MUFU.EX2 R59, R59 ;  /* 0x0000003b003b7308 */ /* 0x000ff00000000800 */
[----:B------:R-:W-:Y:S08]  /*3ee0*/  MUFU.EX2 R66, R66 ;  /* 0x0000004200427308 */ /* 0x000ff00000000800 */
[----:B------:R-:W-:Y:S01]  /*3ef0*/  MUFU.EX2 R64, R64 ;  /* 0x0000004000407308 */ /* 0x000fe20000000800 */
[----:B-1----:R-:W-:Y:S01]  /*3f00*/  FMNMX.FTZ R132, R96, R79, !PT ;  /* 0x0000004f60847209 */ /* 0x002fe20007810000 */
[----:B------:R-:W-:Y:S01]  /*3f10*/  FFMA.FTZ R79, R89, UR10, -R95 ;  /* 0x0000000a594f7c23 */ /* 0x000fe2000801085f */
[----:B------:R-:W-:-:S02]  /*3f20*/  IMAD.MOV.U32 R96, RZ, RZ, R119 ;  /* 0x000000ffff607224 */ /* 0x000fc400078e0077 */
[C---:B------:R-:W-:Y:S01]  /*3f30*/  FSETP.NEU.FTZ.AND P1, PT, R132.reuse, -INF , PT ;  /* 0xff8000008400780b */ /* 0x040fe20003f3d000 */
[----:B------:R-:W-:-:S02]  /*3f40*/  FFMA.FTZ R84, R132, R87, -8 ;  /* 0xc100000084547423 */ /* 0x000fc40000010057 */
[----:B------:R-:W-:Y:S01]  /*3f50*/  MUFU.EX2 R63, R63 ;  /* 0x0000003f003f7308 */ /* 0x000fe20000000800 */
[----:B------:R-:W-:Y:S02]  /*3f60*/  IMAD.MOV.U32 R95, RZ, RZ, R119 ;  /* 0x000000ffff5f7224 */ /* 0x000fe400078e0077 */
[----:B------:R-:W-:Y:S02]  /*3f70*/  FSEL R84, R84, RZ, P1 ;  /* 0x000000ff54547208 */ /* 0x000fe40000800000 */
[----:B------:R-:W-:-:S03]  /*3f80*/  PLOP3.LUT P1, PT, PT, PT, UP0, 0x80, 0x0 ;  /* 0x000000000000781c */ /* 0x000fc60003f2f008 */
[----:B------:R-:W-:Y:S01]  /*3f90*/  MUFU.EX2 R65, R65 ;  /* 0x0000004100417308 */ /* 0x000fe20000000800 */
[----:B------:R-:W-:-:S01]  /*3fa0*/  FFMA.FTZ R4, R4, UR10, -R84 ;  /* 0x0000000a04047c23 */ /* 0x000fc20008010854 */
[--C-:B------:R-:W-:Y:S01]  /*3fb0*/  FFMA.FTZ R5, R5, UR10, -R84.reuse ;  /* 0x0000000a05057c23 */ /* 0x100fe20008010854 */
[----:B------:R-:W-:-:S01]  /*3fc0*/  FFMA.FTZ R6, R6, UR10, -R84 ;  /* 0x0000000a06067c23 */ /* 0x000fc20008010854 */
[--C-:B------:R-:W-:Y:S01]  /*3fd0*/  FFMA.FTZ R7, R7, UR10, -R84.reuse ;  /* 0x0000000a07077c23 */ /* 0x100fe20008010854 */
[----:B------:R-:W-:-:S01]  /*3fe0*/  FFMA.FTZ R8, R8, UR10, -R84 ;  /* 0x0000000a08087c23 */ /* 0x000fc20008010854 */
[--C-:B------:R-:W-:Y:S01]  /*3ff0*/  FFMA.FTZ R9, R9, UR10, -R84.reuse ;  /* 0x0000000a09097c23 */ /* 0x100fe20008010854 */
[----:B------:R-:W-:-:S01]  /*4000*/  FFMA.FTZ R24, R24, UR10, -R84 ;  /* 0x0000000a18187c23 */ /* 0x000fc20008010854 */
        /* <DEDUP_REMOVED lines=8> */
[----:B------:R-:W1:Y:S01]  /*4090*/  MUFU.EX2 R5, R5 ;  /* 0x0000000500057308 */ /* 0x000e620000000800 */
[----:B------:R-:W-:-:S01]  /*40a0*/  FFMA.FTZ R20, R20, UR10, -R84 ;  /* 0x0000000a14147c23 */ /* 0x000fc20008010854 */
[--C-:B------:R-:W-:Y:S01]  /*40b0*/  FFMA.FTZ R21, R21, UR10, -R84.reuse ;  /* 0x0000000a15157c23 */ /* 0x100fe20008010854 */
[----:B------:R-:W-:-:S01]  /*40c0*/  FFMA.FTZ R40, R40, UR10, -R84 ;  /* 0x0000000a28287c23 */ /* 0x000fc20008010854 */
[--C-:B------:R-:W-:Y:S01]  /*40d0*/  FFMA.FTZ R41, R41, UR10, -R84.reuse ;  /* 0x0000000a29297c23 */ /* 0x100fe20008010854 */
[----:B------:R-:W-:-:S01]  /*40e0*/  FFMA.FTZ R42, R42, UR10, -R84 ;  /* 0x0000000a2a2a7c23 */ /* 0x000fc20008010854 */
[--C-:B------:R-:W-:Y:S01]  /*40f0*/  FFMA.FTZ R62, R62, UR10, -R84.reuse ;  /* 0x0000000a3e3e7c23 */ /* 0x100fe20008010854 */
[----:B------:R-:W-:-:S01]  /*4100*/  FFMA.FTZ R43, R43, UR10, -R84 ;  /* 0x0000000a2b2b7c23 */ /* 0x000fc20008010854 */
[----:B------:R-:W3:Y:S01]  /*4110*/  MUFU.EX2 R6, R6 ;  /* 0x0000000600067308 */ /* 0x000ee20000000800 */
[----:B------:R-:W-:-:S01]  /*4120*/  FFMA.FTZ R26, R26, UR10, -R84 ;  /* 0x0000000a1a1a7c23 */ /* 0x000fc20008010854 */
[--C-:B------:R-:W-:Y:S01]  /*4130*/  FFMA.FTZ R27, R27, UR10, -R84.reuse ;  /* 0x0000000a1b1b7c23 */ /* 0x100fe20008010854 */
[----:B------:R-:W-:-:S01]  /*4140*/  FFMA.FTZ R45, R45, UR10, -R84 ;  /* 0x0000000a2d2d7c23 */ /* 0x000fc20008010854 */
[--C-:B------:R-:W-:Y:S01]  /*4150*/  FFMA.FTZ R28, R28, UR10, -R84.reuse ;  /* 0x0000000a1c1c7c23 */ /* 0x100fe20008010854 */
[----:B------:R-:W-:-:S01]  /*4160*/  FFMA.FTZ R29, R29, UR10, -R84 ;  /* 0x0000000a1d1d7c23 */ /* 0x000fc20008010854 */
[--C-:B------:R-:W-:Y:S01]  /*4170*/  FFMA.FTZ R50, R50, UR10, -R84.reuse ;  /* 0x0000000a32327c23 */ /* 0x100fe20008010854 */
[----:B------:R-:W-:-:S01]  /*4180*/  FFMA.FTZ R30, R30, UR10, -R84 ;  /* 0x0000000a1e1e7c23 */ /* 0x000fc20008010854 */
[----:B------:R-:W4:Y:S01]  /*4190*/  MUFU.EX2 R7, R7 ;  /* 0x0000000700077308 */ /* 0x000f220000000800 */
[----:B-1----:R-:W-:-:S01]  /*41a0*/  FADD.FTZ R89, R4, R5 ;  /* 0x0000000504597221 */ /* 0x002fc20000010000 */
        /* <DEDUP_REMOVED lines=12> */
[----:B------:R-:W-:Y:S01]  /*4270*/  FFMA.FTZ R84, R94, UR10, -R84 ;  /* 0x0000000a5e547c23 */ /* 0x000fe20008010854 */
[----:B------:R-:W-:Y:S01]  /*4280*/  IMAD.MOV.U32 R94, RZ, RZ, R119 ;  /* 0x000000ffff5e7224 */ /* 0x000fe200078e0077 */
[----:B------:R5:W-:Y:S08]  /*4290*/  MUFU.EX2 R87, R24 ;  /* 0x0000001800577308 */ /* 0x000bf00000000800 */
[----:B------:R-:W2:Y:S01]  /*42a0*/  MUFU.EX2 R9, R9 ;  /* 0x0000000900097308 */ /* 0x000ea20000000800 */
[----:B-----5:R-:W-:-:S01]  /*42b0*/  FADD.FTZ R24, R31, R34 ;  /* 0x000000221f187221 */ /* 0x020fc20000010000 */
[----:B------:R-:W-:-:S02]  /*42c0*/  IMAD.MOV.U32 R34, RZ, RZ, R119 ;  /* 0x000000ffff227224 */ /* 0x000fc400078e0077 */
[----:B------:R-:W-:-:S04]  /*42d0*/  IMAD.MOV.U32 R31, RZ, RZ, R119 ;  /* 0x000000ffff1f7224 */ /* 0x000fc800078e0077 */
[----:B------:R5:W-:Y:S08]  /*42e0*/  MUFU.EX2 R86, R25 ;  /* 0x0000001900567308 */ /* 0x000bf00000000800 */
[----:B------:R-:W2:Y:S01]  /*42f0*/  MUFU.EX2 R10, R10 ;  /* 0x0000000a000a7308 */ /* 0x000ea20000000800 */
[----:B-----5:R-:W-:-:S01]  /*4300*/  FADD.FTZ R25, R35, R24 ;  /* 0x0000001823197221 */ /* 0x020fc20000010000 */
[----:B---3--:R-:W-:-:S03]  /*4310*/  FADD.FTZ R24, R6, R89 ;  /* 0x0000005906187221 */ /* 0x008fc60000010000 */
[----:B------:R-:W-:Y:S01]  /*4320*/  FADD.FTZ R88, R38, R25 ;  /* 0x0000001926587221 */ /* 0x000fe20000010000 */
[----:B----4-:R-:W-:-:S02]  /*4330*/  FADD.FTZ R25, R7, R24 ;  /* 0x0000001807197221 */ /* 0x010fc40000010000 */
[----:B------:R-:W3:Y:S01]  /*4340*/  MUFU.EX2 R11, R11 ;  /* 0x0000000b000b7308 */ /* 0x000ee20000000800 */
[----:B------:R-:W-:-:S01]  /*4350*/  FADD.FTZ R89, R39, R88 ;  /* 0x0000005827597221 */ /* 0x000fc20000010000 */
[----:B-1----:R-:W-:Y:S01]  /*4360*/  FADD.FTZ R24, R8, R25 ;  /* 0x0000001908187221 */ /* 0x002fe20000010000 */
[----:B------:R-:W-:Y:S02]  /*4370*/  IMAD.MOV.U32 R39, RZ, RZ, R119 ;  /* 0x000000ffff277224 */ /* 0x000fe400078e0077 */
[----:B------:R-:W-:Y:S01]  /*4380*/  FADD.FTZ R89, R44, R89 ;  /* 0x000000592c597221 */ /* 0x000fe20000010000 */
[----:B--2---:R-:W-:-:S01]  /*4390*/  FADD.FTZ R3, R9, R24 ;  /* 0x0000001809037221 */ /* 0x004fc20000010000 */
[----:B------:R-:W-:Y:S01]  /*43a0*/  IMAD.MOV.U32 R44, RZ, RZ, R119 ;  /* 0x000000ffff2c7224 */ /* 0x000fe200078e0077 */
[----:B------:R-:W1:Y:S01]  /*43b0*/  MUFU.EX2 R12, R12 ;  /* 0x0000000c000c7308 */ /* 0x000e620000000800 */
[----:B------:R-:W-:-:S01]  /*43c0*/  FADD.FTZ R24, R46, R89 ;  /* 0x000000592e187221 */ /* 0x000fc20000010000 */
[----:B------:R-:W-:Y:S01]  /*43d0*/  FADD.FTZ R88, R10, R3 ;  /* 0x000000030a587221 */ /* 0x000fe20000010000 */
[----:B------:R-:W-:-:S02]  /*43e0*/  IMAD.MOV.U32 R46, RZ, RZ, R119 ;  /* 0x000000ffff2e7224 */ /* 0x000fc400078e0077 */
[----:B------:R-:W-:Y:S01]  /*43f0*/  FADD.FTZ R3, R47, R24 ;  /* 0x000000182f037221 */ /* 0x000fe20000010000 */
[----:B------:R-:W-:Y:S02]  /*4400*/  IMAD.MOV.U32 R47, RZ, RZ, R119 ;  /* 0x000000ffff2f7224 */ /* 0x000fe400078e0077 */
[----:B------:R-:W2:Y:S01]  /*4410*/  MUFU.EX2 R13, R13 ;  /* 0x0000000d000d7308 */ /* 0x000ea20000000800 */
[----:B---3--:R-:W-:-:S01]  /*4420*/  FADD.FTZ R25, R11, R88 ;  /* 0x000000580b197221 */ /* 0x008fc20000010000 */
[----:B------:R-:W-:-:S04]  /*4430*/  FADD.FTZ R24, R48, R3 ;  /* 0x0000000330187221 */ /* 0x000fc80000010000 */
[----:B------:R-:W-:Y:S02]  /*4440*/  FADD.FTZ R24, R49, R24 ;  /* 0x0000001831187221 */ /* 0x000fe40000010000 */
[----:B------:R-:W3:Y:S01]  /*4450*/  MUFU.EX2 R14, R14 ;  /* 0x0000000e000e7308 */ /* 0x000ee20000000800 */
[----:B-1----:R-:W-:-:S01]  /*4460*/  FADD.FTZ R88, R12, R25 ;  /* 0x000000190c587221 */ /* 0x002fc20000010000 */
[----:B------:R-:W-:Y:S01]  /*4470*/  FADD.FTZ R89, R51, R24 ;  /* 0x0000001833597221 */ /* 0x000fe20000010000 */
[----:B------:R-:W-:-:S04]  /*4480*/  F2FP.SATFINITE.E4M3.F32.PACK_AB_MERGE_C R51, R52, R51, RZ ;  /* 0x000000333433723e */ /* 0x000fc800048070ff */
[----:B------:R-:W-:Y:S01]  /*4490*/  F2FP.SATFINITE.E4M3.F32.PACK_AB_MERGE_C R204, R49, R48, R51 ;  /* 0x0000003031cc723e */ /* 0x000fe20004807033 */
[----:B------:R-:W1:Y:S01]  /*44a0*/  MUFU.EX2 R15, R15 ;  /* 0x0000000f000f7308 */ /* 0x000e620000000800 */
[----:B--2---:R-:W-:-:S01]  /*44b0*/  FADD.FTZ R25, R13, R88 ;  /* 0x000000580d197221 */ /* 0x004fc20000010000 */
[----:B------:R-:W-:Y:S01]  /*44c0*/  FADD.FTZ R88, R52, R89 ;  /* 0x0000005934587221 */ /* 0x000fe20000010000 */
[--C-:B------:R-:W-:Y:S02]  /*44d0*/  IMAD.MOV.U32 R52, RZ, RZ, R119.reuse ;  /* 0x000000ffff347224 */ /* 0x100fe400078e0077 */
[----:B------:R-:W-:Y:S02]  /*44e0*/  IMAD.MOV.U32 R51, RZ, RZ, R119 ;  /* 0x000000ffff337224 */ /* 0x000fe400078e0077 */
[----:B------:R-:W-:-:S01]  /*44f0*/  FADD.FTZ R89, R53, R88 ;  /* 0x0000005835597221 */ /* 0x000fc20000010000 */
[----:B------:R-:W-:Y:S01]  /*4500*/  IMAD.MOV.U32 R88, RZ, RZ, R119 ;  /* 0x000000ffff587224 */ /* 0x000fe200078e0077 */
[----:B------:R-:W2:Y:S01]  /*4510*/  MUFU.EX2 R20, R20 ;  /* 0x0000001400147308 */ /* 0x000ea20000000800 */
[----:B---3--:R-:W-:-:S01]  /*4520*/  FADD.FTZ R24, R14, R25 ;  /* 0x000000190e187221 */ /* 0x008fc20000010000 */
[----:B------:R-:W-:-:S02]  /*4530*/  IMAD.MOV.U32 R49, RZ, RZ, R119 ;  /* 0x000000ffff317224 */ /* 0x000fc400078e0077 */
[----:B------:R-:W-:-:S04]  /*4540*/  IMAD.MOV.U32 R48, RZ, RZ, R119 ;  /* 0x000000ffff307224 */ /* 0x000fc800078e0077 */
[----:B------:R-:W3:Y:S01]  /*4550*/  MUFU.EX2 R21, R21 ;  /* 0x0000001500157308 */ /* 0x000ee20000000800 */
[----:B-1----:R-:W-:-:S01]  /*4560*/  FADD.FTZ R25, R15, R24 ;  /* 0x000000180f197221 */ /* 0x002fc20000010000 */
[----:B------:R-:W-:-:S04]  /*4570*/  F2FP.SATFINITE.E4M3.F32.PACK_AB_MERGE_C R15, R15, R14, RZ ;  /* 0x0000000e0f0f723e */ /* 0x000fc800048070ff */
[----:B------:R-:W-:Y:S02]  /*4580*/  F2FP.SATFINITE.E4M3.F32.PACK_AB_MERGE_C R205, R13, R12, R15 ;  /* 0x0000000c0dcd723e */ /* 0x000fe4000480700f */
[----:B------:R-:W1:Y:S01]  /*4590*/  MUFU.EX2 R40, R40 ;  /* 0x0000002800287308 */ /* 0x000e620000000800 */
[----:B--2---:R-:W-:-:S07]  /*45a0*/  FADD.FTZ R24, R20, R25 ;  /* 0x0000001914187221 */ /* 0x004fce0000010000 */
[----:B------:R-:W2:Y:S01]  /*45b0*/  MUFU.EX2 R41, R41 ;  /* 0x0000002900297308 */ /* 0x000ea20000000800 */
[----:B---3--:R-:W-:-:S07]  /*45c0*/  FADD.FTZ R25, R21, R24 ;  /* 0x0000001815197221 */ /* 0x008fce0000010000 */
[----:B------:R-:W3:Y:S01]  /*45d0*/  MUFU.EX2 R42, R42 ;  /* 0x0000002a002a7308 */ /* 0x000ee20000000800 */
[----:B-1----:R-:W-:-:S07]  /*45e0*/  FADD.FTZ R24, R40, R25 ;  /* 0x0000001928187221 */ /* 0x002fce0000010000 */
[----:B------:R1:W-:Y:S01]  /*45f0*/  MUFU.EX2 R3, R62 ;  /* 0x0000003e00037308 */ /* 0x0003e20000000800 */
[----:B--2---:R-:W-:-:S01]  /*4600*/  FADD.FTZ R25, R41, R24 ;  /* 0x0000001829197221 */ /* 0x004fc20000010000 */
[----:B------:R-:W-:Y:S01]  /*4610*/  F2FP.SATFINITE.E4M3.F32.PACK_AB_MERGE_C R40, R41, R40, RZ ;  /* 0x000000282928723e */ /* 0x000fe200048070ff */
[----:B------:R-:W-:-:S03]  /*4620*/  IMAD.MOV.U32 R41, RZ, RZ, R119 ;  /* 0x000000ffff297224 */ /* 0x000fc600078e0077 */
[----:B------:R-:W-:Y:S01]  /*4630*/  F2FP.SATFINITE.E4M3.F32.PACK_AB_MERGE_C R207, R21, R20, R40 ;  /* 0x0000001415cf723e */ /* 0x000fe20004807028 */
[----:B------:R-:W-:Y:S01]  /*4640*/  IMAD.MOV.U32 R40, RZ, RZ, R119 ;  /* 0x000000ffff287224 */ /* 0x000fe200078e0077 */
[----:B------:R-:W2:Y:S01]  /*4650*/  MUFU.EX2 R43, R43 ;  /* 0x0000002b002b7308 */ /* 0x000ea20000000800 */
[----:B-1----:R-:W-:-:S01]  /*4660*/  FADD.FTZ R62, R54, R89 ;  /* 0x00000059363e7221 */ /* 0x002fc20000010000 */
[----:B---3--:R-:W-:Y:S01]  /*4670*/  FADD.FTZ R24, R42, R25 ;  /* 0x000000192a187221 */ /* 0x008fe20000010000 */
[----:B------:R-:W-:Y:S02]  /*4680*/  F2FP.SATFINITE.E4M3.F32.PACK_AB_MERGE_C R25, R7, R6, RZ ;  /* 0x000000060719723e */ /* 0x000fe400048070ff */
[----:B------:R-:W-:Y:S01]  /*4690*/  FADD.FTZ R89, R55, R62 ;  /* 0x0000003e37597221 */ /* 0x000fe20000010000 */
[----:B------:R-:W-:-:S01]  /*46a0*/  FADD.FTZ R24, R87, R24 ;  /* 0x0000001857187221 */ /* 0x000fc20000010000 */
[----:B------:R-:W-:Y:S01]  /*46b0*/  F2FP.SATFINITE.E4M3.F32.PACK_AB_MERGE_C R201, R5, R4, R25 ;  /* 0x0000000405c9723e */ /* 0x000fe20004807019 */
[----:B------:R-:W1:Y:S01]  /*46c0*/  MUFU.EX2 R26, R26 ;  /* 0x0000001a001a7308 */ /* 0x000e620000000800 */
[----:B------:R-:W-:-:S01]  /*46d0*/  FADD.FTZ R38, R58, R89 ;  /* 0x000000593a267221 */ /* 0x000fc20000010000 */
[----:B------:R-:W-:Y:S01]  /*46e0*/  F2FP.SATFINITE.E4M3.F32.PACK_AB_MERGE_C R55, R58, R55, RZ ;  /* 0x000000373a37723e */ /* 0x000fe200048070ff */
[----:B------:R-:W-:-:S02]  /*46f0*/  IMAD.MOV.U32 R89, RZ, RZ, R119 ;  /* 0x000000ffff597224 */ /* 0x000fc400078e0077 */
[----:B------:R-:W-:Y:S01]  /*4700*/  FADD.FTZ R35, R57, R38 ;  /* 0x0000002639237221 */ /* 0x000fe20000010000 */
[----:B------:R-:W-:Y:S01]  /*4710*/  F2FP.SATFINITE.E4M3.F32.PACK_AB_MERGE_C R206, R54, R53, R55 ;  /* 0x0000003536ce723e */ /* 0x000fe20004807037 */
[----:B------:R-:W-:Y:S01]  /*4720*/  IMAD.MOV.U32 R62, RZ, RZ, R119 ;  /* 0x000000ffff3e7224 */ /* 0x000fe200078e0077 */
[----:B------:R-:W3:Y:S01]  /*4730*/  MUFU.EX2 R27, R27 ;  /* 0x0000001b001b7308 */ /* 0x000ee20000000800 */
[----:B------:R-:W-:-:S01]  /*4740*/  FADD.FTZ R6, R60, R35 ;  /* 0x000000233c067221 */ /* 0x000fc20000010000 */
[----:B------:R-:W-:Y:S01]  /*4750*/  F2FP.SATFINITE.E4M3.F32.PACK_AB_MERGE_C R35, R11, R10, RZ ;  /* 0x0000000a0b23723e */ /* 0x000fe200048070ff */
[----:B--2---:R-:W-:-:S01]  /*4760*/  FADD.FTZ R11, R43, R24 ;  /* 0x000000182b0b7221 */ /* 0x004fc20000010000 */
[----:B------:R-:W-:Y:S01]  /*4770*/  F2FP.SATFINITE.E4M3.F32.PACK_AB_MERGE_C R43, R86, R43, RZ ;  /* 0x0000002b562b723e */ /* 0x000fe200048070ff */
[----:B------:R-:W-:-:S01]  /*4780*/  FADD.FTZ R7, R59, R6 ;  /* 0x000000063b077221 */ /* 0x000fc20000010000 */
[----:B------:R-:W-:Y:S01]  /*4790*/  F2FP.SATFINITE.E4M3.F32.PACK_AB_MERGE_C R203, R9, R8, R35 ;  /* 0x0000000809cb723e */ /* 0x000fe20004807023 */
[----:B------:R-:W-:-:S01]  /*47a0*/  FADD.FTZ R11, R86, R11 ;  /* 0x0000000b560b7221 */ /* 0x000fc20000010000 */
[----:B------:R-:W2:Y:S01]  /*47b0*/  MUFU.EX2 R45, R45 ;  /* 0x0000002d002d7308 */ /* 0x000ea20000000800 */
[----:B------:R-:W-:-:S01]  /*47c0*/  FADD.FTZ R6, R66, R7 ;  /* 0x0000000742067221 */ /* 0x000fc20000010000 */
[----:B------:R-:W-:Y:S01]  /*47d0*/  F2FP.SATFINITE.E4M3.F32.PACK_AB_MERGE_C R59, R66, R59, RZ ;  /* 0x0000003b423b723e */ /* 0x000fe200048070ff */
[----:B------:R-:W-:Y:S01]  /*47e0*/  IMAD.MOV.U32 R86, RZ, RZ, R119 ;  /* 0x000000ffff567224 */ /* 0x000fe200078e0077 */
[----:B------:R-:W-:Y:S01]  /*47f0*/  F2FP.SATFINITE.E4M3.F32.PACK_AB_MERGE_C R209, R87, R42, R43 ;  /* 0x0000002a57d1723e */ /* 0x000fe2000480702b */
[----:B------:R-:W-:-:S01]  /*4800*/  FADD.FTZ R7, R61, R6 ;  /* 0x000000063d077221 */ /* 0x000fc20000010000 */
[----:B-1----:R-:W-:Y:S01]  /*4810*/  FADD.FTZ R6, R26, R11 ;  /* 0x0000000b1a067221 */ /* 0x002fe20000010000 */
[----:B------:R-:W-:Y:S01]  /*4820*/  F2FP.SATFINITE.E4M3.F32.PACK_AB_MERGE_C R208, R60, R57, R59 ;  /* 0x000000393cd0723e */ /* 0x000fe2000480703b */
[----:B------:R-:W1:Y:S01]  /*4830*/  MUFU.EX2 R28, R28 ;  /* 0x0000001c001c7308 */ /* 0x000e620000000800 */
[----:B------:R-:W-:-:S01]  /*4840*/  FADD.FTZ R10, R64, R7 ;  /* 0x00000007400a7221 */ /* 0x000fc20000010000 */
[----:B---3--:R-:W-:Y:S01]  /*4850*/  FADD.FTZ R14, R27, R6 ;  /* 0x000000061b0e7221 */ /* 0x008fe20000010000 */
[----:B------:R-:W-:-:S02]  /*4860*/  IMAD.MOV.U32 R87, RZ, RZ, R119 ;  /* 0x000000ffff577224 */ /* 0x000fc400078e0077 */
[----:B------:R-:W-:Y:S01]  /*4870*/  FADD.FTZ R7, R63, R10 ;  /* 0x0000000a3f077221 */ /* 0x000fe20000010000 */
[----:B------:R-:W-:Y:S01]  /*4880*/  F2FP.SATFINITE.E4M3.F32.PACK_AB_MERGE_C R63, R68, R63, RZ ;  /* 0x0000003f443f723e */ /* 0x000fe200048070ff */
[----:B------:R-:W-:Y:S01]  /*4890*/  IMAD.MOV.U32 R66, RZ, RZ, R119 ;  /* 0x000000ffff427224 */ /* 0x000fe200078e0077 */
[----:B------:R-:W3:Y:S01]  /*48a0*/  MUFU.EX2 R29, R29 ;  /* 0x0000001d001d7308 */ /* 0x000ee20000000800 */
[----:B--2---:R-:W-:-:S01]  /*48b0*/  FADD.FTZ R11, R45, R14 ;  /* 0x0000000e2d0b7221 */ /* 0x004fc20000010000 */
[----:B------:R-:W-:Y:S01]  /*48c0*/  FADD.FTZ R68, R68, R7 ;  /* 0x0000000744447221 */ /* 0x000fe20000010000 */
[----:B------:R-:W-:Y:S01]  /*48d0*/  F2FP.SATFINITE.E4M3.F32.PACK_AB_MERGE_C R210, R64, R61, R63 ;  /* 0x0000003d40d2723e */ /* 0x000fe2000480703f */
[----:B------:R-:W-:Y:S02]  /*48e0*/  IMAD.MOV.U32 R64, RZ, RZ, R119 ;  /* 0x000000ffff407224 */ /* 0x000fe400078e0077 */
[----:B------:R-:W-:-:S01]  /*48f0*/  FADD.FTZ R7, R65, R68 ;  /* 0x0000004441077221 */ /* 0x000fc20000010000 */
[----:B------:R-:W-:Y:S01]  /*4900*/  IMAD.MOV.U32 R68, RZ, RZ, R119 ;  /* 0x000000ffff447224 */ /* 0x000fe200078e0077 */
[----:B------:R2:W4:Y:S01]  /*4910*/  MUFU.EX2 R70, R97 ;  /* 0x0000006100467308 */ /* 0x0005220000000800 */
[C---:B-1----:R-:W-:Y:S01]  /*4920*/  F2FP.SATFINITE.E4M3.F32.PACK_AB_MERGE_C R45, R28.reuse, R45, RZ ;  /* 0x0000002d1c2d723e */ /* 0x042fe200048070ff */
[----:B------:R-:W-:Y:S01]  /*4930*/  FADD.FTZ R28, R28, R11 ;  /* 0x0000000b1c1c7221 */ /* 0x000fe20000010000 */
[----:B------:R-:W-:-:S02]  /*4940*/  IMAD.MOV.U32 R63, RZ, RZ, R119 ;  /* 0x000000ffff3f7224 */ /* 0x000fc400078e0077 */
[----:B------:R-:W-:Y:S01]  /*4950*/  F2FP.SATFINITE.E4M3.F32.PACK_AB_MERGE_C R211, R27, R26, R45 ;  /* 0x0000001a1bd3723e */ /* 0x000fe2000480702d */
[----:B------:R-:W-:Y:S02]  /*4960*/  IMAD.MOV.U32 R61, RZ, RZ, R119 ;  /* 0x000000ffff3d7224 */ /* 0x000fe400078e0077 */
[----:B------:R-:W1:Y:S01]  /*4970*/  MUFU.EX2 R50, R50 ;  /* 0x0000003200327308 */ /* 0x000e620000000800 */
[----:B---3--:R-:W-:-:S01]  /*4980*/  FADD.FTZ R11, R29, R28 ;  /* 0x0000001c1d0b7221 */ /* 0x008fc20000010000 */
[--C-:B--2---:R-:W-:Y:S02]  /*4990*/  IMAD.MOV.U32 R97, RZ, RZ, R119.reuse ;  /* 0x000000ffff617224 */ /* 0x104fe400078e0077 */
[--C-:B------:R-:W-:Y:S02]  /*49a0*/  IMAD.MOV.U32 R60, RZ, RZ, R119.reuse ;  /* 0x000000ffff3c7224 */ /* 0x100fe400078e0077 */
[----:B------:R-:W-:Y:S02]  /*49b0*/  IMAD.MOV.U32 R59, RZ, RZ, R119 ;  /* 0x000000ffff3b7224 */ /* 0x000fe400078e0077 */
[----:B------:R-:W2:Y:S01]  /*49c0*/  MUFU.EX2 R67, R67 ;  /* 0x0000004300437308 */ /* 0x000ea20000000800 */
[----:B----4-:R-:W-:-:S01]  /*49d0*/  FADD.FTZ R4, R70, R7 ;  /* 0x0000000746047221 */ /* 0x010fc20000010000 */
[----:B------:R-:W-:-:S02]  /*49e0*/  IMAD.MOV.U32 R58, RZ, RZ, R119 ;  /* 0x000000ffff3a7224 */ /* 0x000fc400078e0077 */
[--C-:B------:R-:W-:Y:S02]  /*49f0*/  IMAD.MOV.U32 R57, RZ, RZ, R119.reuse ;  /* 0x000000ffff397224 */ /* 0x100fe400078e0077 */
[----:B------:R-:W-:Y:S02]  /*4a00*/  IMAD.MOV.U32 R55, RZ, RZ, R119 ;  /* 0x000000ffff377224 */ /* 0x000fe400078e0077 */
[----:B------:R-:W3:Y:S01]  /*4a10*/  MUFU.EX2 R30, R30 ;  /* 0x0000001e001e7308 */ /* 0x000ee20000000800 */
[----:B-1----:R-:W-:-:S01]  /*4a20*/  FADD.FTZ R11, R50, R11 ;  /* 0x0000000b320b7221 */ /* 0x002fc20000010000 */
[--C-:B------:R-:W-:Y:S02]  /*4a30*/  IMAD.MOV.U32 R54, RZ, RZ, R119.reuse ;  /* 0x000000ffff367224 */ /* 0x100fe400078e0077 */
[--C-:B------:R-:W-:Y:S02]  /*4a40*/  IMAD.MOV.U32 R53, RZ, RZ, R119.reuse ;  /* 0x000000ffff357224 */ /* 0x100fe400078e0077 */
[----:B------:R-:W-:-:S02]  /*4a50*/  IMAD.MOV.U32 R45, RZ, RZ, R119 ;  /* 0x000000ffff2d7224 */ /* 0x000fc400078e0077 */
[----:B------:R-:W1:Y:S01]  /*4a60*/  MUFU.EX2 R74, R74 ;  /* 0x0000004a004a7308 */ /* 0x000e620000000800 */
[----:B--2---:R-:W-:-:S01]  /*4a70*/  FADD.FTZ R5, R67, R4 ;  /* 0x0000000443057221 */ /* 0x004fc20000010000 */
[--C-:B------:R-:W-:Y:S02]  /*4a80*/  IMAD.MOV.U32 R43, RZ, RZ, R119.reuse ;  /* 0x000000ffff2b7224 */ /* 0x100fe400078e0077 */
[--C-:B------:R-:W-:Y:S02]  /*4a90*/  IMAD.MOV.U32 R42, RZ, RZ, R119.reuse ;  /* 0x000000ffff2a7224 */ /* 0x100fe400078e0077 */
[----:B------:R-:W-:Y:S02]  /*4aa0*/  IMAD.MOV.U32 R38, RZ, RZ, R119 ;  /* 0x000000ffff267224 */ /* 0x000fe400078e0077 */
[----:B------:R-:W2:Y:S01]  /*4ab0*/  MUFU.EX2 R69, R69 ;  /* 0x0000004500457308 */ /* 0x000ea20000000800 */
[----:B---3--:R-:W-:-:S01]  /*4ac0*/  FADD.FTZ R4, R30, R11 ;  /* 0x0000000b1e047221 */ /* 0x008fc20000010000 */
[----:B------:R-:W-:Y:S01]  /*4ad0*/  F2FP.SATFINITE.E4M3.F32.PACK_AB_MERGE_C R30, R3, R30, RZ ;  /* 0x0000001e031e723e */ /* 0x000fe200048070ff */
[----:B------:R-:W-:-:S02]  /*4ae0*/  IMAD.MOV.U32 R35, RZ, RZ, R119 ;  /* 0x000000ffff237224 */ /* 0x000fc400078e0077 */
[----:B------:R-:W-:Y:S01]  /*4af0*/  FADD.FTZ R3, R3, R4 ;  /* 0x0000000403037221 */ /* 0x000fe20000010000 */
[----:B------:R-:W-:Y:S01]  /*4b00*/  F2FP.SATFINITE.E4M3.F32.PACK_AB_MERGE_C R213, R50, R29, R30 ;  /* 0x0000001d32d5723e */ /* 0x000fe2000480701e */
[----:B------:R-:W-:Y:S01]  /*4b10*/  IMAD.MOV.U32 R50, RZ, RZ, R119 ;  /* 0x000000ffff327224 */ /* 0x000fe200078e0077 */
[----:B------:R-:W3:Y:S01]  /*4b20*/  MUFU.EX2 R32, R32 ;  /* 0x0000002000207308 */ /* 0x000ee20000000800 */
[C---:B-1----:R-:W-:Y:S01]  /*4b30*/  F2FP.SATFINITE.E4M3.F32.PACK_AB_MERGE_C R67, R74.reuse, R67, RZ ;  /* 0x000000434a43723e */ /* 0x042fe200048070ff */
[----:B------:R-:W-:Y:S01]  /*4b40*/  FADD.FTZ R74, R74, R5 ;  /* 0x000000054a4a7221 */ /* 0x000fe20000010000 */
[----:B------:R-:W-:Y:S02]  /*4b50*/  IMAD.MOV.U32 R30, RZ, RZ, R119 ;  /* 0x000000ffff1e7224 */ /* 0x000fe400078e0077 */
[----:B------:R-:W-:Y:S01]  /*4b60*/  F2FP.SATFINITE.E4M3.F32.PACK_AB_MERGE_C R212, R70, R65, R67 ;  /* 0x0000004146d4723e */ /* 0x000fe20004807043 */
[----:B------:R-:W-:Y:S02]  /*4b70*/  IMAD.MOV.U32 R70, RZ, RZ, R119 ;  /* 0x000000ffff467224 */ /* 0x000fe400078e0077 */
[----:B------:R-:W1:Y:S01]  /*4b80*/  MUFU.EX2 R72, R72 ;  /* 0x0000004800487308 */ /* 0x000e620000000800 */
[----:B--2---:R-:W-:-:S01]  /*4b90*/  FADD.FTZ R5, R69, R74 ;  /* 0x0000004a45057221 */ /* 0x004fc20000010000 */
[----:B------:R-:W-:-:S02]  /*4ba0*/  IMAD.MOV.U32 R74, RZ, RZ, R119 ;  /* 0x000000ffff4a7224 */ /* 0x000fc400078e0077 */
[--C-:B------:R-:W-:Y:S02]  /*4bb0*/  IMAD.MOV.U32 R67, RZ, RZ, R119.reuse ;  /* 0x000000ffff437224 */ /* 0x100fe400078e0077 */
[----:B------:R-:W-:Y:S02]  /*4bc0*/  IMAD.MOV.U32 R65, RZ, RZ, R119 ;  /* 0x000000ffff417224 */ /* 0x000fe400078e0077 */
[----:B------:R-:W2:Y:S01]  /*4bd0*/  MUFU.EX2 R33, R33 ;  /* 0x0000002100217308 */ /* 0x000ea20000000800 */
[----:B---3--:R-:W-:-:S01]  /*4be0*/  FADD.FTZ R4, R32, R3 ;  /* 0x0000000320047221 */ /* 0x008fc20000010000 */
[--C-:B------:R-:W-:Y:S02]  /*4bf0*/  IMAD.MOV.U32 R29, RZ, RZ, R119.reuse ;  /* 0x000000ffff1d7224 */ /* 0x100fe400078e0077 */
[--C-:B------:R-:W-:Y:S02]  /*4c00*/  IMAD.MOV.U32 R28, RZ, RZ, R119.reuse ;  /* 0x000000ffff1c7224 */ /* 0x100fe400078e0077 */
[----:B------:R-:W-:-:S02]  /*4c10*/  IMAD.MOV.U32 R27, RZ, RZ, R119 ;  /* 0x000000ffff1b7224 */ /* 0x000fc400078e0077 */
[----:B------:R-:W3:Y:S01]  /*4c20*/  MUFU.EX2 R71, R71 ;  /* 0x0000004700477308 */ /* 0x000ee20000000800 */
[----:B-1----:R-:W-:-:S01]  /*4c30*/  FADD.FTZ R8, R72, R5 ;  /* 0x0000000548087221 */ /* 0x002fc20000010000 */
[--C-:B------:R-:W-:Y:S02]  /*4c40*/  IMAD.MOV.U32 R26, RZ, RZ, R119.reuse ;  /* 0x000000ffff1a7224 */ /* 0x100fe400078e0077 */
[--C-:B------:R-:W-:Y:S02]  /*4c50*/  IMAD.MOV.U32 R25, RZ, RZ, R119.reuse ;  /* 0x000000ffff197224 */ /* 0x100fe400078e0077 */
[----:B------:R-:W-:Y:S02]  /*4c60*/  IMAD.MOV.U32 R24, RZ, RZ, R119 ;  /* 0x000000ffff187224 */ /* 0x000fe400078e0077 */
[----:B------:R-:W1:Y:S01]  /*4c70*/  MUFU.EX2 R36, R36 ;  /* 0x0000002400247308 */ /* 0x000e620000000800 */
[----:B--2---:R-:W-:-:S07]  /*4c80*/  FADD.FTZ R3, R33, R4 ;  /* 0x0000000421037221 */ /* 0x004fce0000010000 */
[----:B------:R-:W2:Y:S01]  /*4c90*/  MUFU.EX2 R76, R76 ;  /* 0x0000004c004c7308 */ /* 0x000ea20000000800 */
[----:B---3--:R-:W-:-:S07]  /*4ca0*/  FADD.FTZ R5, R71, R8 ;  /* 0x0000000847057221 */ /* 0x008fce0000010000 */
[----:B------:R-:W3:Y:S01]  /*4cb0*/  MUFU.EX2 R37, R37 ;  /* 0x0000002500257308 */ /* 0x000ee20000000800 */
[----:B-1----:R-:W-:-:S07]  /*4cc0*/  FADD.FTZ R4, R36, R3 ;  /* 0x0000000324047221 */ /* 0x002fce0000010000 */
[----:B------:R-:W1:Y:S01]  /*4cd0*/  MUFU.EX2 R73, R73 ;  /* 0x0000004900497308 */ /* 0x000e620000000800 */
[C---:B--2---:R-:W-:Y:S01]  /*4ce0*/  F2FP.SATFINITE.E4M3.F32.PACK_AB_MERGE_C R71, R76.reuse, R71, RZ ;  /* 0x000000474c47723e */ /* 0x044fe200048070ff */
[----:B------:R-:W-:-:S03]  /*4cf0*/  FADD.FTZ R76, R76, R5 ;  /* 0x000000054c4c7221 */ /* 0x000fc60000010000 */
[----:B------:R-:W-:Y:S01]  /*4d00*/  F2FP.SATFINITE.E4M3.F32.PACK_AB_MERGE_C R214, R72, R69, R71 ;  /* 0x0000004548d6723e */ /* 0x000fe20004807047 */
[----:B------:R-:W-:Y:S02]  /*4d10*/  IMAD.MOV.U32 R72, RZ, RZ, R119 ;  /* 0x000000ffff487224 */ /* 0x000fe400078e0077 */
[----:B------:R-:W2:Y:S01]  /*4d20*/  MUFU.EX2 R81, R81 ;  /* 0x0000005100517308 */ /* 0x000ea20000000800 */
[----:B---3--:R-:W-:-:S01]  /*4d30*/  FADD.FTZ R4, R37, R4 ;  /* 0x0000000425047221 */ /* 0x008fc20000010000 */
[----:B------:R-:W-:Y:S01]  /*4d40*/  F2FP.SATFINITE.E4M3.F32.PACK_AB_MERGE_C R36, R37, R36, RZ ;  /* 0x000000242524723e */ /* 0x000fe200048070ff */
[--C-:B------:R-:W-:Y:S02]  /*4d50*/  IMAD.MOV.U32 R71, RZ, RZ, R119.reuse ;  /* 0x000000ffff477224 */ /* 0x100fe400078e0077 */
[--C-:B------:R-:W-:Y:S01]  /*4d60*/  IMAD.MOV.U32 R69, RZ, RZ, R119.reuse ;  /* 0x000000ffff457224 */ /* 0x100fe200078e0077 */
[----:B------:R-:W-:Y:S01]  /*4d70*/  F2FP.SATFINITE.E4M3.F32.PACK_AB_MERGE_C R215, R33, R32, R36 ;  /* 0x0000002021d7723e */ /* 0x000fe20004807024 */
[----:B------:R-:W-:Y:S01]  /*4d80*/  IMAD.MOV.U32 R37, RZ, RZ, R119 ;  /* 0x000000ffff257224 */ /* 0x000fe200078e0077 */
[----:B------:R-:W3:Y:S01]  /*4d90*/  MUFU.EX2 R78, R78 ;  /* 0x0000004e004e7308 */ /* 0x000ee20000000800 */
[----:B-1----:R-:W-:-:S01]  /*4da0*/  FADD.FTZ R3, R73, R76 ;  /* 0x0000004c49037221 */ /* 0x002fc20000010000 */
[----:B------:R-:W-:-:S02]  /*4db0*/  IMAD.MOV.U32 R76, RZ, RZ, R119 ;  /* 0x000000ffff4c7224 */ /* 0x000fc400078e0077 */
[--C-:B------:R-:W-:Y:S02]  /*4dc0*/  IMAD.MOV.U32 R36, RZ, RZ, R119.reuse ;  /* 0x000000ffff247224 */ /* 0x100fe400078e0077 */
[----:B------:R-:W-:Y:S02]  /*4dd0*/  IMAD.MOV.U32 R33, RZ, RZ, R119 ;  /* 0x000000ffff217224 */ /* 0x000fe400078e0077 */
[----:B------:R1:W4:Y:S01]  /*4de0*/  MUFU.EX2 R6, R83 ;  /* 0x0000005300067308 */ /* 0x0003220000000800 */
[----:B--2---:R-:W-:-:S01]  /*4df0*/  FADD.FTZ R5, R81, R4 ;  /* 0x0000000451057221 */ /* 0x004fc20000010000 */
[----:B------:R-:W-:-:S06]  /*4e00*/  IMAD.MOV.U32 R32, RZ, RZ, R119 ;  /* 0x000000ffff207224 */ /* 0x000fcc00078e0077 */
[----:B------:R-:W2:Y:S01]  /*4e10*/  MUFU.EX2 R75, R75 ;  /* 0x0000004b004b7308 */ /* 0x000ea20000000800 */
[----:B---3--:R-:W-:-:S01]  /*4e20*/  FADD.FTZ R4, R78, R3 ;  /* 0x000000034e047221 */ /* 0x008fc20000010000 */
[----:B-1----:R-:W-:-:S06]  /*4e30*/  IMAD.MOV.U32 R83, RZ, RZ, R119 ;  /* 0x000000ffff537224 */ /* 0x002fcc00078e0077 */
[----:B------:R-:W1:Y:S01]  /*4e40*/  MUFU.EX2 R85, R85 ;  /* 0x0000005500557308 */ /* 0x000e620000000800 */
[----:B----4-:R-:W-:-:S07]  /*4e50*/  FADD.FTZ R8, R6, R5 ;  /* 0x0000000506087221 */ /* 0x010fce0000010000 */
[----:B------:R-:W3:Y:S01]  /*4e60*/  MUFU.EX2 R80, R80 ;  /* 0x0000005000507308 */ /* 0x000ee20000000800 */
[----:B--2---:R-:W-:-:S07]  /*4e70*/  FADD.FTZ R3, R75, R4 ;  /* 0x000000044b037221 */ /* 0x004fce0000010000 */
[----:B------:R-:W2:Y:S01]  /*4e80*/  MUFU.EX2 R90, R90 ;  /* 0x0000005a005a7308 */ /* 0x000ea20000000800 */
[----:B-1----:R-:W-:-:S07]  /*4e90*/  FADD.FTZ R5, R85, R8 ;  /* 0x0000000855057221 */ /* 0x002fce0000010000 */
[----:B------:R-:W1:Y:S01]  /*4ea0*/  MUFU.EX2 R77, R77 ;  /* 0x0000004d004d7308 */ /* 0x000e620000000800 */
[C---:B---3--:R-:W-:Y:S01]  /*4eb0*/  F2FP.SATFINITE.E4M3.F32.PACK_AB_MERGE_C R75, R80.reuse, R75, RZ ;  /* 0x0000004b504b723e */ /* 0x048fe200048070ff */
[----:B------:R-:W-:-:S03]  /*4ec0*/  FADD.FTZ R80, R80, R3 ;  /* 0x0000000350507221 */ /* 0x000fc60000010000 */
[----:B------:R-:W-:Y:S01]  /*4ed0*/  F2FP.SATFINITE.E4M3.F32.PACK_AB_MERGE_C R216, R78, R73, R75 ;  /* 0x000000494ed8723e */ /* 0x000fe2000480704b */
[----:B------:R-:W-:Y:S02]  /*4ee0*/  IMAD.MOV.U32 R78, RZ, RZ, R119 ;  /* 0x000000ffff4e7224 */ /* 0x000fe400078e0077 */
[----:B------:R-:W3:Y:S01]  /*4ef0*/  MUFU.EX2 R91, R91 ;  /* 0x0000005b005b7308 */ /* 0x000ee20000000800 */
[C---:B--2---:R-:W-:Y:S01]  /*4f00*/  F2FP.SATFINITE.E4M3.F32.PACK_AB_MERGE_C R85, R90.reuse, R85, RZ ;  /* 0x000000555a55723e */ /* 0x044fe200048070ff */
[----:B------:R-:W-:Y:S01]  /*4f10*/  FADD.FTZ R90, R90, R5 ;  /* 0x000000055a5a7221 */ /* 0x000fe20000010000 */
[----:B------:R-:W-:Y:S02]  /*4f20*/  IMAD.MOV.U32 R75, RZ, RZ, R119 ;  /* 0x000000ffff4b7224 */ /* 0x000fe400078e0077 */
[----:B------:R-:W-:Y:S01]  /*4f30*/  F2FP.SATFINITE.E4M3.F32.PACK_AB_MERGE_C R217, R6, R81, R85 ;  /* 0x0000005106d9723e */ /* 0x000fe20004807055 */
[----:B------:R-:W-:Y:S02]  /*4f40*/  IMAD.MOV.U32 R85, RZ, RZ, R119 ;  /* 0x000000ffff557224 */ /* 0x000fe400078e0077 */
[----:B------:R-:W2:Y:S01]  /*4f50*/  MUFU.EX2 R82, R82 ;  /* 0x0000005200527308 */ /* 0x000ea20000000800 */
[----:B-1----:R-:W-:-:S01]  /*4f60*/  FADD.FTZ R3, R77, R80 ;  /* 0x000000504d037221 */ /* 0x002fc20000010000 */
[----:B------:R-:W-:-:S02]  /*4f70*/  IMAD.MOV.U32 R81, RZ, RZ, R119 ;  /* 0x000000ffff517224 */ /* 0x000fc400078e0077 */
[--C-:B------:R-:W-:Y:S02]  /*4f80*/  IMAD.MOV.U32 R80, RZ, RZ, R119.reuse ;  /* 0x000000ffff507224 */ /* 0x100fe400078e0077 */
[----:B------:R-:W-:Y:S02]  /*4f90*/  IMAD.MOV.U32 R73, RZ, RZ, R119 ;  /* 0x000000ffff497224 */ /* 0x000fe400078e0077 */
[----:B------:R-:W1:Y:S01]  /*4fa0*/  MUFU.EX2 R92, R92 ;  /* 0x0000005c005c7308 */ /* 0x000e620000000800 */
[----:B---3--:R-:W-:-:S01]  /*4fb0*/  FADD.FTZ R5, R91, R90 ;  /* 0x0000005a5b057221 */ /* 0x008fc20000010000 */
[----:B------:R-:W-:-:S06]  /*4fc0*/  IMAD.MOV.U32 R90, RZ, RZ, R119 ;  /* 0x000000ffff5a7224 */ /* 0x000fcc00078e0077 */
[----:B------:R-:W-:Y:S01]  /*4fd0*/  MUFU.EX2 R79, R79 ;  /* 0x0000004f004f7308 */ /* 0x000fe20000000800 */
[----:B--2---:R-:W-:-:S07]  /*4fe0*/  FADD.FTZ R4, R82, R3 ;  /* 0x0000000352047221 */ /* 0x004fce0000010000 */
[----:B------:R-:W2:Y:S01]  /*4ff0*/  MUFU.EX2 R56, R56 ;  /* 0x0000003800387308 */ /* 0x000ea20000000800 */
[----:B-1----:R-:W-:-:S07]  /*5000*/  FADD.FTZ R6, R92, R5 ;  /* 0x000000055c067221 */ /* 0x002fce0000010000 */
[----:B------:R-:W-:Y:S08]  /*5010*/  MUFU.EX2 R93, R93 ;  /* 0x0000005d005d7308 */ /* 0x000ff00000000800 */
[----:B------:R-:W1:Y:S01]  /*5020*/  MUFU.EX2 R84, R84 ;  /* 0x0000005400547308 */ /* 0x000e620000000800 */
[----:B--2---:R-:W-:Y:S01]  /*5030*/  F2FP.SATFINITE.E4M3.F32.PACK_AB_MERGE_C R3, R56, R79, RZ ;  /* 0x0000004f3803723e */ /* 0x004fe200048070ff */
[----:B------:R-:W-:-:S03]  /*5040*/  FADD.FTZ R79, R79, R4 ;  /* 0x000000044f4f7221 */ /* 0x000fc60000010000 */
[----:B------:R-:W-:Y:S01]  /*5050*/  F2FP.SATFINITE.E4M3.F32.PACK_AB_MERGE_C R218, R82, R77, R3 ;  /* 0x0000004d52da723e */ /* 0x000fe20004807003 */
[----:B------:R-:W-:-:S01]  /*5060*/  FADD.FTZ R4, R56, R79 ;  /* 0x0000004f38047221 */ /* 0x000fc20000010000 */
[--C-:B------:R-:W-:Y:S02]  /*5070*/  IMAD.MOV.U32 R82, RZ, RZ, R119.reuse ;  /* 0x000000ffff527224 */ /* 0x100fe400078e0077 */
[--C-:B------:R-:W-:Y:S02]  /*5080*/  IMAD.MOV.U32 R79, RZ, RZ, R119.reuse ;  /* 0x000000ffff4f7224 */ /* 0x100fe400078e0077 */
[--C-:B------:R-:W-:Y:S02]  /*5090*/  IMAD.MOV.U32 R77, RZ, RZ, R119.reuse ;  /* 0x000000ffff4d7224 */ /* 0x100fe400078e0077 */
[----:B------:R-:W-:Y:S01]  /*50a0*/  IMAD.MOV.U32 R56, RZ, RZ, R119 ;  /* 0x000000ffff387224 */ /* 0x000fe200078e0077 */
[----:B-1----:R-:W-:Y:S01]  /*50b0*/  F2FP.SATFINITE.E4M3.F32.PACK_AB_MERGE_C R5, R84, R93, RZ ;  /* 0x0000005d5405723e */ /* 0x002fe200048070ff */
[----:B------:R-:W-:-:S03]  /*50c0*/  FADD.FTZ R93, R93, R6 ;  /* 0x000000065d5d7221 */ /* 0x000fc60000010000 */
[----:B------:R-:W-:Y:S01]  /*50d0*/  F2FP.SATFINITE.E4M3.F32.PACK_AB_MERGE_C R219, R92, R91, R5 ;  /* 0x0000005b5cdb723e */ /* 0x000fe20004807005 */
[----:B------:R-:W-:-:S01]  /*50e0*/  FADD.FTZ R6, R84, R93 ;  /* 0x0000005d54067221 */ /* 0x000fc20000010000 */
[--C-:B------:R-:W-:Y:S02]  /*50f0*/  IMAD.MOV.U32 R93, RZ, RZ, R119.reuse ;  /* 0x000000ffff5d7224 */ /* 0x100fe400078e0077 */
[--C-:B------:R-:W-:Y:S02]  /*5100*/  IMAD.MOV.U32 R92, RZ, RZ, R119.reuse ;  /* 0x000000ffff5c7224 */ /* 0x100fe400078e0077 */
[--C-:B------:R-:W-:Y:S02]  /*5110*/  IMAD.MOV.U32 R91, RZ, RZ, R119.reuse ;  /* 0x000000ffff5b7224 */ /* 0x100fe400078e0077 */
[----:B------:R-:W-:Y:S01]  /*5120*/  IMAD.MOV.U32 R84, RZ, RZ, R119 ;  /* 0x000000ffff547224 */ /* 0x000fe200078e0077 */
[----:B------:R-:W-:Y:S06]  /*5130*/  @!P1 BRA `(.L_x_15) ;  /* 0x0000003c00009947 */ /* 0x000fec0003800000 */
[----:B------:R-:W-:Y:S01]  /*5140*/  IMAD.MOV.U32 R5, RZ, RZ, R132 ;  /* 0x000000ffff057224 */ /* 0x000fe200078e0084 */
[----:B------:R-:W-:Y:S01]  /*5150*/  CS2R R118, SRZ ;  /* 0x0000000000767805 */ /* 0x000fe2000001ff00 */
[----:B------:R-:W-:Y:S01]  /*5160*/  IMAD.MOV.U32 R3, RZ, RZ, R126 ;  /* 0x000000ffff037224 */ /* 0x000fe200078e007e */
[----:B------:R-:W-:Y:S02]  /*5170*/  CS2R R116, SRZ ;  /* 0x0000000000747805 */ /* 0x000fe4000001ff00 */
[----:B------:R-:W-:Y:S02]  /*5180*/  CS2R R114, SRZ ;  /* 0x0000000000727805 */ /* 0x000fe4000001ff00 */
[----:B------:R-:W-:Y:S02]  /*5190*/  CS2R R112, SRZ ;  /* 0x0000000000707805 */ /* 0x000fe4000001ff00 */
[----:B------:R-:W-:Y:S02]  /*51a0*/  CS2R R110, SRZ ;  /* 0x00000000006e7805 */ /* 0x000fe4000001ff00 */
[----:B------:R-:W-:-:S02]  /*51b0*/  CS2R R108, SRZ ;  /* 0x00000000006c7805 */ /* 0x000fc4000001ff00 */
[----:B------:R-:W-:Y:S02]  /*51c0*/  CS2R R106, SRZ ;  /* 0x00000000006a7805 */ /* 0x000fe4000001ff00 */
        /* <DEDUP_REMOVED lines=40> */
[----:B------:R-:W-:Y:S01]  /*5450*/  CS2R R24, SRZ ;  /* 0x0000000000187805 */ /* 0x000fe2000001ff00 */
[----:B------:R-:W-:Y:S01]  /*5460*/  UMOV UR56, UR49 ;  /* 0x0000003100387c82 */ /* 0x000fe20008000000 */
[----:B------:R-:W-:Y:S01]  /*5470*/  UIADD3 UR54, UR54, -0x2, URZ ;  /* 0xfffffffe36367890 */ /* 0x000fe2000fffe03f */
[----:B------:R-:W-:Y:S01]  /*5480*/  UMOV UR57, UR36 ;  /* 0x0000002400397c82 */ /* 0x000fe20008000000 */
[----:B------:R-:W-:-:S10]  /*5490*/  ULDC UR49, c[0x0][0x988] ;  /* 0x0002620000317ab9 */ /* 0x000fd40000000800 */
.L_x_25:
[----:B------:R-:W-:Y:S01]  /*54a0*/  ISETP.NE.AND P2, PT, RZ, UR40, PT ;  /* 0x00000028ff007c0c */ /* 0x000fe2000bf45270 */
[----:B------:R-:W-:-:S04]  /*54b0*/  UISETP.NE.AND UP0, UPT, UR56, 0x1, UPT ;  /* 0x000000013800788c */ /* 0x000fc8000bf05270 */
[----:B------:R-:W-:-:S04]  /*54c0*/  USEL UR36, URZ, 0x1, UP0 ;  /* 0x000000013f247887 */ /* 0x000fc80008000000 */
[----:B------:R-:W-:-:S04]  /*54d0*/  ULOP3.LUT UR36, UR57, UR36, URZ, 0x3c, !UPT ;  /* 0x0000002439247292 */ /* 0x000fc8000f8e3c3f */
[----:B------:R-:W-:Y:S08]  /*54e0*/  @P2 BRA `(.L_x_16) ;  /* 0x0000000000382947 */ /* 0x000ff00003800000 */
[----:B------:R-:W-:Y:S05]  /*54f0*/  @!P0 BRA `(.L_x_17) ;  /* 0x0000000000048947 */ /* 0x000fea0003800000 */
[----:B------:R-:W-:Y:S01]  /*5500*/  BPT.TRAP 0x1 ;  /* 0x000000040000795c */ /* 0x000fe20000300000 */
.L_x_17:
[----:B------:R-:W-:Y:S01]  /*5510*/  UIADD3 UR6, UR56, 0x1, URZ ;  /* 0x0000000138067890 */ /* 0x000fe2000fffe03f */
[----:B------:R-:W-:-:S03]  /*5520*/  IMAD.U32 R7, RZ, RZ, UR36 ;  /* 0x00000024ff077e24 */ /* 0x000fc6000f8e00ff */
[----:B------:R-:W-:Y:S02]  /*5530*/  UISETP.NE.AND UP0, UPT, UR6, 0x2, UPT ;  /* 0x000000020600788c */ /* 0x000fe4000bf05270 */
[----:B------:R-:W-:Y:S02]  /*5540*/  SHF.L.U32 R7, R7, 0x1f, RZ ;  /* 0x0000001f07077819 */ /* 0x000fe400000006ff */
[----:B------:R-:W-:-:S04]  /*5550*/  USEL UR6, UR6, URZ, UP0 ;  /* 0x0000003f06067287 */ /* 0x000fc80008000000 */
[----:B------:R-:W-:-:S09]  /*5560*/  ULEA UR6, UR6, UR38, 0x3 ;  /* 0x0000002606067291 */ /* 0x000fd2000f8e183f */
[----:B------:R1:W2:Y:S01]  /*5570*/  SYNCS.PHASECHK.TRANS64.TRYWAIT P1, [UR6+0x33430], R7 ;  /* 0x03343007ff0075a7 */ /* 0x0002a20008020146 */
[----:B------:R-:W-:Y:S05]  /*5580*/  @!P0 BRA `(.L_x_18) ;  /* 0x0000000000048947 */ /* 0x000fea0003800000 */
[----:B------:R-:W-:Y:S01]  /*5590*/  BPT.TRAP 0x1 ;  /* 0x000000040000795c */ /* 0x000fe20000300000 */
.L_x_18:
[----:B--2---:R-:W-:Y:S05]  /*55a0*/  @P1 BRA `(.L_x_16) ;  /* 0x0000000000081947 */ /* 0x004fea0003800000 */
[----:B------:R-:W2:Y:S02]  /*55b0*/  SYNCS.PHASECHK.TRANS64.TRYWAIT P1, [UR6+0x33430], R7 ;  /* 0x03343007ff0075a7 */ /* 0x000ea40008020146 */
[----:B--2---:R-:W-:Y:S05]  /*55c0*/  @!P1 BRA `(.L_x_19) ;  /* 0x0000008c00b89947 */ /* 0x004fea0003800000 */
.L_x_16:
[----:B-12---:R-:W-:Y:S01]  /*55d0*/  VIADD R7, R18, 0x8 ;  /* 0x0000000812077836 */ /* 0x006fe20000000000 */
[----:B------:R-:W-:Y:S01]  /*55e0*/  UIADD3 UR55, UR56, 0x1, URZ ;  /* 0x0000000138377890 */ /* 0x000fe2000fffe03f */
[----:B------:R-:W-:Y:S01]  /*55f0*/  UMOV UR27, 0x80000020 ;  /* 0x80000020001b7882 */ /* 0x000fe20000000000 */
[----:B------:R-:W-:Y:S02]  /*5600*/  UMOV UR28, UR24 ;  /* 0x00000018001c7c82 */ /* 0x000fe40008000000 */
[----:B------:R1:W-:Y:S01]  /*5610*/  BAR.SYNC.DEFER_BLOCKING R7, 0x100 ;  /* 0x000400070000751d */ /* 0x0003e20000010000 */
[----:B------:R-:W-:-:S04]  /*5620*/  UISETP.NE.AND UP0, UPT, UR55, 0x2, UPT ;  /* 0x000000023700788c */ /* 0x000fc8000bf05270 */
[----:B------:R-:W-:Y:S01]  /*5630*/  USEL UR55, UR55, URZ, UP0 ;  /* 0x0000003f37377287 */ /* 0x000fe20008000000 */
[----:B------:R-:W-:Y:S01]  /*5640*/  UMOV UR29, UR25 ;  /* 0x00000019001d7c82 */ /* 0x000fe20008000000 */
[----:B------:R-:W-:Y:S02]  /*5650*/  UMOV UR31, 0x80000020 ;  /* 0x80000020001f7882 */ /* 0x000fe40000000000 */
[----:B------:R-:W-:Y:S01]  /*5660*/  UIMAD UR58, UR55, 0x780, UR45 ;  /* 0x00000780373a78a4 */ /* 0x000fe2000f8e022d */
[----:B------:R-:W-:Y:S01]  /*5670*/  UMOV UR32, UR24 ;  /* 0x0000001800207c82 */ /* 0x000fe20008000000 */
[----:B------:R-:W-:Y:S02]  /*5680*/  UMOV UR33, UR25 ;  /* 0x0000001900217c82 */ /* 0x000fe40008000000 */
[----:B------:R-:W-:Y:S02]  /*5690*/  UIADD3 UR30, UR58, 0x80, URZ ;  /* 0x000000803a1e7890 */ /* 0x000fe4000fffe03f */
[----:B------:R-:W-:-:S02]  /*56a0*/  UIADD3 UR34, UR58, 0x100, URZ ;  /* 0x000001003a227890 */ /* 0x000fc4000fffe03f */
[----:B------:R-:W-:Y:S01]  /*56b0*/  UMOV UR26, UR58 ;  /* 0x0000003a001a7c82 */ /* 0x000fe20008000000 */
[----:B------:R-:W-:Y:S01]  /*56c0*/  UMOV UR35, 0x80000020 ;  /* 0x8000002000237882 */ /* 0x000fe20000000000 */
[----:B------:R-:W-:Y:S01]  /*56d0*/  UIADD3 UR6, UR58, 0x200, URZ ;  /* 0x000002003a067890 */ /* 0x000fe2000fffe03f */
[----:B------:R-:W-:Y:S01]  /*56e0*/  UMOV UR7, 0x80000020 ;  /* 0x8000002000077882 */ /* 0x000fe20000000000 */
[----:B------:R-:W-:Y:S01]  /*56f0*/  UIADD3 UR10, UR58, 0x202, URZ ;  /* 0x000002023a0a7890 */ /* 0x000fe2000fffe03f */
[----:B------:R-:W-:Y:S01]  /*5700*/  WARPGROUP.ARRIVE ;  /* 0x00000000000079c5 */ /* 0x000fe20000000000 */
[----:B------:R-:W-:Y:S01]  /*5710*/  UMOV UR11, 0x80000020 ;  /* 0x80000020000b7882 */ /* 0x000fe20000000000 */
[----:B------:R-:W-:Y:S01]  /*5720*/  UIADD3 UR14, UR58, 0x282, URZ ;  /* 0x000002823a0e7890 */ /* 0x000fe2000fffe03f */
[----:B------:R-:W-:Y:S01]  /*5730*/  UMOV UR15, 0x80000020 ;  /* 0x80000020000f7882 */ /* 0x000fe20000000000 */
[----:B------:R-:W-:Y:S02]  /*5740*/  UIADD3 UR18, UR58, 0x500, URZ ;  /* 0x000005003a127890 */ /* 0x000fe4000fffe03f */
[----:B------:R-:W-:Y:S01]  /*5750*/  QGMMA.64x32x32.F32.E4M3.E4M3 R184, gdesc[UR24], RZ, !UPT, gsb0 ;  /* 0x0060000018b879f3 */ /* 0x000fe2000c0008ff */
[----:B------:R-:W-:Y:S01]  /*5760*/  UIADD3 UR26, UR58, 0x180, URZ ;  /* 0x000001803a1a7890 */ /* 0x000fe2000fffe03f */
[----:B------:R-:W-:Y:S01]  /*5770*/  UMOV UR27, 0x80000020 ;  /* 0x80000020001b7882 */ /* 0x000fe20000000000 */
[----:B------:R-:W-:Y:S01]  /*5780*/  UMOV UR19, 0x80000020 ;  /* 0x8000002000137882 */ /* 0x000fe20000000000 */
[----:B------:R-:W-:Y:S01]  /*5790*/  UIADD3 UR22, UR58, 0x502, URZ ;  /* 0x000005023a167890 */ /* 0x000fe2000fffe03f */
[----:B------:R-:W-:Y:S01]  /*57a0*/  UMOV UR23, 0x80000020 ;  /* 0x8000002000177882 */ /* 0x000fe20000000000 */
[----:B------:R-:W-:-:S02]  /*57b0*/  WARPGROUP.DEPBAR.LE gsb0, 0x0 ;  /* 0x00008000000079c5 */ /* 0x000fc40000010000 */
        /* <DEDUP_REMOVED lines=16> */
[----:B------:R-:W-:Y:S01]  /*58c0*/  UMOV UR26, UR6 ;  /* 0x00000006001a7c82 */ /* 0x000fe20008000000 */
[----:B------:R-:W-:Y:S01]  /*58d0*/  UMOV UR27, 0x80000020 ;  /* 0x80000020001b7882 */ /* 0x000fe20000000000 */
[----:B------:R-:W-:Y:S01]  /*58e0*/  UIADD3 UR6, UR58, 0x2, URZ ;  /* 0x000000023a067890 */ /* 0x000fe2000fffe03f */
        /* <DEDUP_REMOVED lines=25> */
[----:B------:R-:W-:Y:S01]  /*5a80*/  UMOV UR6, UR10 ;  /* 0x0000000a00067c82 */ /* 0x000fe20008000000 */
[----:B------:R-:W-:Y:S01]  /*5a90*/  UMOV UR7, 0x80000020 ;  /* 0x8000002000077882 */ /* 0x000fe20000000000 */
[----:B------:R-:W-:Y:S01]  /*5aa0*/  UIADD3 UR10, UR58, 0x280, URZ ;  /* 0x000002803a0a7890 */ /* 0x000fe2000fffe03f */
        /* <DEDUP_REMOVED lines=92> */
[----:B------:R-:W-:Y:S01]  /*6070*/  UIADD3 UR58, UR58, 0x702, URZ ;  /* 0x000007023a3a7890 */ /* 0x000fe2000fffe03f */
        /* <DEDUP_REMOVED lines=15> */
[----:B-1----:R-:W-:Y:S05]  /*6170*/  @P2 BRA `(.L_x_20) ;  /* 0x00000000002c2947 */ /* 0x002fea0003800000 */
[----:B------:R-:W-:Y:S05]  /*6180*/  @!P0 BRA `(.L_x_21) ;  /* 0x0000000000048947 */ /* 0x000fea0003800000 */
[----:B------:R-:W-:Y:S01]  /*6190*/  BPT.TRAP 0x1 ;  /* 0x000000040000795c */ /* 0x000fe20000300000 */
.L_x_21:
[----:B------:R-:W-:Y:S01]  /*61a0*/  ULEA UR6, UR56, UR38, 0x3 ;  /* 0x0000002638067291 */ /* 0x000fe2000f8e183f */
[----:B------:R-:W-:-:S05]  /*61b0*/  IMAD.U32 R7, RZ, RZ, UR57 ;  /* 0x00000039ff077e24 */ /* 0x000fca000f8e00ff */
[----:B------:R-:W-:-:S04]  /*61c0*/  SHF.L.U32 R7, R7, 0x1f, RZ ;  /* 0x0000001f07077819 */ /* 0x000fc800000006ff */
[----:B------:R1:W2:Y:S01]  /*61d0*/  SYNCS.PHASECHK.TRANS64.TRYWAIT P1, [UR6+0x33450], R7 ;  /* 0x03345007ff0075a7 */ /* 0x0002a20008020146 */
[----:B------:R-:W-:Y:S05]  /*61e0*/  @!P0 BRA `(.L_x_22) ;  /* 0x0000000000048947 */ /* 0x000fea0003800000 */
[----:B------:R-:W-:Y:S01]  /*61f0*/  BPT.TRAP 0x1 ;  /* 0x000000040000795c */ /* 0x000fe20000300000 */
.L_x_22:
[----:B--2---:R-:W-:Y:S05]  /*6200*/  @P1 BRA `(.L_x_20) ;  /* 0x0000000000081947 */ /* 0x004fea0003800000 */
[----:B------:R-:W2:Y:S02]  /*6210*/  SYNCS.PHASECHK.TRANS64.TRYWAIT P1, [UR6+0x33450], R7 ;  /* 0x03345007ff0075a7 */ /* 0x000ea40008020146 */
[----:B--2---:R-:W-:Y:S05]  /*6220*/  @!P1 BRA `(.L_x_23) ;  /* 0x0000008000b89947 */ /* 0x004fea0003800000 */
.L_x_20:
[----:B------:R-:W-:Y:S01]  /*6230*/  UIADD3 UR6, UR38, 0x200, URZ ;  /* 0x0000020026067890 */ /* 0x000fe2000fffe03f */
[----:B------:R-:W-:Y:S01]  /*6240*/  WARPGROUP.ARRIVE ;  /* 0x00000000000079c5 */ /* 0x000fe20000000000 */
[----:B------:R-:W-:Y:S01]  /*6250*/  UMOV UR7, 0xc0000010 ;  /* 0xc000001000077882 */ /* 0x000fe20000000000 */
[C---:B--2---:R-:W-:Y:S01]  /*6260*/  FMUL.FTZ R8, R0.reuse, R184 ;  /* 0x000000b800087220 */ /* 0x044fe20000410000 */
[----:B------:R-:W-:Y:S01]  /*6270*/  USHF.R.U32.HI UR6, URZ, 0x4, UR6 ;  /* 0x000000043f067899 */ /* 0x000fe20008011606 */
[C---:B------:R-:W-:Y:S01]  /*6280*/  FMUL.FTZ R10, R0.reuse, R186 ;  /* 0x000000ba000a7220 */ /* 0x040fe20000410000 */
[C---:B-1----:R-:W-:Y:S01]  /*6290*/  FMUL.FTZ R7, R0.reuse, R185 ;  /* 0x000000b900077220 */ /* 0x042fe20000410000 */
[C---:B------:R-:W-:Y:S01]  /*62a0*/  FMUL.FTZ R9, R0.reuse, R187 ;  /* 0x000000bb00097220 */ /* 0x040fe20000410000 */
[----:B------:R-:W-:Y:S01]  /*62b0*/  ULOP3.LUT UR6, UR6, 0x3fff, URZ, 0xc0, !UPT ;  /* 0x00003fff06067892 */ /* 0x000fe2000f8ec03f */
[----:B------:R-:W1:Y:S01]  /*62c0*/  MUFU.TANH R8, R8 ;  /* 0x0000000800087308 */ /* 0x000e620000002400 */
[C---:B------:R-:W-:Y:S01]  /*62d0*/  FMUL.FTZ R11, R0.reuse, R188 ;  /* 0x000000bc000b7220 */ /* 0x040fe20000410000 */
[C---:B------:R-:W-:Y:S01]  /*62e0*/  FMUL.FTZ R13, R0.reuse, R190 ;  /* 0x000000be000d7220 */ /* 0x040fe20000410000 */
[----:B------:R-:W-:Y:S01]  /*62f0*/  ULOP3.LUT UR6, UR6, 0x10000, URZ, 0xfc, !UPT ;  /* 0x0001000006067892 */ /* 0x000fe2000f8efc3f */
[C---:B------:R-:W-:Y:S01]  /*6300*/  FMUL.FTZ R12, R0.reuse, R189 ;  /* 0x000000bd000c7220 */ /* 0x040fe20000410000 */
[C---:B------:R-:W-:Y:S01]  /*6310*/  FMUL.FTZ R14, R0.reuse, R191 ;  /* 0x000000bf000e7220 */ /* 0x040fe20000410000 */
[C---:B------:R-:W-:Y:S01]  /*6320*/  FMUL.FTZ R15, R0.reuse, R192 ;  /* 0x000000c0000f7220 */ /* 0x040fe20000410000 */
[----:B------:R-:W-:Y:S01]  /*6330*/  UIMAD UR11, UR56, 0x780, UR6 ;  /* 0x00000780380b78a4 */ /* 0x000fe2000f8e0206 */
[----:B------:R-:W2:Y:S01]  /*6340*/  MUFU.TANH R10, R10 ;  /* 0x0000000a000a7308 */ /* 0x000ea20000002400 */
[C---:B------:R-:W-:Y:S01]  /*6350*/  FMUL.FTZ R21, R0.reuse, R194 ;  /* 0x000000c200157220 */ /* 0x040fe20000410000 */
[C---:B------:R-:W-:Y:S01]  /*6360*/  FMUL.FTZ R20, R0.reuse, R193 ;  /* 0x000000c100147220 */ /* 0x040fe20000410000 */
[C---:B------:R-:W-:Y:S01]  /*6370*/  FMUL.FTZ R184, R0.reuse, R195 ;  /* 0x000000c300b87220 */ /* 0x040fe20000410000 */
[C---:B------:R-:W-:Y:S01]  /*6380*/  FMUL.FTZ R185, R0.reuse, R196 ;  /* 0x000000c400b97220 */ /* 0x040fe20000410000 */
[C---:B------:R-:W-:Y:S01]  /*6390*/  FMUL.FTZ R187, R0.reuse, R198 ;  /* 0x000000c600bb7220 */ /* 0x040fe20000410000 */
[----:B------:R-:W-:Y:S01]  /*63a0*/  UMOV UR6, UR11 ;  /* 0x0000000b00067c82 */ /* 0x000fe20008000000 */
[----:B------:R-:W-:Y:S01]  /*63b0*/  FMUL.FTZ R186, R0, R197 ;  /* 0x000000c500ba7220 */ /* 0x000fe20000410000 */
[----:B------:R-:W-:Y:S01]  /*63c0*/  QGMMA.64x192x32.F32.E4M3.E4M3 R24, R200, gdesc[UR4], R24, gsb0 ;  /* 0x02e00004c8187df3 */ /* 0x000fe20008000818 */
[----:B------:R-:W-:Y:S01]  /*63d0*/  UIADD3 UR6, UR11, 0x180, URZ ;  /* 0x000001800b067890 */ /* 0x000fe2000fffe03f */
[----:B------:R-:W3:Y:S01]  /*63e0*/  MUFU.TANH R7, R7 ;  /* 0x0000000700077308 */ /* 0x000ee20000002400 */
[----:B------:R-:W-:Y:S01]  /*63f0*/  UMOV UR7, 0xc0000010 ;  /* 0xc000001000077882 */ /* 0x000fe20000000000 */
[----:B-1----:R-:W-:Y:S01]  /*6400*/  FMNMX.FTZ R190, R8, R3, !PT ;  /* 0x0000000308be7209 */ /* 0x002fe20007810000 */
[C---:B------:R-:W-:Y:S01]  /*6410*/  FMUL.FTZ R188, R0.reuse, R199 ;  /* 0x000000c700bc7220 */ /* 0x040fe20000410000 */
[C---:B------:R-:W-:Y:S01]  /*6420*/  FMUL.FTZ R168, R0.reuse, R168 ;  /* 0x000000a800a87220 */ /* 0x040fe20000410000 */
[C---:B------:R-:W-:Y:S01]  /*6430*/  FMUL.FTZ R170, R0.reuse, R170 ;  /* 0x000000aa00aa7220 */ /* 0x040fe20000410000 */
[----:B------:R-:W-:Y:S01]  /*6440*/  FMUL.FTZ R169, R0, R169 ;  /* 0x000000a900a97220 */ /* 0x000fe20000410000 */
[----:B--2---:R-:W-:Y:S01]  /*6450*/  FMNMX.FTZ R192, R10, R5, !PT ;  /* 0x000000050ac07209 */ /* 0x004fe20007810000 */
[----:B------:R-:W1:Y:S01]  /*6460*/  MUFU.TANH R9, R9 ;  /* 0x0000000900097308 */ /* 0x000e620000002400 */
[C---:B------:R-:W-:Y:S01]  /*6470*/  FMUL.FTZ R171, R0.reuse, R171 ;  /* 0x000000ab00ab7220 */ /* 0x040fe20000410000 */
[C---:B------:R-:W-:Y:S01]  /*6480*/  FMUL.FTZ R172, R0.reuse, R172 ;  /* 0x000000ac00ac7220 */ /* 0x040fe20000410000 */
[C---:B------:R-:W-:Y:S01]  /*6490*/  FMUL.FTZ R174, R0.reuse, R174 ;  /* 0x000000ae00ae7220 */ /* 0x040fe20000410000 */
[C---:B------:R-:W-:Y:S01]  /*64a0*/  FMUL.FTZ R173, R0.reuse, R173 ;  /* 0x000000ad00ad7220 */ /* 0x040fe20000410000 */
[C---:B------:R-:W-:Y:S01]  /*64b0*/  FMUL.FTZ R175, R0.reuse, R175 ;  /* 0x000000af00af7220 */ /* 0x040fe20000410000 */
[C---:B------:R-:W-:Y:S01]  /*64c0*/  FMUL.FTZ R176, R0.reuse, R176 ;  /* 0x000000b000b07220 */ /* 0x040fe20000410000 */
[C---:B------:R-:W-:Y:S01]  /*64d0*/  FMUL.FTZ R178, R0.reuse, R178 ;  /* 0x000000b200b27220 */ /* 0x040fe20000410000 */
[----:B------:R-:W2:Y:S01]  /*64e0*/  MUFU.TANH R11, R11 ;  /* 0x0000000b000b7308 */ /* 0x000ea20000002400 */
[----:B---3--:R-:W-:Y:S01]  /*64f0*/  FMNMX.FTZ R190, R7, R190, !PT ;  /* 0x000000be07be7209 */ /* 0x008fe20007810000 */
[C---:B------:R-:W-:Y:S01]  /*6500*/  FMUL.FTZ R177, R0.reuse, R177 ;  /* 0x000000b100b17220 */ /* 0x040fe20000410000 */
[C---:B------:R-:W-:Y:S01]  /*6510*/  FMUL.FTZ R179, R0.reuse, R179 ;  /* 0x000000b300b37220 */ /* 0x040fe20000410000 */
[C---:B------:R-:W-:Y:S01]  /*6520*/  FMUL.FTZ R180, R0.reuse, R180 ;  /* 0x000000b400b47220 */ /* 0x040fe20000410000 */
[C---:B------:R-:W-:Y:S01]  /*6530*/  FMUL.FTZ R182, R0.reuse, R182 ;  /* 0x000000b600b67220 */ /* 0x040fe20000410000 */
[C---:B------:R-:W-:Y:S01]  /*6540*/  FMUL.FTZ R181, R0.reuse, R181 ;  /* 0x000000b500b57220 */ /* 0x040fe20000410000 */
[C---:B------:R-:W-:Y:S01]  /*6550*/  FMUL.FTZ R183, R0.reuse, R183 ;  /* 0x000000b700b77220 */ /* 0x040fe20000410000 */
[----:B------:R-:W3:Y:S01]  /*6560*/  MUFU.TANH R13, R13 ;  /* 0x0000000d000d7308 */ /* 0x000ee20000002400 */
[----:B-1----:R-:W-:Y:S01]  /*6570*/  FMNMX.FTZ R192, R9, R192, !PT ;  /* 0x000000c009c07209 */ /* 0x002fe20007810000 */
[C---:B------:R-:W-:Y:S01]  /*6580*/  FMUL.FTZ R152, R0.reuse, R152 ;  /* 0x0000009800987220 */ /* 0x040fe20000410000 */
[C---:B------:R-:W-:Y:S01]  /*6590*/  FMUL.FTZ R154, R0.reuse, R154 ;  /* 0x0000009a009a7220 */ /* 0x040fe20000410000 */
[C---:B------:R-:W-:Y:S01]  /*65a0*/  FMUL.FTZ R153, R0.reuse, R153 ;  /* 0x0000009900997220 */ /* 0x040fe20000410000 */
[C---:B------:R-:W-:Y:S01]  /*65b0*/  FMUL.FTZ R155, R0.reuse, R155 ;  /* 0x0000009b009b7220 */ /* 0x040fe20000410000 */
[C---:B------:R-:W-:Y:S01]  /*65c0*/  FMUL.FTZ R156, R0.reuse, R156 ;  /* 0x0000009c009c7220 */ /* 0x040fe20000410000 */
[C---:B------:R-:W-:Y:S01]  /*65d0*/  FMUL.FTZ R157, R0.reuse, R157 ;  /* 0x0000009d009d7220 */ /* 0x040fe20000410000 */
[----:B------:R-:W1:Y:S01]  /*65e0*/  MUFU.TANH R12, R12 ;  /* 0x0000000c000c7308 */ /* 0x000e620000002400 */
[----:B--2---:R-:W-:Y:S01]  /*65f0*/  FMNMX.FTZ R189, R11, R190, !PT ;  /* 0x000000be0bbd7209 */ /* 0x004fe20007810000 */
        /* <DEDUP_REMOVED lines=13> */
[----:B------:R-:W-:Y:S01]  /*66d0*/  FMUL.FTZ R137, R0, R137 ;  /* 0x0000008900897220 */ /* 0x000fe20000410000 */
[----:B------:R-:W3:Y:S01]  /*66e0*/  MUFU.TANH R15, R15 ;  /* 0x0000000f000f7308 */ /* 0x000ee20000002400 */
[----:B-1----:R-:W-:Y:S01]  /*66f0*/  FMNMX.FTZ R190, R12, R189, !PT ;  /* 0x000000bd0cbe7209 */ /* 0x002fe20007810000 */
[C---:B------:R-:W-:Y:S01]  /*6700*/  FMUL.FTZ R138, R0.reuse, R138 ;  /* 0x0000008a008a7220 */ /* 0x040fe20000410000 */
[C---:B------:R-:W-:Y:S01]  /*6710*/  FMUL.FTZ R140, R0.reuse, R140 ;  /* 0x0000008c008c7220 */ /* 0x040fe20000410000 */
[C---:B------:R-:W-:Y:S01]  /*6720*/  FMUL.FTZ R139, R0.reuse, R139 ;  /* 0x0000008b008b7220 */ /* 0x040fe20000410000 */
[C---:B------:R-:W-:Y:S01]  /*6730*/  FMUL.FTZ R141, R0.reuse, R141 ;  /* 0x0000008d008d7220 */ /* 0x040fe20000410000 */
[C---:B------:R-:W-:Y:S01]  /*6740*/  FMUL.FTZ R142, R0.reuse, R142 ;  /* 0x0000008e008e7220 */ /* 0x040fe20000410000 */
[----:B------:R-:W-:Y:S01]  /*6750*/  FMUL.FTZ R144, R0, R144 ;  /* 0x0000009000907220 */ /* 0x000fe20000410000 */
        /* <DEDUP_REMOVED lines=29> */
[----:B------:R-:W-:Y:S01]  /*6930*/  FMUL.FTZ R135, R0, R135 ;  /* 0x0000008700877220 */ /* 0x000fe20000410000 */
[----:B------:R-:W-:Y:S01]  /*6940*/  UMOV UR10, UR49 ;  /* 0x00000031000a7c82 */ /* 0x000fe20008000000 */
[----:B------:R-:W2:Y:S01]  /*6950*/  S2R R221, SR_TID.X ;  /* 0x0000000000dd7919 */ /* 0x000ea20000002100 */
[----:B------:R-:W4:Y:S01]  /*6960*/  MUFU.TANH R187, R187 ;  /* 0x000000bb00bb7308 */ /* 0x000f220000002400 */
[----:B---3--:R-:W-:-:S07]  /*6970*/  FMNMX.FTZ R192, R184, R191, !PT ;  /* 0x000000bfb8c07209 */ /* 0x008fce0007810000 */
[----:B------:R-:W3:Y:S01]  /*6980*/  MUFU.TANH R186, R186 ;  /* 0x000000ba00ba7308 */ /* 0x000ee20000002400 */
[----:B-1----:R-:W-:-:S07]  /*6990*/  FMNMX.FTZ R189, R185, R190, !PT ;  /* 0x000000beb9bd7209 */ /* 0x002fce0007810000 */
[----:B------:R-:W1:Y:S01]  /*69a0*/  MUFU.TANH R188, R188 ;  /* 0x000000bc00bc7308 */ /* 0x000e620000002400 */
[----:B----4-:R-:W-:-:S07]  /*69b0*/  FMNMX.FTZ R191, R187, R192, !PT ;  /* 0x000000c0bbbf7209 */ /* 0x010fce0007810000 */
[----:B------:R-:W4:Y:S01]  /*69c0*/  MUFU.TANH R168, R168 ;  /* 0x000000a800a87308 */ /* 0x000f220000002400 */
[----:B---3--:R-:W-:Y:S02]  /*69d0*/  FMNMX.FTZ R189, R186, R189, !PT ;  /* 0x000000bdbabd7209 */ /* 0x008fe40007810000 */
[----:B--2---:R-:W-:-:S05]  /*69e0*/  LOP3.LUT P1, RZ, R221, 0x7f, RZ, 0xc0, !PT ;  /* 0x0000007fddff7812 */ /* 0x004fca000782c0ff */
[----:B------:R-:W2:Y:S01]  /*69f0*/  MUFU.TANH R170, R170 ;  /* 0x000000aa00aa7308 */ /* 0x000ea20000002400 */
[----:B-1----:R-:W-:-:S07]  /*6a00*/  FMNMX.FTZ R191, R188, R191, !PT ;  /* 0x000000bfbcbf7209 */ /* 0x002fce0007810000 */
[----:B------:R-:W1:Y:S01]  /*6a10*/  MUFU.TANH R169, R169 ;  /* 0x000000a900a97308 */ /* 0x000e620000002400 */
[----:B----4-:R-:W-:-:S07]  /*6a20*/  FMNMX.FTZ R190, R168, R189, !PT ;  /* 0x000000bda8be7209 */ /* 0x010fce0007810000 */
[----:B------:R-:W3:Y:S01]  /*6a30*/  MUFU.TANH R171, R171 ;  /* 0x000000ab00ab7308 */ /* 0x000ee20000002400 */
[----:B--2---:R-:W-:-:S07]  /*6a40*/  FMNMX.FTZ R192, R170, R191, !PT ;  /* 0x000000bfaac07209 */ /* 0x004fce0007810000 */
[----:B------:R-:W2:Y:S01]  /*6a50*/  MUFU.TANH R172, R172 ;  /* 0x000000ac00ac7308 */ /* 0x000ea20000002400 */
[----:B-1----:R-:W-:-:S07]  /*6a60*/  FMNMX.FTZ R189, R169, R190, !PT ;  /* 0x000000bea9bd7209 */ /* 0x002fce0007810000 */
[----:B------:R-:W1:Y:S01]  /*6a70*/  MUFU.TANH R174, R174 ;  /* 0x000000ae00ae7308 */ /* 0x000e620000002400 */
[----:B---3--:R-:W-:-:S07]  /*6a80*/  FMNMX.FTZ R191, R171, R192, !PT ;  /* 0x000000c0abbf7209 */ /* 0x008fce0007810000 */
        /* <DEDUP_REMOVED lines=11> */
[----:B---3--:R-:W-:Y:S01]  /*6b40*/  FMNMX.FTZ R192, R178, R191, !PT ;  /* 0x000000bfb2c07209 */ /* 0x008fe20007810000 */
[----:B------:R-:W-:Y:S02]  /*6b50*/  WARPGROUP.DEPBAR.LE gsb0, 0x0 ;  /* 0x00008000000079c5 */ /* 0x000fe40000010000 */
[----:B------:R-:W-:-:S04]  /*6b60*/  WARPGROUP.ARRIVE ;  /* 0x00000000000079c5 */ /* 0x000fc80000000000 */
[----:B------:R-:W3:Y:S01]  /*6b70*/  MUFU.TANH R180, R180 ;  /* 0x000000b400b47308 */ /* 0x000ee20000002400 */
[----:B--2---:R-:W-:Y:S01]  /*6b80*/  FMNMX.FTZ R189, R177, R190, !PT ;  /* 0x000000beb1bd7209 */ /* 0x004fe20007810000 */
[----:B------:R-:W-:Y:S01]  /*6b90*/  QGMMA.64x192x32.F32.E4M3.E4M3 R24, R204, gdesc[UR4], R24, gsb0 ;  /* 0x02e00004cc187df3 */ /* 0x000fe20008000818 */
[----:B------:R-:W-:Y:S01]  /*6ba0*/  UIADD3 UR6, UR11, 0x300, URZ ;  /* 0x000003000b067890 */ /* 0x000fe2000fffe03f */
[----:B------:R-:W-:-:S04]  /*6bb0*/  UMOV UR7, 0xc0000010 ;  /* 0xc000001000077882 */ /* 0x000fc80000000000 */
        /* <DEDUP_REMOVED lines=11> */
[----:B--2---:R-:W-:Y:S01]  /*6c70*/  FMNMX.FTZ R190, R152, R189, !PT ;  /* 0x000000bd98be7209 */ /* 0x004fe20007810000 */
[----:B------:R-:W-:-:S06]  /*6c80*/  FMUL.FTZ R189, R0, R126 ;  /* 0x0000007e00bd7220 */ /* 0x000fcc0000410000 */
        /* <DEDUP_REMOVED lines=95> */
[----:B--2---:R-:W-:-:S05]  /*7280*/  FMNMX.FTZ R191, R133, R126, !PT ;  /* 0x0000007e85bf7209 */ /* 0x004fca0007810000 */
[----:B------:R-:W2:Y:S01]  /*7290*/  SHFL.BFLY PT, R126, R191, 0x2, 0x1f ;  /* 0x0c401f00bf7e7f89 */ /* 0x000ea200000e0000 */
[----:B-1----:R-:W-:Y:S01]  /*72a0*/  FMNMX.FTZ R132, R134, R193, !PT ;  /* 0x000000c186847209 */ /* 0x002fe20007810000 */
[----:B------:R-:W-:Y:S02]  /*72b0*/  WARPGROUP.DEPBAR.LE gsb0, 0x0 ;  /* 0x00008000000079c5 */ /* 0x000fe40000010000 */
[----:B------:R-:W-:Y:S01]  /*72c0*/  WARPGROUP.ARRIVE ;  /* 0x00000000000079c5 */ /* 0x000fe20000000000 */
[----:B---3--:R-:W-:-:S05]  /*72d0*/  FMNMX.FTZ R192, R135, R132, !PT ;  /* 0x0000008487c07209 */ /* 0x008fca0007810000 */
[----:B------:R-:W-:Y:S01]  /*72e0*/  QGMMA.64x192x32.F32.E4M3.E4M3 R24, R212, gdesc[UR4], R24, gsb0 ;  /* 0x02e00004d4187df3 */ /* 0x000fe20008000818 */
[----:B------:R-:W1:Y:S01]  /*72f0*/  SHFL.BFLY PT, R195, R192, 0x2, 0x1f ;  /* 0x0c401f00c0c37f89 */ /* 0x000e6200000e0000 */
[----:B------:R-:W-:Y:S01]  /*7300*/  UIADD3 UR6, UR11, 0x600, URZ ;  /* 0x000006000b067890 */ /* 0x000fe2000fffe03f */
[----:B------:R-:W-:Y:S01]  /*7310*/  UMOV UR7, 0xc0000010 ;  /* 0xc000001000077882 */ /* 0x000fe20000000000 */
[----:B--2---:R-:W-:Y:S01]  /*7320*/  FMNMX.FTZ R193, R191, R126, !PT ;  /* 0x0000007ebfc17209 */ /* 0x004fe20007810000 */
[----:B------:R-:W-:-:S04]  /*7330*/  IMAD.U32 R191, RZ, RZ, UR10 ;  /* 0x0000000affbf7e24 */ /* 0x000fc8000f8e00ff */
[----:B------:R-:W2:Y:S01]  /*7340*/  SHFL.BFLY PT, R126, R193, 0x1, 0x1f ;  /* 0x0c201f00c17e7f89 */ /* 0x000ea200000e0000 */
[----:B-1----:R-:W-:-:S05]  /*7350*/  FMNMX.FTZ R195, R192, R195, !PT ;  /* 0x000000c3c0c37209 */ /* 0x002fca0007810000 */
[----:B------:R-:W1:Y:S01]  /*7360*/  SHFL.BFLY PT, R132, R195, 0x1, 0x1f ;  /* 0x0c201f00c3847f89 */ /* 0x000e6200000e0000 */
[----:B--2---:R-:W-:Y:S01]  /*7370*/  FMNMX.FTZ R126, R193, R126, !PT ;  /* 0x0000007ec17e7209 */ /* 0x004fe20007810000 */
[----:B------:R-:W-:-:S04]  /*7380*/  IMAD.U32 R193, RZ, RZ, UR10 ;  /* 0x0000000affc17e24 */ /* 0x000fc8000f8e00ff */
[C---:B------:R-:W-:Y:S01]  /*7390*/  FADD.FTZ R3, -R126.reuse, R3 ;  /* 0x000000037e037221 */ /* 0x040fe20000010100 */
[----:B------:R-:W-:-:S03]  /*73a0*/  FFMA.FTZ R191, R126, R191, -8 ;  /* 0xc10000007ebf7423 */ /* 0x000fc600000100bf */
[----:B------:R-:W-:Y:S01]  /*73b0*/  FMUL.FTZ R192, R3, UR10 ;  /* 0x0000000a03c07c20 */ /* 0x000fe20008410000 */
[----:B------:R-:W-:-:S01]  /*73c0*/  FFMA.FTZ R8, R8, UR10, -R191 ;  /* 0x0000000a08087c23 */ /* 0x000fc200080108bf */
[--C-:B------:R-:W-:Y:S01]  /*73d0*/  FFMA.FTZ R7, R7, UR10, -R191.reuse ;  /* 0x0000000a07077c23 */ /* 0x100fe200080108bf */
[----:B------:R-:W-:-:S01]  /*73e0*/  FFMA.FTZ R11, R11, UR10, -R191 ;  /* 0x0000000a0b0b7c23 */ /* 0x000fc200080108bf */
[--C-:B------:R-:W-:Y:S01]  /*73f0*/  FFMA.FTZ R12, R12, UR10, -R191.reuse ;  /* 0x0000000a0c0c7c23 */ /* 0x100fe200080108bf */
[----:B------:R-:W-:-:S01]  /*7400*/  FFMA.FTZ R15, R15, UR10, -R191 ;  /* 0x0000000a0f0f7c23 */ /* 0x000fc200080108bf */
[--C-:B------:R-:W-:Y:S01]  /*7410*/  FFMA.FTZ R20, R20, UR10, -R191.reuse ;  /* 0x0000000a14147c23 */ /* 0x100fe200080108bf */
[----:B------:R-:W-:Y:S01]  /*7420*/  MUFU.EX2 R8, R8 ;  /* 0x0000000800087308 */ /* 0x000fe20000000800 */
[----:B------:R-:W-:-:S01]  /*7430*/  FFMA.FTZ R185, R185, UR10, -R191 ;  /* 0x0000000ab9b97c23 */ /* 0x000fc200080108bf */
[--C-:B------:R-:W-:Y:S01]  /*7440*/  FFMA.FTZ R186, R186, UR10, -R191.reuse ;  /* 0x0000000ababa7c23 */ /* 0x100fe200080108bf */
[----:B-1----:R-:W-:Y:S01]  /*7450*/  FMNMX.FTZ R132, R195, R132, !PT ;  /* 0x00000084c3847209 */ /* 0x002fe20007810000 */
[--C-:B------:R-:W-:Y:S01]  /*7460*/  FFMA.FTZ R168, R168, UR10, -R191.reuse ;  /* 0x0000000aa8a87c23 */ /* 0x100fe200080108bf */
[----:B------:R-:W-:-:S01]  /*7470*/  FFMA.FTZ R169, R169, UR10, -R191 ;  /* 0x0000000aa9a97c23 */ /* 0x000fc200080108bf */
[--C-:B------:R-:W-:Y:S01]  /*7480*/  FFMA.FTZ R172, R172, UR10, -R191.reuse ;  /* 0x0000000aacac7c23 */ /* 0x100fe200080108bf */
[----:B------:R-:W-:-:S01]  /*7490*/  FFMA.FTZ R173, R173, UR10, -R191 ;  /* 0x0000000aadad7c23 */ /* 0x000fc200080108bf */
[----:B------:R-:W-:Y:S01]  /*74a0*/  FADD.FTZ R3, -R132, R5 ;  /* 0x0000000584037221 */ /* 0x000fe20000010100 */
[----:B------:R-:W-:Y:S01]  /*74b0*/  MUFU.EX2 R7, R7 ;  /* 0x0000000700077308 */ /* 0x000fe20000000800 */
[----:B------:R-:W-:-:S01]  /*74c0*/  FFMA.FTZ R176, R176, UR10, -R191 ;  /* 0x0000000ab0b07c23 */ /* 0x000fc200080108bf */
[--C-:B------:R-:W-:Y:S01]  /*74d0*/  FFMA.FTZ R177, R177, UR10, -R191.reuse ;  /* 0x0000000ab1b17c23 */ /* 0x100fe200080108bf */
[----:B------:R-:W-:Y:S01]  /*74e0*/  FMUL.FTZ R3, R3, UR10 ;  /* 0x0000000a03037c20 */ /* 0x000fe20008410000 */
[--C-:B------:R-:W-:Y:S01]  /*74f0*/  FFMA.FTZ R180, R180, UR10, -R191.reuse ;  /* 0x0000000ab4b47c23 */ /* 0x100fe200080108bf */
[----:B------:R-:W-:-:S01]  /*7500*/  FFMA.FTZ R181, R181, UR10, -R191 ;  /* 0x0000000ab5b57c23 */ /* 0x000fc200080108bf */
[--C-:B------:R-:W-:Y:S01]  /*7510*/  FFMA.FTZ R152, R152, UR10, -R191.reuse ;  /* 0x0000000a98987c23 */ /* 0x100fe200080108bf */
[----:B------:R-:W-:-:S01]  /*7520*/  FFMA.FTZ R153, R153, UR10, -R191 ;  /* 0x0000000a99997c23 */ /* 0x000fc200080108bf */
[----:B------:R1:W2:Y:S01]  /*7530*/  MUFU.EX2 R5, R192 ;  /* 0x000000c000057308 */ /* 0x0002a20000000800 */
        /* <DEDUP_REMOVED lines=8> */
[----:B-1----:R-:W-:-:S01]  /*75c0*/  FFMA.FTZ R192, R132, R193, -8 ;  /* 0xc100000084c07423 */ /* 0x002fc200000100c1 */
[--C-:B------:R-:W-:Y:S01]  /*75d0*/  FFMA.FTZ R137, R137, UR10, -R191.reuse ;  /* 0x0000000a89897c23 */ /* 0x100fe200080108bf */
[----:B------:R-:W-:-:S01]  /*75e0*/  FFMA.FTZ R140, R140, UR10, -R191 ;  /* 0x0000000a8c8c7c23 */ /* 0x000fc200080108bf */
[----:B------:R-:W-:Y:S01]  /*75f0*/  FFMA.FTZ R141, R141, UR10, -R191 ;  /* 0x0000000a8d8d7c23 */ /* 0x000fe200080108bf */
[----:B------:R-:W-:-:S01]  /*7600*/  FFMA.FTZ R10, R10, UR10, -R192 ;  /* 0x0000000a0a0a7c23 */ /* 0x000fc200080108c0 */
[--C-:B------:R-:W-:Y:S01]  /*7610*/  FFMA.FTZ R9, R9, UR10, -R192.reuse ;  /* 0x0000000a09097c23 */ /* 0x100fe200080108c0 */
[----:B------:R-:W-:-:S01]  /*7620*/  FFMA.FTZ R13, R13, UR10, -R192 ;  /* 0x0000000a0d0d7c23 */ /* 0x000fc200080108c0 */
[--C-:B------:R-:W-:Y:S01]  /*7630*/  FFMA.FTZ R14, R14, UR10, -R192.reuse ;  /* 0x0000000a0e0e7c23 */ /* 0x100fe200080108c0 */
[----:B------:R-:W1:Y:S01]  /*7640*/  MUFU.EX2 R11, R11 ;  /* 0x0000000b000b7308 */ /* 0x000e620000000800 */
[----:B------:R-:W-:-:S01]  /*7650*/  FFMA.FTZ R21, R21, UR10, -R192 ;  /* 0x0000000a15157c23 */ /* 0x000fc200080108c0 */
[----:B------:R-:W-:Y:S01]  /*7660*/  FFMA.FTZ R184, R184, UR10, -R192 ;  /* 0x0000000ab8b87c23 */ /* 0x000fe200080108c0 */
[----:B--2---:R-:W-:-:S01]  /*7670*/  FFMA.FTZ R4, R5, R4, R8 ;  /* 0x0000000405047223 */ /* 0x004fc20000010008 */
[--C-:B------:R-:W-:Y:S01]  /*7680*/  FFMA.FTZ R187, R187, UR10, -R192.reuse ;  /* 0x0000000abbbb7c23 */ /* 0x100fe200080108c0 */
[----:B------:R-:W-:-:S01]  /*7690*/  FFMA.FTZ R188, R188, UR10, -R192 ;  /* 0x0000000abcbc7c23 */ /* 0x000fc200080108c0 */
[----:B------:R-:W-:Y:S01]  /*76a0*/  FFMA.FTZ R144, R144, UR10, -R191 ;  /* 0x0000000a90907c23 */ /* 0x000fe200080108bf */
[----:B------:R-:W-:-:S01]  /*76b0*/  FADD.FTZ R4, R7, R4 ;  /* 0x0000000407047221 */ /* 0x000fc20000010000 */
[----:B------:R-:W2:Y:S01]  /*76c0*/  MUFU.EX2 R10, R10 ;  /* 0x0000000a000a7308 */ /* 0x000ea20000000800 */
        /* <DEDUP_REMOVED lines=11> */
[----:B------:R-:W-:Y:S01]  /*7780*/  FFMA.FTZ R133, R133, UR10, -R191 ;  /* 0x0000000a85857c23 */ /* 0x000fe200080108bf */
[----:B-1----:R-:W-:-:S01]  /*7790*/  FADD.FTZ R191, R11, R4 ;  /* 0x000000040bbf7221 */ /* 0x002fc20000010000 */
[--C-:B------:R-:W-:Y:S01]  /*77a0*/  FFMA.FTZ R170, R170, UR10, -R192.reuse ;  /* 0x0000000aaaaa7c23 */ /* 0x100fe200080108c0 */
[----:B------:R-:W-:-:S01]  /*77b0*/  FFMA.FTZ R171, R171, UR10, -R192 ;  /* 0x0000000aabab7c23 */ /* 0x000fc200080108c0 */
[----:B------:R-:W1:Y:S01]  /*77c0*/  MUFU.EX2 R13, R13 ;  /* 0x0000000d000d7308 */ /* 0x000e620000000800 */
[----:B--2---:R-:W-:-:S01]  /*77d0*/  FFMA.FTZ R6, R3, R6, R10 ;  /* 0x0000000603067223 */ /* 0x004fc2000001000a */
[--C-:B------:R-:W-:Y:S01]  /*77e0*/  FFMA.FTZ R174, R174, UR10, -R192.reuse ;  /* 0x0000000aaeae7c23 */ /* 0x100fe200080108c0 */
[----:B------:R-:W-:-:S01]  /*77f0*/  FFMA.FTZ R175, R175, UR10, -R192 ;  /* 0x0000000aafaf7c23 */ /* 0x000fc200080108c0 */
[--C-:B------:R-:W-:Y:S01]  /*7800*/  FFMA.FTZ R178, R178, UR10, -R192.reuse ;  /* 0x0000000ab2b27c23 */ /* 0x100fe200080108c0 */
[----:B------:R-:W-:-:S01]  /*7810*/  FFMA.FTZ R179, R179, UR10, -R192 ;  /* 0x0000000ab3b37c23 */ /* 0x000fc200080108c0 */
[--C-:B------:R-:W-:Y:S01]  /*7820*/  FFMA.FTZ R182, R182, UR10, -R192.reuse ;  /* 0x0000000ab6b67c23 */ /* 0x100fe200080108c0 */
[----:B------:R-:W-:-:S01]  /*7830*/  FFMA.FTZ R183, R183, UR10, -R192 ;  /* 0x0000000ab7b77c23 */ /* 0x000fc200080108c0 */
[----:B------:R-:W2:Y:S01]  /*7840*/  MUFU.EX2 R12, R12 ;  /* 0x0000000c000c7308 */ /* 0x000ea20000000800 */
[----:B---3--:R-:W-:-:S01]  /*7850*/  FADD.FTZ R6, R9, R6 ;  /* 0x0000000609067221 */ /* 0x008fc20000010000 */
[--C-:B------:R-:W-:Y:S01]  /*7860*/  FFMA.FTZ R154, R154, UR10, -R192.reuse ;  /* 0x0000000a9a9a7c23 */ /* 0x100fe200080108c0 */
[----:B------:R-:W-:-:S01]  /*7870*/  FFMA.FTZ R155, R155, UR10, -R192 ;  /* 0x0000000a9b9b7c23 */ /* 0x000fc200080108c0 */
[--C-:B------:R-:W-:Y:S01]  /*7880*/  FFMA.FTZ R158, R158, UR10, -R192.reuse ;  /* 0x0000000a9e9e7c23 */ /* 0x100fe200080108c0 */
[----:B------:R-:W-:-:S01]  /*7890*/  FFMA.FTZ R159, R159, UR10, -R192 ;  /* 0x0000000a9f9f7c23 */ /* 0x000fc200080108c0 */
[--C-:B------:R-:W-:Y:S01]  /*78a0*/  FFMA.FTZ R162, R162, UR10, -R192.reuse ;  /* 0x0000000aa2a27c23 */ /* 0x100fe200080108c0 */
[----:B------:R-:W-:-:S01]  /*78b0*/  FFMA.FTZ R163, R163, UR10, -R192 ;  /* 0x0000000aa3a37c23 */ /* 0x000fc200080108c0 */
[----:B------:R-:W3:Y:S01]  /*78c0*/  MUFU.EX2 R14, R14 ;  /* 0x0000000e000e7308 */ /* 0x000ee20000000800 */
        /* <DEDUP_REMOVED lines=8> */
[----:B--2---:R-:W-:-:S01]  /*7950*/  FADD.FTZ R4, R12, R191 ;  /* 0x000000bf0c047221 */ /* 0x004fc20000010000 */
        /* <DEDUP_REMOVED lines=12> */
[----:B------:R-:W-:-:S02]  /*7a20*/  FFMA.FTZ R135, R135, UR10, -R192 ;  /* 0x0000000a87877c23 */ /* 0x000fc400080108c0 */
[----:B------:R-:W3:Y:S01]  /*7a30*/  MUFU.EX2 R20, R20 ;  /* 0x0000001400147308 */ /* 0x000ee20000000800 */
[----:B-1----:R-:W-:-:S07]  /*7a40*/  FADD.FTZ R191, R15, R4 ;  /* 0x000000040fbf7221 */ /* 0x002fce0000010000 */
[----:B------:R-:W1:Y:S01]  /*7a50*/  MUFU.EX2 R184, R184 ;  /* 0x000000b800b87308 */ /* 0x000e620000000800 */
[----:B--2---:R-:W-:-:S07]  /*7a60*/  FADD.FTZ R193, R21, R6 ;  /* 0x0000000615c17221 */ /* 0x004fce0000010000 */
[----:B------:R-:W2:Y:S01]  /*7a70*/  MUFU.EX2 R185, R185 ;  /* 0x000000b900b97308 */ /* 0x000ea20000000800 */
[----:B---3--:R-:W-:-:S07]  /*7a80*/  FADD.FTZ R4, R20, R191 ;  /* 0x000000bf14047221 */ /* 0x008fce0000010000 */
        /* <DEDUP_REMOVED lines=9> */
[----:B------:R-:W-:Y:S02]  /*7b20*/  WARPGROUP.DEPBAR.LE gsb0, 0x0 ;  /* 0x00008000000079c5 */ /* 0x000fe40000010000 */
[----:B------:R-:W-:Y:S01]  /*7b30*/  WARPGROUP.ARRIVE ;  /* 0x00000000000079c5 */ /* 0x000fe20000000000 */
[----:B--2---:R-:W-:-:S04]  /*7b40*/  FADD.FTZ R193, R188, R193 ;  /* 0x000000c1bcc17221 */ /* 0x004fc80000010000 */
[----:B------:R-:W2:Y:S01]  /*7b50*/  MUFU.EX2 R169, R169 ;  /* 0x000000a900a97308 */ /* 0x000ea20000000800 */
[----:B------:R-:W-:Y:S01]  /*7b60*/  QGMMA.64x192x32.F32.E4M3.E4M3 R24, R216, gdesc[UR4], R24, gsb0 ;  /* 0x02e00004d8187df3 */ /* 0x000fe20008000818 */
[----:B---3--:R-:W-:-:S06]  /*7b70*/  FADD.FTZ R4, R168, R191 ;  /* 0x000000bfa8047221 */ /* 0x008fcc0000010000 */
        /* <DEDUP_REMOVED lines=49> */
[----:B-1----:R-:W-:-:S01]  /*7e90*/  FADD.FTZ R6, R162, R193 ;  /* 0x000000c1a2067221 */ /* 0x002fc20000010000 */
[----:B------:R-:W-:-:S06]  /*7ea0*/  WARPGROUP.DEPBAR.LE gsb0, 0x0 ;  /* 0x00008000000079c5 */ /* 0x000fcc0000010000 */
        /* <DEDUP_REMOVED lines=25> */
[----:B--2---:R-:W-:-:S01]  /*8040*/  FADD.FTZ R191, R141, R4 ;  /* 0x000000048dbf7221 */ /* 0x004fc20000010000 */
[----:B------:R-:W-:-:S06]  /*8050*/  IADD3 R4, -R18, 0xb, RZ ;  /* 0x0000000b12047810 */ /* 0x000fcc0007ffe1ff */
        /* <DEDUP_REMOVED lines=10> */
[----:B------:R-:W-:-:S06]  /*8100*/  FFMA.FTZ R130, R131, UR10, -R192 ;  /* 0x0000000a83827c23 */ /* 0x000fcc00080108c0 */
[----:B------:R-:W1:Y:S01]  /*8110*/  MUFU.EX2 R149, R149 ;  /* 0x0000009500957308 */ /* 0x000e620000000800 */
[----:B--2---:R-:W-:-:S07]  /*8120*/  FADD.FTZ R6, R148, R191 ;  /* 0x000000bf94067221 */ /* 0x004fce0000010000 */
[----:B------:R-:W2:Y:S01]  /*8130*/  MUFU.EX2 R151, R151 ;  /* 0x0000009700977308 */ /* 0x000ea20000000800 */
[----:B---3--:R-:W-:-:S01]  /*8140*/  FADD.FTZ R196, R150, R193 ;  /* 0x000000c196c47221 */ /* 0x008fc20000010000 */
[----:B------:R-:W-:-:S05]  /*8150*/  IMAD.U32 R193, RZ, RZ, UR55 ;  /* 0x00000037ffc17e24 */ /* 0x000fca000f8e00ff */
[----:B------:R-:W-:Y:S01]  /*8160*/  @!P1 LEA R193, R193, UR38, 0x3 ;  /* 0x00000026c1c19c11 */ /* 0x000fe2000f8e18ff */
[----:B------:R-:W3:Y:S01]  /*8170*/  MUFU.EX2 R120, R120 ;  /* 0x0000007800787308 */ /* 0x000ee20000000800 */
[----:B-1----:R-:W-:-:S01]  /*8180*/  FADD.FTZ R131, R149, R6 ;  /* 0x0000000695837221 */ /* 0x002fc20000010000 */
[----:B------:R1:W-:Y:S06]  /*8190*/  BAR.ARV R4, 0x100 ;  /* 0x000400040000751d */ /* 0x0003ec0000002000 */
[----:B------:R-:W4:Y:S01]  /*81a0*/  MUFU.EX2 R122, R122 ;  /* 0x0000007a007a7308 */ /* 0x000f220000000800 */
[----:B--2---:R-:W-:-:S01]  /*81b0*/  FADD.FTZ R191, R151, R196 ;  /* 0x000000c497bf7221 */ /* 0x004fc20000010000 */
[----:B-1----:R-:W-:-:S05]  /*81c0*/  @!P1 VIADD R4, R193, 0x33440 ;  /* 0x00033440c1049836 */ /* 0x002fca0000000000 */
[----:B------:R-:W-:Y:S01]  /*81d0*/  @!P1 PRMT R4, RZ, 0x654, R4 ;  /* 0x00000654ff049816 */ /* 0x000fe20000000004 */
[----:B------:R-:W1:Y:S01]  /*81e0*/  MUFU.EX2 R121, R121 ;  /* 0x0000007900797308 */ /* 0x000e620000000800 */
[----:B---3--:R-:W-:-:S02]  /*81f0*/  FADD.FTZ R6, R120, R131 ;  /* 0x0000008378067221 */ /* 0x008fc40000010000 */
[----:B------:R2:W-:Y:S05]  /*8200*/  @!P1 SYNCS.ARRIVE.TRANS64.RED.A1T0 RZ, [R4+URZ], RZ ;  /* 0x000000ff04ff99a7 */ /* 0x0005ea000810043f */
[----:B------:R-:W3:Y:S01]  /*8210*/  MUFU.EX2 R123, R123 ;  /* 0x0000007b007b7308 */ /* 0x000ee20000000800 */
[----:B----4-:R-:W-:-:S07]  /*8220*/  FADD.FTZ R196, R122, R191 ;  /* 0x000000bf7ac47221 */ /* 0x010fce0000010000 */
[----:B------:R-:W4:Y:S01]  /*8230*/  MUFU.EX2 R124, R124 ;  /* 0x0000007c007c7308 */ /* 0x000f220000000800 */
[----:B-1----:R-:W-:-:S07]  /*8240*/  FADD.FTZ R131, R121, R6 ;  /* 0x0000000679837221 */ /* 0x002fce0000010000 */
[----:B------:R-:W1:Y:S01]  /*8250*/  MUFU.EX2 R189, R189 ;  /* 0x000000bd00bd7308 */ /* 0x000e620000000800 */
[----:B---3--:R-:W-:-:S07]  /*8260*/  FADD.FTZ R196, R123, R196 ;  /* 0x000000c47bc47221 */ /* 0x008fce0000010000 */
[----:B------:R-:W3:Y:S01]  /*8270*/  MUFU.EX2 R125, R125 ;  /* 0x0000007d007d7308 */ /* 0x000ee20000000800 */
[----:B----4-:R-:W-:-:S07]  /*8280*/  FADD.FTZ R6, R124, R131 ;  /* 0x000000837c067221 */ /* 0x010fce0000010000 */
[----:B------:R-:W2:Y:S01]  /*8290*/  MUFU.EX2 R194, R194 ;  /* 0x000000c200c27308 */ /* 0x000ea20000000800 */
[----:B-1----:R-:W-:-:S07]  /*82a0*/  FADD.FTZ R131, R189, R196 ;  /* 0x000000c4bd837221 */ /* 0x002fce0000010000 */
[----:B------:R-:W1:Y:S01]  /*82b0*/  MUFU.EX2 R128, R128 ;  /* 0x0000008000807308 */ /* 0x000e620000000800 */
[----:B---3--:R-:W-:-:S07]  /*82c0*/  FADD.FTZ R191, R125, R6 ;  /* 0x000000067dbf7221 */ /* 0x008fce0000010000 */
[----:B------:R-:W3:Y:S01]  /*82d0*/  MUFU.EX2 R127, R127 ;  /* 0x0000007f007f7308 */ /* 0x000ee20000000800 */
[----:B--2---:R-:W-:-:S07]  /*82e0*/  FADD.FTZ R4, R194, R131 ;  /* 0x00000083c2047221 */ /* 0x004fce0000010000 */
        /* <DEDUP_REMOVED lines=11> */
[----:B--2---:R-:W-:-:S01]  /*83a0*/  FADD.FTZ R131, R134, R131 ;  /* 0x0000008386837221 */ /* 0x004fc20000010000 */
[----:B-1----:R-:W-:-:S03]  /*83b0*/  FADD.FTZ R4, R133, R4 ;  /* 0x0000000485047221 */ /* 0x002fc60000010000 */
[----:B---3--:R-:W-:Y:S01]  /*83c0*/  FADD.FTZ R6, R135, R131 ;  /* 0x0000008387067221 */ /* 0x008fe20000010000 */
[----:B------:R-:W-:Y:S06]  /*83d0*/  @!P0 BRA `(.L_x_24) ;  /* 0x0000000000048947 */ /* 0x000fec0003800000 */
[----:B------:R-:W-:Y:S01]  /*83e0*/  BPT.TRAP 0x1 ;  /* 0x000000040000795c */ /* 0x000fe20000300000 */
.L_x_24:
[----:B------:R-:W-:Y:S01]  /*83f0*/  ULEA UR6, UR56, UR38, 0x3 ;  /* 0x0000002638067291 */ /* 0x000fe2000f8e183f */
[----:B------:R-:W-:Y:S01]  /*8400*/  ISETP.LT.AND P1, PT, RZ, UR54, PT ;  /* 0x00000036ff007c0c */ /* 0x000fe2000bf21270 */
[----:B------:R-:W-:Y:S01]  /*8410*/  UIADD3 UR7, UR54, -0x1, URZ ;  /* 0xffffffff36077890 */ /* 0x000fe2000fffe03f */
[----:B------:R-:W-:Y:S01]  /*8420*/  F2FP.SATFINITE.E4M3.F32.PACK_AB_MERGE_C R11, R12, R11, RZ ;  /* 0x0000000b0c0b723e */ /* 0x000fe200048070ff */
[----:B------:R-:W-:Y:S01]  /*8430*/  UIADD3 UR6, UR6, 0x33460, URZ ;  /* 0x0003346006067890 */ /* 0x000fe2000fffe03f */
[----:B------:R-:W-:Y:S01]  /*8440*/  F2FP.SATFINITE.E4M3.F32.PACK_AB_MERGE_C R13, R14, R13, RZ ;  /* 0x0000000d0e0d723e */ /* 0x000fe200048070ff */
[----:B------:R-:W-:Y:S01]  /*8450*/  UMOV UR57, UR36 ;  /* 0x0000002400397c82 */ /* 0x000fe20008000000 */
[----:B------:R-:W-:Y:S01]  /*8460*/  F2FP.SATFINITE.E4M3.F32.PACK_AB_MERGE_C R185, R186, R185, RZ ;  /* 0x000000b9bab9723e */ /* 0x000fe200048070ff */
[----:B------:R-:W-:Y:S01]  /*8470*/  UPRMT UR6, UR37, 0x654, UR6 ;  /* 0x0000065425067896 */ /* 0x000fe20008000006 */
[----:B------:R-:W-:Y:S01]  /*8480*/  F2FP.SATFINITE.E4M3.F32.PACK_AB_MERGE_C R187, R188, R187, RZ ;  /* 0x000000bbbcbb723e */ /* 0x000fe200048070ff */
[----:B------:R-:W-:Y:S01]  /*8490*/  UMOV UR54, UR7 ;  /* 0x0000000700367c82 */ /* 0x000fe20008000000 */
[----:B------:R-:W-:Y:S01]  /*84a0*/  F2FP.SATFINITE.E4M3.F32.PACK_AB_MERGE_C R172, R173, R172, RZ ;  /* 0x000000acadac723e */ /* 0x000fe200048070ff */
[----:B------:R-:W-:Y:S01]  /*84b0*/  UMOV UR56, UR55 ;  /* 0x0000003700387c82 */ /* 0x000fe20008000000 */
[----:B------:R-:W-:Y:S01]  /*84c0*/  F2FP.SATFINITE.E4M3.F32.PACK_AB_MERGE_C R174, R175, R174, RZ ;  /* 0x000000aeafae723e */ /* 0x000fe200048070ff */
[-C--:B------:R-:W-:Y:S01]  /*84d0*/  FMUL.FTZ R24, R24, R5.reuse ;  /* 0x0000000518187220 */ /* 0x080fe20000410000 */
[----:B------:R-:W-:Y:S01]  /*84e0*/  F2FP.SATFINITE.E4M3.F32.PACK_AB_MERGE_C R180, R181, R180, RZ ;  /* 0x000000b4b5b4723e */ /* 0x000fe200048070ff */
[-C--:B------:R-:W-:Y:S01]  /*84f0*/  FMUL.FTZ R25, R25, R5.reuse ;  /* 0x0000000519197220 */ /* 0x080fe20000410000 */
[----:B------:R-:W-:Y:S01]  /*8500*/  F2FP.SATFINITE.E4M3.F32.PACK_AB_MERGE_C R182, R183, R182, RZ ;  /* 0x000000b6b7b6723e */ /* 0x000fe200048070ff */
[----:B------:R-:W-:Y:S01]  /*8510*/  SYNCS.ARRIVE.TRANS64.RED.A1T0 RZ, [UR6], RZ ;  /* 0x000000ffffff79a7 */ /* 0x000fe20008100406 */
[----:B------:R-:W-:Y:S01]  /*8520*/  F2FP.SATFINITE.E4M3.F32.PACK_AB_MERGE_C R156, R157, R156, RZ ;  /* 0x0000009c9d9c723e */ /* 0x000fe200048070ff */
[-C--:B------:R-:W-:Y:S01]  /*8530*/  FMUL.FTZ R28, R28, R5.reuse ;  /* 0x000000051c1c7220 */ /* 0x080fe20000410000 */
        /* <DEDUP_REMOVED lines=15> */
[----:B------:R-:W-:Y:S01]  /*8630*/  FMUL.FTZ R44, R44, R5 ;  /* 0x000000052c2c7220 */ /* 0x000fe20000410000 */
[----:B------:R-:W-:Y:S01]  /*8640*/  F2FP.SATFINITE.E4M3.F32.PACK_AB_MERGE_C R189, R194, R189, RZ ;  /* 0x000000bdc2bd723e */ /* 0x000fe200048070ff */
[-C--:B------:R-:W-:Y:S01]  /*8650*/  FMUL.FTZ R45, R45, R5.reuse ;  /* 0x000000052d2d7220 */ /* 0x080fe20000410000 */
[----:B------:R-:W-:Y:S01]  /*8660*/  F2FP.SATFINITE.E4M3.F32.PACK_AB_MERGE_C R133, R133, R190, RZ ;  /* 0x000000be8585723e */ /* 0x000fe200048070ff */
[-C--:B------:R-:W-:Y:S01]  /*8670*/  FMUL.FTZ R48, R48, R5.reuse ;  /* 0x0000000530307220 */ /* 0x080fe20000410000 */
[----:B------:R-:W-:Y:S01]  /*8680*/  F2FP.SATFINITE.E4M3.F32.PACK_AB_MERGE_C R12, R135, R134, RZ ;  /* 0x00000086870c723e */ /* 0x000fe200048070ff */
[-C--:B------:R-:W-:Y:S01]  /*8690*/  FMUL.FTZ R49, R49, R5.reuse ;  /* 0x0000000531317220 */ /* 0x080fe20000410000 */
        /* <DEDUP_REMOVED lines=33> */
[----:B------:R-:W-:Y:S01]  /*88b0*/  FMUL.FTZ R117, R117, R5 ;  /* 0x0000000575757220 */ /* 0x000fe20000410000 */
        /* <DEDUP_REMOVED lines=48> */
[----:B------:R-:W-:Y:S01]  /*8bc0*/  F2FP.SATFINITE.E4M3.F32.PACK_AB_MERGE_C R200, R7, R8, R11 ;  /* 0x0000000807c8723e */ /* 0x000fe2000480700b */
[----:B------:R-:W-:Y:S01]  /*8bd0*/  IMAD.MOV.U32 R5, RZ, RZ, R132 ;  /* 0x000000ffff057224 */ /* 0x000fe200078e0084 */
[----:B------:R-:W-:Y:S01]  /*8be0*/  F2FP.SATFINITE.E4M3.F32.PACK_AB_MERGE_C R201, R9, R10, R13 ;  /* 0x0000000a09c9723e */ /* 0x000fe2000480700d */
[----:B------:R-:W-:Y:S01]  /*8bf0*/  IMAD.MOV.U32 R3, RZ, RZ, R126 ;  /* 0x000000ffff037224 */ /* 0x000fe200078e007e */
[----:B------:R-:W-:-:S02]  /*8c00*/  F2FP.SATFINITE.E4M3.F32.PACK_AB_MERGE_C R202, R20, R15, R185 ;  /* 0x0000000f14ca723e */ /* 0x000fc400048070b9 */
[----:B------:R-:W-:Y:S02]  /*8c10*/  F2FP.SATFINITE.E4M3.F32.PACK_AB_MERGE_C R203, R184, R21, R187 ;  /* 0x00000015b8cb723e */ /* 0x000fe400048070bb */
[----:B------:R-:W-:Y:S02]  /*8c20*/  F2FP.SATFINITE.E4M3.F32.PACK_AB_MERGE_C R204, R169, R168, R172 ;  /* 0x000000a8a9cc723e */ /* 0x000fe400048070ac */
[----:B------:R-:W-:Y:S02]  /*8c30*/  F2FP.SATFINITE.E4M3.F32.PACK_AB_MERGE_C R205, R171, R170, R174 ;  /* 0x000000aaabcd723e */ /* 0x000fe400048070ae */
[----:B------:R-:W-:Y:S02]  /*8c40*/  F2FP.SATFINITE.E4M3.F32.PACK_AB_MERGE_C R206, R177, R176, R180 ;  /* 0x000000b0b1ce723e */ /* 0x000fe400048070b4 */
[----:B------:R-:W-:Y:S02]  /*8c50*/  F2FP.SATFINITE.E4M3.F32.PACK_AB_MERGE_C R207, R179, R178, R182 ;  /* 0x000000b2b3cf723e */ /* 0x000fe400048070b6 */
        /* <DEDUP_REMOVED lines=11> */
[----:B------:R-:W-:Y:S01]  /*8d10*/  F2FP.SATFINITE.E4M3.F32.PACK_AB_MERGE_C R219, R130, R127, R12 ;  /* 0x0000007f82db723e */ /* 0x000fe2000480700c */
[----:B------:R-:W-:Y:S06]  /*8d20*/  @P1 BRA `(.L_x_25) ;  /* 0xffffffc400dc1947 */ /* 0x000fec000383ffff */
[----:B------:R-:W-:-:S05]  /*8d30*/  UMOV UR49, UR55 ;  /* 0x0000003700317c82 */ /* 0x000fca0008000000 */
.L_x_15:
[----:B------:R-:W-:Y:S06]  /*8d40*/  BAR.ARV 0x8, 0x120 ;  /* 0x0204800000007b1d */ /* 0x000fec0000002000 */
[----:B------:R-:W-:Y:S05]  /*8d50*/  @!P0 BRA `(.L_x_26) ;  /* 0x0000000000048947 */ /* 0x000fea0003800000 */
[----:B------:R-:W-:Y:S01]  /*8d60*/  BPT.TRAP 0x1 ;  /* 0x000000040000795c */ /* 0x000fe20000300000 */
.L_x_26:
[----:B------:R-:W-:Y:S01]  /*8d70*/  ULEA UR4, UR49, UR38, 0x3 ;  /* 0x0000002631047291 */ /* 0x000fe2000f8e183f */
[----:B------:R-:W-:-:S05]  /*8d80*/  IMAD.U32 R0, RZ, RZ, UR36 ;  /* 0x00000024ff007e24 */ /* 0x000fca000f8e00ff */
[----:B------:R-:W-:-:S04]  /*8d90*/  SHF.L.U32 R0, R0, 0x1f, RZ ;  /* 0x0000001f00007819 */ /* 0x000fc800000006ff */
[----:B------:R1:W2:Y:S01]  /*8da0*/  SYNCS.PHASECHK.TRANS64.TRYWAIT P1, [UR4+0x33450], R0 ;  /* 0x03345000ff0075a7 */ /* 0x0002a20008020144 */
[----:B------:R-:W-:Y:S05]  /*8db0*/  @!P0 BRA `(.L_x_27) ;  /* 0x0000000000048947 */ /* 0x000fea0003800000 */
[----:B------:R-:W-:Y:S01]  /*8dc0*/  BPT.TRAP 0x1 ;  /* 0x000000040000795c */ /* 0x000fe20000300000 */
.L_x_27:
[----:B--2---:R-:W-:Y:S05]  /*8dd0*/  @P1 BRA `(.L_x_28) ;  /* 0x0000000000081947 */ /* 0x004fea0003800000 */
[----:B------:R-:W2:Y:S02]  /*8de0*/  SYNCS.PHASECHK.TRANS64.TRYWAIT P1, [UR4+0x33450], R0 ;  /* 0x03345000ff0075a7 */ /* 0x000ea40008020144 */
[----:B--2---:R-:W-:Y:S05]  /*8df0*/  @!P1 BRA `(.L_x_29) ;  /* 0x0000005400dc9947 */ /* 0x004fea0003800000 */
.L_x_28:
[----:B------:R-:W-:Y:S01]  /*8e00*/  UIADD3 UR5, UR38, 0x200, URZ ;  /* 0x0000020026057890 */ /* 0x000fe2000fffe03f */
[----:B------:R-:W-:Y:S01]  /*8e10*/  WARPGROUP.ARRIVE ;  /* 0x00000000000079c5 */ /* 0x000fe20000000000 */
[----:B------:R-:W-:Y:S01]  /*8e20*/  UMOV UR7, 0xc0000010 ;  /* 0xc000001000077882 */ /* 0x000fe20000000000 */
[----:B------:R-:W-:Y:S01]  /*8e30*/  IMAD.MOV.U32 R5, RZ, RZ, 0x3f800000 ;  /* 0x3f800000ff057424 */ /* 0x000fe200078e00ff */
[----:B------:R-:W-:-:S04]  /*8e40*/  USHF.R.U32.HI UR5, URZ, 0x4, UR5 ;  /* 0x000000043f057899 */ /* 0x000fc80008011605 */
[----:B------:R-:W-:-:S04]  /*8e50*/  ULOP3.LUT UR5, UR5, 0x3fff, URZ, 0xc0, !UPT ;  /* 0x00003fff05057892 */ /* 0x000fc8000f8ec03f */
[----:B------:R-:W-:-:S04]  /*8e60*/  ULOP3.LUT UR5, UR5, 0x10000, URZ, 0xfc, !UPT ;  /* 0x0001000005057892 */ /* 0x000fc8000f8efc3f */
[----:B------:R-:W-:-:S07]  /*8e70*/  UIMAD UR5, UR49, 0x780, UR5 ;  /* 0x00000780310578a4 */ /* 0x000fce000f8e0205 */
[----:B------:R-:W-:Y:S02]  /*8e80*/  UMOV UR6, UR5 ;  /* 0x0000000500067c82 */ /* 0x000fe40008000000 */
[----:B------:R-:W-:Y:S01]  /*8e90*/  QGMMA.64x192x32.F32.E4M3.E4M3 R24, R200, gdesc[UR4], R24, gsb0 ;  /* 0x02e00004c8187df3 */ /* 0x000fe20008000818 */
[----:B------:R-:W-:Y:S01]  /*8ea0*/  UIADD3 UR6, UR5, 0x180, URZ ;  /* 0x0000018005067890 */ /* 0x000fe2000fffe03f */
[----:B------:R-:W-:Y:S01]  /*8eb0*/  UMOV UR7, 0xc0000010 ;  /* 0xc000001000077882 */ /* 0x000fe20000000000 */
[----:B------:R-:W-:Y:S02]  /*8ec0*/  WARPGROUP.DEPBAR.LE gsb0, 0x0 ;  /* 0x00008000000079c5 */ /* 0x000fe40000010000 */
[----:B------:R-:W-:-:S15]  /*8ed0*/  WARPGROUP.ARRIVE ;  /* 0x00000000000079c5 */ /* 0x000fde0000000000 */
[----:B------:R-:W-:Y:S01]  /*8ee0*/  QGMMA.64x192x32.F32.E4M3.E4M3 R24, R204, gdesc[UR4], R24, gsb0 ;  /* 0x02e00004cc187df3 */ /* 0x000fe20008000818 */
[----:B------:R-:W-:Y:S01]  /*8ef0*/  UIADD3 UR6, UR5, 0x300, URZ ;  /* 0x0000030005067890 */ /* 0x000fe2000fffe03f */
[----:B------:R-:W-:Y:S01]  /*8f00*/  UMOV UR7, 0xc0000010 ;  /* 0xc000001000077882 */ /* 0x000fe20000000000 */
[----:B------:R-:W-:Y:S02]  /*8f10*/  WARPGROUP.DEPBAR.LE gsb0, 0x0 ;  /* 0x00008000000079c5 */ /* 0x000fe40000010000 */
[----:B------:R-:W-:-:S15]  /*8f20*/  WARPGROUP.ARRIVE ;  /* 0x00000000000079c5 */ /* 0x000fde0000000000 */
[----:B------:R-:W-:Y:S01]  /*8f30*/  QGMMA.64x192x32.F32.E4M3.E4M3 R24, R208, gdesc[UR4], R24, gsb0 ;  /* 0x02e00004d0187df3 */ /* 0x000fe20008000818 */
[----:B------:R-:W-:Y:S02]  /*8f40*/  ULDC.64 UR6, c[0x0][0x9a0] ;  /* 0x0002680000067ab9 */ /* 0x000fe40000000a00 */
[----:B------:R-:W-:-:S04]  /*8f50*/  UISETP.NE.U32.AND UP0, UPT, UR6, URZ, UPT ;  /* 0x0000003f0600728c */ /* 0x000fc8000bf05070 */
[----:B------:R-:W-:-:S06]  /*8f60*/  UISETP.NE.AND.EX UP0, UPT, UR7, URZ, UPT, UP0 ;  /* 0x0000003f0700728c */ /* 0x000fcc000bf05300 */
[----:B------:R-:W-:-:S05]  /*8f70*/  PLOP3.LUT P1, PT, PT, PT, UP0, 0x80, 0x0 ;  /* 0x000000000000781c */ /* 0x000fca0003f2f008 */
[----:B------:R-:W-:Y:S01]  /*8f80*/  @UP0 USHF.R.S32.HI UR11, URZ, 0x1f, UR44 ;  /* 0x0000001f3f0b0899 */ /* 0x000fe2000801142c */
[----:B------:R-:W-:Y:S01]  /*8f90*/  @UP0 ULDC.64 UR12, c[0x0][0x9c8] ;  /* 0x00027200000c0ab9 */ /* 0x000fe20000000a00 */
[----:B------:R-:W-:Y:S02]  /*8fa0*/  @UP0 USHF.R.S32.HI UR14, URZ, 0x1f, UR41 ;  /* 0x0000001f3f0e0899 */ /* 0x000fe40008011429 */
[----:B------:R-:W-:Y:S02]  /*8fb0*/  @UP0 UIMAD UR11, UR11, UR12, URZ ;  /* 0x0000000c0b0b02a4 */ /* 0x000fe4000f8e023f */
[----:B------:R-:W-:Y:S02]  /*8fc0*/  @UP0 UIMAD.WIDE.U32 UR8, UR44, UR12, URZ ;  /* 0x0000000c2c0802a5 */ /* 0x000fe4000f8e003f */
[----:B------:R-:W-:-:S03]  /*8fd0*/  @UP0 UIMAD UR11, UR44, UR13, UR11 ;  /* 0x0000000d2c0b02a4 */ /* 0x000fc6000f8e020b */
[----:B------:R-:W-:Y:S01]  /*8fe0*/  @UP0 ULDC.64 UR12, c[0x0][0x9d0] ;  /* 0x00027400000c0ab9 */ /* 0x000fe20000000a00 */
[----:B------:R-:W-:Y:S02]  /*8ff0*/  @UP0 UIADD3 UR9, UR9, UR11, URZ ;  /* 0x0000000b09090290 */ /* 0x000fe4000fffe03f */
[----:B------:R-:W-:Y:S02]  /*9000*/  @UP0 UIMAD UR11, UR14, UR12, URZ ;  /* 0x0000000c0e0b02a4 */ /* 0x000fe4000f8e023f */
[----:B------:R-:W-:Y:S02]  /*9010*/  @UP0 UIMAD.WIDE.U32 UR8, UR41, UR12, UR8 ;  /* 0x0000000c290802a5 */ /* 0x000fe4000f8e0008 */
[----:B------:R-:W-:Y:S02]  /*9020*/  @UP0 UIMAD UR11, UR41, UR13, UR11 ;  /* 0x0000000d290b02a4 */ /* 0x000fe4000f8e020b */
[----:B------:R-:W-:Y:S02]  /*9030*/  @UP0 ULEA UR6, UP1, UR8, UR6, 0x2 ;  /* 0x0000000608060291 */ /* 0x000fe4000f82103f */
[----:B------:R-:W-:-:S04]  /*9040*/  @UP0 UIADD3 UR9, UR9, UR11, URZ ;  /* 0x0000000b09090290 */ /* 0x000fc8000fffe03f */
[----:B------:R-:W-:Y:S01]  /*9050*/  @UP0 ULEA.HI.X UR7, UR8, UR7, UR9, 0x2, UP1 ;  /* 0x0000000708070291 */ /* 0x000fe200088f1409 */
[----:B------:R-:W-:-:S05]  /*9060*/  IMAD.U32 R8, RZ, RZ, UR6 ;  /* 0x00000006ff087e24 */ /* 0x000fca000f8e00ff */
[----:B------:R-:W-:-:S05]  /*9070*/  IMAD.U32 R9, RZ, RZ, UR7 ;  /* 0x00000007ff097e24 */ /* 0x000fca000f8e00ff */
[----:B------:R3:W4:Y:S01]  /*9080*/  @P1 LDG.E R5, desc[UR50][R8.64] ;  /* 0x0000003208051981 */ /* 0x000722000c1e1900 */
[----:B------:R-:W-:Y:S01]  /*9090*/  UIADD3 UR6, UR5, 0x480, URZ ;  /* 0x0000048005067890 */ /* 0x000fe2000fffe03f */
[----:B------:R-:W-:Y:S01]  /*90a0*/  UMOV UR7, 0xc0000010 ;  /* 0xc000001000077882 */ /* 0x000fe20000000000 */
[----:B------:R-:W-:Y:S02]  /*90b0*/  WARPGROUP.DEPBAR.LE gsb0, 0x0 ;  /* 0x00008000000079c5 */ /* 0x000fe40000010000 */
[----:B------:R-:W-:-:S06]  /*90c0*/  WARPGROUP.ARRIVE ;  /* 0x00000000000079c5 */ /* 0x000fcc0000000000 */
[----:B------:R-:W-:Y:S01]  /*90d0*/  QGMMA.64x192x32.F32.E4M3.E4M3 R24, R212, gdesc[UR4], R24, gsb0 ;  /* 0x02e00004d4187df3 */ /* 0x000fe20008000818 */
[----:B------:R-:W-:Y:S01]  /*90e0*/  UIADD3 UR6, UR5, 0x600, URZ ;  /* 0x0000060005067890 */ /* 0x000fe2000fffe03f */
[----:B------:R-:W-:Y:S01]  /*90f0*/  UMOV UR7, 0xc0000010 ;  /* 0xc000001000077882 */ /* 0x000fe20000000000 */
[----:B--2---:R-:W2:Y:S04]  /*9100*/  SHFL.BFLY PT, R3, R4, 0x2, 0x1f ;  /* 0x0c401f0004037f89 */ /* 0x004ea800000e0000 */
[----:B------:R-:W5:Y:S01]  /*9110*/  SHFL.BFLY PT, R7, R6, 0x2, 0x1f ;  /* 0x0c401f0006077f89 */ /* 0x000f6200000e0000 */
[----:B--2---:R-:W-:-:S01]  /*9120*/  FADD.FTZ R3, R3, R4 ;  /* 0x0000000403037221 */ /* 0x004fc20000010000 */
[----:B-----5:R-:W-:-:S04]  /*9130*/  FADD.FTZ R7, R7, R6 ;  /* 0x0000000607077221 */ /* 0x020fc80000010000 */
[----:B-1----:R-:W1:Y:S04]  /*9140*/  SHFL.BFLY PT, R0, R3, 0x1, 0x1f ;  /* 0x0c201f0003007f89 */ /* 0x002e6800000e0000 */
[----:B---3--:R-:W2:Y:S01]  /*9150*/  SHFL.BFLY PT, R8, R7, 0x1, 0x1f ;  /* 0x0c201f0007087f89 */ /* 0x008ea200000e0000 */
[----:B------:R-:W-:Y:S02]  /*9160*/  IMAD.MOV.U32 R4, RZ, RZ, RZ ;  /* 0x000000ffff047224 */ /* 0x000fe400078e00ff */
[----:B-1----:R-:W-:Y:S01]  /*9170*/  FADD.FTZ R10, R3, R0 ;  /* 0x00000000030a7221 */ /* 0x002fe20000010000 */
[----:B--2---:R-:W-:-:S04]  /*9180*/  FADD.FTZ R11, R7, R8 ;  /* 0x00000008070b7221 */ /* 0x004fc80000010000 */
[C---:B------:R-:W-:Y:S01]  /*9190*/  FSETP.NE.FTZ.AND P1, PT, R10.reuse, RZ, PT ;  /* 0x000000ff0a00720b */ /* 0x040fe20003f35000 */
[----:B------:R-:W-:Y:S01]  /*91a0*/  FMUL.FTZ R12, R10, 0.00390625 ;  /* 0x3b8000000a0c7820 */ /* 0x000fe20000410000 */
[----:B------:R-:W-:-:S04]  /*91b0*/  FMUL.FTZ R13, R11, 0.00390625 ;  /* 0x3b8000000b0d7820 */ /* 0x000fc80000410000 */
[----:B------:R-:W-:Y:S02]  /*91c0*/  FSETP.NE.FTZ.AND P2, PT, R12, RZ, PT ;  /* 0x000000ff0c00720b */ /* 0x000fe40003f55000 */
[----:B------:R-:W-:-:S05]  /*91d0*/  FSETP.NE.FTZ.AND P3, PT, R13, RZ, PT ;  /* 0x000000ff0d00720b */ /* 0x000fca0003f75000 */
[----:B------:R-:W-:Y:S01]  /*91e0*/  @P1 MUFU.RCP R4, R10 ;  /* 0x0000000a00041308 */ /* 0x000fe20000001000 */
[----:B------:R-:W-:Y:S01]  /*91f0*/  FSETP.NE.FTZ.AND P1, PT, R11, RZ, PT ;  /* 0x000000ff0b00720b */ /* 0x000fe20003f35000 */
[----:B------:R-:W-:-:S06]  /*9200*/  IMAD.MOV.U32 R8, RZ, RZ, RZ ;  /* 0x000000ffff087224 */ /* 0x000fcc00078e00ff */
[----:B------:R-:W1:Y:S01]  /*9210*/  @P2 MUFU.LG2 R6, R12 ;  /* 0x0000000c00062308 */ /* 0x000e620000000c00 */
[----:B------:R-:W-:Y:S02]  /*9220*/  WARPGROUP.DEPBAR.LE gsb0, 0x0 ;  /* 0x00008000000079c5 */ /* 0x000fe40000010000 */
[----:B------:R-:W-:-:S06]  /*9230*/  WARPGROUP.ARRIVE ;  /* 0x00000000000079c5 */ /* 0x000fcc0000000000 */
[----:B------:R-:W-:Y:S01]  /*9240*/  QGMMA.64x192x32.F32.E4M3.E4M3 R24, R216, gdesc[UR4], R24, gsb0 ;  /* 0x02e00004d8187df3 */ /* 0x000fe20008000818 */
[----:B------:R-:W2:Y:S08]  /*9250*/  @P3 MUFU.LG2 R9, R13 ;  /* 0x0000000d00093308 */ /* 0x000eb00000000c00 */
[----:B------:R4:W3:Y:S01]  /*9260*/  @P1 MUFU.RCP R8, R11 ;  /* 0x0000000b00081308 */ /* 0x0008e20000001000 */
[----:B------:R-:W-:-:S02]  /*9270*/  IMAD.U32 R7, RZ, RZ, UR10 ;  /* 0x0000000aff077e24 */ /* 0x000fc4000f8e00ff */
[----:B------:R-:W-:Y:S02]  /*9280*/  IMAD.U32 R14, RZ, RZ, UR10 ;  /* 0x0000000aff0e7e24 */ /* 0x000fe4000f8e00ff */
[----:B-1----:R-:W-:Y:S01]  /*9290*/  @P2 FMUL.FTZ R6, R6, 0.69314718246459960938 ;  /* 0x3f31721806062820 */ /* 0x002fe20000410000 */
[----:B------:R-:W-:Y:S01]  /*92a0*/  @P2 FMUL.FTZ R7, R7, 0.69314718246459960938 ;  /* 0x3f31721807072820 */ /* 0x000fe20000410000 */
[----:B------:R-:W-:Y:S01]  /*92b0*/  @P3 FMUL.FTZ R10, R14, 0.69314718246459960938 ;  /* 0x3f3172180e0a3820 */ /* 0x000fe20000410000 */
[----:B--2---:R-:W-:Y:S01]  /*92c0*/  @P3 FMUL.FTZ R9, R9, 0.69314718246459960938 ;  /* 0x3f31721809093820 */ /* 0x004fe20000410000 */
[----:B------:R-:W-:Y:S02]  /*92d0*/  IMAD.MOV.U32 R3, RZ, RZ, -0x800000 ;  /* 0xff800000ff037424 */ /* 0x000fe400078e00ff */
[----:B------:R-:W-:Y:S01]  /*92e0*/  @P2 FFMA.FTZ R3, R7, R126, R6 ;  /* 0x0000007e07032223 */ /* 0x000fe20000010006 */
[----:B------:R-:W-:Y:S02]  /*92f0*/  IMAD.MOV.U32 R0, RZ, RZ, -0x800000 ;  /* 0xff800000ff007424 */ /* 0x000fe400078e00ff */
[----:B------:R-:W-:Y:S01]  /*9300*/  @P3 FFMA.FTZ R0, R10, R132, R9 ;  /* 0x000000840a003223 */ /* 0x000fe20000010009 */
[-C--:B----4-:R-:W-:Y:S01]  /*9310*/  FMUL.FTZ R11, R4, R5.reuse ;  /* 0x00000005040b7220 */ /* 0x090fe20000410000 */
[----:B---3--:R-:W-:Y:S01]  /*9320*/  FMUL.FTZ R120, R8, R5 ;  /* 0x0000000508787220 */ /* 0x008fe20000410000 */
[----:B------:R-:W-:-:S02]  /*9330*/  WARPGROUP.DEPBAR.LE gsb0, 0x0 ;  /* 0x00008000000079c5 */ /* 0x000fc40000010000 */
[----:B------:R-:W-:Y:S05]  /*9340*/  @!P0 BRA `(.L_x_30) ;  /* 0x0000000000048947 */ /* 0x000fea0003800000 */
[----:B------:R-:W-:Y:S01]  /*9350*/  BPT.TRAP 0x1 ;  /* 0x000000040000795c */ /* 0x000fe20000300000 */
.L_x_30:
[----:B------:R-:W1:Y:S01]  /*9360*/  S2R R121, SR_TID.X ;  /* 0x0000000000797919 */ /* 0x000e620000002100 */
[----:B------:R-:W-:Y:S01]  /*9370*/  ULDC.64 UR6, c[0x4][0x38] ;  /* 0x01000e0000067ab9 */ /* 0x000fe20000000a00 */
        /* <DEDUP_REMOVED lines=10> */
[----:B------:R-:W-:Y:S01]  /*9420*/  FMUL.FTZ R15, R38, R120 ;  /* 0x00000078260f7220 */ /* 0x000fe20000410000 */
[----:B------:R-:W-:-:S02]  /*9430*/  UIADD3 UR42, -UR42, URZ, URZ ;  /* 0x0000003f2a2a7290 */ /* 0x000fc4000fffe13f */
[----:B------:R-:W-:Y:S01]  /*9440*/  USHF.R.S32.HI UR5, URZ, 0x1f, UR43 ;  /* 0x0000001f3f057899 */ /* 0x000fe2000801142b */
[----:B------:R-:W-:Y:S01]  /*9450*/  ULDC UR8, c[0x0][0xda8] ;  /* 0x00036a0000087ab9 */ /* 0x000fe20000000800 */
[----:B-1----:R-:W-:-:S05]  /*9460*/  IMAD.SHL.U32 R4, R121, 0x4, RZ ;  /* 0x0000000479047824 */ /* 0x002fca00078e00ff */
[----:B------:R-:W-:-:S04]  /*9470*/  LOP3.LUT R4, R4, 0xc, RZ, 0xc0, !PT ;  /* 0x0000000c04047812 */ /* 0x000fc800078ec0ff */
[----:B------:R-:W-:-:S05]  /*9480*/  IADD3 R4, P0, R4, UR6, RZ ;  /* 0x0000000604047c10 */ /* 0x000fca000ff1e0ff */
[----:B------:R-:W-:Y:S02]  /*9490*/  IMAD.X R5, RZ, RZ, UR7, P0 ;  /* 0x00000007ff057e24 */ /* 0x000fe400080e06ff */
[-C--:B------:R-:W-:Y:S01]  /*94a0*/  FMUL.FTZ R24, R33, R11.reuse ;  /* 0x0000000b21187220 */ /* 0x080fe20000410000 */
[-C--:B------:R-:W-:Y:S01]  /*94b0*/  FMUL.FTZ R29, R40, R11.reuse ;  /* 0x0000000b281d7220 */ /* 0x080fe20000410000 */
[-C--:B------:R-:W-:Y:S01]  /*94c0*/  FMUL.FTZ R32, R45, R11.reuse ;  /* 0x0000000b2d207220 */ /* 0x080fe20000410000 */
[-C--:B------:R-:W-:Y:S01]  /*94d0*/  FMUL.FTZ R37, R48, R11.reuse ;  /* 0x0000000b30257220 */ /* 0x080fe20000410000 */
[----:B------:R1:W2:Y:S01]  /*94e0*/  LDG.E.CONSTANT R4, desc[UR50][R4.64] ;  /* 0x0000003204047981 */ /* 0x0002a2000c1e9900 */
        /* <DEDUP_REMOVED lines=37> */
[----:B------:R-:W-:Y:S01]  /*9740*/  F2FP.BF16.F32.PACK_AB R6, R6, R7 ;  /* 0x000000070606723e */ /* 0x000fe200000010ff */
[-C--:B-1----:R-:W-:Y:S01]  /*9750*/  FMUL.FTZ R5, R30, R120.reuse ;  /* 0x000000781e057220 */ /* 0x082fe20000410000 */
[-C--:B------:R-:W-:Y:S01]  /*9760*/  FMUL.FTZ R11, R31, R120.reuse ;  /* 0x000000781f0b7220 */ /* 0x080fe20000410000 */
[-C--:B------:R-:W-:Y:S01]  /*9770*/  FMUL.FTZ R25, R39, R120.reuse ;  /* 0x0000007827197220 */ /* 0x080fe20000410000 */
[-C--:B------:R-:W-:Y:S01]  /*9780*/  FMUL.FTZ R27, R46, R120.reuse ;  /* 0x000000782e1b7220 */ /* 0x080fe20000410000 */
[----:B------:R-:W-:Y:S01]  /*9790*/  LOP3.LUT P0, R7, R121, 0x3, RZ, 0xc0, !PT ;  /* 0x0000000379077812 */ /* 0x000fe2000780c0ff */
[-C--:B------:R-:W-:Y:S01]  /*97a0*/  FMUL.FTZ R30, R42, R120.reuse ;  /* 0x000000782a1e7220 */ /* 0x080fe20000410000 */
[-C--:B------:R-:W-:Y:S01]  /*97b0*/  FMUL.FTZ R31, R47, R120.reuse ;  /* 0x000000782f1f7220 */ /* 0x080fe20000410000 */
[-C--:B------:R-:W-:Y:S01]  /*97c0*/  FMUL.FTZ R34, R43, R120.reuse ;  /* 0x000000782b227220 */ /* 0x080fe20000410000 */
[-C--:B------:R-:W-:Y:S01]  /*97d0*/  FMUL.FTZ R39, R55, R120.reuse ;  /* 0x0000007837277220 */ /* 0x080fe20000410000 */
[-C--:B------:R-:W-:Y:S01]  /*97e0*/  FMUL.FTZ R46, R58, R120.reuse ;  /* 0x000000783a2e7220 */ /* 0x080fe20000410000 */
[-C--:B------:R-:W-:Y:S01]  /*97f0*/  FMUL.FTZ R55, R71, R120.reuse ;  /* 0x0000007847377220 */ /* 0x080fe20000410000 */
[-C--:B------:R-:W-:Y:S01]  /*9800*/  FMUL.FTZ R58, R67, R120.reuse ;  /* 0x00000078433a7220 */ /* 0x080fe20000410000 */
[----:B------:R-:W-:Y:S01]  /*9810*/  F2FP.BF16.F32.PACK_AB R68, R68, R69 ;  /* 0x000000454444723e */ /* 0x000fe200000010ff */
[-C--:B------:R-:W-:Y:S01]  /*9820*/  FMUL.FTZ R26, R35, R120.reuse ;  /* 0x00000078231a7220 */ /* 0x080fe20000410000 */
[----:B------:R-:W-:Y:S01]  /*9830*/  F2FP.BF16.F32.PACK_AB R73, R72, R73 ;  /* 0x000000494849723e */ /* 0x000fe200000010ff */
[-C--:B------:R-:W-:Y:S01]  /*9840*/  FMUL.FTZ R43, R62, R120.reuse ;  /* 0x000000783e2b7220 */ /* 0x080fe20000410000 */
[----:B------:R-:W-:Y:S01]  /*9850*/  ISETP.EQ.OR P0, PT, R7, 0x3, !P0 ;  /* 0x000000030700780c */ /* 0x000fe20004702670 */
[----:B------:R-:W-:Y:S01]  /*9860*/  FMUL.FTZ R35, R54, R120 ;  /* 0x0000007836237220 */ /* 0x000fe20000410000 */
[----:B------:R-:W-:Y:S01]  /*9870*/  F2FP.BF16.F32.PACK_AB R27, R27, R30 ;  /* 0x0000001e1b1b723e */ /* 0x000fe200000010ff */
[----:B------:R-:W-:Y:S01]  /*9880*/  FMUL.FTZ R42, R51, R120 ;  /* 0x00000078332a7220 */ /* 0x000fe20000410000 */
[----:B------:R-:W-:Y:S01]  /*9890*/  F2FP.BF16.F32.PACK_AB R34, R31, R34 ;  /* 0x000000221f22723e */ /* 0x000fe200000010ff */
[----:B------:R-:W-:Y:S01]  /*98a0*/  FMUL.FTZ R62, R74, R120 ;  /* 0x000000784a3e7220 */ /* 0x000fe20000410000 */
[----:B------:R-:W-:Y:S01]  /*98b0*/  F2FP.BF16.F32.PACK_AB R58, R55, R58 ;  /* 0x0000003a373a723e */ /* 0x000fe200000010ff */
[-C--:B------:R-:W-:Y:S01]  /*98c0*/  FMUL.FTZ R51, R70, R120.reuse ;  /* 0x0000007846337220 */ /* 0x080fe20000410000 */
[-C--:B------:R-:W-:Y:S01]  /*98d0*/  FMUL.FTZ R54, R66, R120.reuse ;  /* 0x0000007842367220 */ /* 0x080fe20000410000 */
[-C--:B------:R-:W-:Y:S01]  /*98e0*/  FMUL.FTZ R71, R87, R120.reuse ;  /* 0x0000007857477220 */ /* 0x080fe20000410000 */
[-C--:B------:R-:W-:Y:S01]  /*98f0*/  FMUL.FTZ R74, R83, R120.reuse ;  /* 0x00000078534a7220 */ /* 0x080fe20000410000 */
[----:B------:R-:W-:Y:S01]  /*9900*/  SEL R55, R68, R73, P0 ;  /* 0x0000004944377207 */ /* 0x000fe20000000000 */
[----:B------:R-:W-:Y:S01]  /*9910*/  FMUL.FTZ R38, R50, R120 ;  /* 0x0000007832267220 */ /* 0x000fe20000410000 */
[----:B------:R-:W-:Y:S01]  /*9920*/  F2FP.BF16.F32.PACK_AB R57, R56, R57 ;  /* 0x000000393839723e */ /* 0x000fe200000010ff */
[----:B------:R-:W-:Y:S01]  /*9930*/  ULDC.64 UR6, c[0x0][0xb70] ;  /* 0x0002dc0000067ab9 */ /* 0x000fe20000000a00 */
[----:B------:R-:W-:Y:S01]  /*9940*/  SEL R68, R73, R68, P0 ;  /* 0x0000004449447207 */ /* 0x000fe20000000000 */
[----:B------:R-:W-:Y:S01]  /*9950*/  UIMAD UR42, UR8, UR42, UR48 ;  /* 0x0000002a082a72a4 */ /* 0x000fe2000f8e0230 */
[----:B------:R-:W-:Y:S01]  /*9960*/  F2FP.BF16.F32.PACK_AB R15, R15, R20 ;  /* 0x000000140f0f723e */ /* 0x000fe200000010ff */
[----:B------:R-:W-:Y:S01]  /*9970*/  FMUL.FTZ R50, R59, R120 ;  /* 0x000000783b327220 */ /* 0x000fe20000410000 */
[----:B------:R-:W-:Y:S01]  /*9980*/  F2FP.BF16.F32.PACK_AB R26, R25, R26 ;  /* 0x0000001a191a723e */ /* 0x000fe200000010ff */
[----:B------:R-:W-:Y:S01]  /*9990*/  FMUL.FTZ R59, R78, R120 ;  /* 0x000000784e3b7220 */ /* 0x000fe20000410000 */
[----:B------:R-:W-:Y:S01]  /*99a0*/  SEL R73, R27, R34, P0 ;  /* 0x000000221b497207 */ /* 0x000fe20000000000 */
[----:B------:R-:W-:Y:S01]  /*99b0*/  UIMAD UR5, UR5, UR6, URZ ;  /* 0x00000006050572a4 */ /* 0x000fe2000f8e023f */
[----:B------:R-:W-:Y:S01]  /*99c0*/  SEL R56, R34, R27, P0 ;  /* 0x0000001b22387207 */ /* 0x000fe20000000000 */
[-C--:B------:R-:W-:Y:S01]  /*99d0*/  FMUL.FTZ R78, R90, R120.reuse ;  /* 0x000000785a4e7220 */ /* 0x080fe20000410000 */
[----:B------:R-:W-:Y:S01]  /*99e0*/  IADD3 R27, P1, R16, 0x4000, RZ ;  /* 0x00004000101b7810 */ /* 0x000fe20007f3e0ff */
[----:B------:R-:W-:Y:S01]  /*99f0*/  FMUL.FTZ R87, R103, R120 ;  /* 0x0000007867577220 */ /* 0x000fe20000410000 */
[----:B------:R-:W-:Y:S01]  /*9a00*/  F2FP.BF16.F32.PACK_AB R51, R51, R54 ;  /* 0x000000363333723e */ /* 0x000fe200000010ff */
[----:B------:R-:W-:Y:S01]  /*9a10*/  FMUL.FTZ R90, R99, R120 ;  /* 0x00000078635a7220 */ /* 0x000fe20000410000 */
[----:B------:R-:W-:Y:S01]  /*9a20*/  F2FP.BF16.F32.PACK_AB R74, R71, R74 ;  /* 0x0000004a474a723e */ /* 0x000fe200000010ff */
[----:B------:R-:W-:Y:S01]  /*9a30*/  USHF.L.U32 UR42, UR42, 0x7, URZ ;  /* 0x000000072a2a7899 */ /* 0x000fe2000800063f */
[----:B------:R-:W-:Y:S01]  /*9a40*/  SEL R71, R15, R26, P0 ;  /* 0x0000001a0f477207 */ /* 0x000fe20000000000 */
[----:B------:R-:W-:Y:S01]  /*9a50*/  UIMAD.WIDE.U32 UR10, UR43, UR6, URZ ;  /* 0x000000062b0a72a5 */ /* 0x000fe2000f8e003f */
[----:B------:R-:W-:Y:S01]  /*9a60*/  SEL R54, R26, R15, P0 ;  /* 0x0000000f1a367207 */ /* 0x000fe20000000000 */
[----:B------:R-:W-:Y:S01]  /*9a70*/  UIMAD UR5, UR43, UR7, UR5 ;  /* 0x000000072b0572a4 */ /* 0x000fe2000f8e0205 */
[----:B------:R-:W-:Y:S01]  /*9a80*/  LOP3.LUT R26, R27, 0x380, RZ, 0xc0, !PT ;  /* 0x000003801b1a7812 */ /* 0x000fe200078ec0ff */
[----:B------:R-:W-:Y:S01]  /*9a90*/  FMUL.FTZ R47, R63, R120 ;  /* 0x000000783f2f7220 */ /* 0x000fe20000410000 */
[----:B------:R-:W-:Y:S01]  /*9aa0*/  F2FP.BF16.F32.PACK_AB R13, R13, R14 ;  /* 0x0000000e0d0d723e */ /* 0x000fe200000010ff */
[----:B------:R-:W-:Y:S01]  /*9ab0*/  UIADD3 UR5, UR11, UR5, URZ ;  /* 0x000000050b057290 */ /* 0x000fe2000fffe03f */
[----:B------:R-:W-:Y:S01]  /*9ac0*/  F2FP.BF16.F32.PACK_AB R24, R21, R24 ;  /* 0x000000181518723e */ /* 0x000fe200000010ff */
[-C--:B------:R-:W-:Y:S01]  /*9ad0*/  FMUL.FTZ R63, R79, R120.reuse ;  /* 0x000000784f3f7220 */ /* 0x080fe20000410000 */
[----:B------:R-:W-:Y:S01]  /*9ae0*/  SHF.R.U64 R26, R26, 0x3, RZ ;  /* 0x000000031a1a7819 */ /* 0x000fe200000012ff */
[-C--:B------:R-:W-:Y:S01]  /*9af0*/  FMUL.FTZ R70, R82, R120.reuse ;  /* 0x0000007852467220 */ /* 0x080fe20000410000 */
[----:B------:R-:W-:Y:S01]  /*9b00*/  IADD3 R25, P2, R16, 0x4020, RZ ;  /* 0x0000402010197810 */ /* 0x000fe20007f5e0ff */
[----:B------:R-:W-:Y:S01]  /*9b10*/  UIADD3 UR4, UR4, 0x33460, URZ ;  /* 0x0003346004047890 */ /* 0x000fe2000fffe03f */
[----:B------:R-:W-:Y:S01]  /*9b20*/  F2FP.BF16.F32.PACK_AB R41, R40, R41 ;  /* 0x000000292829723e */ /* 0x000fe200000010ff */
[----:B------:R-:W-:Y:S01]  /*9b30*/  FMUL.FTZ R79, R95, R120 ;  /* 0x000000785f4f7220 */ /* 0x000fe20000410000 */
[----:B------:R-:W-:Y:S01]  /*9b40*/  F2FP.BF16.F32.PACK_AB R42, R39, R42 ;  /* 0x0000002a272a723e */ /* 0x000fe200000010ff */
[----:B------:R-:W-:Y:S01]  /*9b50*/  FMUL.FTZ R82, R91, R120 ;  /* 0x000000785b527220 */ /* 0x000fe20000410000 */
[----:B------:R-:W-:Y:S01]  /*9b60*/  SEL R39, R13, R24, P0 ;  /* 0x000000180d277207 */ /* 0x000fe20000000000 */
[-C--:B------:R-:W-:Y:S01]  /*9b70*/  FMUL.FTZ R66, R75, R120.reuse ;  /* 0x000000784b427220 */ /* 0x080fe20000410000 */
[----:B------:R-:W-:Y:S01]  /*9b80*/  SEL R40, R24, R13, P0 ;  /* 0x0000000d18287207 */ /* 0x000fe20000000000 */
[----:B------:R-:W-:Y:S01]  /*9b90*/  FMUL.FTZ R67, R86, R120 ;  /* 0x0000007856437220 */ /* 0x000fe20000410000 */
[----:B------:R-:W-:Y:S01]  /*9ba0*/  LOP3.LUT R26, R26, R27, RZ, 0x3c, !PT ;  /* 0x0000001b1a1a7212 */ /* 0x000fe200078e3cff */
[--C-:B------:R-:W-:Y:S01]  /*9bb0*/  IMAD.X R27, RZ, RZ, R17.reuse, P1 ;  /* 0x000000ffff1b7224 */ /* 0x100fe200008e0611 */
[----:B------:R-:W-:Y:S01]  /*9bc0*/  F2FP.BF16.F32.PACK_AB R9, R9, R10 ;  /* 0x0000000a0909723e */ /* 0x000fe200000010ff */
[----:B------:R-:W-:Y:S01]  /*9bd0*/  UPRMT UR4, UR37, 0x654, UR4 ;  /* 0x0000065425047896 */ /* 0x000fe20008000004 */
[----:B------:R-:W-:Y:S01]  /*9be0*/  IADD3 R21, P3, R16, 0x4040, RZ ;  /* 0x0000404010157810 */ /* 0x000fe20007f7e0ff */
[-C--:B------:R-:W-:Y:S01]  /*9bf0*/  FMUL.FTZ R75, R94, R120.reuse ;  /* 0x000000785e4b7220 */ /* 0x080fe20000410000 */
[----:B------:R-:W-:Y:S01]  /*9c00*/  LOP3.LUT R24, R25, 0x380, RZ, 0xc0, !PT ;  /* 0x0000038019187812 */ /* 0x000fe200078ec0ff */
[-C--:B------:R-:W-:Y:S01]  /*9c10*/  FMUL.FTZ R83, R102, R120.reuse ;  /* 0x0000007866537220 */ /* 0x080fe20000410000 */
[----:B------:R-:W-:Y:S01]  /*9c20*/  IADD3 R7, P1, R16, 0x8040, RZ ;  /* 0x0000804010077810 */ /* 0x000fe20007f3e0ff */
[-C--:B------:R-:W-:Y:S01]  /*9c30*/  FMUL.FTZ R86, R98, R120.reuse ;  /* 0x0000007862567220 */ /* 0x080fe20000410000 */
[----:B------:R-:W-:Y:S01]  /*9c40*/  F2FP.BF16.F32.PACK_AB R36, R36, R37 ;  /* 0x000000252424723e */ /* 0x000fe200000010ff */
[----:B------:R-:W-:Y:S01]  /*9c50*/  FMUL.FTZ R91, R110, R120 ;  /* 0x000000786e5b7220 */ /* 0x000fe20000410000 */
[----:B------:R-:W-:Y:S01]  /*9c60*/  F2FP.BF16.F32.PACK_AB R35, R35, R38 ;  /* 0x000000262323723e */ /* 0x000fe200000010ff */
[-C--:B------:R-:W-:Y:S01]  /*9c70*/  FMUL.FTZ R94, R106, R120.reuse ;  /* 0x000000786a5e7220 */ /* 0x080fe20000410000 */
[----:B------:R-:W-:Y:S01]  /*9c80*/  SEL R37, R6, R9, P0 ;  /* 0x0000000906257207 */ /* 0x000fe20000000000 */
[----:B------:R-:W-:Y:S01]  /*9c90*/  FMUL.FTZ R95, R111, R120 ;  /* 0x000000786f5f7220 */ /* 0x000fe20000410000 */
[----:B------:R-:W-:Y:S01]  /*9ca0*/  SEL R38, R9, R6, P0 ;  /* 0x0000000609267207 */ /* 0x000fe20000000000 */
[-C--:B------:R-:W-:Y:S01]  /*9cb0*/  FMUL.FTZ R98, R107, R120.reuse ;  /* 0x000000786b627220 */ /* 0x080fe20000410000 */
[----:B------:R-:W-:Y:S01]  /*9cc0*/  LOP3.LUT R20, R21, 0x380, RZ, 0xc0, !PT ;  /* 0x0000038015147812 */ /* 0x000fe200078ec0ff */
[-C--:B------:R-:W-:Y:S01]  /*9cd0*/  FMUL.FTZ R99, R118, R120.reuse ;  /* 0x0000007876637220 */ /* 0x080fe20000410000 */
[----:B------:R-:W-:Y:S01]  /*9ce0*/  SHF.R.U64 R24, R24, 0x3, RZ ;  /* 0x0000000318187819 */ /* 0x000fe200000012ff */
[-C--:B------:R-:W-:Y:S01]  /*9cf0*/  FMUL.FTZ R102, R114, R120.reuse ;  /* 0x0000007872667220 */ /* 0x080fe20000410000 */
[----:B------:R-:W-:Y:S01]  /*9d00*/  LOP3.LUT R6, R7, 0x380, RZ, 0xc0, !PT ;  /* 0x0000038007067812 */ /* 0x000fe200078ec0ff */
[-C--:B------:R-:W-:Y:S01]  /*9d10*/  FMUL.FTZ R103, R119, R120.reuse ;  /* 0x0000007877677220 */ /* 0x080fe20000410000 */
[----:B------:R-:W-:Y:S01]  /*9d20*/  SHF.R.U64 R20, R20, 0x3, RZ ;  /* 0x0000000314147819 */ /* 0x000fe200000012ff */
[----:B------:R-:W-:Y:S01]  /*9d30*/  FMUL.FTZ R106, R115, R120 ;  /* 0x00000078736a7220 */ /* 0x000fe20000410000 */
[----:B------:R-:W-:Y:S01]  /*9d40*/  LOP3.LUT R24, R24, R25, RZ, 0x3c, !PT ;  /* 0x0000001918187212 */ /* 0x000fe200078e3cff */
[--C-:B------:R-:W-:Y:S01]  /*9d50*/  IMAD.X R25, RZ, RZ, R17.reuse, P2 ;  /* 0x000000ffff197224 */ /* 0x100fe200010e0611 */
[----:B------:R-:W-:Y:S01]  /*9d60*/  SHF.R.U64 R6, R6, 0x3, RZ ;  /* 0x0000000306067819 */ /* 0x000fe200000012ff */
[----:B------:R-:W-:Y:S01]  /*9d70*/  SYNCS.ARRIVE.TRANS64.RED.A1T0 RZ, [UR4], RZ ;  /* 0x000000ffffff79a7 */ /* 0x000fe20008100404 */
[----:B------:R-:W-:Y:S01]  /*9d80*/  IADD3 R9, P2, R16, 0x8060, RZ ;  /* 0x0000806010097810 */ /* 0x000fe20007f5e0ff */
[----:B------:R-:W-:Y:S01]  /*9d90*/  USHF.R.S32.HI UR4, URZ, 0x1f, UR44 ;  /* 0x0000001f3f047899 */ /* 0x000fe2000801142c */
[----:B------:R-:W-:Y:S01]  /*9da0*/  LOP3.LUT R20, R20, R21, RZ, 0x3c, !PT ;  /* 0x0000001514147212 */ /* 0x000fe200078e3cff */
[----:B------:R-:W-:Y:S01]  /*9db0*/  IMAD.X R21, RZ, RZ, R17, P3 ;  /* 0x000000ffff157224 */ /* 0x000fe200018e0611 */
[----:B------:R-:W-:-:S02]  /*9dc0*/  F2FP.BF16.F32.PACK_AB R5, R5, R8 ;  /* 0x000000080505723e */ /* 0x000fc400000010ff */
[----:B------:R-:W-:Y:S01]  /*9dd0*/  LOP3.LUT R6, R6, R7, RZ, 0x3c, !PT ;  /* 0x0000000706067212 */ /* 0x000fe200078e3cff */
[----:B------:R-:W-:Y:S01]  /*9de0*/  IMAD.X R7, RZ, RZ, R17, P1 ;  /* 0x000000ffff077224 */ /* 0x000fe200008e0611 */
[----:B------:R-:W-:Y:S02]  /*9df0*/  F2FP.BF16.F32.PACK_AB R12, R11, R12 ;  /* 0x0000000c0b0c723e */ /* 0x000fe400000010ff */
[----:B------:R-:W-:Y:S01]  /*9e00*/  F2FP.BF16.F32.PACK_AB R90, R87, R90 ;  /* 0x0000005a575a723e */ /* 0x000fe200000010ff */
[----:B------:R-:W-:Y:S01]  /*9e10*/  VIADD R87, R23, UR42 ;  /* 0x0000002a17577c36 */ /* 0x000fe20008000000 */
[----:B------:R-:W-:Y:S02]  /*9e20*/  LOP3.LUT R8, R9, 0x380, RZ, 0xc0, !PT ;  /* 0x0000038009087812 */ /* 0x000fe400078ec0ff */
[----:B------:R-:W-:Y:S02]  /*9e30*/  F2FP.BF16.F32.PACK_AB R28, R28, R29 ;  /* 0x0000001d1c1c723e */ /* 0x000fe400000010ff */
[----:B------:R-:W-:-:S02]  /*9e40*/  F2FP.BF16.F32.PACK_AB R33, R32, R33 ;  /* 0x000000212021723e */ /* 0x000fc400000010ff */
[----:B------:R-:W-:Y:S02]  /*9e50*/  F2FP.BF16.F32.PACK_AB R49, R48, R49 ;  /* 0x000000313031723e */ /* 0x000fe400000010ff */
[----:B------:R-:W-:Y:S02]  /*9e60*/  SEL R69, R5, R12, P0 ;  /* 0x0000000c05457207 */ /* 0x000fe40000000000 */
[----:B------:R-:W-:Y:S01]  /*9e70*/  SEL R48, R12, R5, P0 ;  /* 0x000000050c307207 */ /* 0x000fe20000000000 */
[----:B------:R-:W-:Y:S01]  /*9e80*/  VIADD R5, R87, 0x8 ;  /* 0x0000000857057836 */ /* 0x000fe20000000000 */
[----:B------:R-:W-:Y:S02]  /*9e90*/  SHF.R.U64 R8, R8, 0x3, RZ ;  /* 0x0000000308087819 */ /* 0x000fe400000012ff */
[----:B------:R-:W-:Y:S02]  /*9ea0*/  MOV R72, R20 ;  /* 0x0000001400487202 */ /* 0x000fe40000000f00 */
[----:B------:R-:W-:-:S02]  /*9eb0*/  F2FP.BF16.F32.PACK_AB R44, R44, R45 ;  /* 0x0000002d2c2c723e */ /* 0x000fc400000010ff */
[----:B------:R-:W-:Y:S02]  /*9ec0*/  F2FP.BF16.F32.PACK_AB R43, R43, R46 ;  /* 0x0000002e2b2b723e */ /* 0x000fe400000010ff */
[----:B------:R-:W-:Y:S01]  /*9ed0*/  MOV R21, R6 ;  /* 0x0000000600157202 */ /* 0x000fe20000000f00 */
[----:B------:R-:W-:Y:S01]  /*9ee0*/  IMAD.U32 R7, RZ, RZ, UR11 ;  /* 0x0000000bff077e24 */ /* 0x000fe2000f8e00ff */
[----:B------:R-:W-:Y:S01]  /*9ef0*/  SEL R45, R28, R33, P0 ;  /* 0x000000211c2d7207 */ /* 0x000fe20000000000 */
[----:B------:R-:W-:Y:S01]  /*9f00*/  IMAD.U32 R7, RZ, RZ, UR5 ;  /* 0x00000005ff077e24 */ /* 0x000fe2000f8e00ff */
[----:B------:R-:W-:Y:S01]  /*9f10*/  SEL R46, R33, R28, P0 ;  /* 0x0000001c212e7207 */ /* 0x000fe20000000000 */
[----:B------:R-:W-:Y:S01]  /*9f20*/  ULDC UR5, c[0x0][0xa88] ;  /* 0x0002a20000057ab9 */ /* 0x000fe20000000800 */
[----:B------:R-:W-:Y:S01]  /*9f30*/  LOP3.LUT P1, RZ, R2, 0x3, RZ, 0xc0, !PT ;  /* 0x0000000302ff7812 */ /* 0x000fe2000782c0ff */
[----:B------:R-:W-:Y:S01]  /*9f40*/  IMAD.U32 R6, RZ, RZ, UR10 ;  /* 0x0000000aff067e24 */ /* 0x000fe2000f8e00ff */
[----:B------:R-:W-:-:S02]  /*9f50*/  IADD3 R33, P4, R16, 0x20, RZ ;  /* 0x0000002010217810 */ /* 0x000fc40007f9e0ff */
[C---:B------:R-:W-:Y:S02]  /*9f60*/  IADD3 R31, P5, R16.reuse, 0x40, RZ ;  /* 0x00000040101f7810 */ /* 0x040fe40007fbe0ff */
[----:B------:R-:W-:Y:S02]  /*9f70*/  IADD3 R29, P6, R16, 0x60, RZ ;  /* 0x00000060101d7810 */ /* 0x000fe40007fde0ff */
[----:B------:R-:W-:Y:S01]  /*9f80*/  LOP3.LUT R8, R8, R9, RZ, 0x3c, !PT ;  /* 0x0000000908087212 */ /* 0x000fe200078e3cff */
[----:B------:R-:W-:Y:S01]  /*9f90*/  IMAD.X R9, RZ, RZ, R17, P2 ;  /* 0x000000ffff097224 */ /* 0x000fe200010e0611 */
[----:B------:R-:W-:Y:S02]  /*9fa0*/  ISETP.GE.OR P2, PT, R5, UR5, P1 ;  /* 0x0000000505007c0c */ /* 0x000fe40008f46670 */
[----:B------:R-:W-:Y:S02]  /*9fb0*/  LOP3.LUT R32, R33, 0x380, RZ, 0xc0, !PT ;  /* 0x0000038021207812 */ /* 0x000fe400078ec0ff */
[----:B------:R-:W-:-:S02]  /*9fc0*/  LOP3.LUT R30, R31, 0x380, RZ, 0xc0, !PT ;  /* 0x000003801f1e7812 */ /* 0x000fc400078ec0ff */
[----:B------:R-:W-:Y:S02]  /*9fd0*/  LOP3.LUT R28, R29, 0x380, RZ, 0xc0, !PT ;  /* 0x000003801d1c7812 */ /* 0x000fe400078ec0ff */
[----:B------:R-:W-:Y:S02]  /*9fe0*/  SHF.R.U64 R32, R32, 0x3, RZ ;  /* 0x0000000320207819 */ /* 0x000fe400000012ff */
[----:B------:R-:W-:Y:S02]  /*9ff0*/  SHF.R.U64 R30, R30, 0x3, RZ ;  /* 0x000000031e1e7819 */ /* 0x000fe400000012ff */
[----:B------:R-:W-:Y:S02]  /*a000*/  SHF.R.U64 R28, R28, 0x3, RZ ;  /* 0x000000031c1c7819 */ /* 0x000fe400000012ff */
[----:B------:R-:W-:Y:S01]  /*a010*/  LOP3.LUT R32, R32, R33, RZ, 0x3c, !PT ;  /* 0x0000002120207212 */ /* 0x000fe200078e3cff */
[--C-:B------:R-:W-:Y:S01]  /*a020*/  IMAD.X R33, RZ, RZ, R17.reuse, P4 ;  /* 0x000000ffff217224 */ /* 0x100fe200020e0611 */
[----:B------:R-:W-:Y:S01]  /*a030*/  LOP3.LUT R30, R30, R31, RZ, 0x3c, !PT ;  /* 0x0000001f1e1e7212 */ /* 0x000fe200078e3cff */
[--C-:B------:R-:W-:Y:S01]  /*a040*/  IMAD.X R31, RZ, RZ, R17.reuse, P5 ;  /* 0x000000ffff1f7224 */ /* 0x100fe200028e0611 */
[----:B------:R-:W-:Y:S01]  /*a050*/  LOP3.LUT R28, R28, R29, RZ, 0x3c, !PT ;  /* 0x0000001d1c1c7212 */ /* 0x000fe200078e3cff */
[----:B------:R-:W-:Y:S01]  /*a060*/  IMAD.X R29, RZ, RZ, R17, P6 ;  /* 0x000000ffff1d7224 */ /* 0x000fe200030e0611 */
[----:B------:R-:W-:-:S02]  /*a070*/  F2FP.BF16.F32.PACK_AB R50, R47, R50 ;  /* 0x000000322f32723e */ /* 0x000fc400000010ff */
[C---:B------:R-:W-:Y:S02]  /*a080*/  IADD3 R15, P4, R16.reuse, 0x4060, RZ ;  /* 0x00004060100f7810 */ /* 0x040fe40007f9e0ff */
[C---:B------:R-:W-:Y:S02]  /*a090*/  IADD3 R13, P5, R16.reuse, 0x8000, RZ ;  /* 0x00008000100d7810 */ /* 0x040fe40007fbe0ff */
[----:B------:R-:W-:Y:S02]  /*a0a0*/  IADD3 R11, P6, R16, 0x8020, RZ ;  /* 0x00008020100b7810 */ /* 0x000fe40007fde0ff */
[----:B------:R-:W-:Y:S02]  /*a0b0*/  F2FP.BF16.F32.PACK_AB R52, R52, R53 ;  /* 0x000000353434723e */ /* 0x000fe400000010ff */
[----:B------:R-:W-:Y:S02]  /*a0c0*/  F2FP.BF16.F32.PACK_AB R82, R79, R82 ;  /* 0x000000524f52723e */ /* 0x000fe400000010ff */
[----:B------:R-:W-:-:S02]  /*a0d0*/  SEL R47, R36, R41, P0 ;  /* 0x00000029242f7207 */ /* 0x000fc40000000000 */
[----:B------:R-:W-:Y:S02]  /*a0e0*/  F2FP.BF16.F32.PACK_AB R59, R59, R62 ;  /* 0x0000003e3b3b723e */ /* 0x000fe400000010ff */
[----:B------:R-:W-:Y:S02]  /*a0f0*/  F2FP.BF16.F32.PACK_AB R66, R63, R66 ;  /* 0x000000423f42723e */ /* 0x000fe400000010ff */
[----:B------:R-:W-:Y:S02]  /*a100*/  F2FP.BF16.F32.PACK_AB R76, R76, R77 ;  /* 0x0000004d4c4c723e */ /* 0x000fe400000010ff */
[----:B------:R-:W-:Y:S02]  /*a110*/  SEL R36, R41, R36, P0 ;  /* 0x0000002429247207 */ /* 0x000fe40000000000 */
[----:B------:R-:W-:Y:S02]  /*a120*/  SEL R79, R43, R50, P0 ;  /* 0x000000322b4f7207 */ /* 0x000fe40000000000 */
[----:B------:R-:W-:-:S02]  /*a130*/  LOP3.LUT R14, R15, 0x380, RZ, 0xc0, !PT ;  /* 0x000003800f0e7812 */ /* 0x000fc400078ec0ff */
[----:B------:R-:W-:Y:S02]  /*a140*/  LOP3.LUT R12, R13, 0x380, RZ, 0xc0, !PT ;  /* 0x000003800d0c7812 */ /* 0x000fe400078ec0ff */
[----:B------:R-:W-:Y:S02]  /*a150*/  LOP3.LUT R10, R11, 0x380, RZ, 0xc0, !PT ;  /* 0x000003800b0a7812 */ /* 0x000fe400078ec0ff */
[----:B------:R-:W-:Y:S02]  /*a160*/  F2FP.BF16.F32.PACK_AB R60, R60, R61 ;  /* 0x0000003d3c3c723e */ /* 0x000fe400000010ff */
[----:B------:R-:W-:Y:S02]  /*a170*/  F2FP.BF16.F32.PACK_AB R65, R64, R65 ;  /* 0x000000414041723e */ /* 0x000fe400000010ff */
[----:B------:R-:W-:Y:S02]  /*a180*/  SEL R41, R44, R49, P0 ;  /* 0x000000312c297207 */ /* 0x000fe40000000000 */
[----:B------:R-:W-:-:S02]  /*a190*/  SEL R77, R35, R42, P0 ;  /* 0x0000002a234d7207 */ /* 0x000fc40000000000 */
[----:B------:R-:W-:Y:S02]  /*a1a0*/  SEL R50, R50, R43, P0 ;  /* 0x0000002b32327207 */ /* 0x000fe40000000000 */
[----:B------:R-:W-:Y:S02]  /*a1b0*/  F2FP.BF16.F32.PACK_AB R67, R67, R70 ;  /* 0x000000464343723e */ /* 0x000fe400000010ff */
[----:B------:R-:W-:Y:S02]  /*a1c0*/  SEL R44, R49, R44, P0 ;  /* 0x0000002c312c7207 */ /* 0x000fe40000000000 */
[----:B------:R-:W-:Y:S02]  /*a1d0*/  SEL R42, R42, R35, P0 ;  /* 0x000000232a2a7207 */ /* 0x000fe40000000000 */
[----:B------:R-:W-:Y:S02]  /*a1e0*/  SEL R43, R51, R58, P0 ;  /* 0x0000003a332b7207 */ /* 0x000fe40000000000 */
[----:B------:R-:W-:-:S02]  /*a1f0*/  SEL R49, R52, R57, P0 ;  /* 0x0000003934317207 */ /* 0x000fc40000000000 */
[----:B------:R-:W-:Y:S02]  /*a200*/  SEL R58, R58, R51, P0 ;  /* 0x000000333a3a7207 */ /* 0x000fe40000000000 */
[----:B------:R-:W-:Y:S02]  /*a210*/  F2FP.BF16.F32.PACK_AB R75, R75, R78 ;  /* 0x0000004e4b4b723e */ /* 0x000fe400000010ff */
[----:B------:R-:W-:Y:S02]  /*a220*/  SEL R52, R57, R52, P0 ;  /* 0x0000003439347207 */ /* 0x000fe40000000000 */
[----:B------:R-:W-:Y:S02]  /*a230*/  SEL R51, R59, R66, P0 ;  /* 0x000000423b337207 */ /* 0x000fe40000000000 */
[----:B------:R-:W-:Y:S02]  /*a240*/  SHF.R.U64 R14, R14, 0x3, RZ ;  /* 0x000000030e0e7819 */ /* 0x000fe400000012ff */
[----:B------:R-:W-:-:S02]  /*a250*/  SHF.R.U64 R12, R12, 0x3, RZ ;  /* 0x000000030c0c7819 */ /* 0x000fc400000012ff */
[----:B------:R-:W-:Y:S02]  /*a260*/  SHF.R.U64 R10, R10, 0x3, RZ ;  /* 0x000000030a0a7819 */ /* 0x000fe400000012ff */
[----:B------:R-:W-:Y:S02]  /*a270*/  F2FP.BF16.F32.PACK_AB R81, R80, R81 ;  /* 0x000000515051723e */ /* 0x000fe400000010ff */
[----:B------:R-:W-:Y:S02]  /*a280*/  SEL R53, R60, R65, P0 ;  /* 0x000000413c357207 */ /* 0x000fe40000000000 */
[----:B------:R-:W-:Y:S02]  /*a290*/  SEL R66, R66, R59, P0 ;  /* 0x0000003b42427207 */ /* 0x000fe40000000000 */
[----:B------:R-:W-:Y:S02]  /*a2a0*/  F2FP.BF16.F32.PACK_AB R84, R84, R85 ;  /* 0x000000555454723e */ /* 0x000fe400000010ff */
[----:B------:R-:W-:-:S02]  /*a2b0*/  F2FP.BF16.F32.PACK_AB R83, R83, R86 ;  /* 0x000000565353723e */ /* 0x000fc400000010ff */
[----:B------:R-:W-:Y:S02]  /*a2c0*/  F2FP.BF16.F32.PACK_AB R89, R88, R89 ;  /* 0x000000595859723e */ /* 0x000fe400000010ff */
[----:B------:R-:W-:Y:S02]  /*a2d0*/  SEL R60, R65, R60, P0 ;  /* 0x0000003c413c7207 */ /* 0x000fe40000000000 */
[----:B------:R-:W-:Y:S02]  /*a2e0*/  SEL R59, R67, R74, P0 ;  /* 0x0000004a433b7207 */ /* 0x000fe40000000000 */
[----:B------:R-:W-:Y:S02]  /*a2f0*/  F2FP.BF16.F32.PACK_AB R92, R92, R93 ;  /* 0x0000005d5c5c723e */ /* 0x000fe400000010ff */
[----:B------:R-:W-:Y:S02]  /*a300*/  F2FP.BF16.F32.PACK_AB R91, R91, R94 ;  /* 0x0000005e5b5b723e */ /* 0x000fe400000010ff */
[----:B------:R-:W-:-:S02]  /*a310*/  F2FP.BF16.F32.PACK_AB R97, R96, R97 ;  /* 0x000000616061723e */ /* 0x000fc400000010ff */
[----:B------:R-:W-:Y:S02]  /*a320*/  F2FP.BF16.F32.PACK_AB R98, R95, R98 ;  /* 0x000000625f62723e */ /* 0x000fe400000010ff */
[----:B------:R-:W-:Y:S02]  /*a330*/  SEL R74, R74, R67, P0 ;  /* 0x000000434a4a7207 */ /* 0x000fe40000000000 */
[----:B------:R-:W-:Y:S02]  /*a340*/  F2FP.BF16.F32.PACK_AB R100, R100, R101 ;  /* 0x000000656464723e */ /* 0x000fe400000010ff */
[----:B------:R-:W-:Y:S02]  /*a350*/  F2FP.BF16.F32.PACK_AB R99, R99, R102 ;  /* 0x000000666363723e */ /* 0x000fe400000010ff */
[----:B--2---:R-:W-:Y:S01]  /*a360*/  LOP3.LUT R5, R4, 0x2, RZ, 0x3c, !PT ;  /* 0x0000000204057812 */ /* 0x004fe200078e3cff */
[----:B------:R-:W-:Y:S01]  /*a370*/  SHFL.IDX PT, R37, R37, R4, 0x1c1f ;  /* 0x001c1f0425257589 */ /* 0x000fe200000e0000 */
[----:B------:R-:W-:-:S02]  /*a380*/  F2FP.BF16.F32.PACK_AB R105, R104, R105 ;  /* 0x000000696869723e */ /* 0x000fc400000010ff */
[----:B------:R-:W-:Y:S01]  /*a390*/  F2FP.BF16.F32.PACK_AB R106, R103, R106 ;  /* 0x0000006a676a723e */ /* 0x000fe200000010ff */
[----:B------:R-:W-:Y:S01]  /*a3a0*/  SHFL.IDX PT, R39, R39, R4, 0x1c1f ;  /* 0x001c1f0427277589 */ /* 0x000fe200000e0000 */
[----:B------:R-:W-:Y:S02]  /*a3b0*/  SEL R67, R75, R82, P0 ;  /* 0x000000524b437207 */ /* 0x000fe40000000000 */
[----:B------:R-:W-:Y:S01]  /*a3c0*/  LOP3.LUT R14, R14, R15, RZ, 0x3c, !PT ;  /* 0x0000000f0e0e7212 */ /* 0x000fe200078e3cff */
[----:B------:R-:W1:Y:S01]  /*a3d0*/  SHFL.IDX PT, R38, R38, R5, 0x1c1f ;  /* 0x001c1f0526267589 */ /* 0x000e6200000e0000 */
[----:B------:R-:W-:Y:S01]  /*a3e0*/  LOP3.LUT R12, R12, R13, RZ, 0x3c, !PT ;  /* 0x0000000d0c0c7212 */ /* 0x000fe200078e3cff */
[--C-:B------:R-:W-:Y:S01]  /*a3f0*/  IMAD.X R15, RZ, RZ, R17.reuse, P4 ;  /* 0x000000ffff0f7224 */ /* 0x100fe200020e0611 */
[----:B------:R-:W-:Y:S01]  /*a400*/  LOP3.LUT R10, R10, R11, RZ, 0x3c, !PT ;  /* 0x0000000b0a0a7212 */ /* 0x000fe200078e3cff */
[----:B------:R-:W2:Y:S01]  /*a410*/  SHFL.IDX PT, R40, R40, R5, 0x1c1f ;  /* 0x001c1f0528287589 */ /* 0x000ea200000e0000 */
[----:B------:R-:W-:Y:S01]  /*a420*/  SEL R57, R76, R81, P0 ;  /* 0x000000514c397207 */ /* 0x000fe20000000000 */
[--C-:B------:R-:W-:Y:S01]  /*a430*/  IMAD.X R13, RZ, RZ, R17.reuse, P5 ;  /* 0x000000ffff0d7224 */ /* 0x100fe200028e0611 */
[----:B------:R-:W-:Y:S01]  /*a440*/  SEL R82, R82, R75, P0 ;  /* 0x0000004b52527207 */ /* 0x000fe20000000000 */
[----:B------:R-:W-:Y:S01]  /*a450*/  SHFL.IDX PT, R69, R69, R4, 0x1c1f ;  /* 0x001c1f0445457589 */ /* 0x000fe200000e0000 */
[----:B------:R-:W-:Y:S01]  /*a460*/  IMAD.X R11, RZ, RZ, R17, P6 ;  /* 0x000000ffff0b7224 */ /* 0x000fe200030e0611 */
[----:B------:R-:W-:-:S02]  /*a470*/  SEL R76, R81, R76, P0 ;  /* 0x0000004c514c7207 */ /* 0x000fc40000000000 */
[----:B------:R-:W3:Y:S01]  /*a480*/  SHFL.IDX PT, R48, R48, R5, 0x1c1f ;  /* 0x001c1f0530307589 */ /* 0x000ee200000e0000 */
[----:B------:R-:W-:Y:S02]  /*a490*/  SEL R61, R84, R89, P0 ;  /* 0x00000059543d7207 */ /* 0x000fe40000000000 */
[----:B------:R-:W-:Y:S01]  /*a4a0*/  SEL R75, R83, R90, P0 ;  /* 0x0000005a534b7207 */ /* 0x000fe20000000000 */
[----:B------:R-:W-:Y:S01]  /*a4b0*/  SHFL.IDX PT, R71, R71, R4, 0x1c1f ;  /* 0x001c1f0447477589 */ /* 0x000fe200000e0000 */
[----:B------:R-:W-:Y:S02]  /*a4c0*/  SEL R84, R89, R84, P0 ;  /* 0x0000005459547207 */ /* 0x000fe40000000000 */
[----:B------:R-:W-:Y:S01]  /*a4d0*/  SEL R63, R92, R97, P0 ;  /* 0x000000615c3f7207 */ /* 0x000fe20000000000 */
[----:B------:R-:W4:Y:S01]  /*a4e0*/  SHFL.IDX PT, R54, R54, R5, 0x1c1f ;  /* 0x001c1f0536367589 */ /* 0x000f2200000e0000 */
[----:B------:R-:W-:Y:S02]  /*a4f0*/  SEL R90, R90, R83, P0 ;  /* 0x000000535a5a7207 */ /* 0x000fe40000000000 */
[----:B------:R-:W-:Y:S01]  /*a500*/  SEL R81, R91, R98, P0 ;  /* 0x000000625b517207 */ /* 0x000fe20000000000 */
[----:B------:R-:W-:Y:S01]  /*a510*/  SHFL.IDX PT, R45, R45, R4, 0x1c1f ;  /* 0x001c1f042d2d7589 */ /* 0x000fe200000e0000 */
[----:B------:R-:W-:-:S02]  /*a520*/  SEL R92, R97, R92, P0 ;  /* 0x0000005c615c7207 */ /* 0x000fc40000000000 */
[----:B------:R-:W-:Y:S01]  /*a530*/  SEL R65, R100, R105, P0 ;  /* 0x0000006964417207 */ /* 0x000fe20000000000 */
[----:B------:R-:W-:Y:S01]  /*a540*/  SHFL.IDX PT, R73, R73, R4, 0x1c1f ;  /* 0x001c1f0449497589 */ /* 0x000fe200000e0000 */
[----:B------:R-:W-:Y:S02]  /*a550*/  SEL R98, R98, R91, P0 ;  /* 0x0000005b62627207 */ /* 0x000fe40000000000 */
[----:B------:R-:W-:Y:S01]  /*a560*/  SEL R83, R99, R106, P0 ;  /* 0x0000006a63537207 */ /* 0x000fe20000000000 */
[----:B------:R-:W5:Y:S01]  /*a570*/  SHFL.IDX PT, R46, R46, R5, 0x1c1f ;  /* 0x001c1f052e2e7589 */ /* 0x000f6200000e0000 */
[----:B------:R-:W-:Y:S02]  /*a580*/  LOP3.LUT R35, R16, 0x380, RZ, 0xc0, !PT ;  /* 0x0000038010237812 */ /* 0x000fe400078ec0ff */
[----:B------:R-:W-:Y:S01]  /*a590*/  SEL R100, R105, R100, P0 ;  /* 0x0000006469647207 */ /* 0x000fe20000000000 */
[----:B------:R-:W5:Y:S01]  /*a5a0*/  SHFL.IDX PT, R56, R56, R5, 0x1c1f ;  /* 0x001c1f0538387589 */ /* 0x000f6200000e0000 */
[----:B------:R-:W-:-:S02]  /*a5b0*/  SEL R106, R106, R99, P0 ;  /* 0x000000636a6a7207 */ /* 0x000fc40000000000 */
[----:B------:R-:W-:Y:S01]  /*a5c0*/  MOV R70, R14 ;  /* 0x0000000e00467202 */ /* 0x000fe20000000f00 */
[----:B------:R-:W-:Y:S01]  /*a5d0*/  SHFL.IDX PT, R47, R47, R4, 0x1c1f ;  /* 0x001c1f042f2f7589 */ /* 0x000fe200000e0000 */
[----:B------:R-:W-:Y:S02]  /*a5e0*/  MOV R64, R12 ;  /* 0x0000000c00407202 */ /* 0x000fe40000000f00 */
[----:B------:R-:W-:Y:S01]  /*a5f0*/  MOV R62, R10 ;  /* 0x0000000a003e7202 */ /* 0x000fe20000000f00 */
[----:B------:R-:W-:Y:S01]  /*a600*/  SHFL.IDX PT, R77, R77, R4, 0x1c1f ;  /* 0x001c1f044d4d7589 */ /* 0x000fe200000e0000 */
[----:B------:R-:W-:Y:S02]  /*a610*/  MOV R20, R8 ;  /* 0x0000000800147202 */ /* 0x000fe40000000f00 */
[----:B-1----:R-:W-:Y:S01]  /*a620*/  SEL R8, R37, R38, P0 ;  /* 0x0000002625087207 */ /* 0x002fe20000000000 */
[----:B------:R-:W1:Y:S01]  /*a630*/  SHFL.IDX PT, R36, R36, R5, 0x1c1f ;  /* 0x001c1f0524247589 */ /* 0x000e6200000e0000 */
[----:B------:R-:W-:-:S02]  /*a640*/  SEL R10, R38, R37, P0 ;  /* 0x00000025260a7207 */ /* 0x000fc40000000000 */
[----:B--2---:R-:W-:Y:S01]  /*a650*/  SEL R12, R39, R40, P0 ;  /* 0x00000028270c7207 */ /* 0x004fe20000000000 */
[----:B------:R-:W2:Y:S01]  /*a660*/  SHFL.IDX PT, R42, R42, R5, 0x1c1f ;  /* 0x001c1f052a2a7589 */ /* 0x000ea200000e0000 */
[----:B------:R-:W-:Y:S02]  /*a670*/  SEL R14, R40, R39, P0 ;  /* 0x00000027280e7207 */ /* 0x000fe40000000000 */
[----:B------:R-:W-:Y:S01]  /*a680*/  SHF.R.U64 R35, R35, 0x3, RZ ;  /* 0x0000000323237819 */ /* 0x000fe200000012ff */
[----:B------:R-:W-:Y:S01]  /*a690*/  SHFL.IDX PT, R41, R41, R4, 0x1c1f ;  /* 0x001c1f0429297589 */ /* 0x000fe200000e0000 */
[----:B------:R-:W1:Y:S01]  /*a6a0*/  LDC.64 R38, c[0x0][0xb78] ;  /* 0x0002de00ff267b82 */ /* 0x000e620000000a00 */
[----:B---3--:R-:W-:Y:S02]  /*a6b0*/  SEL R9, R69, R48, P0 ;  /* 0x0000003045097207 */ /* 0x008fe40000000000 */
[----:B------:R-:W-:Y:S01]  /*a6c0*/  SHFL.IDX PT, R79, R79, R4, 0x1c1f ;  /* 0x001c1f044f4f7589 */ /* 0x000fe200000e0000 */
[----:B------:R-:W-:Y:S01]  /*a6d0*/  LOP3.LUT R34, R35, R16, RZ, 0x3c, !PT ;  /* 0x0000001023227212 */ /* 0x000fe200078e3cff */
[----:B------:R-:W-:Y:S01]  /*a6e0*/  IMAD.MOV.U32 R35, RZ, RZ, R17 ;  /* 0x000000ffff237224 */ /* 0x000fe200078e0011 */
[----:B------:R-:W-:Y:S01]  /*a6f0*/  SEL R11, R48, R69, P0 ;  /* 0x00000045300b7207 */ /* 0x000fe20000000000 */
[----:B------:R-:W3:Y:S01]  /*a700*/  SHFL.IDX PT, R44, R44, R5, 0x1c1f ;  /* 0x001c1f052c2c7589 */ /* 0x000ee200000e0000 */
[----:B------:R-:W-:-:S02]  /*a710*/  MOV R33, R32 ;  /* 0x0000002000217202 */ /* 0x000fc40000000f00 */
[----:B------:R-:W-:Y:S01]  /*a720*/  MOV R34, R34 ;  /* 0x0000002200227202 */ /* 0x000fe20000000f00 */
[----:B------:R-:W-:Y:S01]  /*a730*/  BAR.SYNC.DEFER_BLOCKING 0x1, 0x100 ;  /* 0x0044000000007b1d */ /* 0x000fe20000010000 */
[----:B----4-:R-:W-:Y:S02]  /*a740*/  SEL R13, R71, R54, P0 ;  /* 0x00000036470d7207 */ /* 0x010fe40000000000 */
[----:B------:R-:W-:Y:S02]  /*a750*/  SEL R15, R54, R71, P0 ;  /* 0x00000047360f7207 */ /* 0x000fe40000000000 */
[----:B------:R-:W-:Y:S02]  /*a760*/  MOV R80, R26 ;  /* 0x0000001a00507202 */ /* 0x000fe40000000f00 */
[----:B------:R-:W-:Y:S01]  /*a770*/  MOV R78, R24 ;  /* 0x00000018004e7202 */ /* 0x000fe20000000f00 */
[----:B------:R-:W4:Y:S01]  /*a780*/  SHFL.IDX PT, R50, R50, R5, 0x1c1f ;  /* 0x001c1f0532327589 */ /* 0x000f2200000e0000 */
[----:B------:R-:W-:-:S02]  /*a790*/  MOV R86, R30 ;  /* 0x0000001e00567202 */ /* 0x000fc40000000f00 */
[----:B------:R-:W-:Y:S01]  /*a7a0*/  MOV R85, R28 ;  /* 0x0000001c00557202 */ /* 0x000fe20000000f00 */
[----:B------:R-:W-:Y:S01]  /*a7b0*/  SHFL.IDX PT, R49, R49, R4, 0x1c1f ;  /* 0x001c1f0431317589 */ /* 0x000fe200000e0000 */
[----:B-----5:R-:W-:Y:S01]  /*a7c0*/  SEL R24, R45, R46, P0 ;  /* 0x0000002e2d187207 */ /* 0x020fe20000000000 */
[----:B-1----:R-:W-:Y:S01]  /*a7d0*/  IMAD.WIDE.U32 R6, R38, UR44, R6 ;  /* 0x0000002c26067c25 */ /* 0x002fe2000f8e0006 */
[----:B------:R-:W-:Y:S01]  /*a7e0*/  SEL R26, R46, R45, P0 ;  /* 0x0000002d2e1a7207 */ /* 0x000fe20000000000 */
[----:B------:R-:W-:Y:S01]  /*a7f0*/  SHFL.IDX PT, R43, R43, R4, 0x1c1f ;  /* 0x001c1f042b2b7589 */ /* 0x000fe200000e0000 */
[----:B------:R-:W-:Y:S02]  /*a800*/  SEL R25, R73, R56, P0 ;  /* 0x0000003849197207 */ /* 0x000fe40000000000 */
[----:B------:R-:W-:Y:S01]  /*a810*/  SEL R27, R56, R73, P0 ;  /* 0x00000049381b7207 */ /* 0x000fe20000000000 */
[----:B------:R-:W1:Y:S01]  /*a820*/  SHFL.IDX PT, R52, R52, R5, 0x1c1f ;  /* 0x001c1f0534347589 */ /* 0x000e6200000e0000 */
[----:B------:R-:W-:-:S02]  /*a830*/  SEL R28, R47, R36, P0 ;  /* 0x000000242f1c7207 */ /* 0x000fc40000000000 */
[----:B------:R-:W-:Y:S01]  /*a840*/  SEL R30, R36, R47, P0 ;  /* 0x0000002f241e7207 */ /* 0x000fe20000000000 */
[----:B------:R-:W5:Y:S01]  /*a850*/  SHFL.IDX PT, R58, R58, R5, 0x1c1f ;  /* 0x001c1f053a3a7589 */ /* 0x000f6200000e0000 */
[----:B--2---:R-:W-:Y:S02]  /*a860*/  SEL R29, R77, R42, P0 ;  /* 0x0000002a4d1d7207 */ /* 0x004fe40000000000 */
[----:B------:R-:W-:Y:S01]  /*a870*/  SEL R31, R42, R77, P0 ;  /* 0x0000004d2a1f7207 */ /* 0x000fe20000000000 */
[----:B------:R-:W-:Y:S01]  /*a880*/  SHFL.IDX PT, R53, R53, R4, 0x1c1f ;  /* 0x001c1f0435357589 */ /* 0x000fe200000e0000 */
[----:B---3--:R-:W-:Y:S02]  /*a890*/  SEL R32, R41, R44, P0 ;  /* 0x0000002c29207207 */ /* 0x008fe40000000000 */
[----:B------:R-:W-:Y:S01]  /*a8a0*/  IADD3 R6, P3, R87, R6, RZ ;  /* 0x0000000657067210 */ /* 0x000fe20007f7e0ff */
[----:B------:R-:W-:Y:S01]  /*a8b0*/  SHFL.IDX PT, R51, R51, R4, 0x1c1f ;  /* 0x001c1f0433337589 */ /* 0x000fe200000e0000 */
[----:B----4-:R-:W-:-:S02]  /*a8c0*/  SEL R35, R50, R79, P0 ;  /* 0x0000004f32237207 */ /* 0x010fc40000000000 */
[----:B------:R-:W-:Y:S01]  /*a8d0*/  ISETP.GE.OR P1, PT, R87, UR5, P1 ;  /* 0x0000000557007c0c */ /* 0x000fe20008f26670 */
[----:B------:R-:W2:Y:S04]  /*a8e0*/  SHFL.IDX PT, R60, R60, R5, 0x1c1f ;  /* 0x001c1f053c3c7589 */ /* 0x000ea800000e0000 */
[----:B------:R-:W3:Y:S04]  /*a8f0*/  SHFL.IDX PT, R66, R66, R5, 0x1c1f ;  /* 0x001c1f0542427589 */ /* 0x000ee800000e0000 */
[----:B------:R-:W-:Y:S04]  /*a900*/  SHFL.IDX PT, R55, R55, R4, 0x1c1f ;  /* 0x001c1f0437377589 */ /* 0x000fe800000e0000 */
[----:B------:R-:W-:Y:S04]  /*a910*/  SHFL.IDX PT, R59, R59, R4, 0x1c1f ;  /* 0x001c1f043b3b7589 */ /* 0x000fe800000e0000 */
[----:B------:R-:W4:Y:S04]  /*a920*/  SHFL.IDX PT, R68, R68, R5, 0x1c1f ;  /* 0x001c1f0544447589 */ /* 0x000f2800000e0000 */
[----:B------:R-:W4:Y:S04]  /*a930*/  SHFL.IDX PT, R74, R74, R5, 0x1c1f ;  /* 0x001c1f054a4a7589 */ /* 0x000f2800000e0000 */
[----:B------:R-:W-:Y:S04]  /*a940*/  SHFL.IDX PT, R57, R57, R4, 0x1c1f ;  /* 0x001c1f0439397589 */ /* 0x000fe800000e0000 */
[----:B------:R-:W-:Y:S04]  /*a950*/  SHFL.IDX PT, R67, R67, R4, 0x1c1f ;  /* 0x001c1f0443437589 */ /* 0x000fe800000e0000 */
[----:B------:R-:W-:Y:S04]  /*a960*/  SHFL.IDX PT, R76, R76, R5, 0x1c1f ;  /* 0x001c1f054c4c7589 */ /* 0x000fe800000e0000 */
[----:B------:R-:W-:Y:S04]  /*a970*/  SHFL.IDX PT, R82, R82, R5, 0x1c1f ;  /* 0x001c1f0552527589 */ /* 0x000fe800000e0000 */
[----:B------:R-:W-:Y:S04]  /*a980*/  SHFL.IDX PT, R61, R61, R4, 0x1c1f ;  /* 0x001c1f043d3d7589 */ /* 0x000fe800000e0000 */
[----:B------:R-:W-:Y:S04]  /*a990*/  SHFL.IDX PT, R75, R75, R4, 0x1c1f ;  /* 0x001c1f044b4b7589 */ /* 0x000fe800000e0000 */
[----:B------:R-:W4:Y:S04]  /*a9a0*/  SHFL.IDX PT, R84, R84, R5, 0x1c1f ;  /* 0x001c1f0554547589 */ /* 0x000f2800000e0000 */
[----:B------:R-:W4:Y:S04]  /*a9b0*/  SHFL.IDX PT, R90, R90, R5, 0x1c1f ;  /* 0x001c1f055a5a7589 */ /* 0x000f2800000e0000 */
[----:B------:R-:W-:Y:S04]  /*a9c0*/  SHFL.IDX PT, R63, R63, R4, 0x1c1f ;  /* 0x001c1f043f3f7589 */ /* 0x000fe800000e0000 */
[----:B------:R-:W-:Y:S04]  /*a9d0*/  SHFL.IDX PT, R81, R81, R4, 0x1c1f ;  /* 0x001c1f0451517589 */ /* 0x000fe800000e0000 */
[----:B------:R-:W4:Y:S04]  /*a9e0*/  SHFL.IDX PT, R92, R92, R5, 0x1c1f ;  /* 0x001c1f055c5c7589 */ /* 0x000f2800000e0000 */
[----:B------:R-:W4:Y:S04]  /*a9f0*/  SHFL.IDX PT, R98, R98, R5, 0x1c1f ;  /* 0x001c1f0562627589 */ /* 0x000f2800000e0000 */
[----:B------:R-:W-:Y:S04]  /*aa00*/  SHFL.IDX PT, R65, R65, R4, 0x1c1f ;  /* 0x001c1f0441417589 */ /* 0x000fe800000e0000 */
[----:B------:R1:W-:Y:S04]  /*aa10*/  SHFL.IDX PT, R83, R83, R4, 0x1c1f ;  /* 0x001c1f0453537589 */ /* 0x0003e800000e0000 */
[----:B------:R-:W-:Y:S04]  /*aa20*/  SHFL.IDX PT, R100, R100, R5, 0x1c1f ;  /* 0x001c1f0564647589 */ /* 0x000fe800000e0000 */
[----:B------:R5:W4:Y:S01]  /*aa30*/  SHFL.IDX PT, R106, R106, R5, 0x1c1f ;  /* 0x001c1f056a6a7589 */ /* 0x000b2200000e0000 */
[----:B-1----:R-:W-:Y:S01]  /*aa40*/  IMAD R4, R38, UR4, RZ ;  /* 0x0000000426047c24 */ /* 0x002fe2000f8e02ff */
[----:B------:R-:W-:-:S02]  /*aa50*/  ULDC.64 UR4, c[0x0][0xb40] ;  /* 0x0002d00000047ab9 */ /* 0x000fc40000000a00 */
[----:B------:R1:W-:Y:S01]  /*aa60*/  STSM.16.M88.4 [R34], R8 ;  /* 0x0000000822007844 */ /* 0x0003e20000000200 */
[----:B------:R-:W-:-:S03]  /*aa70*/  IMAD R4, R39, UR44, R4 ;  /* 0x0000002c27047c24 */ /* 0x000fc6000f8e0204 */
[----:B------:R2:W-:Y:S01]  /*aa80*/  STSM.16.M88.4 [R33], R12 ;  /* 0x0000000c21007844 */ /* 0x0005e20000000200 */
[----:B-----5:R-:W-:-:S03]  /*aa90*/  SHF.R.S32.HI R5, RZ, 0x1f, R87 ;  /* 0x0000001fff057819 */ /* 0x020fc60000011457 */
[----:B------:R4:W-:Y:S01]  /*aaa0*/  STSM.16.M88.4 [R86], R24 ;  /* 0x0000001856007844 */ /* 0x0009e20000000200 */
[----:B------:R-:W-:-:S03]  /*aab0*/  IADD3.X R5, R5, R7, R4, P3, !PT ;  /* 0x0000000705057210 */ /* 0x000fc60001ffe404 */
[----:B------:R5:W-:Y:S01]  /*aac0*/  STSM.16.M88.4 [R85], R28 ;  /* 0x0000001c55007844 */ /* 0x000be20000000200 */
[----:B------:R-:W-:Y:S01]  /*aad0*/  LEA R4, P3, R6, UR4, 0x2 ;  /* 0x0000000406047c11 */ /* 0x000fe2000f8610ff */
[----:B------:R-:W-:Y:S01]  /*aae0*/  ULDC UR4, c[0x0][0xc] ;  /* 0x0000030000047ab9 */ /* 0x000fe20000000800 */
[----:B-1----:R-:W-:Y:S01]  /*aaf0*/  SEL R34, R44, R41, P0 ;  /* 0x000000292c227207 */ /* 0x002fe20000000000 */
[----:B------:R-:W-:Y:S01]  /*ab00*/  UIADD3 UR48, UR4, UR48, URZ ;  /* 0x0000003004307290 */ /* 0x000fe2000fffe03f */
[----:B------:R-:W-:Y:S02]  /*ab10*/  SEL R8, R49, R52, P0 ;  /* 0x0000003431087207 */ /* 0x000fe40000000000 */
[----:B--2---:R-:W-:Y:S02]  /*ab20*/  SEL R33, R79, R50, P0 ;  /* 0x000000324f217207 */ /* 0x004fe40000000000 */
[----:B------:R-:W-:Y:S02]  /*ab30*/  SEL R10, R52, R49, P0 ;  /* 0x00000031340a7207 */ /* 0x000fe40000000000 */
[----:B------:R-:W-:Y:S01]  /*ab40*/  SEL R9, R43, R58, P0 ;  /* 0x0000003a2b097207 */ /* 0x000fe20000000000 */
[----:B------:R-:W-:Y:S01]  /*ab50*/  STSM.16.M88.4 [R80], R32 ;  /* 0x0000002050007844 */ /* 0x000fe20000000200 */
[----:B------:R-:W-:-:S02]  /*ab60*/  SEL R11, R58, R43, P0 ;  /* 0x0000002b3a0b7207 */ /* 0x000fc40000000000 */
[----:B------:R-:W-:Y:S02]  /*ab70*/  SEL R12, R53, R60, P0 ;  /* 0x0000003c350c7207 */ /* 0x000fe40000000000 */
[----:B------:R-:W-:Y:S01]  /*ab80*/  SEL R14, R60, R53, P0 ;  /* 0x000000353c0e7207 */ /* 0x000fe20000000000 */
[----:B------:R1:W-:Y:S01]  /*ab90*/  STSM.16.M88.4 [R78], R8 ;  /* 0x000000084e007844 */ /* 0x0003e20000000200 */
[----:B---3--:R-:W-:Y:S02]  /*aba0*/  SEL R13, R51, R66, P0 ;  /* 0x00000042330d7207 */ /* 0x008fe40000000000 */
[----:B------:R-:W-:Y:S02]  /*abb0*/  SEL R15, R66, R51, P0 ;  /* 0x00000033420f7207 */ /* 0x000fe40000000000 */
[----:B----4-:R-:W-:Y:S02]  /*abc0*/  SEL R24, R55, R68, P0 ;  /* 0x0000004437187207 */ /* 0x010fe40000000000 */
[----:B------:R-:W-:Y:S01]  /*abd0*/  SEL R26, R68, R55, P0 ;  /* 0x00000037441a7207 */ /* 0x000fe20000000000 */
[----:B------:R2:W-:Y:S01]  /*abe0*/  STSM.16.M88.4 [R72], R12 ;  /* 0x0000000c48007844 */ /* 0x0005e20000000200 */
[----:B------:R-:W-:-:S02]  /*abf0*/  SEL R25, R59, R74, P0 ;  /* 0x0000004a3b197207 */ /* 0x000fc40000000000 */
[----:B------:R-:W-:Y:S02]  /*ac00*/  SEL R27, R74, R59, P0 ;  /* 0x0000003b4a1b7207 */ /* 0x000fe40000000000 */
[----:B-----5:R-:W-:Y:S02]  /*ac10*/  SEL R28, R61, R84, P0 ;  /* 0x000000543d1c7207 */ /* 0x020fe40000000000 */
[----:B------:R-:W-:Y:S01]  /*ac20*/  SEL R30, R84, R61, P0 ;  /* 0x0000003d541e7207 */ /* 0x000fe20000000000 */
[----:B------:R-:W-:Y:S01]  /*ac30*/  STSM.16.M88.4 [R70], R24 ;  /* 0x0000001846007844 */ /* 0x000fe20000000200 */
[----:B-1----:R-:W-:Y:S02]  /*ac40*/  SEL R8, R57, R76, P0 ;  /* 0x0000004c39087207 */ /* 0x002fe40000000000 */
[----:B------:R-:W-:Y:S02]  /*ac50*/  SEL R10, R76, R57, P0 ;  /* 0x000000394c0a7207 */ /* 0x000fe40000000000 */
[----:B------:R-:W-:-:S02]  /*ac60*/  SEL R9, R67, R82, P0 ;  /* 0x0000005243097207 */ /* 0x000fc40000000000 */
[----:B------:R-:W-:Y:S02]  /*ac70*/  SEL R11, R82, R67, P0 ;  /* 0x00000043520b7207 */ /* 0x000fe40000000000 */
[----:B------:R-:W-:Y:S02]  /*ac80*/  SEL R29, R75, R90, P0 ;  /* 0x0000005a4b1d7207 */ /* 0x000fe40000000000 */
[----:B------:R-:W-:Y:S01]  /*ac90*/  SEL R31, R90, R75, P0 ;  /* 0x0000004b5a1f7207 */ /* 0x000fe20000000000 */
[----:B------:R-:W-:Y:S01]  /*aca0*/  STSM.16.M88.4 [R64], R8 ;  /* 0x0000000840007844 */ /* 0x000fe20000000200 */
[----:B--2---:R-:W-:Y:S02]  /*acb0*/  SEL R12, R63, R92, P0 ;  /* 0x0000005c3f0c7207 */ /* 0x004fe40000000000 */
[----:B------:R-:W-:Y:S01]  /*acc0*/  SEL R14, R92, R63, P0 ;  /* 0x0000003f5c0e7207 */ /* 0x000fe20000000000 */
[----:B------:R-:W-:Y:S01]  /*acd0*/  STSM.16.M88.4 [R62], R28 ;  /* 0x0000001c3e007844 */ /* 0x000fe20000000200 */
[----:B------:R-:W-:-:S02]  /*ace0*/  SEL R13, R81, R98, P0 ;  /* 0x00000062510d7207 */ /* 0x000fc40000000000 */
[----:B------:R-:W-:Y:S02]  /*acf0*/  SEL R15, R98, R81, P0 ;  /* 0x00000051620f7207 */ /* 0x000fe40000000000 */
[----:B------:R-:W-:Y:S02]  /*ad00*/  SEL R33, R83, R106, P0 ;  /* 0x0000006a53217207 */ /* 0x000fe40000000000 */
[----:B------:R-:W-:Y:S01]  /*ad10*/  SEL R35, R106, R83, P0 ;  /* 0x000000536a237207 */ /* 0x000fe20000000000 */
[----:B------:R-:W-:Y:S01]  /*ad20*/  STSM.16.M88.4 [R21], R12 ;  /* 0x0000000c15007844 */ /* 0x000fe20000000200 */
[----:B------:R-:W-:Y:S02]  /*ad30*/  SEL R32, R65, R100, P0 ;  /* 0x0000006441207207 */ /* 0x000fe40000000000 */
[----:B------:R-:W-:Y:S02]  /*ad40*/  SEL R34, R100, R65, P0 ;  /* 0x0000004164227207 */ /* 0x000fe40000000000 */
[----:B------:R-:W-:-:S02]  /*ad50*/  LEA.HI.X R5, R6, UR5, R5, 0x2, P3 ;  /* 0x0000000506057c11 */ /* 0x000fc400098f1405 */
[----:B------:R-:W1:Y:S04]  /*ad60*/  SHFL.IDX PT, R6, R22, RZ, 0x1f ;  /* 0x00001fff16067589 */ /* 0x000e6800000e0000 */
[----:B------:R2:W-:Y:S01]  /*ad70*/  STSM.16.M88.4 [R20], R32 ;  /* 0x0000002014007844 */ /* 0x0005e20000000200 */
[----:B------:R3:W-:Y:S06]  /*ad80*/  MEMBAR.ALL.CTA ;  /* 0x0000000000007992 */ /* 0x0007ec0000008000 */
[----:B---3--:R-:W3:Y:S02]  /*ad90*/  FENCE.VIEW.ASYNC.S ;  /* 0x00000000000073c6 */ /* 0x008ee40000000000 */
[----:B---3--:R-:W-:Y:S06]  /*ada0*/  BAR.ARV 0x1, 0x120 ;  /* 0x0044800000007b1d */ /* 0x008fec0000002000 */
[----:B-1----:R-:W-:Y:S01]  /*adb0*/  ISETP.NE.AND P0, PT, R6, 0x7, PT ;  /* 0x000000070600780c */ /* 0x002fe20003f05270 */
[----:B------:R2:W-:Y:S04]  /*adc0*/  @!P1 STG.E desc[UR50][R4.64], R3 ;  /* 0x0000000304009986 */ /* 0x0005e8000c101932 */
[----:B------:R2:W-:Y:S08]  /*add0*/  @!P2 STG.E desc[UR50][R4.64+0x20], R0 ;  /* 0x000020000400a986 */ /* 0x0005f0000c101932 */
[----:B------:R-:W-:Y:S05]  /*ade0*/  @P0 BRA `(.L_x_31) ;  /* 0x0000000000680947 */ /* 0x000fea0003800000 */
[----:B------:R-:W-:Y:S01]  /*adf0*/  BAR.SYNC.DEFER_BLOCKING 0x1, 0x120 ;  /* 0x0044800000007b1d */ /* 0x000fe20000010000 */
[----:B------:R-:W-:-:S05]  /*ae00*/  ELECT P0, URZ, PT ;  /* 0x00000000003f782f */ /* 0x000fca0003800000 */
[----:B------:R-:W-:Y:S08]  /*ae10*/  BSSY B0, `(.L_x_31) ;  /* 0x0000017000007945 */ /* 0x000ff00003800000 */
[----:B------:R-:W-:Y:S05]  /*ae20*/  @!P0 BRA `(.L_x_32) ;  /* 0x0000000000548947 */ /* 0x000fea0003800000 */
[----:B------:R-:W-:Y:S02]  /*ae30*/  UIADD3 UR4, UP0, UR52, 0x9f0, URZ ;  /* 0x000009f034047890 */ /* 0x000fe4000ff1e03f */
[----:B------:R-:W-:Y:S02]  /*ae40*/  UIADD3 UR6, UR38, 0x4000, URZ ;  /* 0x0000400026067890 */ /* 0x000fe4000fffe03f */
[----:B------:R-:W-:Y:S02]  /*ae50*/  UIADD3.X UR5, URZ, UR53, URZ, UP0, !UPT ;  /* 0x000000353f057290 */ /* 0x000fe400087fe43f */
[----:B------:R-:W-:Y:S01]  /*ae60*/  UIADD3 UR8, UR38, 0x8000, URZ ;  /* 0x0000800026087890 */ /* 0x000fe2000fffe03f */
[----:B------:R-:W-:Y:S01]  /*ae70*/  UMOV UR41, URZ ;  /* 0x0000003f00297c82 */ /* 0x000fe20008000000 */
[----:B------:R-:W-:Y:S01]  /*ae80*/  UMOV UR45, URZ ;  /* 0x0000003f002d7c82 */ /* 0x000fe20008000000 */
[----:B------:R-:W-:Y:S01]  /*ae90*/  UMOV UR40, UR38 ;  /* 0x0000002600287c82 */ /* 0x000fe20008000000 */
[----:B------:R-:W-:-:S03]  /*aea0*/  UMOV UR7, 0x40 ;  /* 0x0000004000077882 */ /* 0x000fc60000000000 */
[----:B------:R1:W-:Y:S02]  /*aeb0*/  UTMASTG.5D [UR40], [UR4] ;  /* 0x00000028040073b5 */ /* 0x0003e40008020000 */
[----:B-1----:R-:W-:Y:S01]  /*aec0*/  UMOV UR40, UR6 ;  /* 0x0000000600287c82 */ /* 0x002fe20008000000 */
[----:B------:R-:W-:Y:S01]  /*aed0*/  UMOV UR41, UR7 ;  /* 0x0000000700297c82 */ /* 0x000fe20008000000 */
[----:B------:R-:W-:Y:S01]  /*aee0*/  UMOV UR6, 0x80 ;  /* 0x0000008000067882 */ /* 0x000fe20000000000 */
[----:B------:R1:W-:Y:S02]  /*aef0*/  UTMASTG.5D [UR40], [UR4] ;  /* 0x00000028040073b5 */ /* 0x0003e40008020000 */
[----:B-1----:R-:W-:Y:S01]  /*af00*/  UMOV UR40, UR8 ;  /* 0x0000000800287c82 */ /* 0x002fe20008000000 */
[----:B------:R-:W-:Y:S01]  /*af10*/  UMOV UR41, UR6 ;  /* 0x0000000600297c82 */ /* 0x000fe20008000000 */
[----:B------:R-:W-:Y:S01]  /*af20*/  UIADD3 UR6, UR38, 0x33420, URZ ;  /* 0x0003342026067890 */ /* 0x000fe2000fffe03f */
[----:B------:R1:W-:Y:S03]  /*af30*/  UTMASTG.5D [UR40], [UR4] ;  /* 0x00000028040073b5 */ /* 0x0003e60008020000 */
[----:B------:R-:W-:Y:S01]  /*af40*/  UPRMT UR6, URZ, 0x654, UR6 ;  /* 0x000006543f067896 */ /* 0x000fe20008000006 */
[----:B------:R0:W-:Y:S01]  /*af50*/  UTMACMDFLUSH ;  /* 0x00000000000079b7 */ /* 0x0001e20000000000 */
[----:B------:R-:W-:-:S07]  /*af60*/  DEPBAR.LE SB0, 0x0 ;  /* 0x000080000000791a */ /* 0x000fce0000000000 */
[----:B-1----:R-:W-:Y:S03]  /*af70*/  SYNCS.ARRIVE.TRANS64.RED.A1T0 RZ, [UR6], RZ ;  /* 0x000000ffffff79a7 */ /* 0x002fe60008100406 */
.L_x_32:
[----:B------:R-:W-:Y:S05]  /*af80*/  BSYNC B0 ;  /* 0x0000000000007941 */ /* 0x000fea0003800000 */
.L_x_31:
[----:B--2---:R-:W1:Y:S01]  /*af90*/  LDC R0, c[0x0][0xda4] ;  /* 0x00036900ff007b82 */ /* 0x004e620000000800 */
[----:B------:R-:W-:Y:S02]  /*afa0*/  UIADD3 UR49, UR49, 0x1, URZ ;  /* 0x0000000131317890 */ /* 0x000fe4000fffe03f */
[----:B------:R-:W-:Y:S02]  /*afb0*/  UIADD3 UR39, UR39, 0x1, URZ ;  /* 0x0000000127277890 */ /* 0x000fe4000fffe03f */
[----:B------:R-:W-:-:S04]  /*afc0*/  UISETP.NE.AND UP0, UPT, UR49, 0x2, UPT ;  /* 0x000000023100788c */ /* 0x000fc8000bf05270 */
[----:B------:R-:W-:Y:S02]  /*afd0*/  USEL UR4, URZ, 0x1, UP0 ;  /* 0x000000013f047887 */ /* 0x000fe40008000000 */
[----:B------:R-:W-:Y:S02]  /*afe0*/  USEL UR49, UR49, URZ, UP0 ;  /* 0x0000003f31317287 */ /* 0x000fe40008000000 */
[----:B------:R-:W-:Y:S01]  /*aff0*/  ULOP3.LUT UR36, UR36, UR4, URZ, 0x3c, !UPT ;  /* 0x0000000424247292 */ /* 0x000fe2000f8e3c3f */
[----:B-1----:R-:W-:-:S13]  /*b000*/  ISETP.LE.AND P0, PT, R0, UR48, PT ;  /* 0x0000003000007c0c */ /* 0x002fda000bf03270 */
[----:B------:R-:W-:Y:S05]  /*b010*/  @!P0 BRA `(.L_x_33) ;  /* 0xffffff5c00588947 */ /* 0x000fea000383ffff */
[----:B------:R-:W-:Y:S05]  /*b020*/  EXIT ;  /* 0x000000000000794d */ /* 0x000fea0003800000 */
.L_x_7:
[----:B------:R-:W-:-:S08]  /*b030*/  NOP ;  /* 0x0000000000007918 */ /* 0x000fd00000000000 */
[----:B------:R-:W1:-:S00]  /*b040*/  USETMAXREG.DEALLOC.CTAPOOL 0x18 ;  /* 0x00000018000079c8 */ /* 0x000e4000080e0500 */
[----:B------:R-:W2:Y:S01]  /*b050*/  S2UR UR49, SR_CTAID.X ;  /* 0x00000000003179c3 */ /* 0x000ea20000002500 */
[----:B------:R-:W-:Y:S01]  /*b060*/  UMOV UR47, 0x1 ;  /* 0x00000001002f7882 */ /* 0x000fe20000000000 */
[----:B-1----:R-:W-:Y:S02]  /*b070*/  IMAD.MOV.U32 R17, RZ, RZ, RZ ;  /* 0x000000ffff117224 */ /* 0x002fe400078e00ff */
[----:B------:R-:W-:-:S04]  /*b080*/  IMAD.MOV.U32 R18, RZ, RZ, 0x1 ;  /* 0x00000001ff127424 */ /* 0x000fc800078e00ff */
[----:B------:R-:W2:Y:S02]  /*b090*/  LDC R2, c[0x0][0xda4] ;  /* 0x00036900ff027b82 */ /* 0x000ea40000000800 */
[----:B--2---:R-:W-:-:S13]  /*b0a0*/  ISETP.LE.AND P0, PT, R2, UR49, PT ;  /* 0x0000003102007c0c */ /* 0x004fda000bf03270 */
[----:B------:R-:W-:Y:S05]  /*b0b0*/  @P0 BRA `(.L_x_34) ;  /* 0x0000002c00f40947 */ /* 0x000fea0003800000 */
[----:B------:R-:W1:Y:S01]  /*b0c0*/  S2R R3, SR_TID.X ;  /* 0x0000000000037919 */ /* 0x000e620000002100 */
[----:B------:R-:W-:Y:S01]  /*b0d0*/  IMAD.MOV.U32 R18, RZ, RZ, 0x1 ;  /* 0x00000001ff127424 */ /* 0x000fe200078e00ff */
[----:B------:R-:W-:Y:S01]  /*b0e0*/  ULOP3.LUT UR43, UR46, 0x1, URZ, 0xfc, !UPT ;  /* 0x000000012e2b7892 */ /* 0x000fe2000f8efc3f */
[----:B------:R-:W-:Y:S01]  /*b0f0*/  IMAD.MOV.U32 R17, RZ, RZ, RZ ;  /* 0x000000ffff117224 */ /* 0x000fe200078e00ff */
[----:B------:R-:W2:Y:S01]  /*b100*/  S2R R6, SR_TID.X ;  /* 0x0000000000067919 */ /* 0x000ea20000002100 */
[----:B------:R-:W-:Y:S01]  /*b110*/  ULOP3.LUT UR48, UR46, 0x2, URZ, 0xfc, !UPT ;  /* 0x000000022e307892 */ /* 0x000fe2000f8efc3f */
[----:B------:R-:W-:Y:S01]  /*b120*/  ULDC.64 UR52, c[0x0][0x198] ;  /* 0x0000660000347ab9 */ /* 0x000fe20000000a00 */
[----:B------:R-:W-:Y:S01]  /*b130*/  ULDC UR44, c[0x0][0xc] ;  /* 0x00000300002c7ab9 */ /* 0x000fe20000000800 */
[----:B------:R-:W-:Y:S01]  /*b140*/  UMOV UR47, URZ ;  /* 0x0000003f002f7c82 */ /* 0x000fe20008000000 */
[----:B-1----:R-:W-:Y:S01]  /*b150*/  LOP3.LUT R3, R3, 0x7f, RZ, 0xc0, !PT ;  /* 0x0000007f03037812 */ /* 0x002fe200078ec0ff */
[----:B--2---:R-:W-:-:S04]  /*b160*/  IMAD.SHL.U32 R2, R6, 0x20, RZ ;  /* 0x0000002006027824 */ /* 0x004fc800078e00ff */
[----:B------:R-:W-:Y:S01]  /*b170*/  IMAD.SHL.U32 R0, R3, 0x10, RZ ;  /* 0x0000001003007824 */ /* 0x000fe200078e00ff */
[----:B------:R-:W-:-:S04]  /*b180*/  LOP3.LUT R4, R2, 0x80, RZ, 0xc0, !PT ;  /* 0x0000008002047812 */ /* 0x000fc800078ec0ff */
[----:B------:R-:W-:Y:S01]  /*b190*/  LOP3.LUT R3, R0, 0x600, RZ, 0xc0, !PT ;  /* 0x0000060000037812 */ /* 0x000fe200078ec0ff */
[----:B------:R-:W-:Y:S01]  /*b1a0*/  IMAD.SHL.U32 R0, R6, 0x40, RZ ;  /* 0x0000004006007824 */ /* 0x000fe200078e00ff */
[----:B------:R-:W-:Y:S02]  /*b1b0*/  LOP3.LUT R4, R4, 0x10, R6, 0xf8, !PT ;  /* 0x0000001004047812 */ /* 0x000fe400078ef806 */
[----:B------:R-:W-:-:S04]  /*b1c0*/  LOP3.LUT R3, R3, 0x60, R2, 0xf8, !PT ;  /* 0x0000006003037812 */ /* 0x000fc800078ef802 */
[----:B------:R-:W-:Y:S02]  /*b1d0*/  LOP3.LUT R5, R3, 0x100, R2, 0xf8, !PT ;  /* 0x0000010003057812 */ /* 0x000fe400078ef802 */
[----:B------:R-:W-:Y:S02]  /*b1e0*/  SHF.R.U32.HI R3, RZ, 0x1, R6 ;  /* 0x00000001ff037819 */ /* 0x000fe40000011606 */
[----:B------:R-:W-:-:S04]  /*b1f0*/  LOP3.LUT R2, R0, 0x180, RZ, 0xc0, !PT ;  /* 0x0000018000027812 */ /* 0x000fc800078ec0ff */
[----:B------:R-:W-:Y:S01]  /*b200*/  LOP3.LUT R2, R2, 0x30, R3, 0xf8, !PT ;  /* 0x0000003002027812 */ /* 0x000fe200078ef803 */
[----:B------:R-:W-:-:S05]  /*b210*/  IMAD.SHL.U32 R3, R6, 0x4, RZ ;  /* 0x0000000406037824 */ /* 0x000fca00078e00ff */
[----:B------:R-:W-:Y:S01]  /*b220*/  LOP3.LUT R4, R4, 0x10, R3, 0x78, !PT ;  /* 0x0000001004047812 */ /* 0x000fe200078e7803 */
[----:B------:R-:W-:-:S05]  /*b230*/  IMAD.SHL.U32 R3, R6, 0x8, RZ ;  /* 0x0000000806037824 */ /* 0x000fca00078e00ff */
[----:B------:R-:W-:Y:S02]  /*b240*/  LOP3.LUT R3, R2, 0x30, R3, 0x78, !PT ;  /* 0x0000003002037812 */ /* 0x000fe400078e7803 */
[----:B------:R-:W-:Y:S02]  /*b250*/  LOP3.LUT R2, R5, R4, RZ, 0xfc, !PT ;  /* 0x0000000405027212 */ /* 0x000fe400078efcff */
[----:B------:R-:W-:-:S03]  /*b260*/  LOP3.LUT R0, R3, 0x640, R0, 0xf8, !PT ;  /* 0x0000064003007812 */ /* 0x000fc600078ef800 */
[----:B------:R1:W-:Y:S04]  /*b270*/  STL [R1], R2 ;  /* 0x0000000201007387 */ /* 0x0003e80000100800 */
[----:B------:R1:W-:Y:S02]  /*b280*/  STL [R1+0x4], R0 ;  /* 0x0000040001007387 */ /* 0x0003e40000100800 */
.L_x_80:
[----:B------:R-:W2:Y:S01]  /*b290*/  S2UR UR4, SR_CgaCtaId ;  /* 0x00000000000479c3 */ /* 0x000ea20000008800 */
[----:B------:R-:W-:Y:S01]  /*b2a0*/  ULDC UR5, c[0x0][0xda8] ;  /* 0x00036a0000057ab9 */ /* 0x000fe20000000800 */
[----:B------:R-:W-:Y:S01]  /*b2b0*/  ULDC.64 UR6, c[0x0][0x3f8] ;  /* 0x0000fe0000067ab9 */ /* 0x000fe20000000a00 */
[----:B------:R-:W-:Y:S02]  /*b2c0*/  UISETP.NE.AND UP1, UPT, UR5, 0x1, UPT ;  /* 0x000000010500788c */ /* 0x000fe4000bf25270 */
[----:B------:R-:W-:Y:S01]  /*b2d0*/  UISETP.NE.U32.AND UP0, UPT, UR6, URZ, UPT ;  /* 0x0000003f0600728c */ /* 0x000fe2000bf05070 */
[----:B------:R-:W-:Y:S01]  /*b2e0*/  UMOV UR40, 0x400 ;  /* 0x0000040000287882 */ /* 0x000fe20000000000 */
[----:B------:R-:W-:Y:S02]  /*b2f0*/  ULDC UR8, c[0x0][0xdb4] ;  /* 0x00036d0000087ab9 */ /* 0x000fe40000000800 */
[----:B------:R-:W-:Y:S02]  /*b300*/  UISETP.NE.AND.EX UP0, UPT, UR7, URZ, UPT, UP0 ;  /* 0x0000003f0700728c */ /* 0x000fe4000bf05300 */
[----:B------:R-:W-:Y:S01]  /*b310*/  UISETP.NE.AND UP2, UPT, UR8, 0x1, UPT ;  /* 0x000000010800788c */ /* 0x000fe2000bf45270 */
[----:B------:R-:W-:Y:S01]  /*b320*/  ULDC UR6, c[0x0][0x404] ;  /* 0x0001010000067ab9 */ /* 0x000fe20000000800 */
[----:B------:R-:W-:Y:S01]  /*b330*/  ULDC UR42, c[0x0][0x2e0] ;  /* 0x0000b800002a7ab9 */ /* 0x000fe20000000800 */
[----:B------:R-:W-:Y:S01]  /*b340*/  USEL UR6, UR6, 0x1, UP0 ;  /* 0x0000000106067887 */ /* 0x000fe20008000000 */
[----:B------:R-:W-:Y:S01]  /*b350*/  @UP1 ULDC UR7, c[0x0][0xdb0] ;  /* 0x00036c0000071ab9 */ /* 0x000fe20000000800 */
[----:B------:R-:W-:-:S02]  /*b360*/  UMOV UR45, UR49 ;  /* 0x00000031002d7c82 */ /* 0x000fc40008000000 */
[----:B------:R-:W-:-:S04]  /*b370*/  UIMAD UR42, UR6, UR42, URZ ;  /* 0x0000002a062a72a4 */ /* 0x000fc8000f8e023f */
[----:B------:R-:W-:Y:S01]  /*b380*/  @UP2 ULDC.64 UR10, c[0x0][0xdb8] ;  /* 0x00036e00000a2ab9 */ /* 0x000fe20000000a00 */
[----:B------:R-:W-:Y:S02]  /*b390*/  UIADD3 UR6, UR42, 0x9f, URZ ;  /* 0x0000009f2a067890 */ /* 0x000fe4000fffe03f */
[----:B--2---:R-:W-:-:S03]  /*b3a0*/  ULEA UR40, UR4, UR40, 0x18 ;  /* 0x0000002804287291 */ /* 0x004fc6000f8ec03f */
[----:B------:R-:W-:Y:S01]  /*b3b0*/  @UP1 ULDC UR4, c[0x0][0xdac] ;  /* 0x00036b0000041ab9 */ /* 0x000fe20000000800 */
[----:B------:R-:W-:Y:S02]  /*b3c0*/  UIADD3 UR9, UR40, 0x24200, URZ ;  /* 0x0002420028097890 */ /* 0x000fe4000fffe03f */
[----:B------:R-:W-:Y:S02]  /*b3d0*/  UIMAD.WIDE.U32 UR4, UR49, UR4, URZ ;  /* 0x00000004310472a5 */ /* 0x000fe4000f8e003f */
[----:B------:R-:W-:Y:S02]  /*b3e0*/  ULOP3.LUT UP0, URZ, UR9, 0x1bf, URZ, 0xc0, !UPT ;  /* 0x000001bf093f7892 */ /* 0x000fe4000f80c03f */
[----:B------:R-:W-:Y:S02]  /*b3f0*/  @UP1 USHF.R.U32.HI UR45, URZ, UR7, UR5 ;  /* 0x000000073f2d1299 */ /* 0x000fe40008011605 */
[----:B------:R-:W-:Y:S02]  /*b400*/  UIMAD.WIDE UR6, UR6, 0x66666667, URZ ;  /* 0x66666667060678a5 */ /* 0x000fe4000f8e023f */
[----:B------:R-:W-:Y:S01]  /*b410*/  UIMAD.WIDE.U32 UR4, UR45, UR10, URZ ;  /* 0x0000000a2d0472a5 */ /* 0x000fe2000f8e003f */
[----:B------:R-:W-:Y:S01]  /*b420*/  PLOP3.LUT P0, PT, PT, PT, UP0, 0x80, 0x0 ;  /* 0x000000000000781c */ /* 0x000fe20003f0f008 */
[----:B------:R-:W-:Y:S01]  /*b430*/  USHF.R.U32.HI UR41, URZ, 0x1f, UR7 ;  /* 0x0000001f3f297899 */ /* 0x000fe20008011607 */
[----:B------:R-:W-:Y:S01]  /*b440*/  UMOV UR39, UR45 ;  /* 0x0000002d00277c82 */ /* 0x000fe20008000000 */
[----:B------:R-:W-:-:S02]  /*b450*/  @UP2 USHF.R.U32.HI UR39, URZ, UR11, UR5 ;  /* 0x0000000b3f272299 */ /* 0x000fc40008011605 */
[----:B------:R-:W-:Y:S02]  /*b460*/  ULEA.HI.SX32 UR41, UR7, UR41, 0x1a ;  /* 0x0000002907297291 */ /* 0x000fe4000f8fd23f */
[----:B------:R-:W-:-:S04]  /*b470*/  UIADD3 UR38, -UR39, URZ, URZ ;  /* 0x0000003f27267290 */ /* 0x000fc8000fffe13f */
[----:B------:R-:W-:Y:S02]  /*b480*/  UIMAD UR38, UR8, UR38, UR45 ;  /* 0x00000026082672a4 */ /* 0x000fe4000f8e022d */
[----:B------:R-:W-:Y:S10]  /*b490*/  @!P0 BRA `(.L_x_35) ;  /* 0x0000000000408947 */ /* 0x000ff40003800000 */
[----:B-1----:R-:W-:Y:S01]  /*b4a0*/  MOV R2, 0x0 ;  /* 0x0000000000027802 */ /* 0x002fe20000000f00 */
[----:B------:R-:W-:Y:S01]  /*b4b0*/  ULDC.64 UR6, c[0x4][0xc0] ;  /* 0x0100300000067ab9 */ /* 0x000fe20000000a00 */
[----:B------:R-:W-:Y:S01]  /*b4c0*/  ULDC.64 UR8, c[0x4][0xc8] ;  /* 0x0100320000087ab9 */ /* 0x000fe20000000a00 */
[----:B------:R-:W-:Y:S01]  /*b4d0*/  ULDC.64 UR4, c[0x4][0x8] ;  /* 0x0100020000047ab9 */ /* 0x000fe20000000a00 */
[----:B------:R-:W-:Y:S02]  /*b4e0*/  IMAD.U32 R4, RZ, RZ, UR6 ;  /* 0x00000006ff047e24 */ /* 0x000fe4000f8e00ff */
[----:B------:R-:W1:Y:S01]  /*b4f0*/  LDC.64 R2, c[0x4][R2] ;  /* 0x0100000002027b82 */ /* 0x000e620000000a00 */
[----:B------:R-:W-:Y:S02]  /*b500*/  IMAD.U32 R5, RZ, RZ, UR7 ;  /* 0x00000007ff057e24 */ /* 0x000fe4000f8e00ff */
[----:B------:R-:W-:Y:S02]  /*b510*/  IMAD.U32 R6, RZ, RZ, UR8 ;  /* 0x00000008ff067e24 */ /* 0x000fe4000f8e00ff */
[----:B------:R-:W-:-:S02]  /*b520*/  IMAD.U32 R7, RZ, RZ, UR9 ;  /* 0x00000009ff077e24 */ /* 0x000fc4000f8e00ff */
[----:B------:R-:W-:Y:S02]  /*b530*/  IMAD.U32 R10, RZ, RZ, UR4 ;  /* 0x00000004ff0a7e24 */ /* 0x000fe4000f8e00ff */
[----:B------:R-:W-:Y:S02]  /*b540*/  IMAD.U32 R11, RZ, RZ, UR5 ;  /* 0x00000005ff0b7e24 */ /* 0x000fe4000f8e00ff */
[----:B------:R-:W-:Y:S02]  /*b550*/  IMAD.MOV.U32 R8, RZ, RZ, 0x70 ;  /* 0x00000070ff087424 */ /* 0x000fe400078e00ff */
[----:B------:R-:W-:Y:S02]  /*b560*/  IMAD.MOV.U32 R12, RZ, RZ, 0x1 ;  /* 0x00000001ff0c7424 */ /* 0x000fe400078e00ff */
[----:B------:R-:W-:-:S07]  /*b570*/  IMAD.MOV.U32 R13, RZ, RZ, RZ ;  /* 0x000000ffff0d7224 */ /* 0x000fce00078e00ff */
[----:B------:R-:W-:-:S07]  /*b580*/  LEPC R20, `(.L_x_35) ;  /* 0x000000001014794e */ /* 0x000fce0000000000 */
[----:B-1----:R-:W-:Y:S05]  /*b590*/  CALL.ABS.NOINC R2 ;  /* 0x0000000002007343 */ /* 0x002fea0003c00000 */
.L_x_35:
[----:B------:R-:W-:-:S06]  /*b5a0*/  UIADD3 UR4, UR40, 0xf200, URZ ;  /* 0x0000f20028047890 */ /* 0x000fcc000fffe03f */
[----:B------:R-:W-:-:S05]  /*b5b0*/  IMAD.U32 R16, RZ, RZ, UR4 ;  /* 0x00000004ff107e24 */ /* 0x000fca000f8e00ff */
[----:B------:R-:W-:-:S13]  /*b5c0*/  LOP3.LUT P0, RZ, R16, 0x1bf, RZ, 0xc0, !PT ;  /* 0x000001bf10ff7812 */ /* 0x000fda000780c0ff */
[----:B------:R-:W-:Y:S05]  /*b5d0*/  @!P0 BRA `(.L_x_36) ;  /* 0x0000000000408947 */ /* 0x000fea0003800000 */
        /* <DEDUP_REMOVED lines=16> */
.L_x_36:
[----:B------:R-:W-:-:S04]  /*b6e0*/  UIADD3 UR4, UR40, 0x200, URZ ;  /* 0x0000020028047890 */ /* 0x000fc8000fffe03f */
[----:B------:R-:W-:-:S06]  /*b6f0*/  ULOP3.LUT UP0, URZ, UR4, 0x9f, URZ, 0xc0, !UPT ;  /* 0x0000009f043f7892 */ /* 0x000fcc000f80c03f */
[----:B------:R-:W-:-:S13]  /*b700*/  PLOP3.LUT P0, PT, PT, PT, UP0, 0x80, 0x0 ;  /* 0x000000000000781c */ /* 0x000fda0003f0f008 */
        /* <DEDUP_REMOVED lines=17> */
.L_x_37:
        /* <DEDUP_REMOVED lines=18> */
.L_x_38:
[----:B------:R-:W-:Y:S01]  /*b940*/  ULDC.64 UR4, c[0x0][0x9f8] ;  /* 0x00027e0000047ab9 */ /* 0x000fe20000000a00 */
[----:B------:R-:W-:Y:S01]  /*b950*/  IMAD.U32 R5, RZ, RZ, UR39 ;  /* 0x00000027ff057e24 */ /* 0x000fe2000f8e00ff */
[----:B------:R-:W-:Y:S01]  /*b960*/  ISETP.NE.U32.AND P0, PT, RZ, UR4, PT ;  /* 0x00000004ff007c0c */ /* 0x000fe2000bf05070 */
[----:B------:R-:W-:Y:S01]  /*b970*/  IMAD.U32 R19, RZ, RZ, UR39 ;  /* 0x00000027ff137e24 */ /* 0x000fe2000f8e00ff */
[----:B------:R-:W2:Y:S01]  /*b980*/  S2R R4, SR_TID.X ;  /* 0x0000000000047919 */ /* 0x000ea20000002100 */
[----:B-1----:R-:W1:Y:S01]  /*b990*/  LDC R0, c[0x0][0x428] ;  /* 0x00010a00ff007b82 */ /* 0x002e620000000800 */
[----:B------:R-:W-:-:S13]  /*b9a0*/  ISETP.NE.AND.EX P0, PT, RZ, UR5, PT, P0 ;  /* 0x00000005ff007c0c */ /* 0x000fda000bf05300 */
[----:B------:R-:W3:Y:S01]  /*b9b0*/  @P0 LDC.64 R2, c[0x0][0x9f8] ;  /* 0x00027e00ff020b82 */ /* 0x000ee20000000a00 */
[----:B------:R-:W-:Y:S01]  /*b9c0*/  IMAD R6, RZ, RZ, -UR45 ;  /* 0x8000002dff067e24 */ /* 0x000fe2000f8e02ff */
[----:B--2---:R-:W-:Y:S01]  /*b9d0*/  LOP3.LUT R10, R4, 0x7f, RZ, 0xc0, !PT ;  /* 0x0000007f040a7812 */ /* 0x004fe200078ec0ff */
[----:B---3--:R-:W-:-:S05]  /*b9e0*/  @P0 IMAD.WIDE R2, R5, 0x4, R2 ;  /* 0x0000000405020825 */ /* 0x008fca00078e0202 */
[----:B------:R-:W2:Y:S01]  /*b9f0*/  LDC R5, c[0x0][0xda8] ;  /* 0x00036a00ff057b82 */ /* 0x000ea20000000800 */
[----:B------:R3:W4:Y:S01]  /*ba00*/  @P0 LDG.E R19, desc[UR50][R2.64] ;  /* 0x0000003202130981 */ /* 0x000722000c1e1900 */
[----:B-1----:R-:W-:Y:S01]  /*ba10*/  ISETP.NE.AND P0, PT, R0, 0x1, PT ;  /* 0x000000010000780c */ /* 0x002fe20003f05270 */
[----:B------:R-:W-:Y:S01]  /*ba20*/  UMOV UR36, URZ ;  /* 0x0000003f00247c82 */ /* 0x000fe20008000000 */
[----:B------:R-:W-:Y:S01]  /*ba30*/  ISETP.NE.AND P2, PT, R10, RZ, PT ;  /* 0x000000ff0a00720c */ /* 0x000fe20003f45270 */
[----:B------:R-:W-:Y:S01]  /*ba40*/  UMOV UR4, 0x40 ;  /* 0x0000004000047882 */ /* 0x000fe20000000000 */
[----:B------:R-:W-:Y:S01]  /*ba50*/  UMOV UR6, UR38 ;  /* 0x0000002600067c82 */ /* 0x000fe20008000000 */
[----:B------:R-:W-:Y:S01]  /*ba60*/  UMOV UR7, UR39 ;  /* 0x0000002700077c82 */ /* 0x000fe20008000000 */
[----:B------:R-:W-:Y:S01]  /*ba70*/  UMOV UR8, 0x80 ;  /* 0x0000008000087882 */ /* 0x000fe20000000000 */
[----:B------:R-:W-:Y:S01]  /*ba80*/  UMOV UR10, UR38 ;  /* 0x00000026000a7c82 */ /* 0x000fe20008000000 */
[----:B------:R-:W-:Y:S01]  /*ba90*/  UMOV UR11, UR39 ;  /* 0x00000027000b7c82 */ /* 0x000fe20008000000 */
[----:B---3--:R-:W1:Y:S01]  /*baa0*/  LDC.64 R2, c[0x0][0x3f8] ;  /* 0x0000fe00ff027b82 */ /* 0x008e620000000a00 */
[----:B------:R-:W-:Y:S01]  /*bab0*/  UMOV UR14, 0xffffffff ;  /* 0xffffffff000e7882 */ /* 0x000fe20000000000 */
[----:B------:R-:W-:Y:S01]  /*bac0*/  SHF.R.U32.HI R4, RZ, 0x5, R4 ;  /* 0x00000005ff047819 */ /* 0x000fe20000011604 */
[----:B------:R-:W-:-:S03]  /*bad0*/  IMAD.U32 R16, RZ, RZ, UR38 ;  /* 0x00000026ff107e24 */ /* 0x000fc6000f8e00ff */
[----:B------:R-:W-:Y:S01]  /*bae0*/  VOTEU.ALL UP1, P2 ;  /* 0x00000000003f7886 */ /* 0x000fe20001020000 */
[----:B------:R-:W-:Y:S01]  /*baf0*/  LOP3.LUT R4, R4, 0x3, RZ, 0xc0, !PT ;  /* 0x0000000304047812 */ /* 0x000fe200078ec0ff */
[----:B------:R-:W3:Y:S01]  /*bb00*/  @P0 LDC R0, c[0x0][0x42c] ;  /* 0x00010b00ff000b82 */ /* 0x000ee20000000800 */
[----:B--2---:R-:W-:Y:S02]  /*bb10*/  IMAD R6, R5, R6, UR49 ;  /* 0x0000003105067e24 */ /* 0x004fe4000f8e0206 */
[----:B------:R-:W-:Y:S02]  /*bb20*/  @!UP1 UIADD3 UR12, UP0, UR52, 0x270, URZ ;  /* 0x00000270340c9890 */ /* 0x000fe4000ff1e03f */
[----:B------:R-:W-:-:S03]  /*bb30*/  IMAD.SHL.U32 R6, R6, 0x80, RZ ;  /* 0x0000008006067824 */ /* 0x000fc600078e00ff */
[----:B------:R-:W2:Y:S01]  /*bb40*/  @P0 LDC R5, c[0x0][0x430] ;  /* 0x00010c00ff050b82 */ /* 0x000ea20000000800 */
[----:B------:R-:W-:Y:S01]  /*bb50*/  @!UP1 UIADD3.X UR13, URZ, UR53, URZ, UP0, !UPT ;  /* 0x000000353f0d9290 */ /* 0x000fe200087fe43f */
[----:B------:R-:W-:Y:S02]  /*bb60*/  R2UR UR37, R6 ;  /* 0x00000000062572ca */ /* 0x000fe400000e0000 */
[----:B-1----:R-:W-:-:S04]  /*bb70*/  ISETP.NE.U32.AND P1, PT, R2, RZ, PT ;  /* 0x000000ff0200720c */ /* 0x002fc80003f25070 */
[----:B------:R-:W-:Y:S01]  /*bb80*/  ISETP.NE.AND.EX P1, PT, R3, RZ, PT, P1 ;  /* 0x000000ff0300720c */ /* 0x000fe20003f25310 */
[----:B---3--:R-:W-:-:S06]  /*bb90*/  @P0 IMAD.HI.U32 R0, R0, UR38, RZ ;  /* 0x0000002600000c27 */ /* 0x008fcc000f8e00ff */
[----:B------:R-:W-:Y:S01]  /*bba0*/  UMOV UR5, UR37 ;  /* 0x0000002500057c82 */ /* 0x000fe20008000000 */
[----:B------:R-:W-:Y:S01]  /*bbb0*/  UMOV UR9, UR37 ;  /* 0x0000002500097c82 */ /* 0x000fe20008000000 */
[----:B------:R1:W-:Y:S01]  /*bbc0*/  @!UP1 UTMAPF.L2.4D [UR36], [UR12] ;  /* 0x000000240c0095b8 */ /* 0x0003e20008018000 */
[----:B--2---:R-:W-:Y:S01]  /*bbd0*/  @P0 SHF.R.U32.HI R16, RZ, R5, R0 ;  /* 0x00000005ff100219 */ /* 0x004fe20000011600 */
[----:B------:R1:W-:Y:S01]  /*bbe0*/  @!UP1 UTMAPF.L2.4D [UR4], [UR12] ;  /* 0x000000040c0095b8 */ /* 0x0003e20008018000 */
[----:B------:R1:W-:Y:S01]  /*bbf0*/  @!UP1 UTMAPF.L2.4D [UR8], [UR12] ;  /* 0x000000080c0095b8 */ /* 0x0003e20008018000 */
[----:B----4-:R-:W-:Y:S02]  /*bc00*/  SHF.R.S32.HI R20, RZ, 0x1f, R19 ;  /* 0x0000001fff147819 */ /* 0x010fe40000011413 */
[----:B------:R-:W-:Y:S01]  /*bc10*/  SEL R0, R19, RZ, !P1 ;  /* 0x000000ff13007207 */ /* 0x000fe20004800000 */
[----:B-1----:R-:W-:Y:S06]  /*bc20*/  BRA.DIV UR14, `(.L_x_39) ;  /* 0x0000002a0e687947 */ /* 0x002fec000b800000 */
[----:B------:R1:W2:Y:S02]  /*bc30*/  SHFL.IDX PT, R14, R4, RZ, 0x1f ;  /* 0x00001fff040e7589 */ /* 0x0002a400000e0000 */
.L_x_96:
[----:B--2---:R-:W-:Y:S02]  /*bc40*/  ISETP.NE.AND P0, PT, R14, RZ, PT ;  /* 0x000000ff0e00720c */ /* 0x004fe40003f05270 */
[----:B------:R-:W-:-:S11]  /*bc50*/  PLOP3.LUT P6, PT, PT, PT, PT, 0x8, 0x0 ;  /* 0x000000000000781c */ /* 0x000fd60003fce170 */
[----:B------:R-:W-:Y:S05]  /*bc60*/  @P0 BRA `(.L_x_40) ;  /* 0x0000000800040947 */ /* 0x000fea0003800000 */
[----:B------:R-:W-:-:S06]  /*bc70*/  UIADD3 UR4, UR41, -0x1, URZ ;  /* 0xffffffff29047890 */ /* 0x000fcc000fffe03f */
[----:B------:R-:W-:Y:S01]  /*bc80*/  IMAD.U32 R7, RZ, RZ, UR4 ;  /* 0x00000004ff077e24 */ /* 0x000fe2000f8e00ff */
[----:B------:R-:W-:-:S03]  /*bc90*/  UMOV UR4, 0xffffffff ;  /* 0xffffffff00047882 */ /* 0x000fc60000000000 */
[----:B------:R-:W-:Y:S05]  /*bca0*/  BRA.DIV UR4, `(.L_x_41) ;  /* 0x0000002a04687947 */ /* 0x000fea000b800000 */
[----:B------:R-:W-:-:S13]  /*bcb0*/  ELECT P6, URZ, PT ;  /* 0x00000000003f782f */ /* 0x000fda00038c0000 */
.L_x_99:
[----:B------:R-:W-:Y:S05]  /*bcc0*/  @!P6 BRA `(.L_x_42) ;  /* 0x000000040070e947 */ /* 0x000fea0003800000 */
[----:B------:R-:W-:Y:S01]  /*bcd0*/  IMAD.MOV.U32 R0, RZ, RZ, R19 ;  /* 0x000000ffff007224 */ /* 0x000fe200078e0013 */
[----:B------:R-:W-:Y:S06]  /*bce0*/  @!P1 BRA `(.L_x_43) ;  /* 0x0000000000449947 */ /* 0x000fec0003800000 */
[----:B------:R-:W2:Y:S01]  /*bcf0*/  LDC R8, c[0x0][0x41c] ;  /* 0x00010700ff087b82 */ /* 0x000ea20000000800 */
[----:B------:R-:W-:Y:S01]  /*bd00*/  ULDC.64 UR4, c[0x0][0x408] ;  /* 0x0001020000047ab9 */ /* 0x000fe20000000a00 */
[----:B--2---:R-:W-:-:S13]  /*bd10*/  ISETP.NE.AND P0, PT, R8, 0x1, PT ;  /* 0x000000010800780c */ /* 0x004fda0003f05270 */
[----:B-1----:R-:W1:Y:S02]  /*bd20*/  @P0 LDC.64 R4, c[0x0][0x420] ;  /* 0x00010800ff040b82 */ /* 0x002e640000000a00 */
[----:B-1----:R-:W-:-:S04]  /*bd30*/  @P0 IMAD.HI.U32 R0, R7, R4, RZ ;  /* 0x0000000407000227 */ /* 0x002fc800078e00ff */
[----:B------:R-:W-:Y:S01]  /*bd40*/  IMAD.MOV.U32 R4, RZ, RZ, R7 ;  /* 0x000000ffff047224 */ /* 0x000fe200078e0007 */
[----:B------:R-:W-:-:S04]  /*bd50*/  @P0 SHF.R.U32.HI R4, RZ, R5, R0 ;  /* 0x00000005ff040219 */ /* 0x000fc80000011600 */
[--C-:B------:R-:W-:Y:S01]  /*bd60*/  SHF.R.S32.HI R5, RZ, 0x1f, R4.reuse ;  /* 0x0000001fff057819 */ /* 0x100fe20000011404 */
[----:B------:R-:W-:-:S04]  /*bd70*/  IMAD.MOV R0, RZ, RZ, -R4 ;  /* 0x000000ffff007224 */ /* 0x000fc800078e0a04 */
[----:B------:R-:W-:Y:S02]  /*bd80*/  IMAD R7, R8, R0, R7 ;  /* 0x0000000008077224 */ /* 0x000fe400078e0207 */
[----:B------:R-:W-:Y:S02]  /*bd90*/  IMAD R0, R20, UR4, RZ ;  /* 0x0000000414007c24 */ /* 0x000fe4000f8e02ff */
[----:B------:R-:W-:-:S04]  /*bda0*/  IMAD.WIDE.U32 R4, R19, UR4, R4 ;  /* 0x0000000413047c25 */ /* 0x000fc8000f8e0004 */
[----:B------:R-:W-:Y:S01]  /*bdb0*/  IMAD R9, R19, UR5, R0 ;  /* 0x0000000513097c24 */ /* 0x000fe2000f8e0200 */
[----:B------:R-:W-:-:S03]  /*bdc0*/  LEA R2, P0, R4, R2, 0x2 ;  /* 0x0000000204027211 */ /* 0x000fc600078010ff */
[----:B------:R-:W-:-:S05]  /*bdd0*/  IMAD.IADD R0, R5, 0x1, R9 ;  /* 0x0000000105007824 */ /* 0x000fca00078e0209 */
[----:B------:R-:W-:-:S05]  /*bde0*/  LEA.HI.X R3, R4, R3, R0, 0x2, P0 ;  /* 0x0000000304037211 */ /* 0x000fca00000f1400 */
[----:B------:R2:W5:Y:S02]  /*bdf0*/  LDG.E R0, desc[UR50][R2.64] ;  /* 0x0000003202007981 */ /* 0x000564000c1e1900 */
.L_x_43:
[----:B------:R-:W-:Y:S02]  /*be00*/  LEA R5, R17, UR40, 0x3 ;  /* 0x0000002811057c11 */ /* 0x000fe4000f8e18ff */
[----:B--2---:R-:W-:Y:S02]  /*be10*/  SHF.L.U32 R2, R18, 0x1f, RZ ;  /* 0x0000001f12027819 */ /* 0x004fe400000006ff */
[----:B------:R-:W-:Y:S02]  /*be20*/  ISETP.NE.AND P0, PT, R10, RZ, PT ;  /* 0x000000ff0a00720c */ /* 0x000fe40003f05270 */
[----:B------:R-:W2:Y:S02]  /*be30*/  SYNCS.PHASECHK.TRANS64.TRYWAIT P3, [R5+URZ+0x33480], R2 ;  /* 0x03348002050075a7 */ /* 0x000ea4000806017f */
[----:B--2---:R-:W-:Y:S09]  /*be40*/  @!P3 BRA `(.L_x_44) ;  /* 0x000000280020b947 */ /* 0x004ff20003800000 */
.L_x_100:
[----:B------:R-:W-:Y:S05]  /*be50*/  @P0 BRA `(.L_x_45) ;  /* 0x00000000001c0947 */ /* 0x000fea0003800000 */
[----:B------:R-:W1:Y:S02]  /*be60*/  S2R R3, SR_TID.X ;  /* 0x0000000000037919 */ /* 0x000e640000002100 */
[----:B-1----:R-:W-:Y:S01]  /*be70*/  LOP3.LUT R4, R3, 0x1f, RZ, 0xc0, !PT ;  /* 0x0000001f03047812 */ /* 0x002fe200078ec0ff */
[----:B------:R-:W-:-:S03]  /*be80*/  IMAD.MOV.U32 R3, RZ, RZ, 0x7800 ;  /* 0x00007800ff037424 */ /* 0x000fc600078e00ff */
[----:B------:R-:W-:Y:S01]  /*be90*/  ISETP.NE.AND P3, PT, R4, RZ, PT ;  /* 0x000000ff0400720c */ /* 0x000fe20003f65270 */
[----:B------:R3:W-:-:S12]  /*bea0*/  SYNCS.ARRIVE.TRANS64 RZ, [R5+URZ+0x33470], R3 ;  /* 0x0334700305ff79a7 */ /* 0x0007d8000800003f */
[----:B---3--:R-:W-:Y:S05]  /*beb0*/  @!P3 BRA `(.L_x_45) ;  /* 0x000000000004b947 */ /* 0x008fea0003800000 */
[----:B------:R-:W-:Y:S01]  /*bec0*/  BPT.TRAP 0x1 ;  /* 0x000000040000795c */ /* 0x000fe20000300000 */
.L_x_45:
[----:B-1----:R-:W-:Y:S01]  /*bed0*/  IMAD.U32 R4, RZ, RZ, UR40 ;  /* 0x00000028ff047e24 */ /* 0x002fe2000f8e00ff */
[----:B------:R-:W-:Y:S01]  /*bee0*/  R2UR UR9, R5 ;  /* 0x00000000050972ca */ /* 0x000fe200000e0000 */
[----:B------:R-:W-:Y:S01]  /*bef0*/  IMAD R7, R7, 0xa0, RZ ;  /* 0x000000a007077824 */ /* 0x000fe200078e02ff */
[----:B------:R-:W-:Y:S01]  /*bf00*/  UIADD3 UR4, UP0, UR52, 0x470, URZ ;  /* 0x0000047034047890 */ /* 0x000fe2000ff1e03f */
[----:B------:R-:W-:Y:S01]  /*bf10*/  IMAD R3, R17, 0x7800, R4 ;  /* 0x0000780011037824 */ /* 0x000fe200078e0204 */
[----:B------:R-:W-:Y:S01]  /*bf20*/  R2UR UR12, R16 ;  /* 0x00000000100c72ca */ /* 0x000fe200000e0000 */
[----:B------:R-:W-:Y:S01]  /*bf30*/  UMOV UR10, URZ ;  /* 0x0000003f000a7c82 */ /* 0x000fe20008000000 */
[----:B-----5:R-:W-:Y:S01]  /*bf40*/  R2UR UR13, R0 ;  /* 0x00000000000d72ca */ /* 0x020fe200000e0000 */
[----:B------:R-:W-:Y:S01]  /*bf50*/  UIADD3.X UR5, URZ, UR53, URZ, UP0, !UPT ;  /* 0x000000353f057290 */ /* 0x000fe200087fe43f */
[----:B------:R-:W-:Y:S01]  /*bf60*/  R2UR UR15, R3 ;  /* 0x00000000030f72ca */ /* 0x000fe200000e0000 */
[----:B------:R-:W-:Y:S01]  /*bf70*/  UMOV UR6, 0x0 ;  /* 0x0000000000067882 */ /* 0x000fe20000000000 */
[----:B------:R-:W-:Y:S01]  /*bf80*/  R2UR UR11, R7 ;  /* 0x00000000070b72ca */ /* 0x000fe200000e0000 */
[----:B------:R-:W-:Y:S01]  /*bf90*/  UMOV UR7, 0x14f00000 ;  /* 0x14f0000000077882 */ /* 0x000fe20000000000 */
[----:B------:R-:W-:Y:S01]  /*bfa0*/  UMOV UR16, 0x40 ;  /* 0x0000004000107882 */ /* 0x000fe20000000000 */
[----:B------:R-:W-:-:S08]  /*bfb0*/  UIADD3 UR9, UR9, 0x33470, URZ ;  /* 0x0003347009097890 */ /* 0x000fd0000fffe03f */
[----:B------:R-:W-:Y:S02]  /*bfc0*/  UIADD3 UR8, UR15, 0xf200, URZ ;  /* 0x0000f2000f087890 */ /* 0x000fe4000fffe03f */
[----:B------:R-:W-:Y:S02]  /*bfd0*/  UIADD3 UR14, UR15, 0x11a00, URZ ;  /* 0x00011a000f0e7890 */ /* 0x000fe4000fffe03f */
[----:B------:R-:W-:-:S05]  /*bfe0*/  UIADD3 UR15, UR15, 0x14200, URZ ;  /* 0x000142000f0f7890 */ /* 0x000fca000fffe03f */
[----:B------:R1:W-:Y:S02]  /*bff0*/  UTMALDG.4D [UR8], [UR4], desc[UR6] ;  /* 0x00000608040075b4 */ /* 0x0003e40008019000 */
[----:B-1----:R-:W-:Y:S01]  /*c000*/  UMOV UR8, UR14 ;  /* 0x0000000e00087c82 */ /* 0x002fe20008000000 */
[----:B------:R-:W-:Y:S01]  /*c010*/  UMOV UR10, UR16 ;  /* 0x00000010000a7c82 */ /* 0x000fe20008000000 */
[----:B------:R-:W-:Y:S01]  /*c020*/  UMOV UR14, 0x80 ;  /* 0x00000080000e7882 */ /* 0x000fe20000000000 */
[----:B------:R1:W-:Y:S02]  /*c030*/  UTMALDG.4D [UR8], [UR4], desc[UR6] ;  /* 0x00000608040075b4 */ /* 0x0003e40008019000 */
[----:B-1----:R-:W-:Y:S01]  /*c040*/  UMOV UR8, UR15 ;  /* 0x0000000f00087c82 */ /* 0x002fe20008000000 */
[----:B------:R-:W-:Y:S02]  /*c050*/  UMOV UR10, UR14 ;  /* 0x0000000e000a7c82 */ /* 0x000fe40008000000 */
[----:B------:R1:W-:Y:S01]  /*c060*/  UTMALDG.4D [UR8], [UR4], desc[UR6] ;  /* 0x00000608040075b4 */ /* 0x0003e20008019000 */
[----:B------:R-:W3:Y:S02]  /*c070*/  SYNCS.PHASECHK.TRANS64.TRYWAIT P3, [R5+URZ+0x33440], R2 ;  /* 0x03344002050075a7 */ /* 0x000ee4000806017f */
[----:B-1-3--:R-:W-:Y:S05]  /*c080*/  @!P3 BRA `(.L_x_46) ;  /* 0x0000002400a4b947 */ /* 0x00afea0003800000 */
.L_x_101:
[----:B------:R-:W-:Y:S05]  /*c090*/  @P0 BRA `(.L_x_47) ;  /* 0x00000000001c0947 */ /* 0x000fea0003800000 */
[----:B------:R-:W3:Y:S01]  /*c0a0*/  S2R R4, SR_TID.X ;  /* 0x0000000000047919 */ /* 0x000ee20000002100 */
[----:B-12---:R-:W-:-:S04]  /*c0b0*/  IMAD.MOV.U32 R2, RZ, RZ, 0x7800 ;  /* 0x00007800ff027424 */ /* 0x006fc800078e00ff */
[----:B------:R4:W-:Y:S01]  /*c0c0*/  SYNCS.ARRIVE.TRANS64 RZ, [R5+URZ+0x33430], R2 ;  /* 0x0334300205ff79a7 */ /* 0x0009e2000800003f */
[----:B---3--:R-:W-:-:S04]  /*c0d0*/  LOP3.LUT R4, R4, 0x1f, RZ, 0xc0, !PT ;  /* 0x0000001f04047812 */ /* 0x008fc800078ec0ff */
[----:B------:R-:W-:-:S13]  /*c0e0*/  ISETP.NE.AND P0, PT, R4, RZ, PT ;  /* 0x000000ff0400720c */ /* 0x000fda0003f05270 */
[----:B----4-:R-:W-:Y:S05]  /*c0f0*/  @!P0 BRA `(.L_x_47) ;  /* 0x0000000000048947 */ /* 0x010fea0003800000 */
[----:B------:R-:W-:Y:S01]  /*c100*/  BPT.TRAP 0x1 ;  /* 0x000000040000795c */ /* 0x000fe20000300000 */
.L_x_47:
[----:B------:R-:W-:Y:S01]  /*c110*/  R2UR UR15, R3 ;  /* 0x00000000030f72ca */ /* 0x000fe200000e0000 */
[----:B------:R-:W-:Y:S01]  /*c120*/  UIADD3 UR4, UP0, UR52, 0x370, URZ ;  /* 0x0000037034047890 */ /* 0x000fe2000ff1e03f */
[----:B------:R-:W-:Y:S01]  /*c130*/  R2UR UR9, R5 ;  /* 0x00000000050972ca */ /* 0x000fe200000e0000 */
[----:B------:R-:W-:Y:S01]  /*c140*/  UMOV UR10, URZ ;  /* 0x0000003f000a7c82 */ /* 0x000fe20008000000 */
[----:B------:R-:W-:Y:S01]  /*c150*/  R2UR UR11, R7 ;  /* 0x00000000070b72ca */ /* 0x000fe200000e0000 */
[----:B------:R-:W-:Y:S01]  /*c160*/  UIADD3.X UR5, URZ, UR53, URZ, UP0, !UPT ;  /* 0x000000353f057290 */ /* 0x000fe200087fe43f */
[----:B------:R-:W-:Y:S01]  /*c170*/  R2UR UR12, R16 ;  /* 0x00000000100c72ca */ /* 0x000fe200000e0000 */
[----:B------:R-:W-:Y:S01]  /*c180*/  UMOV UR6, 0x0 ;  /* 0x0000000000067882 */ /* 0x000fe20000000000 */
[----:B------:R-:W-:Y:S01]  /*c190*/  R2UR UR13, R0 ;  /* 0x00000000000d72ca */ /* 0x000fe200000e0000 */
[----:B------:R-:W-:Y:S01]  /*c1a0*/  UMOV UR7, 0x14f00000 ;  /* 0x14f0000000077882 */ /* 0x000fe20000000000 */
[----:B------:R-:W-:-:S03]  /*c1b0*/  UMOV UR16, 0x40 ;  /* 0x0000004000107882 */ /* 0x000fc60000000000 */
[----:B------:R-:W-:Y:S02]  /*c1c0*/  UIADD3 UR8, UR15, 0x24200, URZ ;  /* 0x000242000f087890 */ /* 0x000fe4000fffe03f */
[----:B------:R-:W-:Y:S02]  /*c1d0*/  UIADD3 UR9, UR9, 0x33430, URZ ;  /* 0x0003343009097890 */ /* 0x000fe4000fffe03f */
[----:B------:R-:W-:Y:S02]  /*c1e0*/  UIADD3 UR14, UR15, 0x26a00, URZ ;  /* 0x00026a000f0e7890 */ /* 0x000fe4000fffe03f */
[----:B------:R-:W-:-:S05]  /*c1f0*/  UIADD3 UR15, UR15, 0x29200, URZ ;  /* 0x000292000f0f7890 */ /* 0x000fca000fffe03f */
[----:B------:R3:W-:Y:S02]  /*c200*/  UTMALDG.4D [UR8], [UR4], desc[UR6] ;  /* 0x00000608040075b4 */ /* 0x0007e40008019000 */
[----:B---3--:R-:W-:Y:S01]  /*c210*/  UMOV UR8, UR14 ;  /* 0x0000000e00087c82 */ /* 0x008fe20008000000 */
[----:B------:R-:W-:Y:S01]  /*c220*/  UMOV UR10, UR16 ;  /* 0x00000010000a7c82 */ /* 0x000fe20008000000 */
[----:B------:R-:W-:Y:S01]  /*c230*/  UMOV UR14, 0x80 ;  /* 0x00000080000e7882 */ /* 0x000fe20000000000 */
[----:B------:R3:W-:Y:S02]  /*c240*/  UTMALDG.4D [UR8], [UR4], desc[UR6] ;  /* 0x00000608040075b4 */ /* 0x0007e40008019000 */
[----:B---3--:R-:W-:Y:S01]  /*c250*/  UMOV UR8, UR15 ;  /* 0x0000000f00087c82 */ /* 0x008fe20008000000 */
[----:B------:R-:W-:Y:S02]  /*c260*/  UMOV UR10, UR14 ;  /* 0x0000000e000a7c82 */ /* 0x000fe40008000000 */
[----:B------:R3:W-:Y:S02]  /*c270*/  UTMALDG.4D [UR8], [UR4], desc[UR6] ;  /* 0x00000608040075b4 */ /* 0x0007e40008019000 */
[----:B---3--:R-:W-:Y:S01]  /*c280*/  NOP ;  /* 0x0000000000007918 */ /* 0x008fe20000000000 */
.L_x_42:
[----:B------:R-:W-:Y:S05]  /*c290*/  WARPSYNC.ALL ;  /* 0x0000000000007948 */ /* 0x000fea0003800000 */
[----:B------:R-:W-:Y:S01]  /*c2a0*/  ELECT P0, URZ, PT ;  /* 0x00000000003f782f */ /* 0x000fe20003800000 */
[----:B------:R-:W-:Y:S01]  /*c2b0*/  BAR.SYNC.DEFER_BLOCKING 0x8, 0x120 ;  /* 0x0204800000007b1d */ /* 0x000fe20000010000 */
[----:B------:R-:W-:Y:S02]  /*c2c0*/  UIADD3 UR4, UP0, UR52, 0x270, URZ ;  /* 0x0000027034047890 */ /* 0x000fe4000ff1e03f */
[----:B------:R-:W-:Y:S02]  /*c2d0*/  UIADD3 UR8, UR40, 0x1e200, URZ ;  /* 0x0001e20028087890 */ /* 0x000fe4000fffe03f */
[----:B------:R-:W-:-:S02]  /*c2e0*/  UIADD3 UR9, UR40, 0x33400, URZ ;  /* 0x0003340028097890 */ /* 0x000fc4000fffe03f */
[----:B------:R-:W-:Y:S02]  /*c2f0*/  UIADD3.X UR5, URZ, UR53, URZ, UP0, !UPT ;  /* 0x000000353f057290 */ /* 0x000fe400087fe43f */
[----:B------:R-:W-:Y:S02]  /*c300*/  UIADD3 UR24, UR40, 0x20200, URZ ;  /* 0x0002020028187890 */ /* 0x000fe4000fffe03f */
[----:B------:R-:W-:Y:S01]  /*c310*/  UIADD3 UR16, UR40, 0x22200, URZ ;  /* 0x0002220028107890 */ /* 0x000fe2000fffe03f */
[C---:B------:R-:W-:Y:S01]  /*c320*/  @P0 R2UR UR11, R6.reuse ;  /* 0x00000000060b02ca */ /* 0x040fe200000e0000 */
[----:B-12---:R-:W-:Y:S01]  /*c330*/  @P0 IMAD.MOV.U32 R2, RZ, RZ, 0x6000 ;  /* 0x00006000ff020424 */ /* 0x006fe200078e00ff */
[C---:B------:R-:W-:Y:S01]  /*c340*/  @P0 R2UR UR27, R6.reuse ;  /* 0x00000000061b02ca */ /* 0x040fe200000e0000 */
[----:B------:R-:W-:Y:S01]  /*c350*/  UMOV UR6, 0x0 ;  /* 0x0000000000067882 */ /* 0x000fe20000000000 */
[----:B------:R-:W-:Y:S01]  /*c360*/  @P0 R2UR UR19, R6 ;  /* 0x00000000061302ca */ /* 0x000fe200000e0000 */
[----:B------:R-:W-:Y:S01]  /*c370*/  UMOV UR7, 0x12f00000 ;  /* 0x12f0000000077882 */ /* 0x000fe20000000000 */
[----:B------:R-:W-:Y:S01]  /*c380*/  UMOV UR10, URZ ;  /* 0x0000003f000a7c82 */ /* 0x000fe20008000000 */
[----:B------:R-:W-:Y:S01]  /*c390*/  UMOV UR12, UR38 ;  /* 0x00000026000c7c82 */ /* 0x000fe20008000000 */
[----:B------:R-:W-:Y:S01]  /*c3a0*/  UMOV UR13, UR39 ;  /* 0x00000027000d7c82 */ /* 0x000fe20008000000 */
[----:B------:R-:W-:Y:S01]  /*c3b0*/  UMOV UR26, 0x40 ;  /* 0x00000040001a7882 */ /* 0x000fe20000000000 */
[----:B------:R-:W-:Y:S01]  /*c3c0*/  UMOV UR28, UR38 ;  /* 0x00000026001c7c82 */ /* 0x000fe20008000000 */
[----:B------:R-:W-:Y:S01]  /*c3d0*/  UMOV UR29, UR39 ;  /* 0x00000027001d7c82 */ /* 0x000fe20008000000 */
[----:B------:R2:W-:Y:S01]  /*c3e0*/  @P0 SYNCS.ARRIVE.TRANS64 RZ, [UR40+0x33400], R2 ;  /* 0x03340002ffff09a7 */ /* 0x0005e20008000028 */
[----:B------:R-:W-:Y:S01]  /*c3f0*/  UMOV UR25, UR9 ;  /* 0x0000000900197c82 */ /* 0x000fe20008000000 */
[----:B------:R-:W-:Y:S01]  /*c400*/  UMOV UR18, 0x80 ;  /* 0x0000008000127882 */ /* 0x000fe20000000000 */
[----:B------:R-:W-:Y:S01]  /*c410*/  UMOV UR20, UR38 ;  /* 0x0000002600147c82 */ /* 0x000fe20008000000 */
[----:B------:R-:W-:Y:S01]  /*c420*/  UMOV UR21, UR39 ;  /* 0x0000002700157c82 */ /* 0x000fe20008000000 */
[----:B------:R2:W-:Y:S01]  /*c430*/  UTMALDG.4D [UR8], [UR4], desc[UR6] ;  /* 0x00000608040075b4 */ /* 0x0005e20008019000 */
[----:B------:R-:W-:Y:S01]  /*c440*/  UMOV UR17, UR9 ;  /* 0x0000000900117c82 */ /* 0x000fe20008000000 */
[----:B------:R2:W-:Y:S01]  /*c450*/  UTMALDG.4D [UR24], [UR4], desc[UR6] ;  /* 0x00000618040075b4 */ /* 0x0005e20008019000 */
[----:B------:R2:W-:Y:S02]  /*c460*/  UTMALDG.4D [UR16], [UR4], desc[UR6] ;  /* 0x00000610040075b4 */ /* 0x0005e40008019000 */
[----:B--2---:R-:W-:Y:S01]  /*c470*/  NOP ;  /* 0x0000000000007918 */ /* 0x004fe20000000000 */
.L_x_40:
[----:B------:R-:W-:-:S06]  /*c480*/  ULOP3.LUT UR4, UR47, 0x1, URZ, 0xc, !UPT ;  /* 0x000000012f047892 */ /* 0x000fcc000f8e0c3f */
[----:B------:R-:W-:-:S05]  /*c490*/  IMAD.U32 R2, RZ, RZ, UR4 ;  /* 0x00000004ff027e24 */ /* 0x000fca000f8e00ff */
[----:B------:R-:W-:-:S04]  /*c4a0*/  SHF.L.U32 R2, R2, 0x1f, RZ ;  /* 0x0000001f02027819 */ /* 0x000fc800000006ff */
[----:B------:R-:W2:Y:S02]  /*c4b0*/  SYNCS.PHASECHK.TRANS64.TRYWAIT P0, [UR40+0x33420], R2 ;  /* 0x03342002ff0075a7 */ /* 0x000ea40008000168 */
[----:B--2---:R-:W-:Y:S05]  /*c4c0*/  @!P0 BRA `(.L_x_48) ;  /* 0x0000002000a88947 */ /* 0x004fea0003800000 */
.L_x_102:
[----:B------:R-:W-:-:S06]  /*c4d0*/  UISETP.GE.AND UP0, UPT, UR42, 0xa1, UPT ;  /* 0x000000a12a00788c */ /* 0x000fcc000bf06270 */
[----:B------:R-:W-:-:S13]  /*c4e0*/  PLOP3.LUT P0, PT, PT, PT, UP0, 0x80, 0x0 ;  /* 0x000000000000781c */ /* 0x000fda0003f0f008 */
[----:B------:R-:W-:Y:S05]  /*c4f0*/  @!P0 BRA `(.L_x_49) ;  /* 0x0000001000b88947 */ /* 0x000fea0003800000 */
[----:B------:R-:W-:Y:S01]  /*c500*/  UIADD3 UR4, UR41, -0x2, URZ ;  /* 0xfffffffe29047890 */ /* 0x000fe2000fffe03f */
[----:B------:R-:W-:Y:S02]  /*c510*/  IMAD.MOV.U32 R8, RZ, RZ, R18 ;  /* 0x000000ffff087224 */ /* 0x000fe400078e0012 */
[----:B--2---:R-:W-:-:S03]  /*c520*/  IMAD.MOV.U32 R2, RZ, RZ, R17 ;  /* 0x000000ffff027224 */ /* 0x004fc600078e0011 */
[----:B------:R-:W-:-:S07]  /*c530*/  IMAD.U32 R3, RZ, RZ, UR4 ;  /* 0x00000004ff037e24 */ /* 0x000fce000f8e00ff */
.L_x_73:
[----:B------:R-:W-:Y:S01]  /*c540*/  VIADD R17, R2, 0x1 ;  /* 0x0000000102117836 */ /* 0x000fe20000000000 */
[----:B------:R-:W-:Y:S04]  /*c550*/  BSSY B0, `(.L_x_50) ;  /* 0x00000a3000007945 */ /* 0x000fe80003800000 */
[----:B------:R-:W-:-:S04]  /*c560*/  ISETP.NE.AND P0, PT, R17, 0x2, PT ;  /* 0x000000021100780c */ /* 0x000fc80003f05270 */
[----:B------:R-:W-:Y:S02]  /*c570*/  SEL R5, RZ, 0x1, P0 ;  /* 0x00000001ff057807 */ /* 0x000fe40000000000 */
[----:B------:R-:W-:Y:S02]  /*c580*/  SEL R17, R17, RZ, P0 ;  /* 0x000000ff11117207 */ /* 0x000fe40000000000 */
[----:B------:R-:W-:Y:S01]  /*c590*/  LOP3.LUT R18, R8, R5, RZ, 0x3c, !PT ;  /* 0x0000000508127212 */ /* 0x000fe200078e3cff */
[----:B------:R-:W-:Y:S06]  /*c5a0*/  @!P6 BRA `(.L_x_51) ;  /* 0x000000080074e947 */ /* 0x000fec0003800000 */
        /* <DEDUP_REMOVED lines=8> */
[----:B------:R-:W-:Y:S01]  /*c630*/  @P0 SHF.R.U32.HI R4, RZ, R5, R0 ;  /* 0x00000005ff040219 */ /* 0x000fe20000011600 */
[----:B------:R-:W-:-:S03]  /*c640*/  IMAD R0, R20, UR4, RZ ;  /* 0x0000000414007c24 */ /* 0x000fc6000f8e02ff */
[----:B------:R-:W-:Y:S01]  /*c650*/  SHF.R.S32.HI R5, RZ, 0x1f, R4 ;  /* 0x0000001fff057819 */ /* 0x000fe20000011404 */
[C---:B------:R-:W-:Y:S02]  /*c660*/  IMAD R7, R19.reuse, UR5, R0 ;  /* 0x0000000513077c24 */ /* 0x040fe4000f8e0200 */
[--C-:B------:R-:W-:Y:S02]  /*c670*/  IMAD.MOV R0, RZ, RZ, -R4.reuse ;  /* 0x000000ffff007224 */ /* 0x100fe400078e0a04 */
[----:B------:R-:W-:Y:S01]  /*c680*/  IMAD.WIDE.U32 R4, R19, UR4, R4 ;  /* 0x0000000413047c25 */ /* 0x000fe2000f8e0004 */
[----:B------:R-:W-:-:S03]  /*c690*/  ULDC.64 UR4, c[0x0][0x3f8] ;  /* 0x0000fe0000047ab9 */ /* 0x000fc60000000a00 */
[----:B------:R-:W-:Y:S01]  /*c6a0*/  IMAD.IADD R7, R7, 0x1, R5 ;  /* 0x0000000107077824 */ /* 0x000fe200078e0205 */
[----:B------:R-:W-:Y:S01]  /*c6b0*/  LEA R6, P0, R4, UR4, 0x2 ;  /* 0x0000000404067c11 */ /* 0x000fe2000f8010ff */
[----:B------:R-:W-:-:S03]  /*c6c0*/  IMAD R10, R10, R0, R3 ;  /* 0x000000000a0a7224 */ /* 0x000fc600078e0203 */
[----:B------:R-:W-:-:S05]  /*c6d0*/  LEA.HI.X R7, R4, UR5, R7, 0x2, P0 ;  /* 0x0000000504077c11 */ /* 0x000fca00080f1407 */
[----:B------:R2:W5:Y:S04]  /*c6e0*/  LDG.E R0, desc[UR50][R6.64] ;  /* 0x0000003206007981 */ /* 0x000568000c1e1900 */
.L_x_52:
[----:B-1----:R-:W1:Y:S01]  /*c6f0*/  S2R R4, SR_TID.X ;  /* 0x0000000000047919 */ /* 0x002e620000002100 */
[----:B--2---:R-:W-:Y:S01]  /*c700*/  LEA R6, R17, UR40, 0x3 ;  /* 0x0000002811067c11 */ /* 0x004fe2000f8e18ff */
[----:B------:R-:W-:Y:S01]  /*c710*/  BSSY B1, `(.L_x_53) ;  /* 0x0000006000017945 */ /* 0x000fe20003800000 */
[----:B-1----:R-:W-:Y:S02]  /*c720*/  LOP3.LUT R5, R4, 0x7f, RZ, 0xc0, !PT ;  /* 0x0000007f04057812 */ /* 0x002fe400078ec0ff */
[----:B------:R-:W-:Y:S02]  /*c730*/  SHF.L.U32 R4, R18, 0x1f, RZ ;  /* 0x0000001f12047819 */ /* 0x000fe400000006ff */
[----:B------:R-:W-:Y:S02]  /*c740*/  ISETP.NE.AND P3, PT, R5, RZ, PT ;  /* 0x000000ff0500720c */ /* 0x000fe40003f65270 */
[----:B------:R-:W1:Y:S02]  /*c750*/  SYNCS.PHASECHK.TRANS64.TRYWAIT P0, [R6+URZ+0x33480], R4 ;  /* 0x03348004060075a7 */ /* 0x000e64000800017f */
[----:B-1----:R-:W-:Y:S09]  /*c760*/  @!P0 BRA `(.L_x_54) ;  /* 0x0000002000188947 */ /* 0x002ff20003800000 */
.L_x_103:
[----:B------:R-:W-:Y:S05]  /*c770*/  BSYNC B1 ;  /* 0x0000000000017941 */ /* 0x000fea0003800000 */
.L_x_53:
[----:B------:R-:W-:Y:S04]  /*c780*/  BSSY B1, `(.L_x_55) ;  /* 0x0000009000017945 */ /* 0x000fe80003800000 */
[----:B------:R-:W-:Y:S05]  /*c790*/  @P3 BRA `(.L_x_56) ;  /* 0x00000000001c3947 */ /* 0x000fea0003800000 */
[----:B------:R-:W2:Y:S02]  /*c7a0*/  S2R R5, SR_TID.X ;  /* 0x0000000000057919 */ /* 0x000ea40000002100 */
[----:B--2---:R-:W-:Y:S01]  /*c7b0*/  LOP3.LUT R7, R5, 0x1f, RZ, 0xc0, !PT ;  /* 0x0000001f05077812 */ /* 0x004fe200078ec0ff */
[----:B------:R-:W-:-:S03]  /*c7c0*/  IMAD.MOV.U32 R5, RZ, RZ, 0x7800 ;  /* 0x00007800ff057424 */ /* 0x000fc600078e00ff */
[----:B------:R-:W-:Y:S01]  /*c7d0*/  ISETP.NE.AND P0, PT, R7, RZ, PT ;  /* 0x000000ff0700720c */ /* 0x000fe20003f05270 */
[----:B------:R2:W-:-:S12]  /*c7e0*/  SYNCS.ARRIVE.TRANS64 RZ, [R6+URZ+0x33470], R5 ;  /* 0x0334700506ff79a7 */ /* 0x0005d8000800003f */
[----:B--2---:R-:W-:Y:S05]  /*c7f0*/  @!P0 BRA `(.L_x_56) ;  /* 0x0000000000048947 */ /* 0x004fea0003800000 */
[----:B------:R-:W-:Y:S01]  /*c800*/  BPT.TRAP 0x1 ;  /* 0x000000040000795c */ /* 0x000fe20000300000 */
.L_x_56:
[----:B------:R-:W-:Y:S05]  /*c810*/  BSYNC B1 ;  /* 0x0000000000017941 */ /* 0x000fea0003800000 */
.L_x_55:
[----:B------:R-:W-:Y:S01]  /*c820*/  IMAD.MOV.U32 R7, RZ, RZ, RZ ;  /* 0x000000ffff077224 */ /* 0x000fe200078e00ff */
[----:B------:R-:W-:Y:S01]  /*c830*/  R2UR UR12, R16 ;  /* 0x00000000100c72ca */ /* 0x000fe200000e0000 */
[----:B------:R-:W-:Y:S01]  /*c840*/  IMAD.U32 R12, RZ, RZ, UR40 ;  /* 0x00000028ff0c7e24 */ /* 0x000fe2000f8e00ff */
[----:B------:R-:W-:Y:S01]  /*c850*/  UIADD3 UR4, UP0, UR52, 0x470, URZ ;  /* 0x0000047034047890 */ /* 0x000fe2000ff1e03f */
[----:B------:R-:W-:Y:S01]  /*c860*/  PLOP3.LUT P0, PT, PT, PT, PT, 0x80, 0x0 ;  /* 0x000000000000781c */ /* 0x000fe20003f0f070 */
[----:B------:R-:W-:Y:S01]  /*c870*/  IMAD R10, R10, 0xa0, RZ ;  /* 0x000000a00a0a7824 */ /* 0x000fe200078e02ff */
[----:B------:R-:W-:Y:S01]  /*c880*/  R2UR UR10, R7 ;  /* 0x00000000070a72ca */ /* 0x000fe200000e0000 */
[----:B------:R-:W-:Y:S01]  /*c890*/  IMAD R9, R17, 0x7800, R12 ;  /* 0x0000780011097824 */ /* 0x000fe200078e020c */
[----:B------:R-:W-:Y:S01]  /*c8a0*/  UIADD3.X UR5, URZ, UR53, URZ, UP0, !UPT ;  /* 0x000000353f057290 */ /* 0x000fe200087fe43f */
[----:B------:R-:W-:Y:S01]  /*c8b0*/  VIADD R5, R6, 0x33470 ;  /* 0x0003347006057836 */ /* 0x000fe20000000000 */
[----:B------:R-:W-:Y:S01]  /*c8c0*/  UMOV UR6, 0x0 ;  /* 0x0000000000067882 */ /* 0x000fe20000000000 */
[----:B------:R-:W-:Y:S01]  /*c8d0*/  VIADD R11, R9, 0xf200 ;  /* 0x0000f200090b7836 */ /* 0x000fe20000000000 */
[----:B------:R-:W-:-:S09]  /*c8e0*/  UMOV UR7, 0x14f00000 ;  /* 0x14f0000000077882 */ /* 0x000fd20000000000 */
.L_x_57:
[----:B------:R-:W-:-:S13]  /*c8f0*/  @P0 ELECT P4, URZ, PT ;  /* 0x00000000003f082f */ /* 0x000fda0003880000 */
[----:B-----5:R-:W-:Y:S02]  /*c900*/  @P4 R2UR UR13, R0 ;  /* 0x00000000000d42ca */ /* 0x020fe400000e0000 */
[----:B------:R-:W-:Y:S02]  /*c910*/  @P4 R2UR UR11, R10 ;  /* 0x000000000a0b42ca */ /* 0x000fe400000e0000 */
[----:B------:R-:W-:Y:S02]  /*c920*/  @P4 R2UR UR9, R5 ;  /* 0x00000000050942ca */ /* 0x000fe400000e0000 */
[----:B------:R-:W-:Y:S02]  /*c930*/  @P4 R2UR UR8, R11 ;  /* 0x000000000b0842ca */ /* 0x000fe400000e0000 */
[----:B------:R-:W-:Y:S02]  /*c940*/  @P4 PLOP3.LUT P0, PT, P4, PT, PT, 0x8, 0x0 ;  /* 0x000000000000481c */ /* 0x000fe4000270e170 */
[----:B------:R-:W-:-:S09]  /*c950*/  PLOP3.LUT P4, PT, PT, PT, PT, 0x8, 0x0 ;  /* 0x000000000000781c */ /* 0x000fd20003f8e170 */
[----:B------:R2:W-:Y:S02]  /*c960*/  UTMALDG.4D [UR8], [UR4], desc[UR6] ;  /* 0x00000608040075b4 */ /* 0x0005e40008019000 */
[----:B--2---:R-:W-:Y:S05]  /*c970*/  @P0 BRA.U.ANY `(.L_x_57) ;  /* 0xfffffffd00dc0947 */ /* 0x004fea000393ffff */
[----:B------:R-:W-:Y:S01]  /*c980*/  IMAD.MOV.U32 R11, RZ, RZ, 0x40 ;  /* 0x00000040ff0b7424 */ /* 0x000fe200078e00ff */
[----:B------:R-:W-:Y:S01]  /*c990*/  R2UR UR12, R16 ;  /* 0x00000000100c72ca */ /* 0x000fe200000e0000 */
[----:B------:R-:W-:Y:S01]  /*c9a0*/  VIADD R12, R9, 0x11a00 ;  /* 0x00011a00090c7836 */ /* 0x000fe20000000000 */
[----:B------:R-:W-:Y:S01]  /*c9b0*/  PLOP3.LUT P0, PT, PT, PT, PT, 0x80, 0x0 ;  /* 0x000000000000781c */ /* 0x000fe20003f0f070 */
[----:B------:R-:W-:Y:S01]  /*c9c0*/  UMOV UR6, 0x0 ;  /* 0x0000000000067882 */ /* 0x000fe20000000000 */
[----:B------:R-:W-:Y:S01]  /*c9d0*/  R2UR UR10, R11 ;  /* 0x000000000b0a72ca */ /* 0x000fe200000e0000 */
[----:B------:R-:W-:-:S14]  /*c9e0*/  UMOV UR7, 0x14f00000 ;  /* 0x14f0000000077882 */ /* 0x000fdc0000000000 */
.L_x_58:
[----:B------:R-:W-:-:S13]  /*c9f0*/  @P0 ELECT P4, URZ, PT ;  /* 0x00000000003f082f */ /* 0x000fda0003880000 */
[----:B------:R-:W-:Y:S02]  /*ca00*/  @P4 R2UR UR13, R0 ;  /* 0x00000000000d42ca */ /* 0x000fe400000e0000 */
        /* <DEDUP_REMOVED lines=14> */
.L_x_59:
        /* <DEDUP_REMOVED lines=9> */
[----:B------:R-:W2:Y:S01]  /*cb80*/  SYNCS.PHASECHK.TRANS64.TRYWAIT P0, [R6+URZ+0x33440], R4 ;  /* 0x03344004060075a7 */ /* 0x000ea2000800017f */
[----:B------:R-:W-:Y:S04]  /*cb90*/  BSSY B1, `(.L_x_60) ;  /* 0x0000002000017945 */ /* 0x000fe80003800000 */
[----:B--2---:R-:W-:Y:S05]  /*cba0*/  @!P0 BRA `(.L_x_61) ;  /* 0x0000001c001c8947 */ /* 0x004fea0003800000 */
.L_x_104:
[----:B------:R-:W-:Y:S05]  /*cbb0*/  BSYNC B1 ;  /* 0x0000000000017941 */ /* 0x000fea0003800000 */
.L_x_60:
[----:B------:R-:W-:Y:S01]  /*cbc0*/  BSSY B1, `(.L_x_62) ;  /* 0x000000b000017945 */ /* 0x000fe20003800000 */
[----:B-12---:R-:W-:Y:S02]  /*cbd0*/  IMAD.MOV.U32 R4, RZ, RZ, 0x0 ;  /* 0x00000000ff047424 */ /* 0x006fe400078e00ff */
[----:B------:R-:W-:Y:S01]  /*cbe0*/  IMAD.MOV.U32 R5, RZ, RZ, 0x14f00000 ;  /* 0x14f00000ff057424 */ /* 0x000fe200078e00ff */
[----:B------:R-:W-:Y:S06]  /*cbf0*/  @P3 BRA `(.L_x_63) ;  /* 0x00000000001c3947 */ /* 0x000fec0003800000 */
[----:B------:R-:W1:Y:S02]  /*cc00*/  S2R R13, SR_TID.X ;  /* 0x00000000000d7919 */ /* 0x000e640000002100 */
[----:B-1----:R-:W-:Y:S01]  /*cc10*/  LOP3.LUT R14, R13, 0x1f, RZ, 0xc0, !PT ;  /* 0x0000001f0d0e7812 */ /* 0x002fe200078ec0ff */
[----:B------:R-:W-:-:S03]  /*cc20*/  IMAD.MOV.U32 R13, RZ, RZ, 0x7800 ;  /* 0x00007800ff0d7424 */ /* 0x000fc600078e00ff */
[----:B------:R-:W-:Y:S01]  /*cc30*/  ISETP.NE.AND P0, PT, R14, RZ, PT ;  /* 0x000000ff0e00720c */ /* 0x000fe20003f05270 */
[----:B------:R1:W-:-:S12]  /*cc40*/  SYNCS.ARRIVE.TRANS64 RZ, [R6+URZ+0x33430], R13 ;  /* 0x0334300d06ff79a7 */ /* 0x0003d8000800003f */
[----:B-1----:R-:W-:Y:S05]  /*cc50*/  @!P0 BRA `(.L_x_63) ;  /* 0x0000000000048947 */ /* 0x002fea0003800000 */
[----:B------:R-:W-:Y:S01]  /*cc60*/  BPT.TRAP 0x1 ;  /* 0x000000040000795c */ /* 0x000fe20000300000 */
.L_x_63:
[----:B------:R-:W-:Y:S05]  /*cc70*/  BSYNC B1 ;  /* 0x0000000000017941 */ /* 0x000fea0003800000 */
.L_x_62:
[----:B------:R-:W-:Y:S01]  /*cc80*/  R2UR UR6, R4 ;  /* 0x00000000040672ca */ /* 0x000fe200000e0000 */
[----:B------:R-:W-:Y:S01]  /*cc90*/  UIADD3 UR4, UP0, UR52, 0x370, URZ ;  /* 0x0000037034047890 */ /* 0x000fe2000ff1e03f */
[----:B------:R-:W-:Y:S01]  /*cca0*/  R2UR UR7, R5 ;  /* 0x00000000050772ca */ /* 0x000fe200000e0000 */
[----:B------:R-:W-:Y:S01]  /*ccb0*/  VIADD R6, R6, 0x33430 ;  /* 0x0003343006067836 */ /* 0x000fe20000000000 */
[----:B------:R-:W-:Y:S01]  /*ccc0*/  R2UR UR12, R16 ;  /* 0x00000000100c72ca */ /* 0x000fe200000e0000 */
[----:B------:R-:W-:Y:S01]  /*ccd0*/  UIADD3.X UR5, URZ, UR53, URZ, UP0, !UPT ;  /* 0x000000353f057290 */ /* 0x000fe200087fe43f */
[----:B------:R-:W-:Y:S01]  /*cce0*/  R2UR UR10, R7 ;  /* 0x00000000070a72ca */ /* 0x000fe200000e0000 */
[----:B------:R-:W-:Y:S01]  /*ccf0*/  VIADD R7, R9, 0x24200 ;  /* 0x0002420009077836 */ /* 0x000fe20000000000 */
[----:B------:R-:W-:-:S13]  /*cd00*/  PLOP3.LUT P0, PT, PT, PT, PT, 0x80, 0x0 ;  /* 0x000000000000781c */ /* 0x000fda0003f0f070 */
.L_x_64:
        /* <DEDUP_REMOVED lines=8> */
[----:B-1----:R-:W-:Y:S05]  /*cd90*/  @P0 BRA.U.ANY `(.L_x_64) ;  /* 0xfffffffd00dc0947 */ /* 0x002fea000393ffff */
[----:B------:R-:W-:Y:S01]  /*cda0*/  R2UR UR10, R11 ;  /* 0x000000000b0a72ca */ /* 0x000fe200000e0000 */
[----:B------:R-:W-:Y:S01]  /*cdb0*/  VIADD R7, R9, 0x26a00 ;  /* 0x00026a0009077836 */ /* 0x000fe20000000000 */
[----:B------:R-:W-:Y:S02]  /*cdc0*/  R2UR UR6, R4 ;  /* 0x00000000040672ca */ /* 0x000fe400000e0000 */
[----:B------:R-:W-:Y:S02]  /*cdd0*/  R2UR UR7, R5 ;  /* 0x00000000050772ca */ /* 0x000fe400000e0000 */
[----:B------:R-:W-:Y:S02]  /*cde0*/  R2UR UR12, R16 ;  /* 0x00000000100c72ca */ /* 0x000fe400000e0000 */
[----:B------:R-:W-:-:S13]  /*cdf0*/  PLOP3.LUT P0, PT, PT, PT, PT, 0x80, 0x0 ;  /* 0x000000000000781c */ /* 0x000fda0003f0f070 */
.L_x_65:
        /* <DEDUP_REMOVED lines=15> */
.L_x_66:
        /* <DEDUP_REMOVED lines=9> */
.L_x_51:
[----:B------:R-:W-:Y:S05]  /*cf80*/  BSYNC B0 ;  /* 0x0000000000007941 */ /* 0x000fea0003800000 */
.L_x_50:
[----:B------:R-:W-:-:S06]  /*cf90*/  UISETP.NE.AND UP0, UPT, UR43, 0x3, UPT ;  /* 0x000000032b00788c */ /* 0x000fcc000bf05270 */
[----:B------:R-:W-:-:S13]  /*cfa0*/  PLOP3.LUT P0, PT, PT, PT, UP0, 0x80, 0x0 ;  /* 0x000000000000781c */ /* 0x000fda0003f0f008 */
[----:B------:R-:W-:Y:S05]  /*cfb0*/  @!P0 BRA `(.L_x_67) ;  /* 0x0000000000048947 */ /* 0x000fea0003800000 */
[----:B------:R-:W-:Y:S01]  /*cfc0*/  BPT.TRAP 0x1 ;  /* 0x000000040000795c */ /* 0x000fe20000300000 */
.L_x_67:
[----:B-1----:R-:W-:Y:S01]  /*cfd0*/  LOP3.LUT R4, R8, 0x1, RZ, 0x3c, !PT ;  /* 0x0000000108047812 */ /* 0x002fe200078e3cff */
[----:B------:R-:W-:Y:S01]  /*cfe0*/  IMAD.U32 R5, RZ, RZ, UR48 ;  /* 0x00000030ff057e24 */ /* 0x000fe2000f8e00ff */
[----:B------:R-:W-:Y:S01]  /*cff0*/  LEA R13, R2, UR40, 0x3 ;  /* 0x00000028020d7c11 */ /* 0x000fe2000f8e18ff */
[----:B------:R-:W-:Y:S01]  /*d000*/  BSSY B0, `(.L_x_68) ;  /* 0x0000005000007945 */ /* 0x000fe20003800000 */
[----:B------:R-:W-:Y:S02]  /*d010*/  SHF.L.U32 R4, R4, 0x1f, RZ ;  /* 0x0000001f04047819 */ /* 0x000fe400000006ff */
[----:B------:R-:W-:Y:S02]  /*d020*/  ISETP.NE.AND P0, PT, R5, 0x3, PT ;  /* 0x000000030500780c */ /* 0x000fe40003f05270 */
[----:B------:R-:W1:Y:S02]  /*d030*/  SYNCS.PHASECHK.TRANS64.TRYWAIT P3, [R13+URZ+0x33470], R4 ;  /* 0x033470040d0075a7 */ /* 0x000e64000806017f */
[----:B-1----:R-:W-:Y:S09]  /*d040*/  @!P3 BRA `(.L_x_69) ;  /* 0x000000180008b947 */ /* 0x002ff20003800000 */
.L_x_105:
[----:B------:R-:W-:Y:S05]  /*d050*/  BSYNC B0 ;  /* 0x0000000000007941 */ /* 0x000fea0003800000 */
.L_x_68:
[----:B------:R-:W-:Y:S05]  /*d060*/  @!P0 BRA `(.L_x_70) ;  /* 0x0000000000048947 */ /* 0x000fea0003800000 */
[----:B------:R-:W-:Y:S01]  /*d070*/  BPT.TRAP 0x1 ;  /* 0x000000040000795c */ /* 0x000fe20000300000 */
.L_x_70:
[----:B-1----:R-:W-:Y:S01]  /*d080*/  SHF.L.U32 R4, R8, 0x1f, RZ ;  /* 0x0000001f08047819 */ /* 0x002fe200000006ff */
[----:B------:R-:W-:-:S03]  /*d090*/  IMAD R10, R2, 0x7800, RZ ;  /* 0x00007800020a7824 */ /* 0x000fc600078e02ff */
[----:B------:R-:W1:Y:S02]  /*d0a0*/  SYNCS.PHASECHK.TRANS64.TRYWAIT P3, [R13+URZ+0x33460], R4 ;  /* 0x033460040d0075a7 */ /* 0x000e64000806017f */
[----:B-1----:R-:W-:Y:S05]  /*d0b0*/  @!P3 BRA `(.L_x_71) ;  /* 0x000000180000b947 */ /* 0x002fea0003800000 */
.L_x_106:
[----:B------:R-:W2:Y:S04]  /*d0c0*/  LDL R2, [R1+0x4] ;  /* 0x0000040001027983 */ /* 0x000ea80000100800 */
[----:B------:R-:W3:Y:S01]  /*d0d0*/  LDL R11, [R1] ;  /* 0x00000000010b7983 */ /* 0x000ee20000100800 */
[----:B------:R-:W-:Y:S05]  /*d0e0*/  WARPSYNC.ALL ;  /* 0x0000000000007948 */ /* 0x000fea0003800000 */
[----:B--2---:R-:W-:-:S02]  /*d0f0*/  LOP3.LUT R2, R10, R2, RZ, 0xfc, !PT ;  /* 0x000000020a027212 */ /* 0x004fc400078efcff */
[----:B---3--:R-:W-:-:S03]  /*d100*/  LOP3.LUT R12, R10, R11, RZ, 0xfc, !PT ;  /* 0x0000000b0a0c7212 */ /* 0x008fc600078efcff */
[----:B-1----:R-:W1:Y:S02]  /*d110*/  LDSM.16.MT88.4 R4, [R2+UR40+0xf200] ;  /* 0x00f200280204783b */ /* 0x002e640008004200 */
[----:B------:R-:W-:Y:S01]  /*d120*/  VIADD R12, R12, UR40 ;  /* 0x000000280c0c7c36 */ /* 0x000fe20008000000 */
[C-C-:B-1----:R-:W-:Y:S02]  /*d130*/  PRMT R8, R4.reuse, 0x6420, R5.reuse ;  /* 0x0000642004087816 */ /* 0x142fe40000000005 */
[----:B------:R-:W-:Y:S02]  /*d140*/  PRMT R9, R4, 0x7531, R5 ;  /* 0x0000753104097816 */ /* 0x000fe40000000005 */
[C-C-:B------:R-:W-:Y:S02]  /*d150*/  PRMT R10, R6.reuse, 0x6420, R7.reuse ;  /* 0x00006420060a7816 */ /* 0x140fe40000000007 */
[----:B------:R-:W-:-:S05]  /*d160*/  PRMT R11, R6, 0x7531, R7 ;  /* 0x00007531060b7816 */ /* 0x000fca0000000007 */
[----:B------:R-:W-:Y:S04]  /*d170*/  STSM.16.M88.4 [R12+0x200], R8 ;  /* 0x000200080c007844 */ /* 0x000fe80000000200 */
[----:B------:R-:W1:Y:S02]  /*d180*/  LDSM.16.MT88.4 R4, [R2+UR40+0x11a00] ;  /* 0x011a00280204783b */ /* 0x000e640008004200 */
[C-C-:B-1----:R-:W-:Y:S02]  /*d190*/  PRMT R8, R4.reuse, 0x6420, R5.reuse ;  /* 0x0000642004087816 */ /* 0x142fe40000000005 */
[----:B------:R-:W-:Y:S02]  /*d1a0*/  PRMT R9, R4, 0x7531, R5 ;  /* 0x0000753104097816 */ /* 0x000fe40000000005 */
[----:B------:R-:W-:-:S02]  /*d1b0*/  PRMT R10, R6, 0x6420, R7 ;  /* 0x00006420060a7816 */ /* 0x000fc40000000007 */
        /* <DEDUP_REMOVED lines=79> */
[----:B------:R1:W-:Y:S01]  /*d6b0*/  STSM.16.M88.4 [R12+0x7200], R8 ;  /* 0x007200080c007844 */ /* 0x0003e20000000200 */
[----:B------:R-:W-:Y:S01]  /*d6c0*/  @!PT LDS RZ, [RZ] ;  /* 0x00000000fffff984 */ /* 0x000fe20000000800 */
[----:B------:R-:W-:Y:S01]  /*d6d0*/  @!PT LDS RZ, [RZ] ;  /* 0x00000000fffff984 */ /* 0x000fe20000000800 */
[----:B------:R-:W-:Y:S01]  /*d6e0*/  @!PT LDS RZ, [RZ] ;  /* 0x00000000fffff984 */ /* 0x000fe20000000800 */
[----:B------:R-:W-:Y:S01]  /*d6f0*/  @!PT LDS RZ, [RZ] ;  /* 0x00000000fffff984 */ /* 0x000fe20000000800 */
[----:B------:R2:W-:Y:S06]  /*d700*/  MEMBAR.ALL.CTA ;  /* 0x0000000000007992 */ /* 0x0005ec0000008000 */
[----:B--2---:R-:W2:Y:S01]  /*d710*/  FENCE.VIEW.ASYNC.S ;  /* 0x00000000000073c6 */ /* 0x004ea20000000000 */
[----:B------:R-:W-:Y:S05]  /*d720*/  @!P0 BRA `(.L_x_72) ;  /* 0x0000000000048947 */ /* 0x000fea0003800000 */
[----:B------:R-:W-:Y:S01]  /*d730*/  BPT.TRAP 0x1 ;  /* 0x000000040000795c */ /* 0x000fe20000300000 */
.L_x_72:
[----:B--2---:R-:W-:Y:S01]  /*d740*/  SYNCS.ARRIVE.TRANS64.A1T0 RZ, [R13+URZ+0x33450], RZ ;  /* 0x033450ff0dff79a7 */ /* 0x004fe2000810003f */
[----:B------:R-:W-:Y:S01]  /*d750*/  BAR.SYNC.DEFER_BLOCKING 0x2, 0x80 ;  /* 0x0082000000007b1d */ /* 0x000fe20000010000 */
[----:B------:R-:W-:Y:S01]  /*d760*/  ISETP.GT.AND P0, PT, R3, RZ, PT ;  /* 0x000000ff0300720c */ /* 0x000fe20003f04270 */
[----:B------:R-:W-:Y:S02]  /*d770*/  @!P2 VIADD R2, R13, 0x33480 ;  /* 0x000334800d02a836 */ /* 0x000fe40000000000 */
[----:B------:R-:W-:Y:S02]  /*d780*/  VIADD R3, R3, 0xffffffff ;  /* 0xffffffff03037836 */ /* 0x000fe40000000000 */
[----:B-1----:R-:W-:Y:S01]  /*d790*/  IMAD.MOV.U32 R8, RZ, RZ, R18 ;  /* 0x000000ffff087224 */ /* 0x002fe200078e0012 */
[----:B------:R-:W-:-:S04]  /*d7a0*/  @!P2 PRMT R2, RZ, 0x654, R2 ;  /* 0x00000654ff02a816 */ /* 0x000fc80000000002 */
[----:B------:R1:W-:Y:S02]  /*d7b0*/  @!P2 SYNCS.ARRIVE.TRANS64.RED.A1T0 RZ, [R2+URZ], RZ ;  /* 0x000000ff02ffa9a7 */ /* 0x0003e4000810043f */
[----:B-1----:R-:W-:Y:S01]  /*d7c0*/  IMAD.MOV.U32 R2, RZ, RZ, R17 ;  /* 0x000000ffff027224 */ /* 0x002fe200078e0011 */
[----:B------:R-:W-:Y:S06]  /*d7d0*/  @P0 BRA `(.L_x_73) ;  /* 0xffffffec00580947 */ /* 0x000fec000383ffff */
.L_x_49:
[----:B------:R-:W-:-:S06]  /*d7e0*/  UISETP.NE.AND UP0, UPT, UR43, 0x3, UPT ;  /* 0x000000032b00788c */ /* 0x000fcc000bf05270 */
[----:B------:R-:W-:-:S13]  /*d7f0*/  PLOP3.LUT P0, PT, PT, PT, UP0, 0x80, 0x0 ;  /* 0x000000000000781c */ /* 0x000fda0003f0f008 */
[----:B------:R-:W-:Y:S05]  /*d800*/  @!P0 BRA `(.L_x_74) ;  /* 0x0000000000048947 */ /* 0x000fea0003800000 */
[----:B------:R-:W-:Y:S01]  /*d810*/  BPT.TRAP 0x1 ;  /* 0x000000040000795c */ /* 0x000fe20000300000 */
.L_x_74:
[----:B------:R-:W-:Y:S01]  /*d820*/  LOP3.LUT R0, R18, 0x1, RZ, 0x3c, !PT ;  /* 0x0000000112007812 */ /* 0x000fe200078e3cff */
[----:B--2---:R-:W-:Y:S01]  /*d830*/  IMAD.U32 R2, RZ, RZ, UR48 ;  /* 0x00000030ff027e24 */ /* 0x004fe2000f8e00ff */
[----:B------:R-:W-:Y:S01]  /*d840*/  LEA R3, R17, UR40, 0x3 ;  /* 0x0000002811037c11 */ /* 0x000fe2000f8e18ff */
[----:B------:R-:W-:Y:S01]  /*d850*/  BSSY B0, `(.L_x_75) ;  /* 0x0000005000007945 */ /* 0x000fe20003800000 */
[----:B------:R-:W-:Y:S02]  /*d860*/  SHF.L.U32 R0, R0, 0x1f, RZ ;  /* 0x0000001f00007819 */ /* 0x000fe400000006ff */
[----:B------:R-:W-:Y:S02]  /*d870*/  ISETP.NE.AND P1, PT, R2, 0x3, PT ;  /* 0x000000030200780c */ /* 0x000fe40003f25270 */
[----:B------:R-:W2:Y:S02]  /*d880*/  SYNCS.PHASECHK.TRANS64.TRYWAIT P0, [R3+URZ+0x33470], R0 ;  /* 0x03347000030075a7 */ /* 0x000ea4000800017f */
[----:B--2---:R-:W-:Y:S09]  /*d890*/  @!P0 BRA `(.L_x_76) ;  /* 0x00000010001c8947 */ /* 0x004ff20003800000 */
.L_x_107:
[----:B------:R-:W-:Y:S05]  /*d8a0*/  BSYNC B0 ;  /* 0x0000000000007941 */ /* 0x000fea0003800000 */
.L_x_75:
[----:B------:R-:W-:Y:S05]  /*d8b0*/  @!P1 BRA `(.L_x_77) ;  /* 0x0000000000049947 */ /* 0x000fea0003800000 */
[----:B------:R-:W-:Y:S01]  /*d8c0*/  BPT.TRAP 0x1 ;  /* 0x000000040000795c */ /* 0x000fe20000300000 */
.L_x_77:
[----:B--2---:R-:W-:-:S04]  /*d8d0*/  SHF.L.U32 R0, R18, 0x1f, RZ ;  /* 0x0000001f12007819 */ /* 0x004fc800000006ff */
[----:B------:R-:W2:Y:S02]  /*d8e0*/  SYNCS.PHASECHK.TRANS64.TRYWAIT P0, [R3+URZ+0x33460], R0 ;  /* 0x03346000030075a7 */ /* 0x000ea4000800017f */
[----:B--2---:R-:W-:Y:S05]  /*d8f0*/  @!P0 BRA `(.L_x_78) ;  /* 0x0000001000188947 */ /* 0x004fea0003800000 */
.L_x_108:
[----:B------:R-:W3:Y:S04]  /*d900*/  LDL R2, [R1+0x4] ;  /* 0x0000040001027983 */ /* 0x000ee80000100800 */
[----:B------:R-:W4:Y:S01]  /*d910*/  LDL R8, [R1] ;  /* 0x0000000001087983 */ /* 0x000f220000100800 */
[----:B--2---:R-:W-:Y:S01]  /*d920*/  IMAD R0, R17, 0x7800, RZ ;  /* 0x0000780011007824 */ /* 0x004fe200078e02ff */
[----:B------:R-:W-:Y:S05]  /*d930*/  WARPSYNC.ALL ;  /* 0x0000000000007948 */ /* 0x000fea0003800000 */
[----:B---3--:R-:W-:-:S02]  /*d940*/  LOP3.LUT R2, R0, R2, RZ, 0xfc, !PT ;  /* 0x0000000200027212 */ /* 0x008fc400078efcff */
[----:B----4-:R-:W-:-:S03]  /*d950*/  LOP3.LUT R0, R0, R8, RZ, 0xfc, !PT ;  /* 0x0000000800007212 */ /* 0x010fc600078efcff */
        /* <DEDUP_REMOVED lines=99> */
.L_x_79:
[----:B------:R-:W3:Y:S01]  /*df90*/  LDC R2, c[0x0][0xda4] ;  /* 0x00036900ff027b82 */ /* 0x000ee20000000800 */
[----:B------:R-:W-:Y:S01]  /*dfa0*/  UIADD3 UR49, UR44, UR49, URZ ;  /* 0x000000312c317290 */ /* 0x000fe2000fffe03f */
[----:B------:R-:W-:Y:S01]  /*dfb0*/  VIADD R17, R17, 0x1 ;  /* 0x0000000111117836 */ /* 0x000fe20000000000 */
[----:B------:R-:W-:Y:S01]  /*dfc0*/  UIADD3 UR47, UR47, 0x1, URZ ;  /* 0x000000012f2f7890 */ /* 0x000fe2000fffe03f */
[----:B-1----:R-:W-:-:S03]  /*dfd0*/  @!P2 VIADD R0, R3, 0x33480 ;  /* 0x000334800300a836 */ /* 0x002fc60000000000 */
[C---:B------:R-:W-:Y:S01]  /*dfe0*/  ISETP.NE.AND P0, PT, R17.reuse, 0x2, PT ;  /* 0x000000021100780c */ /* 0x040fe20003f05270 */
[----:B--2---:R1:W-:Y:S01]  /*dff0*/  SYNCS.ARRIVE.TRANS64.A1T0 RZ, [R3+URZ+0x33450], RZ ;  /* 0x033450ff03ff79a7 */ /* 0x0043e2000810003f */
[----:B------:R-:W-:Y:S01]  /*e000*/  @!P2 PRMT R0, RZ, 0x654, R0 ;  /* 0x00000654ff00a816 */ /* 0x000fe20000000000 */
[----:B------:R-:W-:Y:S01]  /*e010*/  BAR.SYNC.DEFER_BLOCKING 0x2, 0x80 ;  /* 0x0082000000007b1d */ /* 0x000fe20000010000 */
[----:B------:R-:W-:Y:S02]  /*e020*/  SEL R17, R17, RZ, P0 ;  /* 0x000000ff11117207 */ /* 0x000fe40000000000 */
[----:B-1----:R-:W-:-:S04]  /*e030*/  SEL R3, RZ, 0x1, P0 ;  /* 0x00000001ff037807 */ /* 0x002fc80000000000 */
[----:B------:R-:W-:Y:S02]  /*e040*/  LOP3.LUT R18, R18, R3, RZ, 0x3c, !PT ;  /* 0x0000000312127212 */ /* 0x000fe400078e3cff */
[----:B---3--:R-:W-:Y:S01]  /*e050*/  ISETP.LE.AND P1, PT, R2, UR49, PT ;  /* 0x0000003102007c0c */ /* 0x008fe2000bf23270 */
[----:B------:R2:W-:-:S12]  /*e060*/  @!P2 SYNCS.ARRIVE.TRANS64.RED.A1T0 RZ, [R0+URZ], RZ ;  /* 0x000000ff00ffa9a7 */ /* 0x0005d8000810043f */
[----:B--2---:R-:W-:Y:S05]  /*e070*/  @!P1 BRA `(.L_x_80) ;  /* 0xffffffd000849947 */ /* 0x004fea000383ffff */
[----:B------:R-:W-:-:S12]  /*e080*/  ULOP3.LUT UR47, UR47, 0x1, URZ, 0xc, !UPT ;  /* 0x000000012f2f7892 */ /* 0x000fd8000f8e0c3f */
.L_x_34:
[----:B------:R-:W1:Y:S01]  /*e090*/  S2R R3, SR_CgaCtaId ;  /* 0x0000000000037919 */ /* 0x000e620000008800 */
[----:B------:R-:W-:-:S04]  /*e0a0*/  MOV R0, 0x400 ;  /* 0x0000040000007802 */ /* 0x000fc80000000f00 */
[----:B-1----:R-:W-:Y:S01]  /*e0b0*/  LEA R6, R3, R0, 0x18 ;  /* 0x0000000003067211 */ /* 0x002fe200078ec0ff */
[----:B------:R-:W-:-:S05]  /*e0c0*/  IMAD.U32 R0, RZ, RZ, UR47 ;  /* 0x0000002fff007e24 */ /* 0x000fca000f8e00ff */
[----:B------:R-:W-:-:S04]  /*e0d0*/  SHF.L.U32 R0, R0, 0x1f, RZ ;  /* 0x0000001f00007819 */ /* 0x000fc800000006ff */
[----:B------:R-:W1:Y:S02]  /*e0e0*/  SYNCS.PHASECHK.TRANS64.TRYWAIT P0, [R6+URZ+0x33420], R0 ;  /* 0x03342000060075a7 */ /* 0x000e64000800017f */
[----:B-1----:R-:W-:Y:S05]  /*e0f0*/  @!P0 BRA `(.L_x_81) ;  /* 0x00000008002c8947 */ /* 0x002fea0003800000 */
.L_x_109:
[----:B------:R-:W2:Y:S02]  /*e100*/  S2R R2, SR_TID.X ;  /* 0x0000000000027919 */ /* 0x000ea40000002100 */
[----:B--2---:R-:W-:-:S04]  /*e110*/  SHF.R.U32.HI R2, RZ, 0x5, R2 ;  /* 0x00000005ff027819 */ /* 0x004fc80000011602 */
[----:B------:R-:W-:-:S05]  /*e120*/  LOP3.LUT R2, R2, 0x3, RZ, 0xc0, !PT ;  /* 0x0000000302027812 */ /* 0x000fca00078ec0ff */
[----:B-1----:R-:W1:Y:S02]  /*e130*/  SHFL.IDX PT, R0, R2, RZ, 0x1f ;  /* 0x00001fff02007589 */ /* 0x002e6400000e0000 */
[----:B-1----:R-:W-:-:S13]  /*e140*/  ISETP.NE.AND P0, PT, R0, RZ, PT ;  /* 0x000000ff0000720c */ /* 0x002fda0003f05270 */
[----:B------:R-:W-:Y:S05]  /*e150*/  @P0 EXIT ;  /* 0x000000000000094d */ /* 0x000fea0003800000 */
[----:B------:R-:W-:Y:S01]  /*e160*/  ELECT P0, URZ, PT ;  /* 0x00000000003f782f */ /* 0x000fe20003800000 */
[----:B------:R-:W-:-:S12]  /*e170*/  BSSY B0, `(.L_x_82) ;  /* 0x0000027000007945 */ /* 0x000fd80003800000 */
[----:B------:R-:W-:Y:S05]  /*e180*/  @!P0 BRA `(.L_x_83) ;  /* 0x0000000000948947 */ /* 0x000fea0003800000 */
[----:B------:R-:W-:-:S06]  /*e190*/  ULOP3.LUT UR4, UR46, 0x2, URZ, 0xfc, !UPT ;  /* 0x000000022e047892 */ /* 0x000fcc000f8efc3f */
[----:B------:R-:W-:-:S05]  /*e1a0*/  IMAD.U32 R0, RZ, RZ, UR4 ;  /* 0x00000004ff007e24 */ /* 0x000fca000f8e00ff */
[----:B------:R-:W-:-:S13]  /*e1b0*/  ISETP.NE.AND P0, PT, R0, 0x3, PT ;  /* 0x000000030000780c */ /* 0x000fda0003f05270 */
[----:B------:R-:W-:Y:S05]  /*e1c0*/  @!P0 BRA `(.L_x_84) ;  /* 0x0000000000048947 */ /* 0x000fea0003800000 */
[----:B------:R-:W-:Y:S01]  /*e1d0*/  BPT.TRAP 0x1 ;  /* 0x000000040000795c */ /* 0x000fe20000300000 */
.L_x_84:
[----:B------:R-:W-:Y:S01]  /*e1e0*/  VIADD R0, R6, 0x33440 ;  /* 0x0003344006007836 */ /* 0x000fe20000000000 */
[----:B------:R-:W-:Y:S01]  /*e1f0*/  SHF.L.U32 R4, R18, 0x1f, RZ ;  /* 0x0000001f12047819 */ /* 0x000fe200000006ff */
[C---:B------:R-:W-:Y:S02]  /*e200*/  VIADD R2, R17.reuse, 0x1 ;  /* 0x0000000111027836 */ /* 0x040fe40000000000 */
[----:B------:R-:W-:-:S03]  /*e210*/  IMAD R5, R17, 0x8, R0 ;  /* 0x0000000811057824 */ /* 0x000fc600078e0200 */
[----:B------:R-:W-:Y:S01]  /*e220*/  ISETP.NE.AND P2, PT, R2, 0x2, PT ;  /* 0x000000020200780c */ /* 0x000fe20003f45270 */
[----:B------:R-:W1:Y:S03]  /*e230*/  SYNCS.PHASECHK.TRANS64.TRYWAIT P1, [R5+URZ], R4 ;  /* 0x00000004050075a7 */ /* 0x000e66000802017f */
[----:B------:R-:W-:-:S04]  /*e240*/  SEL R3, RZ, 0x1, P2 ;  /* 0x00000001ff037807 */ /* 0x000fc80001000000 */
[----:B------:R-:W-:Y:S02]  /*e250*/  LOP3.LUT R18, R18, R3, RZ, 0x3c, !PT ;  /* 0x0000000312127212 */ /* 0x000fe400078e3cff */
[----:B------:R-:W-:-:S05]  /*e260*/  SEL R3, R2, RZ, P2 ;  /* 0x000000ff02037207 */ /* 0x000fca0001000000 */
[----:B------:R-:W-:Y:S01]  /*e270*/  IMAD R7, R3, 0x8, R0 ;  /* 0x0000000803077824 */ /* 0x000fe200078e0200 */
[----:B------:R-:W-:Y:S01]  /*e280*/  SHF.L.U32 R0, R18, 0x1f, RZ ;  /* 0x0000001f12007819 */ /* 0x000fe200000006ff */
[----:B-1----:R-:W-:Y:S06]  /*e290*/  @!P1 BRA `(.L_x_85) ;  /* 0x0000000400d89947 */ /* 0x002fec0003800000 */
.L_x_110:
[----:B------:R-:W2:Y:S02]  /*e2a0*/  SYNCS.PHASECHK.TRANS64.TRYWAIT P1, [R7+URZ], R0 ;  /* 0x00000000070075a7 */ /* 0x000ea4000802017f */
[----:B--2---:R-:W-:Y:S05]  /*e2b0*/  @!P1 BRA `(.L_x_86) ;  /* 0x0000000400e49947 */ /* 0x004fea0003800000 */
.L_x_111:
[----:B------:R-:W-:Y:S05]  /*e2c0*/  @!P0 BRA `(.L_x_87) ;  /* 0x0000000000048947 */ /* 0x000fea0003800000 */
[----:B------:R-:W-:Y:S01]  /*e2d0*/  BPT.TRAP 0x1 ;  /* 0x000000040000795c */ /* 0x000fe20000300000 */
.L_x_87:
[----:B------:R-:W-:-:S04]  /*e2e0*/  IMAD R17, R17, 0x8, R6 ;  /* 0x0000000811117824 */ /* 0x000fc800078e0206 */
[----:B------:R-:W3:Y:S02]  /*e2f0*/  SYNCS.PHASECHK.TRANS64.TRYWAIT P1, [R17+URZ+0x33460], R4 ;  /* 0x03346004110075a7 */ /* 0x000ee4000802017f */
[----:B---3--:R-:W-:Y:S05]  /*e300*/  @!P1 BRA `(.L_x_88) ;  /* 0x0000000400e49947 */ /* 0x008fea0003800000 */
.L_x_112:
[----:B------:R-:W-:Y:S05]  /*e310*/  @!P0 BRA `(.L_x_89) ;  /* 0x0000000000048947 */ /* 0x000fea0003800000 */
[----:B------:R-:W-:Y:S01]  /*e320*/  BPT.TRAP 0x1 ;  /* 0x000000040000795c */ /* 0x000fe20000300000 */
.L_x_89:
[----:B------:R-:W-:-:S04]  /*e330*/  IMAD R3, R3, 0x8, R6 ;  /* 0x0000000803037824 */ /* 0x000fc800078e0206 */
[----:B------:R-:W4:Y:S02]  /*e340*/  SYNCS.PHASECHK.TRANS64.TRYWAIT P1, [R3+URZ+0x33460], R0 ;  /* 0x03346000030075a7 */ /* 0x000f24000802017f */
[----:B----4-:R-:W-:Y:S05]  /*e350*/  @!P1 BRA `(.L_x_90) ;  /* 0x0000000400e49947 */ /* 0x010fea0003800000 */
.L_x_113:
[----:B------:R-:W-:Y:S05]  /*e360*/  @!P0 BRA `(.L_x_91) ;  /* 0x0000000000048947 */ /* 0x000fea0003800000 */
[----:B------:R-:W-:Y:S01]  /*e370*/  BPT.TRAP 0x1 ;  /* 0x000000040000795c */ /* 0x000fe20000300000 */
.L_x_91:
[----:B------:R-:W5:Y:S02]  /*e380*/  SYNCS.PHASECHK.TRANS64.TRYWAIT P0, [R17+URZ+0x33480], R4 ;  /* 0x03348004110075a7 */ /* 0x000f64000800017f */
[----:B-----5:R-:W-:Y:S05]  /*e390*/  @!P0 BRA `(.L_x_92) ;  /* 0x0000000400e88947 */ /* 0x020fea0003800000 */
.L_x_93:
[----:B------:R1:W1:Y:S02]  /*e3a0*/  SYNCS.PHASECHK.TRANS64.TRYWAIT P0, [R3+URZ+0x33480], R0 ;  /* 0x03348000030075a7 */ /* 0x000264000800017f */
[----:B-1----:R-:W-:Y:S05]  /*e3b0*/  @!P0 NANOSLEEP.SYNCS 0x989680 ;  /* 0x009896800000895d */ /* 0x002fea0003900000 */
[----:B------:R-:W1:Y:S02]  /*e3c0*/  @!P0 SYNCS.PHASECHK.TRANS64 P0, [R3+URZ+0x33480], R0 ;  /* 0x03348000030085a7 */ /* 0x000e64000800007f */
[----:B-1----:R-:W-:Y:S05]  /*e3d0*/  @!P0 BRA `(.L_x_93) ;  /* 0xfffffffc00f08947 */ /* 0x002fea000383ffff */
.L_x_83:
[----:B------:R-:W-:Y:S05]  /*e3e0*/  BSYNC B0 ;  /* 0x0000000000007941 */ /* 0x000fea0003800000 */
.L_x_82:
[----:B------:R-:W-:Y:S05]  /*e3f0*/  EXIT ;  /* 0x000000000000794d */ /* 0x000fea0003800000 */
.L_x_10:
[----:B-1----:R-:W-:-:S04]  /*e400*/  IMAD.U32 R3, RZ, RZ, UR38 ;  /* 0x00000026ff037e24 */ /* 0x002fc8000f8e00ff */
[----:B------:R1:W2:Y:S03]  /*e410*/  SYNCS.PHASECHK.TRANS64.TRYWAIT P1, [R3+URZ+0x33400], R8 ;  /* 0x03340008030075a7 */ /* 0x0002a6000802017f */
[----:B--2---:R-:W-:Y:S05]  /*e420*/  @!P1 NANOSLEEP.SYNCS 0x989680 ;  /* 0x009896800000995d */ /* 0x004fea0003900000 */
[----:B------:R-:W2:Y:S02]  /*e430*/  @!P1 SYNCS.PHASECHK.TRANS64 P1, [R3+URZ+0x33400], R8 ;  /* 0x03340008030095a7 */ /* 0x000ea4000802007f */
[----:B--2---:R-:W-:Y:S05]  /*e440*/  @!P1 BRA `(.L_x_10) ;  /* 0xfffffffc00ec9947 */ /* 0x004fea000383ffff */
[----:B------:R-:W-:Y:S05]  /*e450*/  BRA `(.L_x_94) ;  /* 0xffffff3000187947 */ /* 0x000fea000383ffff */
.L_x_14:
[----:B--2---:R2:W3:Y:S02]  /*e460*/  SYNCS.PHASECHK.TRANS64.TRYWAIT P1, [R3+URZ+0x33430], R4 ;  /* 0x03343004030075a7 */ /* 0x0044e4000802017f */
[----:B---3--:R-:W-:Y:S05]  /*e470*/  @!P1 NANOSLEEP.SYNCS 0x989680 ;  /* 0x009896800000995d */ /* 0x008fea0003900000 */
[----:B------:R-:W3:Y:S02]  /*e480*/  @!P1 SYNCS.PHASECHK.TRANS64 P1, [R3+URZ+0x33430], R4 ;  /* 0x03343004030095a7 */ /* 0x000ee4000802007f */
[----:B---3--:R-:W-:Y:S05]  /*e490*/  @!P1 BRA `(.L_x_14) ;  /* 0xfffffffc00f09947 */ /* 0x008fea000383ffff */
[----:B------:R-:W-:Y:S05]  /*e4a0*/  BRA `(.L_x_13) ;  /* 0xffffff3000407947 */ /* 0x000fea000383ffff */
.L_x_19:
[----:B--2---:R-:W-:-:S04]  /*e4b0*/  IMAD.U32 R8, RZ, RZ, UR6 ;  /* 0x00000006ff087e24 */ /* 0x004fc8000f8e00ff */
[----:B------:R2:W3:Y:S03]  /*e4c0*/  SYNCS.PHASECHK.TRANS64.TRYWAIT P1, [R8+URZ+0x33430], R7 ;  /* 0x03343007080075a7 */ /* 0x0004e6000802017f */
[----:B---3--:R-:W-:Y:S05]  /*e4d0*/  @!P1 NANOSLEEP.SYNCS 0x989680 ;  /* 0x009896800000995d */ /* 0x008fea0003900000 */
[----:B------:R-:W3:Y:S02]  /*e4e0*/  @!P1 SYNCS.PHASECHK.TRANS64 P1, [R8+URZ+0x33430], R7 ;  /* 0x03343007080095a7 */ /* 0x000ee4000802007f */
[----:B---3--:R-:W-:Y:S05]  /*e4f0*/  @!P1 BRA `(.L_x_19) ;  /* 0xfffffffc00ec9947 */ /* 0x008fea000383ffff */
[----:B------:R-:W-:Y:S05]  /*e500*/  BRA `(.L_x_16) ;  /* 0xffffff7000307947 */ /* 0x000fea000383ffff */
.L_x_23:
[----:B--2---:R-:W-:-:S04]  /*e510*/  IMAD.U32 R8, RZ, RZ, UR6 ;  /* 0x00000006ff087e24 */ /* 0x004fc8000f8e00ff */
[----:B------:R2:W3:Y:S03]  /*e520*/  SYNCS.PHASECHK.TRANS64.TRYWAIT P1, [R8+URZ+0x33450], R7 ;  /* 0x03345007080075a7 */ /* 0x0004e6000802017f */
[----:B---3--:R-:W-:Y:S05]  /*e530*/  @!P1 NANOSLEEP.SYNCS 0x989680 ;  /* 0x009896800000995d */ /* 0x008fea0003900000 */
[----:B------:R-:W3:Y:S02]  /*e540*/  @!P1 SYNCS.PHASECHK.TRANS64 P1, [R8+URZ+0x33450], R7 ;  /* 0x03345007080095a7 */ /* 0x000ee4000802007f */
[----:B---3--:R-:W-:Y:S05]  /*e550*/  @!P1 BRA `(.L_x_23) ;  /* 0xfffffffc00ec9947 */ /* 0x008fea000383ffff */
[----:B------:R-:W-:Y:S05]  /*e560*/  BRA `(.L_x_20) ;  /* 0xffffff7c00307947 */ /* 0x000fea000383ffff */
.L_x_29:
[----:B--2---:R-:W-:-:S04]  /*e570*/  IMAD.U32 R3, RZ, RZ, UR4 ;  /* 0x00000004ff037e24 */ /* 0x004fc8000f8e00ff */
[----:B------:R2:W3:Y:S03]  /*e580*/  SYNCS.PHASECHK.TRANS64.TRYWAIT P1, [R3+URZ+0x33450], R0 ;  /* 0x03345000030075a7 */ /* 0x0004e6000802017f */
[----:B---3--:R-:W-:Y:S05]  /*e590*/  @!P1 NANOSLEEP.SYNCS 0x989680 ;  /* 0x009896800000995d */ /* 0x008fea0003900000 */
[----:B------:R-:W3:Y:S02]  /*e5a0*/  @!P1 SYNCS.PHASECHK.TRANS64 P1, [R3+URZ+0x33450], R0 ;  /* 0x03345000030095a7 */ /* 0x000ee4000802007f */
[----:B---3--:R-:W-:Y:S05]  /*e5b0*/  @!P1 BRA `(.L_x_29) ;  /* 0xfffffffc00ec9947 */ /* 0x008fea000383ffff */
[----:B------:R-:W-:Y:S05]  /*e5c0*/  BRA `(.L_x_28) ;  /* 0xffffffa8000c7947 */ /* 0x000fea000383ffff */
.L_x_39:
[----:B------:R-:W-:Y:S02]  /*e5d0*/  IMAD.MOV.U32 R13, RZ, RZ, R4 ;  /* 0x000000ffff0d7224 */ /* 0x000fe400078e0004 */
[----:B------:R-:W-:Y:S02]  /*e5e0*/  IMAD.MOV.U32 R12, RZ, RZ, RZ ;  /* 0x000000ffff0c7224 */ /* 0x000fe400078e00ff */
[----:B------:R-:W-:Y:S02]  /*e5f0*/  IMAD.MOV.U32 R11, RZ, RZ, 0x1f ;  /* 0x0000001fff0b7424 */ /* 0x000fe400078e00ff */
[----:B------:R-:W-:-:S07]  /*e600*/  IMAD.MOV.U32 R15, RZ, RZ, -0x1 ;  /* 0xffffffffff0f7424 */ /* 0x000fce00078e00ff */
[----:B------:R-:W-:Y:S05]  /*e610*/  WARPSYNC.COLLECTIVE R15, `(.L_x_95) ;  /* 0x000000000f087348 */ /* 0x000fea0003c00000 */
[----:B------:R1:W2:Y:S02]  /*e620*/  SHFL.IDX P6, R14, R13, R12, R11 ;  /* 0x0000000c0d0e7389 */ /* 0x0002a400000c000b */
[----:B-12---:R-:W-:Y:S01]  /*e630*/  ENDCOLLECTIVE ;  /* 0x000000000000791b */ /* 0x006fe20003800000 */
.L_x_95:
[----:B------:R-:W-:Y:S05]  /*e640*/  BRA `(.L_x_96) ;  /* 0xffffffd4007c7947 */ /* 0x000fea000383ffff */
.L_x_41:
[----:B------:R-:W-:Y:S01]  /*e650*/  BSSY B0, `(.L_x_97) ;  /* 0x0000006000007945 */ /* 0x000fe20003800000 */
[----:B------:R-:W-:-:S07]  /*e660*/  IMAD.MOV.U32 R15, RZ, RZ, -0x1 ;  /* 0xffffffffff0f7424 */ /* 0x000fce00078e00ff */
[----:B-1----:R-:W-:Y:S05]  /*e670*/  WARPSYNC.COLLECTIVE R15, `(.L_x_98) ;  /* 0x000000000f0c7348 */ /* 0x002fea0003c00000 */
[----:B------:R-:W-:Y:S02]  /*e680*/  ELECT P6, UR62, PT ;  /* 0x00000000003e782f */ /* 0x000fe400038c0000 */
[----:B------:R-:W-:Y:S01]  /*e690*/  MOV R14, UR62 ;  /* 0x0000003e000e7c02 */ /* 0x000fe20008000f00 */
[----:B-1----:R-:W-:Y:S10]  /*e6a0*/  ENDCOLLECTIVE ;  /* 0x000000000000791b */ /* 0x002ff40003800000 */
.L_x_98:
[----:B------:R-:W-:Y:S05]  /*e6b0*/  BSYNC B0 ;  /* 0x0000000000007941 */ /* 0x000fea0003800000 */
.L_x_97:
[----:B------:R-:W-:Y:S05]  /*e6c0*/  BRA `(.L_x_99) ;  /* 0xffffffd4007c7947 */ /* 0x000fea000383ffff */
.L_x_44:
[----:B--2---:R2:W3:Y:S02]  /*e6d0*/  SYNCS.PHASECHK.TRANS64.TRYWAIT P3, [R5+URZ+0x33480], R2 ;  /* 0x03348002050075a7 */ /* 0x0044e4000806017f */
[----:B---3--:R-:W-:Y:S05]  /*e6e0*/  @!P3 NANOSLEEP.SYNCS 0x989680 ;  /* 0x009896800000b95d */ /* 0x008fea0003900000 */
[----:B------:R-:W3:Y:S02]  /*e6f0*/  @!P3 SYNCS.PHASECHK.TRANS64 P3, [R5+URZ+0x33480], R2 ;  /* 0x033480020500b5a7 */ /* 0x000ee4000806007f */
[----:B---3--:R-:W-:Y:S05]  /*e700*/  @!P3 BRA `(.L_x_44) ;  /* 0xfffffffc00f0b947 */ /* 0x008fea000383ffff */
[----:B------:R-:W-:Y:S05]  /*e710*/  BRA `(.L_x_100) ;  /* 0xffffffd400cc7947 */ /* 0x000fea000383ffff */
.L_x_46:
[----:B-1----:R1:W3:Y:S02]  /*e720*/  SYNCS.PHASECHK.TRANS64.TRYWAIT P3, [R5+URZ+0x33440], R2 ;  /* 0x03344002050075a7 */ /* 0x0022e4000806017f */
[----:B---3--:R-:W-:Y:S05]  /*e730*/  @!P3 NANOSLEEP.SYNCS 0x989680 ;  /* 0x009896800000b95d */ /* 0x008fea0003900000 */
[----:B------:R-:W3:Y:S02]  /*e740*/  @!P3 SYNCS.PHASECHK.TRANS64 P3, [R5+URZ+0x33440], R2 ;  /* 0x033440020500b5a7 */ /* 0x000ee4000806007f */
[----:B---3--:R-:W-:Y:S05]  /*e750*/  @!P3 BRA `(.L_x_46) ;  /* 0xfffffffc00f0b947 */ /* 0x008fea000383ffff */
[----:B------:R-:W-:Y:S05]  /*e760*/  BRA `(.L_x_101) ;  /* 0xffffffd800487947 */ /* 0x000fea000383ffff */
.L_x_48:
[----:B--2---:R-:W-:-:S04]  /*e770*/  IMAD.U32 R3, RZ, RZ, UR40 ;  /* 0x00000028ff037e24 */ /* 0x004fc8000f8e00ff */
[----:B------:R2:W3:Y:S03]  /*e780*/  SYNCS.PHASECHK.TRANS64.TRYWAIT P0, [R3+URZ+0x33420], R2 ;  /* 0x03342002030075a7 */ /* 0x0004e6000800017f */
[----:B---3--:R-:W-:Y:S05]  /*e790*/  @!P0 NANOSLEEP.SYNCS 0x989680 ;  /* 0x009896800000895d */ /* 0x008fea0003900000 */
[----:B------:R-:W3:Y:S02]  /*e7a0*/  @!P0 SYNCS.PHASECHK.TRANS64 P0, [R3+URZ+0x33420], R2 ;  /* 0x03342002030085a7 */ /* 0x000ee4000800007f */
[----:B---3--:R-:W-:Y:S05]  /*e7b0*/  @!P0 BRA `(.L_x_48) ;  /* 0xfffffffc00ec8947 */ /* 0x008fea000383ffff */
[----:B------:R-:W-:Y:S05]  /*e7c0*/  BRA `(.L_x_102) ;  /* 0xffffffdc00407947 */ /* 0x000fea000383ffff */
.L_x_54:
[----:B-1----:R1:W2:Y:S02]  /*e7d0*/  SYNCS.PHASECHK.TRANS64.TRYWAIT P0, [R6+URZ+0x33480], R4 ;  /* 0x03348004060075a7 */ /* 0x0022a4000800017f */
[----:B--2---:R-:W-:Y:S05]  /*e7e0*/  @!P0 NANOSLEEP.SYNCS 0x989680 ;  /* 0x009896800000895d */ /* 0x004fea0003900000 */
[----:B------:R-:W2:Y:S02]  /*e7f0*/  @!P0 SYNCS.PHASECHK.TRANS64 P0, [R6+URZ+0x33480], R4 ;  /* 0x03348004060085a7 */ /* 0x000ea4000800007f */
[----:B--2---:R-:W-:Y:S05]  /*e800*/  @!P0 BRA `(.L_x_54) ;  /* 0xfffffffc00f08947 */ /* 0x004fea000383ffff */
[----:B------:R-:W-:Y:S05]  /*e810*/  BRA `(.L_x_103) ;  /* 0xffffffdc00d47947 */ /* 0x000fea000383ffff */
.L_x_61:
[----:B--2---:R2:W3:Y:S02]  /*e820*/  SYNCS.PHASECHK.TRANS64.TRYWAIT P0, [R6+URZ+0x33440], R4 ;  /* 0x03344004060075a7 */ /* 0x0044e4000800017f */
[----:B---3--:R-:W-:Y:S05]  /*e830*/  @!P0 NANOSLEEP.SYNCS 0x989680 ;  /* 0x009896800000895d */ /* 0x008fea0003900000 */
[----:B------:R-:W3:Y:S02]  /*e840*/  @!P0 SYNCS.PHASECHK.TRANS64 P0, [R6+URZ+0x33440], R4 ;  /* 0x03344004060085a7 */ /* 0x000ee4000800007f */
[----:B---3--:R-:W-:Y:S05]  /*e850*/  @!P0 BRA `(.L_x_61) ;  /* 0xfffffffc00f08947 */ /* 0x008fea000383ffff */
[----:B------:R-:W-:Y:S05]  /*e860*/  BRA `(.L_x_104) ;  /* 0xffffffe000d07947 */ /* 0x000fea000383ffff */
.L_x_69:
[----:B-1----:R1:W2:Y:S02]  /*e870*/  SYNCS.PHASECHK.TRANS64.TRYWAIT P3, [R13+URZ+0x33470], R4 ;  /* 0x033470040d0075a7 */ /* 0x0022a4000806017f */
[----:B--2---:R-:W-:Y:S05]  /*e880*/  @!P3 NANOSLEEP.SYNCS 0x989680 ;  /* 0x009896800000b95d */ /* 0x004fea0003900000 */
[----:B------:R-:W2:Y:S02]  /*e890*/  @!P3 SYNCS.PHASECHK.TRANS64 P3, [R13+URZ+0x33470], R4 ;  /* 0x033470040d00b5a7 */ /* 0x000ea4000806007f */
[----:B--2---:R-:W-:Y:S05]  /*e8a0*/  @!P3 BRA `(.L_x_69) ;  /* 0xfffffffc00f0b947 */ /* 0x004fea000383ffff */
[----:B------:R-:W-:Y:S05]  /*e8b0*/  BRA `(.L_x_105) ;  /* 0xffffffe400e47947 */ /* 0x000fea000383ffff */
.L_x_71:
[----:B-1----:R1:W2:Y:S02]  /*e8c0*/  SYNCS.PHASECHK.TRANS64.TRYWAIT P3, [R13+URZ+0x33460], R4 ;  /* 0x033460040d0075a7 */ /* 0x0022a4000806017f */
[----:B--2---:R-:W-:Y:S05]  /*e8d0*/  @!P3 NANOSLEEP.SYNCS 0x989680 ;  /* 0x009896800000b95d */ /* 0x004fea0003900000 */
[----:B------:R-:W2:Y:S02]  /*e8e0*/  @!P3 SYNCS.PHASECHK.TRANS64 P3, [R13+URZ+0x33460], R4 ;  /* 0x033460040d00b5a7 */ /* 0x000ea4000806007f */
[----:B--2---:R-:W-:Y:S05]  /*e8f0*/  @!P3 BRA `(.L_x_71) ;  /* 0xfffffffc00f0b947 */ /* 0x004fea000383ffff */
[----:B------:R-:W-:Y:S05]  /*e900*/  BRA `(.L_x_106) ;  /* 0xffffffe400ec7947 */ /* 0x000fea000383ffff */
.L_x_76:
[----:B--2---:R2:W3:Y:S02]  /*e910*/  SYNCS.PHASECHK.TRANS64.TRYWAIT P0, [R3+URZ+0x33470], R0 ;  /* 0x03347000030075a7 */ /* 0x0044e4000800017f */
[----:B---3--:R-:W-:Y:S05]  /*e920*/  @!P0 NANOSLEEP.SYNCS 0x989680 ;  /* 0x009896800000895d */ /* 0x008fea0003900000 */
[----:B------:R-:W3:Y:S02]  /*e930*/  @!P0 SYNCS.PHASECHK.TRANS64 P0, [R3+URZ+0x33470], R0 ;  /* 0x03347000030085a7 */ /* 0x000ee4000800007f */
[----:B---3--:R-:W-:Y:S05]  /*e940*/  @!P0 BRA `(.L_x_76) ;  /* 0xfffffffc00f08947 */ /* 0x008fea000383ffff */
[----:B------:R-:W-:Y:S05]  /*e950*/  BRA `(.L_x_107) ;  /* 0xffffffec00d07947 */ /* 0x000fea000383ffff */
.L_x_78:
[----:B--2---:R2:W3:Y:S02]  /*e960*/  SYNCS.PHASECHK.TRANS64.TRYWAIT P0, [R3+URZ+0x33460], R0 ;  /* 0x03346000030075a7 */ /* 0x0044e4000800017f */
[----:B---3--:R-:W-:Y:S05]  /*e970*/  @!P0 NANOSLEEP.SYNCS 0x989680 ;  /* 0x009896800000895d */ /* 0x008fea0003900000 */
[----:B------:R-:W3:Y:S02]  /*e980*/  @!P0 SYNCS.PHASECHK.TRANS64 P0, [R3+URZ+0x33460], R0 ;  /* 0x03346000030085a7 */ /* 0x000ee4000800007f */
[----:B---3--:R-:W-:Y:S05]  /*e990*/  @!P0 BRA `(.L_x_78) ;  /* 0xfffffffc00f08947 */ /* 0x008fea000383ffff */
[----:B------:R-:W-:Y:S05]  /*e9a0*/  BRA `(.L_x_108) ;  /* 0xffffffec00d47947 */ /* 0x000fea000383ffff */
.L_x_81:
[----:B-1----:R1:W2:Y:S02]  /*e9b0*/  SYNCS.PHASECHK.TRANS64.TRYWAIT P0, [R6+URZ+0x33420], R0 ;  /* 0x03342000060075a7 */ /* 0x0022a4000800017f */
[----:B--2---:R-:W-:Y:S05]  /*e9c0*/  @!P0 NANOSLEEP.SYNCS 0x989680 ;  /* 0x009896800000895d */ /* 0x004fea0003900000 */
[----:B------:R-:W2:Y:S02]  /*e9d0*/  @!P0 SYNCS.PHASECHK.TRANS64 P0, [R6+URZ+0x33420], R0 ;  /* 0x03342000060085a7 */ /* 0x000ea4000800007f */
[----:B--2---:R-:W-:Y:S05]  /*e9e0*/  @!P0 BRA `(.L_x_81) ;  /* 0xfffffffc00f08947 */ /* 0x004fea000383ffff */
[----:B------:R-:W-:Y:S05]  /*e9f0*/  BRA `(.L_x_109) ;  /* 0xfffffff400c07947 */ /* 0x000fea000383ffff */
.L_x_85:
[----:B-1----:R1:W2:Y:S02]  /*ea00*/  SYNCS.PHASECHK.TRANS64.TRYWAIT P1, [R5+URZ], R4 ;  /* 0x00000004050075a7 */ /* 0x0022a4000802017f */
[----:B--2---:R-:W-:Y:S05]  /*ea10*/  @!P1 NANOSLEEP.SYNCS 0x989680 ;  /* 0x009896800000995d */ /* 0x004fea0003900000 */
[----:B------:R-:W2:Y:S02]  /*ea20*/  @!P1 SYNCS.PHASECHK.TRANS64 P1, [R5+URZ], R4 ;  /* 0x00000004050095a7 */ /* 0x000ea4000802007f */
[----:B--2---:R-:W-:Y:S05]  /*ea30*/  @!P1 BRA `(.L_x_85) ;  /* 0xfffffffc00f09947 */ /* 0x004fea000383ffff */
[----:B------:R-:W-:Y:S05]  /*ea40*/  BRA `(.L_x_110) ;  /* 0xfffffff800147947 */ /* 0x000fea000383ffff */
.L_x_86:
[----:B--2---:R2:W3:Y:S02]  /*ea50*/  SYNCS.PHASECHK.TRANS64.TRYWAIT P1, [R7+URZ], R0 ;  /* 0x00000000070075a7 */ /* 0x0044e4000802017f */
[----:B---3--:R-:W-:Y:S05]  /*ea60*/  @!P1 NANOSLEEP.SYNCS 0x989680 ;  /* 0x009896800000995d */ /* 0x008fea0003900000 */
[----:B------:R-:W3:Y:S02]  /*ea70*/  @!P1 SYNCS.PHASECHK.TRANS64 P1, [R7+URZ], R0 ;  /* 0x00000000070095a7 */ /* 0x000ee4000802007f */
[----:B---3--:R-:W-:Y:S05]  /*ea80*/  @!P1 BRA `(.L_x_86) ;  /* 0xfffffffc00f09947 */ /* 0x008fea000383ffff */
[----:B------:R-:W-:Y:S05]  /*ea90*/  BRA `(.L_x_111) ;  /* 0xfffffff800087947 */ /* 0x000fea000383ffff */
.L_x_88:
[----:B---3--:R3:W4:Y:S02]  /*eaa0*/  SYNCS.PHASECHK.TRANS64.TRYWAIT P1, [R17+URZ+0x33460], R4 ;  /* 0x03346004110075a7 */ /* 0x008724000802017f */
[----:B----4-:R-:W-:Y:S05]  /*eab0*/  @!P1 NANOSLEEP.SYNCS 0x989680 ;  /* 0x009896800000995d */ /* 0x010fea0003900000 */
[----:B------:R-:W4:Y:S02]  /*eac0*/  @!P1 SYNCS.PHASECHK.TRANS64 P1, [R17+URZ+0x33460], R4 ;  /* 0x03346004110095a7 */ /* 0x000f24000802007f */
[----:B----4-:R-:W-:Y:S05]  /*ead0*/  @!P1 BRA `(.L_x_88) ;  /* 0xfffffffc00f09947 */ /* 0x010fea000383ffff */
[----:B------:R-:W-:Y:S05]  /*eae0*/  BRA `(.L_x_112) ;  /* 0xfffffff800087947 */ /* 0x000fea000383ffff */
.L_x_90:
[----:B----4-:R4:W1:Y:S02]  /*eaf0*/  SYNCS.PHASECHK.TRANS64.TRYWAIT P1, [R3+URZ+0x33460], R0 ;  /* 0x03346000030075a7 */ /* 0x010864000802017f */
[----:B-1----:R-:W-:Y:S05]  /*eb00*/  @!P1 NANOSLEEP.SYNCS 0x989680 ;  /* 0x009896800000995d */ /* 0x002fea0003900000 */
[----:B------:R-:W1:Y:S02]  /*eb10*/  @!P1 SYNCS.PHASECHK.TRANS64 P1, [R3+URZ+0x33460], R0 ;  /* 0x03346000030095a7 */ /* 0x000e64000802007f */
[----:B-1----:R-:W-:Y:S05]  /*eb20*/  @!P1 BRA `(.L_x_90) ;  /* 0xfffffffc00f09947 */ /* 0x002fea000383ffff */
[----:B------:R-:W-:Y:S05]  /*eb30*/  BRA `(.L_x_113) ;  /* 0xfffffff800087947 */ /* 0x000fea000383ffff */
.L_x_92:
[----:B------:R1:W1:Y:S02]  /*eb40*/  SYNCS.PHASECHK.TRANS64.TRYWAIT P0, [R17+URZ+0x33480], R4 ;  /* 0x03348004110075a7 */ /* 0x000264000800017f */
[----:B-1----:R-:W-:Y:S05]  /*eb50*/  @!P0 NANOSLEEP.SYNCS 0x989680 ;  /* 0x009896800000895d */ /* 0x002fea0003900000 */
[----:B------:R-:W1:Y:S02]  /*eb60*/  @!P0 SYNCS.PHASECHK.TRANS64 P0, [R17+URZ+0x33480], R4 ;  /* 0x03348004110085a7 */ /* 0x000e64000800007f */
[----:B-1----:R-:W-:Y:S05]  /*eb70*/  @!P0 BRA `(.L_x_92) ;  /* 0xfffffffc00f08947 */ /* 0x002fea000383ffff */
[----:B------:R-:W-:Y:S05]  /*eb80*/  BRA `(.L_x_93) ;  /* 0xfffffff800047947 */ /* 0x000fea000383ffff */
.L_x_114:
[----:B------:R-:W-:-:S00]  /*eb90*/  BRA `(.L_x_114) ;  /* 0xfffffffc00fc7947 */ /* 0x000fc0000383ffff */
[----:B------:R-:W-:-:S00]  /*eba0*/  NOP ;  /* 0x0000000000007918 */ /* 0x000fc00000000000 */
        /* <DEDUP_REMOVED lines=13> */
.L_x_2700:


//--------------------- .text._ZN7cutlass13device_kernelIN5flash11enable_sm90INS1_16FlashAttnFwdSm90INS1_25CollectiveMainloopFwdSm90ILi2EN4cute5tupleIJNS5_1CILi2EEENS7_ILi1EEES9_EEENS6_IJNS7_ILi128EEENS7_ILi160EEENS7_ILi192EEEEEELi192ENS_12float_e4m3_tEfNS_4arch4Sm90ELb0ELb0ELb1ELb0ELb0ELb0ELb0ELb1ELb1ELb0ELb0ELb0EEENS1_21CollectiveEpilogueFwdINS6_IJSB_SD_SC_EEESA_NS_10bfloat16_tESH_Li256ELb0ELb0ELb0ELb1EEENS1_29StaticPersistentTileSchedulerILb0EEEEEEEEEvNT_6ParamsE --------------------------
	.section	.text._ZN7cutlass13device_kernelIN5flash11enable_sm90INS1_16FlashAttnFwdSm90INS1_25CollectiveMainloopFwdSm90ILi2EN4cute5tupleIJNS5_1CILi2EEENS7_ILi1EEES9_EEENS6_IJNS7_ILi128EEENS7_ILi160EEENS7_ILi192EEEEEELi192ENS_12float_e4m3_tEfNS_4arch4Sm90ELb0ELb0ELb1ELb0ELb0ELb0ELb0ELb1ELb1ELb0ELb0ELb0EEENS1_21CollectiveEpilogueFwdINS6_IJSB_SD_SC_EEESA_NS_10bfloat16_tESH_Li256ELb0ELb0ELb0ELb1EEENS1_29StaticPersistentTileSchedulerILb0EEEEEEEEEvNT_6ParamsE,"ax",@progbits
	.align	128
.text._ZN7cutlass13device_kernelIN5flash11enable_sm90INS1_16FlashAttnFwdSm90INS1_25CollectiveMainloopFwdSm90ILi2EN4cute5tupleIJNS5_1CILi2EEENS7_ILi1EEES9_EEENS6_IJNS7_ILi128EEENS7_ILi160EEENS7_ILi192EEEEEELi192ENS_12float_e4m3_tEfNS_4arch4Sm90ELb0ELb0ELb1ELb0ELb0ELb0ELb0ELb1ELb1ELb0ELb0ELb0EEENS1_21CollectiveEpilogueFwdINS6_IJSB_SD_SC_EEESA_NS_10bfloat16_tESH_Li256ELb0ELb0ELb0ELb1EEENS1_29StaticPersistentTileSchedulerILb0EEEEEEEEEvNT_6ParamsE:
        .type           _ZN7cutlass13device_kernelIN5flash11enable_sm90INS1_16FlashAttnFwdSm90INS1_25CollectiveMainloopFwdSm90ILi2EN4cute5tupleIJNS5_1CILi2EEENS7_ILi1EEES9_EEENS6_IJNS7_ILi128EEENS7_ILi160EEENS7_ILi192EEEEEELi192ENS_12float_e4m3_tEfNS_4arch4Sm90ELb0ELb0ELb1ELb0ELb0ELb0ELb0ELb1ELb1ELb0ELb0ELb0EEENS1_21CollectiveEpilogueFwdINS6_IJSB_SD_SC_EEESA_NS_10bfloat16_tESH_Li256ELb0ELb0ELb0ELb1EEENS1_29StaticPersistentTileSchedulerILb0EEEEEEEEEvNT_6ParamsE,@function
        .size           _ZN7cutlass13device_kernelIN5flash11enable_sm90INS1_16FlashAttnFwdSm90INS1_25CollectiveMainloopFwdSm90ILi2EN4cute5tupleIJNS5_1CILi2EEENS7_ILi1EEES9_EEENS6_IJNS7_ILi128EEENS7_ILi160EEENS7_ILi192EEEEEELi192ENS_12float_e4m3_tEfNS_4arch4Sm90ELb0ELb0ELb1ELb0ELb0ELb0ELb0ELb1ELb1ELb0ELb0ELb0EEENS1_21CollectiveEpilogueFwdINS6_IJSB_SD_SC_EEESA_NS_10bfloat16_tESH_Li256ELb0ELb0ELb0ELb1EEENS1_29StaticPersistentTileSchedulerILb0EEEEEEEEEvNT_6ParamsE,(.L_x_2701 - _ZN7cutlass13device_kernelIN5flash11enable_sm90INS1_16FlashAttnFwdSm90INS1_25CollectiveMainloopFwdSm90ILi2EN4cute5tupleIJNS5_1CILi2EEENS7_ILi1EEES9_EEENS6_IJNS7_ILi128EEENS7_ILi160EEENS7_ILi192EEEEEELi192ENS_12float_e4m3_tEfNS_4arch4Sm90ELb0ELb0ELb1ELb0ELb0ELb0ELb0ELb1ELb1ELb0ELb0ELb0EEENS1_21CollectiveEpilogueFwdINS6_IJSB_SD_SC_EEESA_NS_10bfloat16_tESH_Li256ELb0ELb0ELb0ELb1EEENS1_29StaticPersistentTileSchedulerILb0EEEEEEEEEvNT_6ParamsE)
        .other          _ZN7cutlass13device_kernelIN5flash11enable_sm90INS1_16FlashAttnFwdSm90INS1_25CollectiveMainloopFwdSm90ILi2EN4cute5tupleIJNS5_1CILi2EEENS7_ILi1EEES9_EEENS6_IJNS7_ILi128EEENS7_ILi160EEENS7_ILi192EEEEEELi192ENS_12float_e4m3_tEfNS_4arch4Sm90ELb0ELb0ELb1ELb0ELb0ELb0ELb0ELb1ELb1ELb0ELb0ELb0EEENS1_21CollectiveEpilogueFwdINS6_IJSB_SD_SC_EEESA_NS_10bfloat16_tESH_Li256ELb0ELb0ELb0ELb1EEENS1_29StaticPersistentTileSchedulerILb0EEEEEEEEEvNT_6ParamsE,@"STO_CUDA_ENTRY STV_DEFAULT"
_ZN7cutlass13device_kernelIN5flash11enable_sm90INS1_16FlashAttnFwdSm90INS1_25CollectiveMainloopFwdSm90ILi2EN4cute5tupleIJNS5_1CILi2EEENS7_ILi1EEES9_EEENS6_IJNS7_ILi128EEENS7_ILi160EEENS7_ILi192EEEEEELi192ENS_12float_e4m3_tEfNS_4arch4Sm90ELb0ELb0ELb1ELb0ELb0ELb0ELb0ELb1ELb1ELb0ELb0ELb0EEENS1_21CollectiveEpilogueFwdINS6_IJSB_SD_SC_EEESA_NS_10bfloat16_tESH_Li256ELb0ELb0ELb0ELb1EEENS1_29StaticPersistentTileSchedulerILb0EEEEEEEEEvNT_6ParamsE:
        /* <DEDUP_REMOVED lines=24> */
.L_x_116:
[----:B------:R-:W-:Y:S05]  /*0180*/  BSYNC B0 ;  /* 0x0000000000007941 */ /* 0x000fea0003800000 */
.L_x_115:
[----:B------:R-:W-:Y:S01]  /*0190*/  VOTEU.ANY UP0, P0 ;  /* 0x00000000003f7886 */ /* 0x000fe20000000100 */
[----:B------:R-:W1:Y:S01]  /*01a0*/  SHFL.IDX PT, R3, R22, RZ, 0x1f ;  /* 0x00001fff16037589 */ /* 0x000e6200000e0000 */
[----:B------:R-:W-:Y:S01]  /*01b0*/  UMOV UR4, 0x1 ;  /* 0x0000000100047882 */ /* 0x000fe20000000000 */
[----:B------:R-:W-:Y:S01]  /*01c0*/  UMOV UR7, 0x2 ;  /* 0x0000000200077882 */ /* 0x000fe20000000000 */
[----:B------:R-:W-:Y:S01]  /*01d0*/  VOTEU.ANY UP1, P0 ;  /* 0x00000000003f7886 */ /* 0x000fe20000020100 */
[----:B------:R-:W2:Y:S01]  /*01e0*/  @UP0 S2UR UR8, SR_CgaCtaId ;  /* 0x00000000000809c3 */ /* 0x000ea20000008800 */
[----:B------:R-:W3:Y:S01]  /*01f0*/  SHFL.IDX PT, R2, R0, RZ, 0x1f ;  /* 0x00001fff00027589 */ /* 0x000ee200000e0000 */
[----:B------:R-:W-:Y:S01]  /*0200*/  @UP0 UMOV UR6, 0x400 ;  /* 0x0000040000060882 */ /* 0x000fe20000000000 */
[----:B------:R-:W-:-:S04]  /*0210*/  @UP0 UIADD3 UR4, -UR4, 0x100000, URZ ;  /* 0x0010000004040890 */ /* 0x000fc8000fffe13f */
[----:B------:R-:W-:Y:S02]  /*0220*/  @UP0 USHF.L.U32 UR5, UR4, 0xb, URZ ;  /* 0x0000000b04050899 */ /* 0x000fe4000800063f */
[----:B------:R-:W-:Y:S01]  /*0230*/  @UP0 USHF.L.U32 UR4, UR4, 0x1, URZ ;  /* 0x0000000104040899 */ /* 0x000fe2000800063f */
[----:B------:R-:W-:Y:S01]  /*0240*/  VOTEU.ANY UP2, P0 ;  /* 0x00000000003f7886 */ /* 0x000fe20000040100 */
[----:B-1----:R-:W-:Y:S01]  /*0250*/  R2UR UR9, R3 ;  /* 0x00000000030972ca */ /* 0x002fe200000e0000 */
[----:B--2---:R-:W-:Y:S01]  /*0260*/  @UP0 ULEA UR8, UR8, UR6, 0x18 ;  /* 0x0000000608080291 */ /* 0x004fe2000f8ec03f */
[----:B---3--:R-:W-:Y:S01]  /*0270*/  ISETP.NE.AND P1, PT, R2, RZ, PT ;  /* 0x000000ff0200720c */ /* 0x008fe20003f25270 */
[----:B------:R-:W-:-:S04]  /*0280*/  @UP0 UIADD3 UR6, -UR7, 0x100000, URZ ;  /* 0x0010000007060890 */ /* 0x000fc8000fffe13f */
[----:B------:R-:W-:Y:S02]  /*0290*/  @UP0 USHF.L.U32 UR7, UR6, 0xb, URZ ;  /* 0x0000000b06070899 */ /* 0x000fe4000800063f */
[----:B------:R-:W-:-:S04]  /*02a0*/  @UP0 USHF.L.U32 UR6, UR6, 0x1, URZ ;  /* 0x0000000106060899 */ /* 0x000fc8000800063f */
[----:B------:R-:W-:Y:S01]  /*02b0*/  UISETP.NE.AND UP0, UPT, UR9, URZ, UPT ;  /* 0x0000003f0900728c */ /* 0x000fe2000bf05270 */
[----:B------:R-:W1:Y:S02]  /*02c0*/  FENCE.VIEW.ASYNC.S ;  /* 0x00000000000073c6 */ /* 0x000e640000000000 */
[----:B-1----:R1:W2:Y:S05]  /*02d0*/  @UP1 SYNCS.EXCH.64 URZ, [UR8+0x33400], UR4 ;  /* 0x03340004083f15b2 */ /* 0x0022aa0008000100 */
[----:B------:R1:W3:Y:S01]  /*02e0*/  @UP2 SYNCS.EXCH.64 URZ, [UR8+0x33420], UR6 ;  /* 0x03342006083f25b2 */ /* 0x0002e20008000100 */
[----:B------:R-:W-:Y:S05]  /*02f0*/  @P1 BRA `(.L_x_117) ;  /* 0x0000000000481947 */ /* 0x000fea0003800000 */
        /* <DEDUP_REMOVED lines=18> */
.L_x_117:
[----:B-1----:R-:W1:Y:S01]  /*0420*/  S2UR UR4, SR_CTAID.Y ;  /* 0x00000000000479c3 */ /* 0x002e620000002600 */
[----:B------:R-:W4:Y:S01]  /*0430*/  SHFL.IDX PT, R4, R0, RZ, 0x1f ;  /* 0x00001fff00047589 */ /* 0x000f2200000e0000 */
[----:B------:R-:W-:Y:S01]  /*0440*/  ULDC UR5, c[0x0][0x154] ;  /* 0x0000550000057ab9 */ /* 0x000fe20000000800 */
[----:B------:R-:W-:-:S05]  /*0450*/  NOP ;  /* 0x0000000000007918 */ /* 0x000fca0000000000 */
[----:B------:R-:W5:Y:S08]  /*0460*/  S2UR UR49, SR_CTAID.X ;  /* 0x00000000003179c3 */ /* 0x000f700000002500 */
[----:B------:R-:W2:Y:S01]  /*0470*/  LDC R6, c[0x0][0x148] ;  /* 0x00005200ff067b82 */ /* 0x000ea20000000800 */
[----:B-1----:R-:W-:Y:S02]  /*0480*/  I2FP.F32.U32 R3, UR4 ;  /* 0x0000000400037c45 */ /* 0x002fe40008201000 */
[----:B----4-:R-:W-:-:S03]  /*0490*/  ISETP.NE.AND P0, PT, R4, RZ, PT ;  /* 0x000000ff0400720c */ /* 0x010fc60003f05270 */
[----:B------:R-:W-:Y:S01]  /*04a0*/  FMUL R5, R3, UR5 ;  /* 0x0000000503057c20 */ /* 0x000fe20008400000 */
[----:B------:R-:W-:Y:S02]  /*04b0*/  SHF.R.S32.HI R3, RZ, 0x1f, R7 ;  /* 0x0000001fff037819 */ /* 0x000fe40000011407 */
[----:B-----5:R-:W-:-:S03]  /*04c0*/  I2FP.F32.U32 R4, UR49 ;  /* 0x0000003100047c45 */ /* 0x020fc60008201000 */
[----:B------:R-:W1:Y:S02]  /*04d0*/  F2I.U32.TRUNC.NTZ R5, R5 ;  /* 0x0000000500057305 */ /* 0x000e64000020f000 */
[----:B-1----:R-:W-:-:S04]  /*04e0*/  IMAD.MOV R11, RZ, RZ, -R5 ;  /* 0x000000ffff0b7224 */ /* 0x002fc800078e0a05 */
[----:B--2---:R-:W-:Y:S01]  /*04f0*/  IMAD R11, R6, R11, UR4 ;  /* 0x00000004060b7e24 */ /* 0x004fe2000f8e020b */
[----:B------:R-:W-:Y:S02]  /*0500*/  ULDC UR4, c[0x0][0x150] ;  /* 0x0000540000047ab9 */ /* 0x000fe40000000800 */
[----:B------:R-:W-:Y:S01]  /*0510*/  FMUL R8, R4, UR4 ;  /* 0x0000000404087c20 */ /* 0x000fe20008400000 */
[----:B------:R-:W-:Y:S06]  /*0520*/  @P0 BRA `(.L_x_118) ;  /* 0x0000000000480947 */ /* 0x000fec0003800000 */
[----:B------:R-:W1:Y:S01]  /*0530*/  S2UR UR5, SR_CgaCtaId ;  /* 0x00000000000579c3 */ /* 0x000e620000008800 */
        /* <DEDUP_REMOVED lines=12> */
[----:B-1----:R1:W2:Y:S08]  /*0600*/  SYNCS.EXCH.64 URZ, [UR8+0x33450], UR4 ;  /* 0x03345004083f75b2 */ /* 0x0022b00008000100 */
[----:B------:R1:W4:Y:S01]  /*0610*/  SYNCS.EXCH.64 URZ, [UR8+0x33460], UR6 ;  /* 0x03346006083f75b2 */ /* 0x0003220008000100 */
[----:B------:R1:W1:Y:S01]  /*0620*/  SYNCS.EXCH.64 URZ, [UR8+0x33458], UR4 ;  /* 0x03345804083f75b2 */ /* 0x0002620008000100 */
[----:B------:R1:W1:Y:S01]  /*0630*/  SYNCS.EXCH.64 URZ, [UR8+0x33468], UR6 ;  /* 0x03346806083f75b2 */ /* 0x0002620008000100 */
[----:B------:R-:W-:Y:S01]  /*0640*/  NOP ;  /* 0x0000000000007918 */ /* 0x000fe20000000000 */
.L_x_118:
[----:B------:R-:W5:Y:S01]  /*0650*/  SHFL.IDX PT, R6, R0, RZ, 0x1f ;  /* 0x00001fff00067589 */ /* 0x000f6200000e0000 */
[----:B------:R-:W-:Y:S01]  /*0660*/  LEA.HI R3, R3, R7, RZ, 0x7 ;  /* 0x0000000703037211 */ /* 0x000fe200078f38ff */
[----:B------:R-:W1:Y:S01]  /*0670*/  LDC R9, c[0x0][0x144] ;  /* 0x00005100ff097b82 */ /* 0x000e620000000800 */
[----:B------:R-:W1:Y:S01]  /*0680*/  F2I.U32.TRUNC.NTZ R8, R8 ;  /* 0x0000000800087305 */ /* 0x000e62000020f000 */
[----:B------:R-:W-:Y:S01]  /*0690*/  NOP ;  /* 0x0000000000007918 */ /* 0x000fe20000000000 */
[----:B------:R-:W-:-:S05]  /*06a0*/  LOP3.LUT R3, R3, 0xffffff80, RZ, 0xc0, !PT ;  /* 0xffffff8003037812 */ /* 0x000fca00078ec0ff */
[----:B------:R-:W-:Y:S01]  /*06b0*/  IMAD.IADD R3, R7, 0x1, -R3 ;  /* 0x0000000107037824 */ /* 0x000fe200078e0a03 */
[----:B------:R-:W-:-:S04]  /*06c0*/  SHF.R.S32.HI R7, RZ, 0x1f, R2 ;  /* 0x0000001fff077819 */ /* 0x000fc80000011402 */
[----:B------:R-:W-:Y:S02]  /*06d0*/  SHF.R.S32.HI R4, RZ, 0x1f, R3 ;  /* 0x0000001fff047819 */ /* 0x000fe40000011403 */
[----:B------:R-:W-:Y:S02]  /*06e0*/  LEA.HI R7, R7, R2, RZ, 0x2 ;  /* 0x0000000207077211 */ /* 0x000fe400078f10ff */
[----:B------:R-:W-:-:S04]  /*06f0*/  LEA.HI R4, R4, R3, RZ, 0x3 ;  /* 0x0000000304047211 */ /* 0x000fc800078f18ff */
[--C-:B------:R-:W-:Y:S02]  /*0700*/  SHF.R.S32.HI R5, RZ, 0x3, R4.reuse ;  /* 0x00000003ff057819 */ /* 0x100fe40000011404 */
[----:B-----5:R-:W-:Y:S02]  /*0710*/  ISETP.NE.AND P0, PT, R6, RZ, PT ;  /* 0x000000ff0600720c */ /* 0x020fe40003f05270 */
[----:B------:R-:W-:-:S04]  /*0720*/  SHF.R.S32.HI R4, RZ, 0x1f, R4 ;  /* 0x0000001fff047819 */ /* 0x000fc80000011404 */
[----:B------:R-:W-:-:S04]  /*0730*/  LEA.HI R4, R4, R5, RZ, 0x2 ;  /* 0x0000000504047211 */ /* 0x000fc800078f10ff */
[----:B------:R-:W-:-:S03]  /*0740*/  LOP3.LUT R4, R4, 0xfffffffc, RZ, 0xc0, !PT ;  /* 0xfffffffc04047812 */ /* 0x000fc600078ec0ff */
        /* <DEDUP_REMOVED lines=17> */
[----:B------:R1:W1:Y:S01]  /*0860*/  SYNCS.EXCH.64 URZ, [UR8+0x33488], UR6 ;  /* 0x03348806083f75b2 */ /* 0x0002620008000100 */
[----:B------:R-:W-:Y:S01]  /*0870*/  NOP ;  /* 0x0000000000007918 */ /* 0x000fe20000000000 */
.L_x_119:
[----:B------:R-:W5:Y:S01]  /*0880*/  SHFL.IDX PT, R12, R0, RZ, 0x1f ;  /* 0x00001fff000c7589 */ /* 0x000f6200000e0000 */
[----:B------:R-:W-:Y:S01]  /*0890*/  LOP3.LUT R7, R7, 0x3ffffffc, RZ, 0xc0, !PT ;  /* 0x3ffffffc07077812 */ /* 0x000fe200078ec0ff */
[----:B------:R-:W-:Y:S01]  /*08a0*/  IMAD.IADD R4, R5, 0x1, -R4 ;  /* 0x0000000105047824 */ /* 0x000fe200078e0a04 */
[----:B------:R-:W-:Y:S01]  /*08b0*/  SHF.R.S32.HI R5, RZ, 0x1f, R6 ;  /* 0x0000001fff057819 */ /* 0x000fe20000011406 */
[----:B------:R-:W2:Y:S01]  /*08c0*/  LDC R10, c[0x0][0x140] ;  /* 0x00005000ff0a7b82 */ /* 0x000ea20000000800 */
[----:B-1----:R-:W-:Y:S01]  /*08d0*/  IMAD.MOV R8, RZ, RZ, -R8 ;  /* 0x000000ffff087224 */ /* 0x002fe200078e0a08 */
[----:B------:R-:W-:Y:S01]  /*08e0*/  NOP ;  /* 0x0000000000007918 */ /* 0x000fe20000000000 */
[----:B------:R-:W-:Y:S01]  /*08f0*/  IMAD.IADD R7, R2, 0x1, -R7 ;  /* 0x0000000102077824 */ /* 0x000fe200078e0a07 */
[----:B------:R-:W-:Y:S01]  /*0900*/  LEA.HI R5, R5, R6, RZ, 0x2 ;  /* 0x0000000605057211 */ /* 0x000fe200078f10ff */
[----:B------:R-:W-:Y:S02]  /*0910*/  IMAD R9, R9, R8, UR49 ;  /* 0x0000003109097e24 */ /* 0x000fe4000f8e0208 */
[----:B------:R-:W-:Y:S01]  /*0920*/  IMAD R7, R7, 0x4, R4 ;  /* 0x0000000407077824 */ /* 0x000fe200078e0204 */
[----:B------:R-:W-:-:S04]  /*0930*/  LOP3.LUT R5, R5, 0x3ffffffc, RZ, 0xc0, !PT ;  /* 0x3ffffffc05057812 */ /* 0x000fc800078ec0ff */
[----:B------:R-:W-:Y:S01]  /*0940*/  LEA.HI R2, R7, R7, RZ, 0x1 ;  /* 0x0000000707027211 */ /* 0x000fe200078f08ff */
[----:B------:R-:W-:-:S03]  /*0950*/  IMAD.IADD R5, R6, 0x1, -R5 ;  /* 0x0000000106057824 */ /* 0x000fc600078e0a05 */
[----:B------:R-:W-:Y:S01]  /*0960*/  LOP3.LUT R2, R2, 0xfffffffe, RZ, 0xc0, !PT ;  /* 0xfffffffe02027812 */ /* 0x000fe200078ec0ff */
[----:B------:R-:W-:Y:S01]  /*0970*/  IMAD R5, R5, 0x4, R4 ;  /* 0x0000000405057824 */ /* 0x000fe200078e0204 */
[----:B-----5:R-:W-:-:S03]  /*0980*/  ISETP.NE.AND P0, PT, R12, RZ, PT ;  /* 0x000000ff0c00720c */ /* 0x020fc60003f05270 */
[----:B------:R-:W-:-:S05]  /*0990*/  IMAD.IADD R2, R7, 0x1, -R2 ;  /* 0x0000000107027824 */ /* 0x000fca00078e0a02 */
[----:B------:R-:W-:Y:S02]  /*09a0*/  ISETP.NE.AND P5, PT, R2, R9, PT ;  /* 0x000000090200720c */ /* 0x000fe40003fa5270 */
[----:B------:R-:W-:-:S04]  /*09b0*/  LEA.HI R2, R5, R5, RZ, 0x1 ;  /* 0x0000000505027211 */ /* 0x000fc800078f08ff */
[----:B------:R-:W-:Y:S01]  /*09c0*/  LOP3.LUT R2, R2, 0xfffffffe, RZ, 0xc0, !PT ;  /* 0xfffffffe02027812 */ /* 0x000fe200078ec0ff */
        /* <DEDUP_REMOVED lines=19> */
.L_x_120:
[----:B------:R-:W5:Y:S01]  /*0b00*/  SHFL.IDX PT, R6, R0, RZ, 0x1f ;  /* 0x00001fff00067589 */ /* 0x000f6200000e0000 */
[----:B------:R-:W-:Y:S01]  /*0b10*/  IMAD.IADD R2, R5, 0x1, -R2 ;  /* 0x0000000105027824 */ /* 0x000fe200078e0a02 */
[----:B------:R-:W-:Y:S01]  /*0b20*/  LOP3.LUT P0, RZ, R3, 0x7, RZ, 0xc0, !PT ;  /* 0x0000000703ff7812 */ /* 0x000fe2000780c0ff */
[----:B------:R-:W-:Y:S01]  /*0b30*/  IMAD.SHL.U32 R4, R5, 0x4, RZ ;  /* 0x0000000405047824 */ /* 0x000fe200078e00ff */
[----:B--2---:R-:W-:Y:S01]  /*0b40*/  ISETP.EQ.U32.AND P1, PT, R10, 0x1, PT ;  /* 0x000000010a00780c */ /* 0x004fe20003f22070 */
[----:B------:R-:W-:Y:S01]  /*0b50*/  IMAD.SHL.U32 R18, R7, 0x4, RZ ;  /* 0x0000000407127824 */ /* 0x000fe200078e00ff */
[----:B------:R-:W-:Y:S01]  /*0b60*/  ISETP.NE.AND P2, PT, R2, R9, PT ;  /* 0x000000090200720c */ /* 0x000fe20003f45270 */
[----:B------:R-:W-:Y:S01]  /*0b70*/  NOP ;  /* 0x0000000000007918 */ /* 0x000fe20000000000 */
[----:B------:R-:W-:Y:S02]  /*0b80*/  LOP3.LUT R8, R5, 0xc, R4, 0x78, !PT ;  /* 0x0000000c05087812 */ /* 0x000fe400078e7804 */
[----:B------:R-:W-:-:S03]  /*0b90*/  LOP3.LUT R18, R7, 0xc, R18, 0x78, !PT ;  /* 0x0000000c07127812 */ /* 0x000fc600078e7812 */
[----:B------:R2:W-:Y:S01]  /*0ba0*/  STL [R1+0x8], R8 ;  /* 0x0000080801007387 */ /* 0x0005e20000100800 */
[C---:B------:R-:W-:Y:S02]  /*0bb0*/  @P5 LEA.HI R2, R18.reuse, R18, RZ, 0x1 ;  /* 0x0000001212025211 */ /* 0x040fe400078f08ff */
[----:B------:R-:W-:Y:S02]  /*0bc0*/  ISETP.LT.U32.AND P4, PT, R18, 0x2, !P0 ;  /* 0x000000021200780c */ /* 0x000fe40004781070 */
[----:B------:R-:W-:Y:S02]  /*0bd0*/  @P5 SHF.R.S32.HI R2, RZ, 0x1, R2 ;  /* 0x00000001ff025819 */ /* 0x000fe40000011402 */
[----:B------:R-:W-:Y:S02]  /*0be0*/  @P2 LEA.HI R3, R8, R8, RZ, 0x1 ;  /* 0x0000000808032211 */ /* 0x000fe400078f08ff */
[----:B------:R-:W-:Y:S01]  /*0bf0*/  @P5 ISETP.NE.AND P6, PT, R2, R11, PT ;  /* 0x0000000b0200520c */ /* 0x000fe20003fc5270 */
[----:B------:R-:W-:Y:S01]  /*0c00*/  IMAD.MOV.U32 R2, RZ, RZ, 0x1 ;  /* 0x00000001ff027424 */ /* 0x000fe200078e00ff */
[----:B-----5:R-:W-:-:S02]  /*0c10*/  ISETP.NE.AND P3, PT, R6, RZ, PT ;  /* 0x000000ff0600720c */ /* 0x020fc40003f65270 */
[----:B------:R-:W-:Y:S02]  /*0c20*/  @P2 SHF.R.S32.HI R4, RZ, 0x1, R3 ;  /* 0x00000001ff042819 */ /* 0x000fe40000011403 */
[----:B------:R-:W-:Y:S02]  /*0c30*/  SEL R3, RZ, 0x1, !P4 ;  /* 0x00000001ff037807 */ /* 0x000fe40006000000 */
[----:B------:R-:W-:Y:S02]  /*0c40*/  @P5 SEL R2, RZ, 0x1, P6 ;  /* 0x00000001ff025807 */ /* 0x000fe40003000000 */
[----:B------:R-:W-:Y:S01]  /*0c50*/  @P2 ISETP.NE.AND P4, PT, R4, R11, PT ;  /* 0x0000000b0400220c */ /* 0x000fe20003f85270 */
[----:B------:R-:W-:Y:S01]  /*0c60*/  IMAD.MOV.U32 R4, RZ, RZ, 0x1 ;  /* 0x00000001ff047424 */ /* 0x000fe200078e00ff */
[----:B------:R-:W-:Y:S02]  /*0c70*/  ISETP.LT.U32.AND P0, PT, R8, 0x2, !P0 ;  /* 0x000000020800780c */ /* 0x000fe40004701070 */
[----:B------:R-:W-:-:S02]  /*0c80*/  LOP3.LUT R2, R2, R3, RZ, 0xc0, !PT ;  /* 0x0000000302027212 */ /* 0x000fc400078ec0ff */
[----:B------:R-:W-:Y:S02]  /*0c90*/  SEL R3, RZ, 0x1, !P0 ;  /* 0x00000001ff037807 */ /* 0x000fe40004000000 */
[----:B------:R-:W-:Y:S01]  /*0ca0*/  @P2 SEL R4, RZ, 0x1, P4 ;  /* 0x00000001ff042807 */ /* 0x000fe20002000000 */
[----:B--2---:R-:W-:Y:S06]  /*0cb0*/  @P3 BRA `(.L_x_121) ;  /* 0x0000000000483947 */ /* 0x004fec0003800000 */
        /* <DEDUP_REMOVED lines=17> */
[----:B--2---:R-:W-:Y:S01]  /*0dd0*/  NOP ;  /* 0x0000000000007918 */ /* 0x004fe20000000000 */
.L_x_121:
[----:B------:R-:W-:Y:S01]  /*0de0*/  LOP3.LUT R3, R4, R3, RZ, 0xc0, !PT ;  /* 0x0000000304037212 */ /* 0x000fe200078ec0ff */
[----:B------:R-:W-:-:S04]  /*0df0*/  NOP ;  /* 0x0000000000007918 */ /* 0x000fc80000000000 */
[----:B------:R2:W-:Y:S01]  /*0e00*/  STL [R1+0x4], R3 ;  /* 0x0000040301007387 */ /* 0x0005e20000100800 */
[----:B------:R-:W-:Y:S05]  /*0e10*/  @!P1 BRA `(.L_x_122) ;  /* 0x0000000000089947 */ /* 0x000fea0003800000 */
[----:B-1-34-:R-:W-:Y:S01]  /*0e20*/  UCGABAR_ARV ;  /* 0x00000000000079c7 */ /* 0x01afe20008000000 */
[----:B------:R-:W-:Y:S05]  /*0e30*/  BRA `(.L_x_123) ;  /* 0x0000000000047947 */ /* 0x000fea0003800000 */
.L_x_122:
[----:B-1-34-:R-:W-:Y:S01]  /*0e40*/  NOP ;  /* 0x0000000000007918 */ /* 0x01afe20000000000 */
.L_x_123:
[----:B------:R-:W-:Y:S05]  /*0e50*/  @!P1 BRA `(.L_x_124) ;  /* 0x00000000000c9947 */ /* 0x000fea0003800000 */
[----:B------:R-:W-:Y:S01]  /*0e60*/  UCGABAR_WAIT ;  /* 0x0000000000007dc7 */ /* 0x000fe20008000000 */
[----:B------:R-:W-:Y:S01]  /*0e70*/  CCTL.IVALL ;  /* 0x00000000ff00798f */ /* 0x000fe20002000000 */
[----:B------:R-:W-:Y:S05]  /*0e80*/  BRA `(.L_x_125) ;  /* 0x0000000000047947 */ /* 0x000fea0003800000 */
.L_x_124:
[----:B------:R-:W-:Y:S06]  /*0e90*/  BAR.SYNC.DEFER_BLOCKING 0x0 ;  /* 0x0000000000007b1d */ /* 0x000fec0000010000 */
.L_x_125:
[----:B------:R-:W-:Y:S01]  /*0ea0*/  PLOP3.LUT P0, PT, PT, PT, UP0, 0x80, 0x0 ;  /* 0x000000000000781c */ /* 0x000fe20003f0f008 */
[----:B------:R-:W-:Y:S01]  /*0eb0*/  UMOV UR46, 0x1 ;  /* 0x00000001002e7882 */ /* 0x000fe20000000000 */
[----:B------:R-:W-:Y:S01]  /*0ec0*/  ULDC.64 UR50, c[0x0][0x208] ;  /* 0x0000820000327ab9 */ /* 0x000fe20000000a00 */
[----:B------:R-:W-:-:S10]  /*0ed0*/  USEL UR46, UR46, 0x2, !UP0 ;  /* 0x000000022e2e7887 */ /* 0x000fd4000c000000 */
[----:B------:R-:W-:Y:S05]  /*0ee0*/  @!P0 BRA `(.L_x_126) ;  /* 0x000000a000608947 */ /* 0x000fea0003800000 */
.L_x_127:
[----:B------:R-:W-:-:S08]  /*0ef0*/  NOP ;  /* 0x0000000000007918 */ /* 0x000fd00000000000 */
[----:B------:R-:W1:Y:S02]  /*0f00*/  USETMAXREG.TRY_ALLOC.CTAPOOL UP0, 0xf0 ;  /* 0x000000f0000079c8 */ /* 0x000e640008000600 */
[----:B-1----:R-:W-:-:S13]  /*0f10*/  PLOP3.LUT P0, PT, PT, PT, UP0, 0x80, 0x0 ;  /* 0x000000000000781c */ /* 0x002fda0003f0f008 */
[----:B------:R-:W-:Y:S05]  /*0f20*/  @!P0 BRA `(.L_x_127) ;  /* 0xfffffffc00f08947 */ /* 0x000fea000383ffff */
[----:B--2---:R-:W1:Y:S01]  /*0f30*/  S2R R3, SR_TID.X ;  /* 0x0000000000037919 */ /* 0x004e620000002100 */
        /* <DEDUP_REMOVED lines=11> */
[----:B------:R-:W-:Y:S02]  /*0ff0*/  ULOP3.LUT UR47, UR46, 0x1, URZ, 0xfc, !UPT ;  /* 0x000000012e2f7892 */ /* 0x000fe4000f8efc3f */
        /* <DEDUP_REMOVED lines=30> */
[----:B------:R-:W-:Y:S01]  /*11e0*/  IMAD.MOV.U32 R7, RZ, RZ, -0x2 ;  /* 0xfffffffeff077424 */ /* 0x000fe200078e00ff */
[----:B------:R-:W-:Y:S01]  /*11f0*/  LOP3.LUT R10, R10, 0xfffffff8, RZ, 0xc0, !PT ;  /* 0xfffffff80a0a7812 */ /* 0x000fe200078ec0ff */
[----:B------:R-:W-:Y:S01]  /*1200*/  IMAD.U32 R16, RZ, RZ, UR4 ;  /* 0x00000004ff107e24 */ /* 0x000fe2000f8e00ff */
[----:B------:R-:W-:Y:S01]  /*1210*/  LEA.HI R6, R6, R19, RZ, 0x5 ;  /* 0x0000001306067211 */ /* 0x000fe200078f28ff */
[----:B------:R-:W-:Y:S01]  /*1220*/  IMAD.U32 R17, RZ, RZ, UR5 ;  /* 0x00000005ff117e24 */ /* 0x000fe2000f8e00ff */
[----:B------:R-:W-:Y:S01]  /*1230*/  LOP3.LUT R0, R5, 0x7ffffffc, RZ, 0xc0, !PT ;  /* 0x7ffffffc05007812 */ /* 0x000fe200078ec0ff */
[----:B------:R-:W-:Y:S01]  /*1240*/  IMAD.IADD R9, R9, 0x1, -R10 ;  /* 0x0000000109097824 */ /* 0x000fe200078e0a0a */
[----:B------:R-:W-:Y:S01]  /*1250*/  LOP3.LUT R4, R4, 0x3fffffe, RZ, 0xc0, !PT ;  /* 0x03fffffe04047812 */ /* 0x000fe200078ec0ff */
[----:B------:R-:W-:Y:S01]  /*1260*/  IMAD.SHL.U32 R3, R3, 0x8, RZ ;  /* 0x0000000803037824 */ /* 0x000fe200078e00ff */
[----:B------:R-:W-:Y:S01]  /*1270*/  SHF.R.S32.HI R6, RZ, 0x5, R6 ;  /* 0x00000005ff067819 */ /* 0x000fe20000011406 */
[----:B------:R-:W-:-:S02]  /*1280*/  IMAD.IADD R0, R19, 0x1, -R0 ;  /* 0x0000000113007824 */ /* 0x000fc400078e0a00 */
[----:B------:R-:W-:Y:S02]  /*1290*/  IMAD.IADD R4, R23, 0x1, -R4 ;  /* 0x0000000117047824 */ /* 0x000fe400078e0a04 */
[----:B------:R-:W-:Y:S02]  /*12a0*/  IMAD R9, R6, 0x10, R9 ;  /* 0x0000001006097824 */ /* 0x000fe400078e0209 */
[----:B------:R-:W-:Y:S02]  /*12b0*/  IMAD R222, R0, R7, 0xa0 ;  /* 0x000000a000de7424 */ /* 0x000fe400078e0207 */
[----:B------:R-:W-:-:S04]  /*12c0*/  IMAD.WIDE R16, R3, 0x2, R16 ;  /* 0x0000000203107825 */ /* 0x000fc800078e0210 */
[----:B------:R-:W-:-:S07]  /*12d0*/  IMAD R221, R4, 0x40, R9 ;  /* 0x0000004004dd7824 */ /* 0x000fce00078e0209 */
.L_x_154:
        /* <DEDUP_REMOVED lines=62> */
.L_x_128:
        /* <DEDUP_REMOVED lines=54> */
.L_x_221:
[----:B------:R-:W-:Y:S05]  /*1a20*/  @!P0 BRA `(.L_x_130) ;  /* 0x0000000000048947 */ /* 0x000fea0003800000 */
[----:B------:R-:W-:Y:S01]  /*1a30*/  BPT.TRAP 0x1 ;  /* 0x000000040000795c */ /* 0x000fe20000300000 */
.L_x_130:
[----:B-1----:R-:W-:Y:S02]  /*1a40*/  IMAD.U32 R3, RZ, RZ, UR49 ;  /* 0x00000031ff037e24 */ /* 0x002fe4000f8e00ff */
[----:B------:R-:W-:-:S03]  /*1a50*/  IMAD.U32 R4, RZ, RZ, UR36 ;  /* 0x00000024ff047e24 */ /* 0x000fc6000f8e00ff */
[----:B------:R-:W-:Y:S02]  /*1a60*/  LEA R3, R3, UR38, 0x3 ;  /* 0x0000002603037c11 */ /* 0x000fe4000f8e18ff */
[----:B------:R-:W-:-:S04]  /*1a70*/  SHF.L.U32 R4, R4, 0x1f, RZ ;  /* 0x0000001f04047819 */ /* 0x000fc800000006ff */
[----:B------:R1:W2:Y:S01]  /*1a80*/  SYNCS.PHASECHK.TRANS64.TRYWAIT P1, [R3+URZ+0x33430], R4 ;  /* 0x03343004030075a7 */ /* 0x0002a2000802017f */
[----:B------:R-:W-:Y:S05]  /*1a90*/  @!P0 BRA `(.L_x_131) ;  /* 0x0000000000048947 */ /* 0x000fea0003800000 */
[----:B------:R-:W-:Y:S01]  /*1aa0*/  BPT.TRAP 0x1 ;  /* 0x000000040000795c */ /* 0x000fe20000300000 */
.L_x_131:
[----:B--2---:R-:W-:Y:S05]  /*1ab0*/  @P1 BRA `(.L_x_132) ;  /* 0x0000000000081947 */ /* 0x004fea0003800000 */
[----:B------:R-:W2:Y:S02]  /*1ac0*/  SYNCS.PHASECHK.TRANS64.TRYWAIT P1, [R3+URZ+0x33430], R4 ;  /* 0x03343004030075a7 */ /* 0x000ea4000802017f */
[----:B--2---:R-:W-:Y:S05]  /*1ad0*/  @!P1 BRA `(.L_x_133) ;  /* 0x000000cc00489947 */ /* 0x004fea0003800000 */
.L_x_132:
[----:B------:R-:W-:Y:S05]  /*1ae0*/  WARPSYNC.ALL ;  /* 0x0000000000007948 */ /* 0x000fea0003800000 */
[----:B------:R-:W-:Y:S01]  /*1af0*/  UIADD3 UR4, UR38, 0x24200, URZ ;  /* 0x0002420026047890 */ /* 0x000fe2000fffe03f */
[----:B------:R-:W-:Y:S01]  /*1b00*/  WARPGROUP.ARRIVE ;  /* 0x00000000000079c5 */ /* 0x000fe20000000000 */
[----:B------:R-:W-:Y:S02]  /*1b10*/  ULOP3.LUT UR28, UR45, 0x10000, URZ, 0xfc, !UPT ;  /* 0x000100002d1c7892 */ /* 0x000fe4000f8efc3f */
[----:B------:R-:W-:Y:S01]  /*1b20*/  USHF.R.U32.HI UR4, URZ, 0x4, UR4 ;  /* 0x000000043f047899 */ /* 0x000fe20008011604 */
[----:B------:R-:W-:Y:S01]  /*1b30*/  UMOV UR25, 0x80000020 ;  /* 0x8000002000197882 */ /* 0x000fe20000000000 */
[----:B------:R-:W-:-:S02]  /*1b40*/  UMOV UR27, 0x80000020 ;  /* 0x80000020001b7882 */ /* 0x000fc40000000000 */
[----:B------:R-:W-:Y:S01]  /*1b50*/  ULOP3.LUT UR4, UR4, 0x3fff, URZ, 0xc0, !UPT ;  /* 0x00003fff04047892 */ /* 0x000fe2000f8ec03f */
[----:B------:R-:W-:Y:S01]  /*1b60*/  UMOV UR24, UR28 ;  /* 0x0000001c00187c82 */ /* 0x000fe20008000000 */
[----:B------:R-:W-:Y:S02]  /*1b70*/  UMOV UR5, UR25 ;  /* 0x0000001900057c82 */ /* 0x000fe40008000000 */
[----:B------:R-:W-:Y:S01]  /*1b80*/  ULOP3.LUT UR45, UR4, 0x10000, URZ, 0xfc, !UPT ;  /* 0x00010000042d7892 */ /* 0x000fe2000f8efc3f */
[----:B------:R-:W-:Y:S02]  /*1b90*/  UMOV UR7, 0x80000020 ;  /* 0x8000002000077882 */ /* 0x000fe40000000000 */
[----:B------:R-:W-:Y:S01]  /*1ba0*/  UMOV UR4, UR24 ;  /* 0x0000001800047c82 */ /* 0x000fe20008000000 */
[----:B------:R-:W-:Y:S01]  /*1bb0*/  UIMAD UR30, UR49, 0x780, UR45 ;  /* 0x00000780311e78a4 */ /* 0x000fe2000f8e022d */
[----:B------:R-:W-:Y:S01]  /*1bc0*/  UMOV UR11, 0x80000020 ;  /* 0x80000020000b7882 */ /* 0x000fe20000000000 */
[----:B------:R-:W-:-:S02]  /*1bd0*/  UMOV UR15, 0x80000020 ;  /* 0x80000020000f7882 */ /* 0x000fc40000000000 */
[----:B------:R-:W-:Y:S02]  /*1be0*/  UIADD3 UR6, UR30, 0x80, URZ ;  /* 0x000000801e067890 */ /* 0x000fe4000fffe03f */
[----:B------:R-:W-:Y:S02]  /*1bf0*/  UIADD3 UR8, UR30, 0x100, URZ ;  /* 0x000001001e087890 */ /* 0x000fe4000fffe03f */
[----:B------:R-:W-:Y:S01]  /*1c00*/  UMOV UR26, UR30 ;  /* 0x0000001e001a7c82 */ /* 0x000fe20008000000 */
[----:B------:R-:W-:Y:S01]  /*1c10*/  UIADD3 UR9, UR30, 0x180, URZ ;  /* 0x000001801e097890 */ /* 0x000fe2000fffe03f */
[----:B------:R-:W-:Y:S01]  /*1c20*/  QGMMA.64x32x32.F32.E4M3.E4M3 R88, gdesc[UR24], RZ, !UPT, gsb0 ;  /* 0x00600000185879f3 */ /* 0x000fe2000c0008ff */
[----:B------:R-:W-:Y:S01]  /*1c30*/  UMOV UR26, UR6 ;  /* 0x00000006001a7c82 */ /* 0x000fe20008000000 */
[----:B------:R-:W-:Y:S01]  /*1c40*/  UMOV UR27, 0x80000020 ;  /* 0x80000020001b7882 */ /* 0x000fe20000000000 */
[----:B------:R-:W-:Y:S01]  /*1c50*/  UMOV UR6, UR8 ;  /* 0x0000000800067c82 */ /* 0x000fe20008000000 */
[----:B------:R-:W-:-:S02]  /*1c60*/  UIADD3 UR10, UR30, 0x200, URZ ;  /* 0x000002001e0a7890 */ /* 0x000fc4000fffe03f */
[----:B------:R-:W-:Y:S02]  /*1c70*/  UIADD3 UR12, UR30, 0x102, URZ ;  /* 0x000001021e0c7890 */ /* 0x000fe4000fffe03f */
[----:B------:R-:W-:Y:S02]  /*1c80*/  UIADD3 UR13, UR30, 0x182, URZ ;  /* 0x000001821e0d7890 */ /* 0x000fe4000fffe03f */
[----:B------:R-:W-:Y:S02]  /*1c90*/  UIADD3 UR14, UR30, 0x202, URZ ;  /* 0x000002021e0e7890 */ /* 0x000fe4000fffe03f */
[----:B------:R-:W-:Y:S01]  /*1ca0*/  UIADD3 UR18, UR30, 0x382, URZ ;  /* 0x000003821e127890 */ /* 0x000fe2000fffe03f */
[----:B------:R-:W-:Y:S01]  /*1cb0*/  UMOV UR19, 0x80000020 ;  /* 0x8000002000137882 */ /* 0x000fe20000000000 */
[----:B------:R-:W-:Y:S01]  /*1cc0*/  UIADD3 UR22, UR30, 0x600, URZ ;  /* 0x000006001e167890 */ /* 0x000fe2000fffe03f */
[----:B------:R-:W-:Y:S01]  /*1cd0*/  UMOV UR23, 0x80000020 ;  /* 0x8000002000177882 */ /* 0x000fe20000000000 */
[----:B------:R-:W-:Y:S01]  /*1ce0*/  UMOV UR31, 0x80000020 ;  /* 0x80000020001f7882 */ /* 0x000fe20000000000 */
[----:B------:R-:W-:-:S02]  /*1cf0*/  WARPGROUP.DEPBAR.LE gsb0, 0x0 ;  /* 0x00008000000079c5 */ /* 0x000fc40000010000 */
[----:B------:R-:W-:-:S06]  /*1d00*/  WARPGROUP.ARRIVE ;  /* 0x00000000000079c5 */ /* 0x000fcc0000000000 */
[----:B------:R-:W-:Y:S01]  /*1d10*/  QGMMA.64x32x32.F32.E4M3.E4M3 R72, gdesc[UR24], RZ, !UPT, gsb0 ;  /* 0x00600000184879f3 */ /* 0x000fe2000c0008ff */
[----:B------:R-:W-:Y:S01]  /*1d20*/  UMOV UR26, UR9 ;  /* 0x00000009001a7c82 */ /* 0x000fe20008000000 */
[----:B------:R-:W-:Y:S01]  /*1d30*/  UMOV UR27, 0x80000020 ;  /* 0x80000020001b7882 */ /* 0x000fe20000000000 */
[----:B------:R-:W-:Y:S02]  /*1d40*/  WARPGROUP.DEPBAR.LE gsb0, 0x0 ;  /* 0x00008000000079c5 */ /* 0x000fe40000010000 */
[----:B------:R-:W-:-:S06]  /*1d50*/  WARPGROUP.ARRIVE ;  /* 0x00000000000079c5 */ /* 0x000fcc0000000000 */
[----:B------:R-:W-:Y:S01]  /*1d60*/  QGMMA.64x32x32.F32.E4M3.E4M3 R56, gdesc[UR4], RZ, !UPT, gsb0 ;  /* 0x00600000043879f3 */ /* 0x000fe2000c0008ff */
[----:B------:R-:W-:Y:S02]  /*1d70*/  UIADD3 UR4, UR28, 0x2, URZ ;  /* 0x000000021c047890 */ /* 0x000fe4000fffe03f */
[----:B------:R-:W-:Y:S01]  /*1d80*/  UIADD3 UR6, UR30, 0x2, URZ ;  /* 0x000000021e067890 */ /* 0x000fe2000fffe03f */
[----:B------:R-:W-:Y:S01]  /*1d90*/  UMOV UR5, 0x80000020 ;  /* 0x8000002000057882 */ /* 0x000fe20000000000 */
[----:B------:R-:W-:Y:S01]  /*1da0*/  UMOV UR7, 0x80000020 ;  /* 0x8000002000077882 */ /* 0x000fe20000000000 */
[----:B------:R-:W-:Y:S02]  /*1db0*/  UMOV UR9, UR5 ;  /* 0x0000000500097c82 */ /* 0x000fe40008000000 */
[----:B------:R-:W-:Y:S01]  /*1dc0*/  UMOV UR8, UR4 ;  /* 0x0000000400087c82 */ /* 0x000fe20008000000 */
        /* <DEDUP_REMOVED lines=12> */
[----:B------:R-:W-:Y:S01]  /*1e90*/  UMOV UR6, UR10 ;  /* 0x0000000a00067c82 */ /* 0x000fe20008000000 */
[----:B------:R-:W-:Y:S01]  /*1ea0*/  UMOV UR7, 0x80000020 ;  /* 0x8000002000077882 */ /* 0x000fe20000000000 */
[----:B------:R-:W-:Y:S01]  /*1eb0*/  UMOV UR10, UR12 ;  /* 0x0000000c000a7c82 */ /* 0x000fe20008000000 */
[----:B------:R-:W-:Y:S02]  /*1ec0*/  WARPGROUP.DEPBAR.LE gsb0, 0x0 ;  /* 0x00008000000079c5 */ /* 0x000fe40000010000 */
[----:B------:R-:W-:-:S06]  /*1ed0*/  WARPGROUP.ARRIVE ;  /* 0x00000000000079c5 */ /* 0x000fcc0000000000 */
[----:B------:R-:W-:Y:S01]  /*1ee0*/  QGMMA.64x32x32.F32.E4M3.E4M3 R72, gdesc[UR4], R72, gsb0 ;  /* 0x00600000044879f3 */ /* 0x000fe20008000848 */
[----:B------:R-:W-:Y:S01]  /*1ef0*/  UMOV UR6, UR13 ;  /* 0x0000000d00067c82 */ /* 0x000fe20008000000 */
[----:B------:R-:W-:Y:S01]  /*1f00*/  UMOV UR7, 0x80000020 ;  /* 0x8000002000077882 */ /* 0x000fe20000000000 */
[----:B------:R-:W-:Y:S02]  /*1f10*/  WARPGROUP.DEPBAR.LE gsb0, 0x0 ;  /* 0x00008000000079c5 */ /* 0x000fe40000010000 */
[----:B------:R-:W-:-:S06]  /*1f20*/  WARPGROUP.ARRIVE ;  /* 0x00000000000079c5 */ /* 0x000fcc0000000000 */
[----:B------:R-:W-:Y:S01]  /*1f30*/  QGMMA.64x32x32.F32.E4M3.E4M3 R56, gdesc[UR8], R56, gsb0 ;  /* 0x00600000083879f3 */ /* 0x000fe20008000838 */
        /* <DEDUP_REMOVED lines=16> */
[----:B------:R-:W-:Y:S01]  /*2040*/  UIADD3 UR7, UR30, 0x400, URZ ;  /* 0x000004001e077890 */ /* 0x000fe2000fffe03f */
        /* <DEDUP_REMOVED lines=96> */
[----:B------:R-:W-:-:S03]  /*2650*/  UIADD3 UR6, UR30, 0x702, URZ ;  /* 0x000007021e067890 */ /* 0x000fc6000fffe03f */
        /* <DEDUP_REMOVED lines=18> */
[----:B------:R-:W-:Y:S05]  /*2780*/  @!P0 BRA `(.L_x_134) ;  /* 0x0000000000048947 */ /* 0x000fea0003800000 */
[----:B------:R-:W-:Y:S01]  /*2790*/  BPT.TRAP 0x1 ;  /* 0x000000040000795c */ /* 0x000fe20000300000 */
.L_x_134:
[C---:B-12---:R-:W-:Y:S01]  /*27a0*/  FMUL.FTZ R4, R0.reuse, R88 ;  /* 0x0000005800047220 */ /* 0x046fe20000410000 */
[C---:B------:R-:W-:Y:S01]  /*27b0*/  FMUL.FTZ R7, R0.reuse, R89 ;  /* 0x0000005900077220 */ /* 0x040fe20000410000 */
[C---:B------:R-:W-:Y:S01]  /*27c0*/  FMUL.FTZ R92, R0.reuse, R92 ;  /* 0x0000005c005c7220 */ /* 0x040fe20000410000 */
[C---:B------:R-:W-:Y:S01]  /*27d0*/  FMUL.FTZ R24, R0.reuse, R24 ;  /* 0x0000001800187220 */ /* 0x040fe20000410000 */
[C---:B------:R-:W-:Y:S01]  /*27e0*/  FMUL.FTZ R25, R0.reuse, R25 ;  /* 0x0000001900197220 */ /* 0x040fe20000410000 */
[C---:B------:R-:W-:Y:S01]  /*27f0*/  FMUL.FTZ R93, R0.reuse, R93 ;  /* 0x0000005d005d7220 */ /* 0x040fe20000410000 */
        /* <DEDUP_REMOVED lines=9> */
[C---:B------:R-:W-:Y:S01]  /*2890*/  FMUL.FTZ R101, R0.reuse, R101 ;  /* 0x0000006500657220 */ /* 0x040fe20000410000 */
[C---:B------:R-:W-:Y:S01]  /*28a0*/  FMUL.FTZ R72, R0.reuse, R72 ;  /* 0x0000004800487220 */ /* 0x040fe20000410000 */
[C---:B------:R-:W-:Y:S01]  /*28b0*/  FMUL.FTZ R11, R0.reuse, R98 ;  /* 0x00000062000b7220 */ /* 0x040fe20000410000 */
[C---:B------:R-:W-:Y:S01]  /*28c0*/  FMUL.FTZ R73, R0.reuse, R73 ;  /* 0x0000004900497220 */ /* 0x040fe20000410000 */
[C---:B------:R-:W-:Y:S01]  /*28d0*/  FMUL.FTZ R10, R0.reuse, R99 ;  /* 0x00000063000a7220 */ /* 0x040fe20000410000 */
        /* <DEDUP_REMOVED lines=11> */
[----:B---3--:R-:W-:-:S02]  /*2990*/  VIADD R24, R222, UR55 ;  /* 0x00000037de187c36 */ /* 0x008fc40008000000 */
[C---:B------:R-:W-:Y:S01]  /*29a0*/  FMUL.FTZ R78, R0.reuse, R78 ;  /* 0x0000004e004e7220 */ /* 0x040fe20000410000 */
[C---:B------:R-:W-:Y:S01]  /*29b0*/  FMUL.FTZ R85, R0.reuse, R85 ;  /* 0x0000005500557220 */ /* 0x040fe20000410000 */
[C---:B------:R-:W-:Y:S01]  /*29c0*/  FMUL.FTZ R20, R0.reuse, R79 ;  /* 0x0000004f00147220 */ /* 0x040fe20000410000 */
[C---:B------:R-:W-:Y:S01]  /*29d0*/  FMUL.FTZ R56, R0.reuse, R56 ;  /* 0x0000003800387220 */ /* 0x040fe20000410000 */
[C---:B------:R-:W-:Y:S01]  /*29e0*/  FMUL.FTZ R82, R0.reuse, R82 ;  /* 0x0000005200527220 */ /* 0x040fe20000410000 */
[C---:B------:R-:W-:Y:S01]  /*29f0*/  FMUL.FTZ R57, R0.reuse, R57 ;  /* 0x0000003900397220 */ /* 0x040fe20000410000 */
[----:B------:R-:W3:Y:S01]  /*2a00*/  MUFU.TANH R92, R92 ;  /* 0x0000005c005c7308 */ /* 0x000ee20000002400 */
[----:B----4-:R-:W-:Y:S02]  /*2a10*/  IMAD.U32 R25, RZ, RZ, UR54 ;  /* 0x00000036ff197e24 */ /* 0x010fe4000f8e00ff */
[C---:B------:R-:W-:Y:S01]  /*2a20*/  FMUL.FTZ R60, R0.reuse, R60 ;  /* 0x0000003c003c7220 */ /* 0x040fe20000410000 */
[C---:B------:R-:W-:Y:S01]  /*2a30*/  FMUL.FTZ R83, R0.reuse, R83 ;  /* 0x0000005300537220 */ /* 0x040fe20000410000 */
[----:B------:R-:W-:Y:S01]  /*2a40*/  FMUL.FTZ R86, R0, R86 ;  /* 0x0000005600567220 */ /* 0x000fe20000410000 */
[----:B------:R-:W-:-:S02]  /*2a50*/  IMAD R108, R25, -0xa0, R24 ;  /* 0xffffff60196c7824 */ /* 0x000fc400078e0218 */
[C---:B------:R-:W-:Y:S01]  /*2a60*/  FMUL.FTZ R61, R0.reuse, R61 ;  /* 0x0000003d003d7220 */ /* 0x040fe20000410000 */
[C---:B------:R-:W-:Y:S01]  /*2a70*/  FMUL.FTZ R87, R0.reuse, R87 ;  /* 0x0000005700577220 */ /* 0x040fe20000410000 */
[----:B------:R-:W4:Y:S01]  /*2a80*/  MUFU.TANH R93, R93 ;  /* 0x0000005d005d7308 */ /* 0x000f220000002400 */
[----:B------:R-:W-:Y:S01]  /*2a90*/  FMUL.FTZ R64, R0, R64 ;  /* 0x0000004000407220 */ /* 0x000fe20000410000 */
[----:B------:R-:W-:Y:S01]  /*2aa0*/  ISETP.GT.AND P4, PT, R108, RZ, PT ;  /* 0x000000ff6c00720c */ /* 0x000fe20003f84270 */
[----:B------:R-:W-:Y:S01]  /*2ab0*/  FMUL.FTZ R58, R0, R58 ;  /* 0x0000003a003a7220 */ /* 0x000fe20000410000 */
[----:B------:R-:W-:Y:S01]  /*2ac0*/  ISETP.GT.AND P3, PT, R108, 0x1, PT ;  /* 0x000000016c00780c */ /* 0x000fe20003f64270 */
[----:B------:R-:W-:Y:S01]  /*2ad0*/  FMUL.FTZ R65, R0, R65 ;  /* 0x0000004100417220 */ /* 0x000fe20000410000 */
[----:B------:R-:W-:Y:S01]  /*2ae0*/  ISETP.GT.AND P2, PT, R108, 0x8, PT ;  /* 0x000000086c00780c */ /* 0x000fe20003f44270 */
[----:B------:R-:W-:Y:S01]  /*2af0*/  FMUL.FTZ R68, R0, R68 ;  /* 0x0000004400447220 */ /* 0x000fe20000410000 */
[----:B------:R-:W5:Y:S01]  /*2b00*/  MUFU.TANH R96, R96 ;  /* 0x0000006000607308 */ /* 0x000f620000002400 */
[----:B-1----:R-:W-:Y:S01]  /*2b10*/  FSEL R109, R4, -INF , P4 ;  /* 0xff800000046d7808 */ /* 0x002fe20002000000 */
[C---:B------:R-:W-:Y:S01]  /*2b20*/  FMUL.FTZ R59, R0.reuse, R59 ;  /* 0x0000003b003b7220 */ /* 0x040fe20000410000 */
[----:B--2---:R-:W-:Y:S01]  /*2b30*/  FSEL R110, R7, -INF , P3 ;  /* 0xff800000076e7808 */ /* 0x004fe20001800000 */
[----:B------:R-:W-:Y:S01]  /*2b40*/  FMUL.FTZ R26, R0, R26 ;  /* 0x0000001a001a7220 */ /* 0x000fe20000410000 */
[----:B------:R-:W-:Y:S01]  /*2b50*/  ISETP.GT.AND P1, PT, R108, 0x9, PT ;  /* 0x000000096c00780c */ /* 0x000fe20003f24270 */
[----:B------:R-:W-:Y:S01]  /*2b60*/  FMUL.FTZ R62, R0, R62 ;  /* 0x0000003e003e7220 */ /* 0x000fe20000410000 */
[----:B---3--:R-:W-:Y:S01]  /*2b70*/  FSEL R111, R92, -INF , P2 ;  /* 0xff8000005c6f7808 */ /* 0x008fe20001000000 */
[----:B------:R-:W1:Y:S01]  /*2b80*/  MUFU.TANH R5, R5 ;  /* 0x0000000500057308 */ /* 0x000e620000002400 */
[----:B------:R-:W-:Y:S01]  /*2b90*/  FMNMX.FTZ R4, R109, R110, !PT ;  /* 0x0000006e6d047209 */ /* 0x000fe20007810000 */
[----:B------:R-:W-:Y:S01]  /*2ba0*/  FMUL.FTZ R69, R0, R69 ;  /* 0x0000004500457220 */ /* 0x000fe20000410000 */
[----:B------:R-:W-:Y:S01]  /*2bb0*/  ISETP.GT.AND P6, PT, R108, 0x10, PT ;  /* 0x000000106c00780c */ /* 0x000fe20003fc4270 */
[C---:B------:R-:W-:Y:S01]  /*2bc0*/  FMUL.FTZ R27, R0.reuse, R27 ;  /* 0x0000001b001b7220 */ /* 0x040fe20000410000 */
[----:B----4-:R-:W-:Y:S01]  /*2bd0*/  FSEL R93, R93, -INF , P1 ;  /* 0xff8000005d5d7808 */ /* 0x010fe20000800000 */
[----:B------:R-:W-:Y:S01]  /*2be0*/  FMUL.FTZ R63, R0, R63 ;  /* 0x0000003f003f7220 */ /* 0x000fe20000410000 */
[----:B------:R-:W-:Y:S01]  /*2bf0*/  FMNMX.FTZ R4, R111, R4, !PT ;  /* 0x000000046f047209 */ /* 0x000fe20007810000 */
[----:B------:R-:W2:Y:S01]  /*2c00*/  MUFU.TANH R97, R97 ;  /* 0x0000006100617308 */ /* 0x000ea20000002400 */
[----:B------:R-:W-:Y:S01]  /*2c10*/  ISETP.GT.AND P5, PT, R108, 0x11, PT ;  /* 0x000000116c00780c */ /* 0x000fe20003fa4270 */
[----:B------:R-:W-:Y:S01]  /*2c20*/  FMUL.FTZ R40, R0, R40 ;  /* 0x0000002800287220 */ /* 0x000fe20000410000 */
[----:B-----5:R-:W-:Y:S01]  /*2c30*/  FSEL R96, R96, -INF , P6 ;  /* 0xff80000060607808 */ /* 0x020fe20003000000 */
[C---:B------:R-:W-:Y:S01]  /*2c40*/  FMUL.FTZ R28, R0.reuse, R28 ;  /* 0x0000001c001c7220 */ /* 0x040fe20000410000 */
[----:B------:R-:W-:Y:S01]  /*2c50*/  FMNMX.FTZ R7, R93, R4, !PT ;  /* 0x000000045d077209 */ /* 0x000fe20007810000 */
[C---:B------:R-:W-:Y:S01]  /*2c60*/  FMUL.FTZ R66, R0.reuse, R66 ;  /* 0x0000004200427220 */ /* 0x040fe20000410000 */
[C---:B------:R-:W-:Y:S01]  /*2c70*/  FMUL.FTZ R41, R0.reuse, R41 ;  /* 0x0000002900297220 */ /* 0x040fe20000410000 */
[----:B------:R-:W3:Y:S01]  /*2c80*/  MUFU.TANH R6, R6 ;  /* 0x0000000600067308 */ /* 0x000ee20000002400 */
[----:B-1----:R-:W-:Y:S01]  /*2c90*/  FSEL R5, R5, -INF , P4 ;  /* 0xff80000005057808 */ /* 0x002fe20002000000 */
[----:B------:R-:W-:Y:S01]  /*2ca0*/  FMUL.FTZ R29, R0, R29 ;  /* 0x0000001d001d7220 */ /* 0x000fe20000410000 */
[----:B------:R-:W-:Y:S01]  /*2cb0*/  ISETP.GT.AND P4, PT, R108, 0x18, PT ;  /* 0x000000186c00780c */ /* 0x000fe20003f84270 */
[----:B------:R-:W-:Y:S01]  /*2cc0*/  FMUL.FTZ R67, R0, R67 ;  /* 0x0000004300437220 */ /* 0x000fe20000410000 */
[----:B------:R-:W-:Y:S01]  /*2cd0*/  FMNMX.FTZ R4, R96, R7, !PT ;  /* 0x0000000760047209 */ /* 0x000fe20007810000 */
[C---:B------:R-:W-:Y:S01]  /*2ce0*/  FMUL.FTZ R44, R0.reuse, R44 ;  /* 0x0000002c002c7220 */ /* 0x040fe20000410000 */
[C---:B------:R-:W-:Y:S01]  /*2cf0*/  FMUL.FTZ R32, R0.reuse, R32 ;  /* 0x0000002000207220 */ /* 0x040fe20000410000 */
[----:B------:R-:W1:Y:S01]  /*2d00*/  MUFU.TANH R100, R100 ;  /* 0x0000006400647308 */ /* 0x000e620000002400 */
[----:B--2---:R-:W-:Y:S01]  /*2d10*/  FSEL R97, R97, -INF , P5 ;  /* 0xff80000061617808 */ /* 0x004fe20002800000 */
[C---:B------:R-:W-:Y:S01]  /*2d20*/  FMUL.FTZ R70, R0.reuse, R70 ;  /* 0x0000004600467220 */ /* 0x040fe20000410000 */
[C---:B------:R-:W-:Y:S01]  /*2d30*/  FMUL.FTZ R45, R0.reuse, R45 ;  /* 0x0000002d002d7220 */ /* 0x040fe20000410000 */
[C---:B------:R-:W-:Y:S01]  /*2d40*/  FMUL.FTZ R54, R0.reuse, R54 ;  /* 0x0000003600367220 */ /* 0x040fe20000410000 */
[----:B------:R-:W-:Y:S01]  /*2d50*/  FMNMX.FTZ R7, R97, R4, !PT ;  /* 0x0000000461077209 */ /* 0x000fe20007810000 */
[C---:B------:R-:W-:Y:S01]  /*2d60*/  FMUL.FTZ R33, R0.reuse, R33 ;  /* 0x0000002100217220 */ /* 0x040fe20000410000 */
[----:B------:R-:W-:Y:S01]  /*2d70*/  FMUL.FTZ R71, R0, R71 ;  /* 0x0000004700477220 */ /* 0x000fe20000410000 */
[----:B------:R-:W2:Y:S01]  /*2d80*/  MUFU.TANH R8, R8 ;  /* 0x0000000800087308 */ /* 0x000ea20000002400 */
[----:B---3--:R-:W-:Y:S01]  /*2d90*/  FSEL R6, R6, -INF , P3 ;  /* 0xff80000006067808 */ /* 0x008fe20001800000 */
[----:B------:R-:W-:Y:S01]  /*2da0*/  FMUL.FTZ R48, R0, R48 ;  /* 0x0000003000307220 */ /* 0x000fe20000410000 */
[----:B------:R-:W-:Y:S01]  /*2db0*/  ISETP.GT.AND P3, PT, R108, 0x19, PT ;  /* 0x000000196c00780c */ /* 0x000fe20003f64270 */
[C---:B------:R-:W-:Y:S01]  /*2dc0*/  FMUL.FTZ R52, R0.reuse, R52 ;  /* 0x0000003400347220 */ /* 0x040fe20000410000 */
[C---:B------:R-:W-:Y:S01]  /*2dd0*/  FMUL.FTZ R42, R0.reuse, R42 ;  /* 0x0000002a002a7220 */ /* 0x040fe20000410000 */
[C---:B------:R-:W-:Y:S01]  /*2de0*/  FMUL.FTZ R49, R0.reuse, R49 ;  /* 0x0000003100317220 */ /* 0x040fe20000410000 */
[----:B------:R-:W-:Y:S01]  /*2df0*/  FMUL.FTZ R36, R0, R36 ;  /* 0x0000002400247220 */ /* 0x000fe20000410000 */
[----:B------:R-:W3:Y:S01]  /*2e00*/  MUFU.TANH R101, R101 ;  /* 0x0000006500657308 */ /* 0x000ee20000002400 */
[----:B-1----:R-:W-:Y:S01]  /*2e10*/  FSEL R100, R100, -INF , P4 ;  /* 0xff80000064647808 */ /* 0x002fe20002000000 */
[C---:B------:R-:W-:Y:S01]  /*2e20*/  FMUL.FTZ R43, R0.reuse, R43 ;  /* 0x0000002b002b7220 */ /* 0x040fe20000410000 */
[C---:B------:R-:W-:Y:S01]  /*2e30*/  FMUL.FTZ R37, R0.reuse, R37 ;  /* 0x0000002500257220 */ /* 0x040fe20000410000 */
[----:B------:R-:W-:Y:S01]  /*2e40*/  FMUL.FTZ R46, R0, R46 ;  /* 0x0000002e002e7220 */ /* 0x000fe20000410000 */
[----:B------:R-:W-:Y:S01]  /*2e50*/  FMNMX.FTZ R4, R100, R7, !PT ;  /* 0x0000000764047209 */ /* 0x000fe20007810000 */
[C---:B------:R-:W-:Y:S01]  /*2e60*/  FMUL.FTZ R51, R0.reuse, R51 ;  /* 0x0000003300337220 */ /* 0x040fe20000410000 */
[----:B------:R-:W-:Y:S01]  /*2e70*/  FMUL.FTZ R53, R0, R53 ;  /* 0x0000003500357220 */ /* 0x000fe20000410000 */
[----:B------:R-:W1:Y:S01]  /*2e80*/  MUFU.TANH R9, R9 ;  /* 0x0000000900097308 */ /* 0x000e620000002400 */
[----:B--2---:R-:W-:Y:S01]  /*2e90*/  FSEL R8, R8, -INF , P2 ;  /* 0xff80000008087808 */ /* 0x004fe20001000000 */
[----:B------:R-:W-:Y:S01]  /*2ea0*/  FMUL.FTZ R47, R0, R47 ;  /* 0x0000002f002f7220 */ /* 0x000fe20000410000 */
[----:B------:R-:W-:Y:S01]  /*2eb0*/  ISETP.GT.AND P2, PT, R108, 0x20, PT ;  /* 0x000000206c00780c */ /* 0x000fe20003f44270 */
[C---:B------:R-:W-:Y:S01]  /*2ec0*/  FMUL.FTZ R50, R0.reuse, R50 ;  /* 0x0000003200327220 */ /* 0x040fe20000410000 */
[C---:B------:R-:W-:Y:S01]  /*2ed0*/  FMUL.FTZ R55, R0.reuse, R55 ;  /* 0x0000003700377220 */ /* 0x040fe20000410000 */
[----:B------:R-:W-:Y:S01]  /*2ee0*/  ULDC UR10, c[0x0][0x988] ;  /* 0x00026200000a7ab9 */ /* 0x000fe20000000800 */
[----:B------:R-:W-:Y:S01]  /*2ef0*/  P2R R104, PR, RZ, 0x1 ;  /* 0x00000001ff687803 */ /* 0x000fe20000000000 */
[----:B------:R-:W2:Y:S01]  /*2f00*/  MUFU.TANH R72, R72 ;  /* 0x0000004800487308 */ /* 0x000ea20000002400 */
[----:B---3--:R-:W-:Y:S01]  /*2f10*/  FSEL R101, R101, -INF , P3 ;  /* 0xff80000065657808 */ /* 0x008fe20001800000 */
[C---:B------:R-:W-:Y:S01]  /*2f20*/  FMUL.FTZ R30, R0.reuse, R30 ;  /* 0x0000001e001e7220 */ /* 0x040fe20000410000 */
[C---:B------:R-:W-:Y:S01]  /*2f30*/  FMUL.FTZ R31, R0.reuse, R31 ;  /* 0x0000001f001f7220 */ /* 0x040fe20000410000 */
        /* <DEDUP_REMOVED lines=8> */
[----:B------:R-:W-:Y:S01]  /*2fc0*/  UISETP.GE.AND UP0, UPT, UR55, 0xa1, UPT ;  /* 0x000000a13700788c */ /* 0x000fe2000bf06270 */
[----:B------:R-:W-:-:S03]  /*2fd0*/  CS2R R118, SRZ ;  /* 0x0000000000767805 */ /* 0x000fc6000001ff00 */
[----:B------:R-:W1:Y:S01]  /*2fe0*/  MUFU.TANH R73, R73 ;  /* 0x0000004900497308 */ /* 0x000e620000002400 */
[----:B--2---:R-:W-:-:S04]  /*2ff0*/  FSEL R112, R72, -INF , P2 ;  /* 0xff80000048707808 */ /* 0x004fc80001000000 */
[----:B------:R-:W-:-:S03]  /*3000*/  FMNMX.FTZ R4, R112, R7, !PT ;  /* 0x0000000770047209 */ /* 0x000fc60007810000 */
[----:B------:R-:W2:Y:S01]  /*3010*/  MUFU.TANH R10, R10 ;  /* 0x0000000a000a7308 */ /* 0x000ea20000002400 */
[----:B---3--:R-:W-:Y:S02]  /*3020*/  FSEL R11, R11, -INF , P6 ;  /* 0xff8000000b0b7808 */ /* 0x008fe40003000000 */
[----:B------:R-:W-:-:S05]  /*3030*/  ISETP.GT.AND P6, PT, R108, 0x28, PT ;  /* 0x000000286c00780c */ /* 0x000fca0003fc4270 */
[----:B------:R-:W3:Y:S01]  /*3040*/  MUFU.TANH R76, R76 ;  /* 0x0000004c004c7308 */ /* 0x000ee20000002400 */
[----:B-1----:R-:W-:-:S04]  /*3050*/  FSEL R113, R73, -INF , P1 ;  /* 0xff80000049717808 */ /* 0x002fc80000800000 */
[----:B------:R-:W-:-:S03]  /*3060*/  FMNMX.FTZ R7, R113, R4, !PT ;  /* 0x0000000471077209 */ /* 0x000fc60007810000 */
[----:B------:R-:W1:Y:S01]  /*3070*/  MUFU.TANH R13, R13 ;  /* 0x0000000d000d7308 */ /* 0x000e620000002400 */
[----:B--2---:R-:W-:Y:S02]  /*3080*/  FSEL R10, R10, -INF , P5 ;  /* 0xff8000000a0a7808 */ /* 0x004fe40002800000 */
[----:B------:R-:W-:-:S05]  /*3090*/  ISETP.GT.AND P5, PT, R108, 0x29, PT ;  /* 0x000000296c00780c */ /* 0x000fca0003fa4270 */
[----:B------:R-:W2:Y:S01]  /*30a0*/  MUFU.TANH R77, R77 ;  /* 0x0000004d004d7308 */ /* 0x000ea20000002400 */
[----:B---3--:R-:W-:-:S04]  /*30b0*/  FSEL R76, R76, -INF , P6 ;  /* 0xff8000004c4c7808 */ /* 0x008fc80003000000 */
[----:B------:R-:W-:-:S03]  /*30c0*/  FMNMX.FTZ R4, R76, R7, !PT ;  /* 0x000000074c047209 */ /* 0x000fc60007810000 */
[----:B------:R-:W3:Y:S01]  /*30d0*/  MUFU.TANH R12, R12 ;  /* 0x0000000c000c7308 */ /* 0x000ee20000002400 */
[----:B-1----:R-:W-:Y:S02]  /*30e0*/  FSEL R13, R13, -INF , P4 ;  /* 0xff8000000d0d7808 */ /* 0x002fe40002000000 */
[----:B------:R-:W-:-:S05]  /*30f0*/  ISETP.GT.AND P4, PT, R108, 0x30, PT ;  /* 0x000000306c00780c */ /* 0x000fca0003f84270 */
        /* <DEDUP_REMOVED lines=37> */
[----:B--2---:R-:W-:-:S07]  /*3350*/  FSEL R82, R57, -INF , P5 ;  /* 0xff80000039527808 */ /* 0x004fce0002800000 */
[----:B------:R-:W2:Y:S01]  /*3360*/  MUFU.TANH R86, R86 ;  /* 0x0000005600567308 */ /* 0x000ea20000002400 */
[----:B---3--:R-:W-:Y:S02]  /*3370*/  FSEL R21, R21, -INF , P3 ;  /* 0xff80000015157808 */ /* 0x008fe40001800000 */
[----:B------:R-:W-:-:S05]  /*3380*/  ISETP.GT.AND P3, PT, R108, 0x49, PT ;  /* 0x000000496c00780c */ /* 0x000fca0003f64270 */
[----:B------:R-:W3:Y:S01]  /*3390*/  MUFU.TANH R61, R61 ;  /* 0x0000003d003d7308 */ /* 0x000ee20000002400 */
[----:B-1----:R-:W-:-:S07]  /*33a0*/  FSEL R83, R60, -INF , P4 ;  /* 0xff8000003c537808 */ /* 0x002fce0002000000 */
[----:B------:R-:W-:Y:S01]  /*33b0*/  MUFU.TANH R87, R87 ;  /* 0x0000005700577308 */ /* 0x000fe20000002400 */
[----:B--2---:R-:W-:Y:S02]  /*33c0*/  FSEL R24, R86, -INF , P2 ;  /* 0xff80000056187808 */ /* 0x004fe40001000000 */
[----:B------:R-:W-:-:S05]  /*33d0*/  ISETP.GT.AND P2, PT, R108, 0x50, PT ;  /* 0x000000506c00780c */ /* 0x000fca0003f44270 */
[----:B------:R-:W1:Y:S01]  /*33e0*/  MUFU.TANH R64, R64 ;  /* 0x0000004000407308 */ /* 0x000e620000002400 */
[----:B---3--:R-:W-:-:S07]  /*33f0*/  FSEL R60, R61, -INF , P3 ;  /* 0xff8000003d3c7808 */ /* 0x008fce0001800000 */
[----:B------:R-:W2:Y:S08]  /*3400*/  MUFU.TANH R58, R58 ;  /* 0x0000003a003a7308 */ /* 0x000eb00000002400 */
[----:B------:R-:W3:Y:S08]  /*3410*/  MUFU.TANH R65, R65 ;  /* 0x0000004100417308 */ /* 0x000ef00000002400 */
[----:B------:R1:W-:Y:S08]  /*3420*/  MUFU.TANH R74, R59 ;  /* 0x0000003b004a7308 */ /* 0x0003f00000002400 */
[----:B------:R-:W4:Y:S01]  /*3430*/  MUFU.TANH R68, R68 ;  /* 0x0000004400447308 */ /* 0x000f220000002400 */
[----:B-1----:R-:W-:-:S07]  /*3440*/  FSEL R59, R64, -INF , P2 ;  /* 0xff800000403b7808 */ /* 0x002fce0001000000 */
[----:B------:R1:W-:Y:S08]  /*3450*/  MUFU.TANH R98, R26 ;  /* 0x0000001a00627308 */ /* 0x0003f00000002400 */
[----:B------:R-:W5:Y:S01]  /*3460*/  MUFU.TANH R62, R62 ;  /* 0x0000003e003e7308 */ /* 0x000f620000002400 */
[----:B-1----:R-:W-:Y:S02]  /*3470*/  FMNMX.FTZ R26, R82, R25, !PT ;  /* 0x00000019521a7209 */ /* 0x002fe40007810000 */
[----:B------:R-:W-:-:S02]  /*3480*/  FSEL R25, R87, -INF , P1 ;  /* 0xff80000057197808 */ /* 0x000fc40000800000 */
[----:B------:R-:W-:-:S03]  /*3490*/  ISETP.GT.AND P1, PT, R108, 0x51, PT ;  /* 0x000000516c00780c */ /* 0x000fc60003f24270 */
[----:B------:R-:W-:Y:S08]  /*34a0*/  MUFU.TANH R69, R69 ;  /* 0x0000004500457308 */ /* 0x000ff00000002400 */
[----:B------:R1:W-:Y:S08]  /*34b0*/  MUFU.TANH R99, R27 ;  /* 0x0000001b00637308 */ /* 0x0003f00000002400 */
[----:B------:R-:W5:Y:S01]  /*34c0*/  MUFU.TANH R63, R63 ;  /* 0x0000003f003f7308 */ /* 0x000f620000002400 */
[----:B-1----:R-:W-:-:S02]  /*34d0*/  FMNMX.FTZ R27, R83, R26, !PT ;  /* 0x0000001a531b7209 */ /* 0x002fc40007810000 */
[----:B--2---:R-:W-:Y:S02]  /*34e0*/  FSEL R26, R58, -INF , P6 ;  /* 0xff8000003a1a7808 */ /* 0x004fe40003000000 */
[----:B------:R-:W-:Y:S02]  /*34f0*/  ISETP.GT.AND P6, PT, R108, 0x58, PT ;  /* 0x000000586c00780c */ /* 0x000fe40003fc4270 */
[----:B---3--:R-:W-:Y:S01]  /*3500*/  FSEL R58, R65, -INF , P1 ;  /* 0xff800000413a7808 */ /* 0x008fe20000800000 */
[----:B------:R-:W-:Y:S01]  /*3510*/  MUFU.TANH R40, R40 ;  /* 0x0000002800287308 */ /* 0x000fe20000002400 */
[----:B----4-:R-:W-:-:S07]  /*3520*/  FSEL R57, R68, -INF , P6 ;  /* 0xff80000044397808 */ /* 0x010fce0003000000 */
[----:B------:R1:W-:Y:S08]  /*3530*/  MUFU.TANH R102, R28 ;  /* 0x0000001c00667308 */ /* 0x0003f00000002400 */
[----:B------:R-:W2:Y:S01]  /*3540*/  MUFU.TANH R66, R66 ;  /* 0x0000004200427308 */ /* 0x000ea20000002400 */
[----:B-1----:R-:W-:Y:S02]  /*3550*/  FMNMX.FTZ R28, R60, R27, !PT ;  /* 0x0000001b3c1c7209 */ /* 0x002fe40007810000 */
[----:B------:R-:W-:Y:S01]  /*3560*/  FSEL R27, R74, -INF , P5 ;  /* 0xff8000004a1b7808 */ /* 0x000fe20002800000 */
[----:B------:R-:W-:Y:S01]  /*3570*/  IMAD.U32 R74, RZ, RZ, UR10 ;  /* 0x0000000aff4a7e24 */ /* 0x000fe2000f8e00ff */
[----:B------:R-:W-:-:S03]  /*3580*/  ISETP.GT.AND P5, PT, R108, 0x59, PT ;  /* 0x000000596c00780c */ /* 0x000fc60003fa4270 */
[----:B------:R-:W-:Y:S08]  /*3590*/  MUFU.TANH R41, R41 ;  /* 0x0000002900297308 */ /* 0x000ff00000002400 */
[----:B------:R1:W-:Y:S08]  /*35a0*/  MUFU.TANH R103, R29 ;  /* 0x0000001d00677308 */ /* 0x0003f00000002400 */
[----:B------:R-:W-:Y:S01]  /*35b0*/  MUFU.TANH R67, R67 ;  /* 0x0000004300437308 */ /* 0x000fe20000002400 */
[----:B-1----:R-:W-:-:S02]  /*35c0*/  FMNMX.FTZ R29, R59, R28, !PT ;  /* 0x0000001c3b1d7209 */ /* 0x002fc40007810000 */
[----:B-----5:R-:W-:Y:S02]  /*35d0*/  FSEL R28, R62, -INF , P4 ;  /* 0xff8000003e1c7808 */ /* 0x020fe40002000000 */
[----:B------:R-:W-:-:S03]  /*35e0*/  ISETP.GT.AND P4, PT, R108, 0x60, PT ;  /* 0x000000606c00780c */ /* 0x000fc60003f84270 */
[----:B------:R-:W1:Y:S08]  /*35f0*/  MUFU.TANH R44, R44 ;  /* 0x0000002c002c7308 */ /* 0x000e700000002400 */
[----:B------:R3:W-:Y:S08]  /*3600*/  MUFU.TANH R105, R32 ;  /* 0x0000002000697308 */ /* 0x0007f00000002400 */
[----:B------:R-:W4:Y:S01]  /*3610*/  MUFU.TANH R70, R70 ;  /* 0x0000004600467308 */ /* 0x000f220000002400 */
[----:B---3--:R-:W-:-:S02]  /*3620*/  FMNMX.FTZ R32, R58, R29, !PT ;  /* 0x0000001d3a207209 */ /* 0x008fc40007810000 */
[----:B------:R-:W-:Y:S02]  /*3630*/  FSEL R29, R63, -INF , P3 ;  /* 0xff8000003f1d7808 */ /* 0x000fe40001800000 */
[----:B------:R-:W-:-:S03]  /*3640*/  ISETP.GT.AND P3, PT, R108, 0x61, PT ;  /* 0x000000616c00780c */ /* 0x000fc60003f64270 */
[----:B------:R-:W-:Y:S08]  /*3650*/  MUFU.TANH R45, R45 ;  /* 0x0000002d002d7308 */ /* 0x000ff00000002400 */
[----:B------:R3:W-:Y:S08]  /*3660*/  MUFU.TANH R91, R54 ;  /* 0x00000036005b7308 */ /* 0x0007f00000002400 */
[----:B------:R5:W-:Y:S01]  /*3670*/  MUFU.TANH R106, R33 ;  /* 0x00000021006a7308 */ /* 0x000be20000002400 */
[----:B---3--:R-:W-:-:S07]  /*3680*/  FSEL R54, R69, -INF , P5 ;  /* 0xff80000045367808 */ /* 0x008fce0002800000 */
[----:B------:R-:W3:Y:S01]  /*3690*/  MUFU.TANH R71, R71 ;  /* 0x0000004700477308 */ /* 0x000ee20000002400 */
[----:B-----5:R-:W-:Y:S02]  /*36a0*/  FMNMX.FTZ R33, R57, R32, !PT ;  /* 0x0000002039217209 */ /* 0x020fe40007810000 */
[----:B--2---:R-:W-:Y:S02]  /*36b0*/  FSEL R32, R66, -INF , P2 ;  /* 0xff80000042207808 */ /* 0x004fe40001000000 */
[----:B------:R-:W-:Y:S02]  /*36c0*/  FMNMX.FTZ R33, R54, R33, !PT ;  /* 0x0000002136217209 */ /* 0x000fe40007810000 */
[----:B------:R-:W-:Y:S01]  /*36d0*/  ISETP.GT.AND P2, PT, R108, 0x68, PT ;  /* 0x000000686c00780c */ /* 0x000fe20003f44270 */
[----:B------:R1:W-:Y:S08]  /*36e0*/  MUFU.TANH R75, R48 ;  /* 0x00000030004b7308 */ /* 0x0003f00000002400 */
[----:B------:R2:W-:Y:S01]  /*36f0*/  MUFU.TANH R89, R52 ;  /* 0x0000003400597308 */ /* 0x0005e20000002400 */
[----:B-1----:R-:W-:-:S07]  /*3700*/  FSEL R48, R44, -INF , P2 ;  /* 0xff8000002c307808 */ /* 0x002fce0001000000 */
[----:B------:R-:W-:Y:S01]  /*3710*/  MUFU.TANH R42, R42 ;  /* 0x0000002a002a7308 */ /* 0x000fe20000002400 */
[----:B--2---:R-:W-:-:S07]  /*3720*/  FSEL R52, R40, -INF , P4 ;  /* 0xff80000028347808 */ /* 0x004fce0002000000 */
[----:B------:R1:W-:Y:S08]  /*3730*/  MUFU.TANH R79, R49 ;  /* 0x00000031004f7308 */ /* 0x0003f00000002400 */
[----:B------:R2:W-:Y:S01]  /*3740*/  MUFU.TANH R107, R36 ;  /* 0x00000024006b7308 */ /* 0x0005e20000002400 */
[----:B-1----:R-:W-:-:S07]  /*3750*/  FSEL R49, R41, -INF , P3 ;  /* 0xff80000029317808 */ /* 0x002fce0001800000 */
[----:B------:R-:W1:Y:S01]  /*3760*/  MUFU.TANH R43, R43 ;  /* 0x0000002b002b7308 */ /* 0x000e620000002400 */
[----:B--2---:R-:W-:Y:S02]  /*3770*/  FMNMX.FTZ R36, R52, R33, !PT ;  /* 0x0000002134247209 */ /* 0x004fe40007810000 */
[----:B------:R-:W-:Y:S02]  /*3780*/  FSEL R33, R67, -INF , P1 ;  /* 0xff80000043217808 */ /* 0x000fe40000800000 */
[----:B------:R-:W-:-:S03]  /*3790*/  ISETP.GT.AND P1, PT, R108, 0x69, PT ;  /* 0x000000696c00780c */ /* 0x000fc60003f24270 */
[----:B------:R2:W-:Y:S08]  /*37a0*/  MUFU.TANH R92, R37 ;  /* 0x00000025005c7308 */ /* 0x0005f00000002400 */
[----:B------:R-:W5:Y:S01]  /*37b0*/  MUFU.TANH R46, R46 ;  /* 0x0000002e002e7308 */ /* 0x000f620000002400 */
[----:B--2---:R-:W-:Y:S02]  /*37c0*/  FMNMX.FTZ R37, R49, R36, !PT ;  /* 0x0000002431257209 */ /* 0x004fe40007810000 */
[----:B----4-:R-:W-:-:S02]  /*37d0*/  FSEL R36, R70, -INF , P6 ;  /* 0xff80000046247808 */ /* 0x010fc40003000000 */
[----:B------:R-:W-:Y:S02]  /*37e0*/  ISETP.GT.AND P6, PT, R108, 0x70, PT ;  /* 0x000000706c00780c */ /* 0x000fe40003fc4270 */
[----:B------:R-:W-:Y:S01]  /*37f0*/  FMNMX.FTZ R40, R48, R37, !PT ;  /* 0x0000002530287209 */ /* 0x000fe20007810000 */
[----:B------:R2:W-:Y:S01]  /*3800*/  MUFU.TANH R88, R51 ;  /* 0x0000003300587308 */ /* 0x0005e20000002400 */
[----:B---3--:R-:W-:Y:S02]  /*3810*/  FSEL R37, R71, -INF , P5 ;  /* 0xff80000047257808 */ /* 0x008fe40002800000 */
[----:B------:R-:W-:Y:S02]  /*3820*/  ISETP.GT.AND P5, PT, R108, 0x71, PT ;  /* 0x000000716c00780c */ /* 0x000fe40003fa4270 */
[----:B-1----:R-:W-:Y:S02]  /*3830*/  FSEL R41, R43, -INF , P3 ;  /* 0xff8000002b297808 */ /* 0x002fe40001800000 */
[----:B------:R-:W-:Y:S01]  /*3840*/  FSEL R56, R79, -INF , P5 ;  /* 0xff8000004f387808 */ /* 0x000fe20002800000 */
[----:B------:R1:W3:Y:S01]  /*3850*/  MUFU.TANH R90, R53 ;  /* 0x00000035005a7308 */ /* 0x0002e20000002400 */
[----:B--2---:R-:W-:-:S02]  /*3860*/  FSEL R51, R45, -INF , P1 ;  /* 0xff8000002d337808 */ /* 0x004fc40000800000 */
[----:B------:R-:W-:Y:S02]  /*3870*/  ISETP.GT.AND P3, PT, R108, 0x79, PT ;  /* 0x000000796c00780c */ /* 0x000fe40003f64270 */
[----:B------:R-:W-:Y:S02]  /*3880*/  FMNMX.FTZ R44, R51, R40, !PT ;  /* 0x00000028332c7209 */ /* 0x000fe40007810000 */
[----:B------:R-:W-:Y:S01]  /*3890*/  FSEL R40, R42, -INF , P4 ;  /* 0xff8000002a287808 */ /* 0x000fe20002000000 */
[----:B------:R-:W2:Y:S01]  /*38a0*/  MUFU.TANH R47, R47 ;  /* 0x0000002f002f7308 */ /* 0x000ea20000002400 */
[----:B-1----:R-:W-:Y:S02]  /*38b0*/  FSEL R53, R75, -INF , P6 ;  /* 0xff8000004b357808 */ /* 0x002fe40003000000 */
[----:B------:R-:W-:Y:S02]  /*38c0*/  ISETP.GT.AND P4, PT, R108, 0x78, PT ;  /* 0x000000786c00780c */ /* 0x000fe40003f84270 */
[----:B------:R-:W-:-:S02]  /*38d0*/  FMNMX.FTZ R45, R53, R44, !PT ;  /* 0x0000002c352d7209 */ /* 0x000fc40007810000 */
[----:B------:R-:W-:Y:S01]  /*38e0*/  FSEL R61, R89, -INF , P4 ;  /* 0xff800000593d7808 */ /* 0x000fe20002000000 */
[----:B------:R-:W1:Y:S01]  /*38f0*/  MUFU.TANH R50, R50 ;  /* 0x0000003200327308 */ /* 0x000e620000002400 */
[----:B------:R-:W-:Y:S02]  /*3900*/  FMNMX.FTZ R44, R56, R45, !PT ;  /* 0x0000002d382c7209 */ /* 0x000fe40007810000 */
[----:B-----5:R-:W-:Y:S02]  /*3910*/  FSEL R42, R46, -INF , P2 ;  /* 0xff8000002e2a7808 */ /* 0x020fe40001000000 */
[----:B------:R-:W-:Y:S02]  /*3920*/  ISETP.GT.AND P2, PT, R108, 0x80, PT ;  /* 0x000000806c00780c */ /* 0x000fe40003f44270 */
[----:B---3--:R-:W-:Y:S01]  /*3930*/  FSEL R62, R90, -INF , P3 ;  /* 0xff8000005a3e7808 */ /* 0x008fe20001800000 */
[----:B------:R-:W3:Y:S01]  /*3940*/  MUFU.TANH R55, R55 ;  /* 0x0000003700377308 */ /* 0x000ee20000002400 */
[----:B------:R-:W-:-:S02]  /*3950*/  FMNMX.FTZ R45, R61, R44, !PT ;  /* 0x0000002c3d2d7209 */ /* 0x000fc40007810000 */
[----:B--2---:R-:W-:Y:S02]  /*3960*/  FSEL R43, R47, -INF , P1 ;  /* 0xff8000002f2b7808 */ /* 0x004fe40000800000 */
[----:B------:R-:W-:Y:S02]  /*3970*/  ISETP.GT.AND P1, PT, R108, 0x81, PT ;  /* 0x000000816c00780c */ /* 0x000fe40003f24270 */
[----:B------:R-:W-:Y:S01]  /*3980*/  FSEL R63, R94, -INF , P2 ;  /* 0xff8000005e3f7808 */ /* 0x000fe20001000000 */
[----:B------:R-:W2:Y:S01]  /*3990*/  MUFU.TANH R84, R30 ;  /* 0x0000001e00547308 */ /* 0x000ea20000002400 */
[----:B------:R-:W-:Y:S02]  /*39a0*/  FMNMX.FTZ R46, R62, R45, !PT ;  /* 0x0000002d3e2e7209 */ /* 0x000fe40007810000 */
[----:B-1----:R-:W-:Y:S02]  /*39b0*/  FSEL R44, R50, -INF , P6 ;  /* 0xff800000322c7808 */ /* 0x002fe40003000000 */
[----:B------:R-:W-:-:S02]  /*39c0*/  ISETP.GT.AND P6, PT, R108, 0x88, PT ;  /* 0x000000886c00780c */ /* 0x000fc40003fc4270 */
[----:B------:R-:W-:Y:S01]  /*39d0*/  FSEL R64, R95, -INF , P1 ;  /* 0xff8000005f407808 */ /* 0x000fe20000800000 */
[----:B------:R-:W-:Y:S01]  /*39e0*/  MUFU.TANH R85, R31 ;  /* 0x0000001f00557308 */ /* 0x000fe20000002400 */
[----:B------:R-:W-:Y:S02]  /*39f0*/  FMNMX.FTZ R47, R63, R46, !PT ;  /* 0x0000002e3f2f7209 */ /* 0x000fe40007810000 */
[----:B------:R-:W-:Y:S02]  /*3a00*/  FSEL R45, R88, -INF , P5 ;  /* 0xff800000582d7808 */ /* 0x000fe40002800000 */
[----:B------:R-:W-:Y:S02]  /*3a10*/  ISETP.GT.AND P5, PT, R108, 0x89, PT ;  /* 0x000000896c00780c */ /* 0x000fe40003fa4270 */
[----:B------:R-:W-:Y:S01]  /*3a20*/  FSEL R65, R102, -INF , P6 ;  /* 0xff80000066417808 */ /* 0x000fe20003000000 */
[----:B------:R-:W1:Y:S01]  /*3a30*/  MUFU.TANH R86, R34 ;  /* 0x0000002200567308 */ /* 0x000e620000002400 */
[----:B------:R-:W-:-:S02]  /*3a40*/  FMNMX.FTZ R50, R64, R47, !PT ;  /* 0x0000002f40327209 */ /* 0x000fc40007810000 */
[----:B------:R-:W-:Y:S02]  /*3a50*/  FSEL R46, R91, -INF , P4 ;  /* 0xff8000005b2e7808 */ /* 0x000fe40002000000 */
[----:B------:R-:W-:Y:S02]  /*3a60*/  ISETP.GT.AND P4, PT, R108, 0x90, PT ;  /* 0x000000906c00780c */ /* 0x000fe40003f84270 */
[----:B------:R-:W-:Y:S01]  /*3a70*/  FSEL R66, R103, -INF , P5 ;  /* 0xff80000067427808 */ /* 0x000fe20002800000 */
[----:B------:R-:W4:Y:S01]  /*3a80*/  MUFU.TANH R87, R35 ;  /* 0x0000002300577308 */ /* 0x000f220000002400 */
[----:B------:R-:W-:Y:S02]  /*3a90*/  FMNMX.FTZ R69, R65, R50, !PT ;  /* 0x0000003241457209 */ /* 0x000fe40007810000 */
[----:B------:R-:W-:Y:S02]  /*3aa0*/  CS2R R102, SRZ ;  /* 0x0000000000667805 */ /* 0x000fe4000001ff00 */
[----:B---3--:R-:W-:-:S02]  /*3ab0*/  FSEL R47, R55, -INF , P3 ;  /* 0xff800000372f7808 */ /* 0x008fc40001800000 */
[----:B------:R-:W-:Y:S02]  /*3ac0*/  ISETP.GT.AND P3, PT, R108, 0x91, PT ;  /* 0x000000916c00780c */ /* 0x000fe40003f64270 */
[----:B------:R-:W-:Y:S01]  /*3ad0*/  FSEL R67, R105, -INF , P4 ;  /* 0xff80000069437808 */ /* 0x000fe20002000000 */
[----:B------:R-:W3:Y:S01]  /*3ae0*/  MUFU.TANH R88, R38 ;  /* 0x0000002600587308 */ /* 0x000ee20000002400 */
[----:B------:R-:W-:Y:S02]  /*3af0*/  FMNMX.FTZ R70, R66, R69, !PT ;  /* 0x0000004542467209 */ /* 0x000fe40007810000 */
[----:B------:R-:W-:Y:S02]  /*3b00*/  FSEL R50, R98, -INF , P2 ;  /* 0xff80000062327808 */ /* 0x000fe40001000000 */
[----:B------:R-:W-:Y:S02]  /*3b10*/  ISETP.GT.AND P2, PT, R108, 0x98, PT ;  /* 0x000000986c00780c */ /* 0x000fe40003f44270 */
[----:B------:R-:W-:Y:S01]  /*3b20*/  FSEL R68, R106, -INF , P3 ;  /* 0xff8000006a447808 */ /* 0x000fe20001800000 */
[----:B------:R-:W5:Y:S01]  /*3b30*/  MUFU.TANH R89, R39 ;  /* 0x0000002700597308 */ /* 0x000f620000002400 */
[----:B------:R-:W-:-:S02]  /*3b40*/  FMNMX.FTZ R71, R67, R70, !PT ;  /* 0x0000004643477209 */ /* 0x000fc40007810000 */
[----:B------:R-:W-:Y:S02]  /*3b50*/  FSEL R55, R99, -INF , P1 ;  /* 0xff80000063377808 */ /* 0x000fe40000800000 */
[----:B------:R-:W-:Y:S02]  /*3b60*/  CS2R R98, SRZ ;  /* 0x0000000000627805 */ /* 0x000fe4000001ff00 */
[----:B------:R-:W-:Y:S02]  /*3b70*/  ISETP.GT.AND P1, PT, R108, 0x99, PT ;  /* 0x000000996c00780c */ /* 0x000fe40003f24270 */
[----:B------:R-:W-:Y:S02]  /*3b80*/  FSEL R69, R107, -INF , P2 ;  /* 0xff8000006b457808 */ /* 0x000fe40001000000 */
[----:B------:R-:W-:Y:S02]  /*3b90*/  CS2R R106, SRZ ;  /* 0x00000000006a7805 */ /* 0x000fe4000001ff00 */
[----:B------:R-:W-:-:S02]  /*3ba0*/  FMNMX.FTZ R72, R68, R71, !PT ;  /* 0x0000004744487209 */ /* 0x000fc40007810000 */
[----:B------:R-:W-:Y:S02]  /*3bb0*/  FSEL R70, R92, -INF , P1 ;  /* 0xff8000005c467808 */ /* 0x000fe40000800000 */
[----:B------:R-:W-:Y:S02]  /*3bc0*/  FMNMX.FTZ R71, R69, R72, !PT ;  /* 0x0000004845477209 */ /* 0x000fe40007810000 */
[----:B--2---:R-:W-:Y:S02]  /*3bd0*/  FSEL R84, R84, -INF , P6 ;  /* 0xff80000054547808 */ /* 0x004fe40003000000 */
[----:B------:R-:W-:Y:S02]  /*3be0*/  FMNMX.FTZ R71, R70, R71, !PT ;  /* 0x0000004746477209 */ /* 0x000fe40007810000 */
[----:B-1----:R-:W-:Y:S02]  /*3bf0*/  FSEL R86, R86, -INF , P4 ;  /* 0xff80000056567808 */ /* 0x002fe40002000000 */
[----:B----4-:R-:W-:Y:S01]  /*3c00*/  FSEL R87, R87, -INF , P3 ;  /* 0xff80000057577808 */ /* 0x010fe20001800000 */
[----:B------:R-:W1:Y:S01]  /*3c10*/  SHFL.BFLY PT, R72, R71, 0x2, 0x1f ;  /* 0x0c401f0047487f89 */ /* 0x000e6200000e0000 */
[----:B---3--:R-:W-:-:S02]  /*3c20*/  FSEL R88, R88, -INF , P2 ;  /* 0xff80000058587808 */ /* 0x008fc40001000000 */
[----:B-----5:R-:W-:Y:S02]  /*3c30*/  FSEL R89, R89, -INF , P1 ;  /* 0xff80000059597808 */ /* 0x020fe40000800000 */
[----:B-1----:R-:W-:-:S05]  /*3c40*/  FMNMX.FTZ R72, R71, R72, !PT ;  /* 0x0000004847487209 */ /* 0x002fca0007810000 */
[----:B------:R-:W1:Y:S02]  /*3c50*/  SHFL.BFLY PT, R121, R72, 0x1, 0x1f ;  /* 0x0c201f0048797f89 */ /* 0x000e6400000e0000 */
[----:B-1----:R-:W-:-:S04]  /*3c60*/  FMNMX.FTZ R121, R72, R121, !PT ;  /* 0x0000007948797209 */ /* 0x002fc80007810000 */
[C---:B------:R-:W-:Y:S01]  /*3c70*/  FSETP.NEU.FTZ.AND P0, PT, R121.reuse, -INF , PT ;  /* 0xff8000007900780b */ /* 0x040fe20003f1d000 */
[----:B------:R-:W-:-:S05]  /*3c80*/  FFMA.FTZ R73, R121, R74, -8 ;  /* 0xc100000079497423 */ /* 0x000fca000001004a */
[----:B------:R-:W-:Y:S02]  /*3c90*/  FSEL R94, R73, RZ, P0 ;  /* 0x000000ff495e7208 */ /* 0x000fe40000000000 */
[----:B------:R-:W-:Y:S02]  /*3ca0*/  FMNMX.FTZ R73, R5, R6, !PT ;  /* 0x0000000605497209 */ /* 0x000fe40007810000 */
[----:B------:R-:W-:Y:S01]  /*3cb0*/  ISETP.NE.AND P0, PT, R104, RZ, PT ;  /* 0x000000ff6800720c */ /* 0x000fe20003f05270 */
        /* <DEDUP_REMOVED lines=8> */
[----:B------:R-:W-:Y:S01]  /*3d40*/  MUFU.EX2 R30, R30 ;  /* 0x0000001e001e7308 */ /* 0x000fe20000000800 */
[----:B------:R-:W-:Y:S01]  /*3d50*/  FMNMX.FTZ R75, R11, R74, !PT ;  /* 0x0000004a0b4b7209 */ /* 0x000fe20007810000 */
[--C-:B------:R-:W-:Y:S01]  /*3d60*/  FFMA.FTZ R39, R97, UR10, -R94.reuse ;  /* 0x0000000a61277c23 */ /* 0x100fe2000801085e */
[----:B------:R-:W-:-:S01]  /*3d70*/  FFMA.FTZ R71, R100, UR10, -R94 ;  /* 0x0000000a64477c23 */ /* 0x000fc2000801085e */
[--C-:B------:R-:W-:Y:S01]  /*3d80*/  FFMA.FTZ R72, R101, UR10, -R94.reuse ;  /* 0x0000000a65487c23 */ /* 0x100fe2000801085e */
[----:B------:R-:W-:Y:S01]  /*3d90*/  FMNMX.FTZ R74, R10, R75, !PT ;  /* 0x0000004b0a4a7209 */ /* 0x000fe20007810000 */
[--C-:B------:R-:W-:Y:S01]  /*3da0*/  FFMA.FTZ R73, R112, UR10, -R94.reuse ;  /* 0x0000000a70497c23 */ /* 0x100fe2000801085e */
[----:B------:R-:W-:-:S01]  /*3db0*/  FFMA.FTZ R113, R113, UR10, -R94 ;  /* 0x0000000a71717c23 */ /* 0x000fc2000801085e */
        /* <DEDUP_REMOVED lines=16> */
[----:B------:R-:W1:Y:S01]  /*3ec0*/  MUFU.EX2 R35, R35 ;  /* 0x0000002300237308 */ /* 0x000e620000000800 */
        /* <DEDUP_REMOVED lines=15> */
[----:B------:R2:W-:Y:S01]  /*3fc0*/  MUFU.EX2 R77, R90 ;  /* 0x0000005a004d7308 */ /* 0x0005e20000000800 */
[----:B------:R-:W-:Y:S01]  /*3fd0*/  FMNMX.FTZ R80, R24, R79, !PT ;  /* 0x0000004f18507209 */ /* 0x000fe20007810000 */
[----:B------:R-:W-:Y:S01]  /*3fe0*/  FFMA.FTZ R70, R70, UR10, -R94 ;  /* 0x0000000a46467c23 */ /* 0x000fe2000801085e */
[----:B-1----:R-:W-:-:S02]  /*3ff0*/  F2FP.SATFINITE.E4M3.F32.PACK_AB_MERGE_C R200, R35, R34, RZ ;  /* 0x0000002223c8723e */ /* 0x002fc400048070ff */
[----:B------:R-:W-:Y:S02]  /*4000*/  CS2R R110, SRZ ;  /* 0x00000000006e7805 */ /* 0x000fe4000001ff00 */
[----:B------:R-:W-:Y:S02]  /*4010*/  FMNMX.FTZ R79, R25, R80, !PT ;  /* 0x00000050194f7209 */ /* 0x000fe40007810000 */
[----:B------:R-:W-:Y:S02]  /*4020*/  CS2R R108, SRZ ;  /* 0x00000000006c7805 */ /* 0x000fe4000001ff00 */
[----:B------:R-:W-:Y:S01]  /*4030*/  F2FP.SATFINITE.E4M3.F32.PACK_AB_MERGE_C R200, R31, R30, R200 ;  /* 0x0000001e1fc8723e */ /* 0x000fe200048070c8 */
[----:B------:R-:W-:Y:S01]  /*4040*/  MUFU.EX2 R39, R39 ;  /* 0x0000002700277308 */ /* 0x000fe20000000800 */
[----:B------:R-:W-:Y:S02]  /*4050*/  FMNMX.FTZ R80, R26, R79, !PT ;  /* 0x0000004f1a507209 */ /* 0x000fe40007810000 */
[----:B------:R-:W-:-:S02]  /*4060*/  CS2R R104, SRZ ;  /* 0x0000000000687805 */ /* 0x000fc4000001ff00 */
[----:B------:R-:W-:Y:S02]  /*4070*/  CS2R R100, SRZ ;  /* 0x0000000000647805 */ /* 0x000fe4000001ff00 */
[----:B------:R-:W-:Y:S01]  /*4080*/  FMNMX.FTZ R81, R27, R80, !PT ;  /* 0x000000501b517209 */ /* 0x000fe20007810000 */
[----:B------:R-:W-:-:S01]  /*4090*/  FFMA.FTZ R80, R115, UR10, -R94 ;  /* 0x0000000a73507c23 */ /* 0x000fc2000801085e */
[----:B------:R-:W-:Y:S02]  /*40a0*/  MUFU.EX2 R71, R71 ;  /* 0x0000004700477308 */ /* 0x000fe40000000800 */
[----:B--2---:R-:W-:-:S04]  /*40b0*/  FMNMX.FTZ R90, R28, R81, !PT ;  /* 0x000000511c5a7209 */ /* 0x004fc80007810000 */
[----:B------:R-:W-:Y:S02]  /*40c0*/  FMNMX.FTZ R81, R29, R90, !PT ;  /* 0x0000005a1d517209 */ /* 0x000fe40007810000 */
[----:B------:R-:W1:Y:S02]  /*40d0*/  MUFU.EX2 R72, R72 ;  /* 0x0000004800487308 */ /* 0x000e640000000800 */
[----:B------:R-:W-:-:S04]  /*40e0*/  FMNMX.FTZ R90, R32, R81, !PT ;  /* 0x00000051205a7209 */ /* 0x000fc80007810000 */
[----:B------:R-:W-:Y:S02]  /*40f0*/  FMNMX.FTZ R91, R33, R90, !PT ;  /* 0x0000005a215b7209 */ /* 0x000fe40007810000 */
[----:B------:R-:W-:Y:S02]  /*4100*/  MUFU.EX2 R73, R73 ;  /* 0x0000004900497308 */ /* 0x000fe40000000800 */
[----:B------:R-:W-:-:S04]  /*4110*/  FMNMX.FTZ R90, R36, R91, !PT ;  /* 0x0000005b245a7209 */ /* 0x000fc80007810000 */
[----:B------:R-:W-:Y:S02]  /*4120*/  FMNMX.FTZ R91, R37, R90, !PT ;  /* 0x0000005a255b7209 */ /* 0x000fe40007810000 */
[----:B------:R2:W-:Y:S02]  /*4130*/  MUFU.EX2 R74, R113 ;  /* 0x00000071004a7308 */ /* 0x0005e40000000800 */
[----:B------:R-:W-:Y:S02]  /*4140*/  FMNMX.FTZ R90, R40, R91, !PT ;  /* 0x0000005b285a7209 */ /* 0x000fe40007810000 */
[----:B-1----:R-:W-:Y:S02]  /*4150*/  F2FP.SATFINITE.E4M3.F32.PACK_AB_MERGE_C R202, R72, R71, RZ ;  /* 0x0000004748ca723e */ /* 0x002fe400048070ff */
[----:B------:R-:W-:Y:S02]  /*4160*/  FMNMX.FTZ R91, R41, R90, !PT ;  /* 0x0000005a295b7209 */ /* 0x000fe40007810000 */
[----:B------:R-:W-:Y:S01]  /*4170*/  F2FP.SATFINITE.E4M3.F32.PACK_AB_MERGE_C R202, R39, R38, R202 ;  /* 0x0000002627ca723e */ /* 0x000fe200048070ca */
[----:B------:R-:W-:Y:S01]  /*4180*/  MUFU.EX2 R75, R75 ;  /* 0x0000004b004b7308 */ /* 0x000fe20000000800 */
[----:B------:R-:W-:-:S02]  /*4190*/  FMNMX.FTZ R90, R42, R91, !PT ;  /* 0x0000005b2a5a7209 */ /* 0x000fc40007810000 */
[----:B--2---:R-:W-:Y:S02]  /*41a0*/  CS2R R112, SRZ ;  /* 0x0000000000707805 */ /* 0x004fe4000001ff00 */
[----:B------:R-:W-:-:S03]  /*41b0*/  FMNMX.FTZ R91, R43, R90, !PT ;  /* 0x0000005a2b5b7209 */ /* 0x000fc60007810000 */
[----:B------:R-:W1:Y:S01]  /*41c0*/  MUFU.EX2 R76, R76 ;  /* 0x0000004c004c7308 */ /* 0x000e620000000800 */
[----:B------:R-:W-:-:S04]  /*41d0*/  FMNMX.FTZ R90, R44, R91, !PT ;  /* 0x0000005b2c5a7209 */ /* 0x000fc80007810000 */
[----:B------:R-:W-:-:S03]  /*41e0*/  FMNMX.FTZ R91, R45, R90, !PT ;  /* 0x0000005a2d5b7209 */ /* 0x000fc60007810000 */
[----:B------:R-:W-:Y:S01]  /*41f0*/  MUFU.EX2 R78, R78 ;  /* 0x0000004e004e7308 */ /* 0x000fe20000000800 */
[----:B------:R-:W-:-:S04]  /*4200*/  FMNMX.FTZ R90, R46, R91, !PT ;  /* 0x0000005b2e5a7209 */ /* 0x000fc80007810000 */
[----:B------:R-:W-:-:S03]  /*4210*/  FMNMX.FTZ R91, R47, R90, !PT ;  /* 0x0000005a2f5b7209 */ /* 0x000fc60007810000 */
[----:B------:R2:W-:Y:S01]  /*4220*/  MUFU.EX2 R79, R114 ;  /* 0x00000072004f7308 */ /* 0x0005e20000000800 */
[----:B------:R-:W-:Y:S02]  /*4230*/  FMNMX.FTZ R90, R50, R91, !PT ;  /* 0x0000005b325a7209 */ /* 0x000fe40007810000 */
[----:B-1----:R-:W-:Y:S02]  /*4240*/  F2FP.SATFINITE.E4M3.F32.PACK_AB_MERGE_C R204, R76, R75, RZ ;  /* 0x0000004b4ccc723e */ /* 0x002fe400048070ff */
[----:B------:R-:W-:Y:S02]  /*4250*/  FMNMX.FTZ R91, R55, R90, !PT ;  /* 0x0000005a375b7209 */ /* 0x000fe40007810000 */
[----:B------:R-:W-:Y:S01]  /*4260*/  FSEL R90, R85, -INF , P5 ;  /* 0xff800000555a7808 */ /* 0x000fe20002800000 */
[----:B------:R-:W-:Y:S01]  /*4270*/  MUFU.EX2 R80, R80 ;  /* 0x0000005000507308 */ /* 0x000fe20000000800 */
[----:B------:R-:W-:Y:S02]  /*4280*/  FMNMX.FTZ R91, R84, R91, !PT ;  /* 0x0000005b545b7209 */ /* 0x000fe40007810000 */
[----:B--2---:R-:W-:-:S02]  /*4290*/  CS2R R114, SRZ ;  /* 0x0000000000727805 */ /* 0x004fc4000001ff00 */
[----:B------:R-:W-:Y:S02]  /*42a0*/  F2FP.SATFINITE.E4M3.F32.PACK_AB_MERGE_C R204, R74, R73, R204 ;  /* 0x000000494acc723e */ /* 0x000fe400048070cc */
[----:B------:R-:W-:Y:S01]  /*42b0*/  FMNMX.FTZ R91, R90, R91, !PT ;  /* 0x0000005b5a5b7209 */ /* 0x000fe20007810000 */
[----:B------:R1:W-:Y:S03]  /*42c0*/  MUFU.EX2 R81, R116 ;  /* 0x0000007400517308 */ /* 0x0003e60000000800 */
[----:B------:R-:W-:-:S04]  /*42d0*/  FMNMX.FTZ R92, R86, R91, !PT ;  /* 0x0000005b565c7209 */ /* 0x000fc80007810000 */
[----:B------:R-:W-:Y:S01]  /*42e0*/  FMNMX.FTZ R85, R87, R92, !PT ;  /* 0x0000005c57557209 */ /* 0x000fe20007810000 */
[----:B------:R-:W-:Y:S03]  /*42f0*/  MUFU.EX2 R82, R82 ;  /* 0x0000005200527308 */ /* 0x000fe60000000800 */
[----:B------:R-:W-:Y:S01]  /*4300*/  FMNMX.FTZ R92, R88, R85, !PT ;  /* 0x00000055585c7209 */ /* 0x000fe20007810000 */
[--C-:B------:R-:W-:Y:S01]  /*4310*/  FFMA.FTZ R85, R51, UR10, -R94.reuse ;  /* 0x0000000a33557c23 */ /* 0x100fe2000801085e */
[----:B------:R-:W-:-:S01]  /*4320*/  FFMA.FTZ R51, R53, UR10, -R94 ;  /* 0x0000000a35337c23 */ /* 0x000fc2000801085e */
[--C-:B------:R-:W-:Y:S01]  /*4330*/  FFMA.FTZ R53, R61, UR10, -R94.reuse ;  /* 0x0000000a3d357c23 */ /* 0x100fe2000801085e */
[----:B------:R-:W-:Y:S01]  /*4340*/  FMNMX.FTZ R92, R89, R92, !PT ;  /* 0x0000005c595c7209 */ /* 0x000fe20007810000 */
[--C-:B------:R-:W-:Y:S01]  /*4350*/  FFMA.FTZ R61, R63, UR10, -R94.reuse ;  /* 0x0000000a3f3d7c23 */ /* 0x100fe2000801085e */
[----:B------:R-:W-:-:S01]  /*4360*/  FFMA.FTZ R63, R65, UR10, -R94 ;  /* 0x0000000a413f7c23 */ /* 0x000fc2000801085e */
[--C-:B------:R-:W-:Y:S01]  /*4370*/  FFMA.FTZ R65, R67, UR10, -R94.reuse ;  /* 0x0000000a43417c23 */ /* 0x100fe2000801085e */
[----:B------:R-:W-:-:S01]  /*4380*/  FFMA.FTZ R67, R69, UR10, -R94 ;  /* 0x0000000a45437c23 */ /* 0x000fc2000801085e */
[----:B------:R-:W2:Y:S01]  /*4390*/  SHFL.BFLY PT, R91, R92, 0x2, 0x1f ;  /* 0x0c401f005c5b7f89 */ /* 0x000ea200000e0000 */
[----:B------:R-:W-:Y:S01]  /*43a0*/  MUFU.EX2 R83, R83 ;  /* 0x0000005300537308 */ /* 0x000fe20000000800 */
[----:B-1----:R-:W-:-:S07]  /*43b0*/  CS2R R116, SRZ ;  /* 0x0000000000747805 */ /* 0x002fce000001ff00 */
[----:B------:R-:W-:Y:S08]  /*43c0*/  MUFU.EX2 R60, R60 ;  /* 0x0000003c003c7308 */ /* 0x000ff00000000800 */
[----:B------:R-:W-:Y:S01]  /*43d0*/  MUFU.EX2 R59, R59 ;  /* 0x0000003b003b7308 */ /* 0x000fe20000000800 */
[----:B--2---:R-:W-:-:S07]  /*43e0*/  FMNMX.FTZ R91, R92, R91, !PT ;  /* 0x0000005b5c5b7209 */ /* 0x004fce0007810000 */
[----:B------:R-:W-:Y:S01]  /*43f0*/  MUFU.EX2 R58, R58 ;  /* 0x0000003a003a7308 */ /* 0x000fe20000000800 */
[----:B------:R-:W1:Y:S07]  /*4400*/  SHFL.BFLY PT, R120, R91, 0x1, 0x1f ;  /* 0x0c201f005b787f89 */ /* 0x000e6e00000e0000 */
[----:B------:R-:W-:Y:S08]  /*4410*/  MUFU.EX2 R57, R57 ;  /* 0x0000003900397308 */ /* 0x000ff00000000800 */
[----:B------:R-:W-:Y:S08]  /*4420*/  MUFU.EX2 R54, R54 ;  /* 0x0000003600367308 */ /* 0x000ff00000000800 */
[----:B------:R-:W-:Y:S01]  /*4430*/  MUFU.EX2 R52, R52 ;  /* 0x0000003400347308 */ /* 0x000fe20000000800 */
[----:B-1----:R-:W-:Y:S01]  /*4440*/  FMNMX.FTZ R120, R91, R120, !PT ;  /* 0x000000785b787209 */ /* 0x002fe20007810000 */
[----:B------:R-:W-:-:S03]  /*4450*/  IMAD.U32 R91, RZ, RZ, UR10 ;  /* 0x0000000aff5b7e24 */ /* 0x000fc6000f8e00ff */
[C---:B------:R-:W-:Y:S01]  /*4460*/  FSETP.NEU.FTZ.AND P1, PT, R120.reuse, -INF , PT ;  /* 0xff8000007800780b */ /* 0x040fe20003f3d000 */
[----:B------:R-:W-:-:S02]  /*4470*/  FFMA.FTZ R69, R120, R91, -8 ;  /* 0xc100000078457423 */ /* 0x000fc4000001005b */
[----:B------:R-:W-:Y:S03]  /*4480*/  MUFU.EX2 R49, R49 ;  /* 0x0000003100317308 */ /* 0x000fe60000000800 */
[----:B------:R-:W-:Y:S02]  /*4490*/  FSEL R69, R69, RZ, P1 ;  /* 0x000000ff45457208 */ /* 0x000fe40000800000 */
[----:B------:R-:W-:-:S03]  /*44a0*/  ISETP.NE.AND P1, PT, R2, RZ, PT ;  /* 0x000000ff0200720c */ /* 0x000fc60003f25270 */
        /* <DEDUP_REMOVED lines=14> */
[----:B------:R-:W-:Y:S01]  /*4590*/  FFMA.FTZ R4, R20, UR10, -R69 ;  /* 0x0000000a14047c23 */ /* 0x000fe20008010845 */
[----:B------:R-:W-:-:S01]  /*45a0*/  FADD.FTZ R21, R30, R31 ;  /* 0x0000001f1e157221 */ /* 0x000fc20000010000 */
[----:B------:R-:W1:Y:S01]  /*45b0*/  MUFU.EX2 R6, R6 ;  /* 0x0000000600067308 */ /* 0x000e620000000800 */
[----:B------:R-:W-:-:S01]  /*45c0*/  FFMA.FTZ R10, R15, UR10, -R69 ;  /* 0x0000000a0f0a7c23 */ /* 0x000fc20008010845 */
[----:B------:R-:W-:-:S02]  /*45d0*/  @P1 VIADD R3, R3, 0x33440 ;  /* 0x0003344003031836 */ /* 0x000fc40000000000 */
[----:B------:R-:W-:-:S01]  /*45e0*/  FFMA.FTZ R24, R24, UR10, -R69 ;  /* 0x0000000a18187c23 */ /* 0x000fc20008010845 */
[--C-:B------:R-:W-:Y:S01]  /*45f0*/  FFMA.FTZ R25, R25, UR10, -R69.reuse ;  /* 0x0000000a19197c23 */ /* 0x100fe20008010845 */
[----:B------:R-:W-:-:S01]  /*4600*/  FFMA.FTZ R28, R28, UR10, -R69 ;  /* 0x0000000a1c1c7c23 */ /* 0x000fc20008010845 */
[----:B------:R-:W-:Y:S01]  /*4610*/  FFMA.FTZ R29, R29, UR10, -R69 ;  /* 0x0000000a1d1d7c23 */ /* 0x000fe20008010845 */
[----:B------:R-:W-:Y:S01]  /*4620*/  @P1 PRMT R3, R18, 0x654, R3 ;  /* 0x0000065412031816 */ /* 0x000fe20000000003 */
[----:B------:R-:W2:Y:S01]  /*4630*/  MUFU.EX2 R91, R91 ;  /* 0x0000005b005b7308 */ /* 0x000ea20000000800 */
[----:B------:R-:W-:-:S01]  /*4640*/  FFMA.FTZ R33, R33, UR10, -R69 ;  /* 0x0000000a21217c23 */ /* 0x000fc20008010845 */
[--C-:B------:R-:W-:Y:S01]  /*4650*/  FFMA.FTZ R36, R36, UR10, -R69.reuse ;  /* 0x0000000a24247c23 */ /* 0x100fe20008010845 */
[----:B------:R3:W-:Y:S01]  /*4660*/  @P1 SYNCS.ARRIVE.TRANS64.RED.A1T0 RZ, [R3+URZ], RZ ;  /* 0x000000ff03ff19a7 */ /* 0x0007e2000810043f */
[----:B------:R-:W-:-:S01]  /*4670*/  FFMA.FTZ R37, R37, UR10, -R69 ;  /* 0x0000000a25257c23 */ /* 0x000fc20008010845 */
[--C-:B------:R-:W-:Y:S01]  /*4680*/  FFMA.FTZ R40, R40, UR10, -R69.reuse ;  /* 0x0000000a28287c23 */ /* 0x100fe20008010845 */
[----:B------:R-:W-:-:S01]  /*4690*/  FFMA.FTZ R41, R41, UR10, -R69 ;  /* 0x0000000a29297c23 */ /* 0x000fc20008010845 */
[----:B------:R-:W-:Y:S01]  /*46a0*/  FFMA.FTZ R42, R42, UR10, -R69 ;  /* 0x0000000a2a2a7c23 */ /* 0x000fe20008010845 */
        /* <DEDUP_REMOVED lines=15> */
[----:B------:R-:W-:Y:S01]  /*47a0*/  PLOP3.LUT P1, PT, PT, PT, UP0, 0x80, 0x0 ;  /* 0x000000000000781c */ /* 0x000fe20003f2f008 */
[----:B------:R-:W5:Y:S01]  /*47b0*/  MUFU.EX2 R9, R9 ;  /* 0x0000000900097308 */ /* 0x000f620000000800 */
[----:B------:R-:W-:-:S07]  /*47c0*/  CS2R R30, SRZ ;  /* 0x00000000001e7805 */ /* 0x000fce000001ff00 */
[----:B------:R3:W-:Y:S08]  /*47d0*/  MUFU.EX2 R94, R12 ;  /* 0x0000000c005e7308 */ /* 0x0007f00000000800 */
[----:B------:R1:W5:Y:S01]  /*47e0*/  MUFU.EX2 R93, R13 ;  /* 0x0000000d005d7308 */ /* 0x0003620000000800 */
[----:B---3--:R-:W-:-:S01]  /*47f0*/  FFMA.FTZ R12, R26, UR10, -R69 ;  /* 0x0000000a1a0c7c23 */ /* 0x008fc20008010845 */
[----:B------:R-:W-:Y:S01]  /*4800*/  FADD.FTZ R26, R34, R21 ;  /* 0x00000015221a7221 */ /* 0x000fe20000010000 */
[----:B--2---:R-:W-:-:S01]  /*4810*/  FADD.FTZ R21, R91, R20 ;  /* 0x000000145b157221 */ /* 0x004fc20000010000 */
[----:B----4-:R-:W-:-:S03]  /*4820*/  F2FP.SATFINITE.E4M3.F32.PACK_AB_MERGE_C R91, R92, R91, RZ ;  /* 0x0000005b5c5b723e */ /* 0x010fc600048070ff */
[----:B------:R-:W-:Y:S01]  /*4830*/  FADD.FTZ R21, R92, R21 ;  /* 0x000000155c157221 */ /* 0x000fe20000010000 */
[----:B------:R-:W2:Y:S01]  /*4840*/  MUFU.EX2 R10, R10 ;  /* 0x0000000a000a7308 */ /* 0x000ea20000000800 */
[----:B-1----:R-:W-:-:S01]  /*4850*/  FFMA.FTZ R13, R27, UR10, -R69 ;  /* 0x0000000a1b0d7c23 */ /* 0x002fc20008010845 */
[----:B------:R-:W-:Y:S01]  /*4860*/  FADD.FTZ R27, R35, R26 ;  /* 0x0000001a231b7221 */ /* 0x000fe20000010000 */
[----:B------:R-:W-:-:S01]  /*4870*/  FADD.FTZ R26, R8, R21 ;  /* 0x00000015081a7221 */ /* 0x000fc20000010000 */
[----:B------:R-:W-:Y:S02]  /*4880*/  F2FP.SATFINITE.E4M3.F32.PACK_AB_MERGE_C R201, R6, R5, R91 ;  /* 0x0000000506c9723e */ /* 0x000fe4000480705b */
[----:B------:R-:W-:Y:S01]  /*4890*/  CS2R R34, SRZ ;  /* 0x0000000000227805 */ /* 0x000fe2000001ff00 */
[----:B------:R-:W-:Y:S01]  /*48a0*/  FADD.FTZ R20, R38, R27 ;  /* 0x0000001b26147221 */ /* 0x000fe20000010000 */
[----:B-----5:R-:W-:-:S01]  /*48b0*/  FADD.FTZ R26, R9, R26 ;  /* 0x0000001a091a7221 */ /* 0x020fc20000010000 */
[----:B------:R-:W1:Y:S02]  /*48c0*/  MUFU.EX2 R11, R11 ;  /* 0x0000000b000b7308 */ /* 0x000e640000000800 */
[----:B------:R-:W-:-:S01]  /*48d0*/  FADD.FTZ R20, R39, R20 ;  /* 0x0000001427147221 */ /* 0x000fc20000010000 */
[----:B------:R-:W-:Y:S01]  /*48e0*/  FADD.FTZ R21, R93, R26 ;  /* 0x0000001a5d157221 */ /* 0x000fe20000010000 */
[----:B------:R-:W-:-:S02]  /*48f0*/  F2FP.SATFINITE.E4M3.F32.PACK_AB_MERGE_C R93, R94, R93, RZ ;  /* 0x0000005d5e5d723e */ /* 0x000fc400048070ff */
[----:B------:R-:W-:Y:S01]  /*4900*/  CS2R R38, SRZ ;  /* 0x0000000000267805 */ /* 0x000fe2000001ff00 */
[----:B------:R-:W-:-:S01]  /*4910*/  FADD.FTZ R3, R71, R20 ;  /* 0x0000001447037221 */ /* 0x000fc20000010000 */
[----:B------:R-:W-:Y:S01]  /*4920*/  FADD.FTZ R21, R94, R21 ;  /* 0x000000155e157221 */ /* 0x000fe20000010000 */
[----:B------:R3:W4:Y:S01]  /*4930*/  MUFU.EX2 R15, R14 ;  /* 0x0000000e000f7308 */ /* 0x0007220000000800 */
[----:B------:R-:W-:Y:S01]  /*4940*/  F2FP.SATFINITE.E4M3.F32.PACK_AB_MERGE_C R203, R9, R8, R93 ;  /* 0x0000000809cb723e */ /* 0x000fe2000480705d */
[----:B------:R-:W-:Y:S01]  /*4950*/  FADD.FTZ R20, R72, R3 ;  /* 0x0000000348147221 */ /* 0x000fe20000010000 */
[----:B------:R-:W-:-:S03]  /*4960*/  CS2R R92, SRZ ;  /* 0x00000000005c7805 */ /* 0x000fc6000001ff00 */
[----:B------:R-:W-:Y:S01]  /*4970*/  FADD.FTZ R3, R73, R20 ;  /* 0x0000001449037221 */ /* 0x000fe20000010000 */
[----:B--2---:R-:W-:-:S01]  /*4980*/  FADD.FTZ R20, R10, R21 ;  /* 0x000000150a147221 */ /* 0x004fc20000010000 */
[----:B------:R2:W5:Y:S01]  /*4990*/  MUFU.EX2 R96, R95 ;  /* 0x0000005f00607308 */ /* 0x0005620000000800 */
[----:B---3--:R-:W-:-:S01]  /*49a0*/  FFMA.FTZ R14, R32, UR10, -R69 ;  /* 0x0000000a200e7c23 */ /* 0x008fc20008010845 */
[----:B------:R-:W-:Y:S01]  /*49b0*/  FADD.FTZ R26, R74, R3 ;  /* 0x000000034a1a7221 */ /* 0x000fe20000010000 */
[----:B-1----:R-:W-:-:S01]  /*49c0*/  FADD.FTZ R20, R11, R20 ;  /* 0x000000140b147221 */ /* 0x002fc20000010000 */
[----:B------:R-:W-:Y:S01]  /*49d0*/  FFMA.FTZ R69, R89, UR10, -R69 ;  /* 0x0000000a59457c23 */ /* 0x000fe20008010845 */
[----:B------:R-:W-:Y:S01]  /*49e0*/  CS2R R72, SRZ ;  /* 0x0000000000487805 */ /* 0x000fe2000001ff00 */
[----:B------:R-:W-:Y:S01]  /*49f0*/  FADD.FTZ R3, R75, R26 ;  /* 0x0000001a4b037221 */ /* 0x000fe20000010000 */
[----:B------:R-:W-:Y:S01]  /*4a00*/  CS2R R74, SRZ ;  /* 0x00000000004a7805 */ /* 0x000fe2000001ff00 */
[----:B------:R-:W1:Y:S01]  /*4a10*/  MUFU.EX2 R4, R4 ;  /* 0x0000000400047308 */ /* 0x000e620000000800 */
[----:B----4-:R-:W-:-:S01]  /*4a20*/  FADD.FTZ R21, R15, R20 ;  /* 0x000000140f157221 */ /* 0x010fc20000010000 */
[----:B------:R-:W-:Y:S01]  /*4a30*/  FADD.FTZ R20, R76, R3 ;  /* 0x000000034c147221 */ /* 0x000fe20000010000 */
[----:B--2---:R-:W-:-:S03]  /*4a40*/  CS2R R94, SRZ ;  /* 0x00000000005e7805 */ /* 0x004fc6000001ff00 */
[----:B------:R-:W-:Y:S02]  /*4a50*/  FADD.FTZ R3, R77, R20 ;  /* 0x000000144d037221 */ /* 0x000fe40000010000 */
[----:B------:R-:W2:Y:S01]  /*4a60*/  MUFU.EX2 R7, R7 ;  /* 0x0000000700077308 */ /* 0x000ea20000000800 */
[----:B-----5:R-:W-:-:S01]  /*4a70*/  FADD.FTZ R21, R96, R21 ;  /* 0x0000001560157221 */ /* 0x020fc20000010000 */
[----:B------:R-:W-:Y:S01]  /*4a80*/  FADD.FTZ R26, R78, R3 ;  /* 0x000000034e1a7221 */ /* 0x000fe20000010000 */
[----:B------:R-:W-:-:S04]  /*4a90*/  F2FP.SATFINITE.E4M3.F32.PACK_AB_MERGE_C R96, R96, R15, RZ ;  /* 0x0000000f6060723e */ /* 0x000fc800048070ff */
[----:B------:R-:W-:Y:S01]  /*4aa0*/  F2FP.SATFINITE.E4M3.F32.PACK_AB_MERGE_C R205, R11, R10, R96 ;  /* 0x0000000a0bcd723e */ /* 0x000fe20004807060 */
[----:B------:R-:W3:Y:S01]  /*4ab0*/  MUFU.EX2 R24, R24 ;  /* 0x0000001800187308 */ /* 0x000ee20000000800 */
[----:B-1----:R-:W-:-:S01]  /*4ac0*/  FADD.FTZ R20, R4, R21 ;  /* 0x0000001504147221 */ /* 0x002fc20000010000 */
[----:B------:R-:W-:Y:S01]  /*4ad0*/  FADD.FTZ R21, R79, R26 ;  /* 0x0000001a4f157221 */ /* 0x000fe20000010000 */
[C---:B------:R-:W-:Y:S02]  /*4ae0*/  F2FP.SATFINITE.E4M3.F32.PACK_AB_MERGE_C R79, R80.reuse, R79, RZ ;  /* 0x0000004f504f723e */ /* 0x040fe400048070ff */
[----:B------:R-:W-:Y:S01]  /*4af0*/  CS2R R96, SRZ ;  /* 0x0000000000607805 */ /* 0x000fe2000001ff00 */
[----:B------:R-:W-:-:S01]  /*4b00*/  FADD.FTZ R26, R80, R21 ;  /* 0x00000015501a7221 */ /* 0x000fc20000010000 */
[----:B------:R-:W-:Y:S01]  /*4b10*/  F2FP.SATFINITE.E4M3.F32.PACK_AB_MERGE_C R206, R78, R77, R79 ;  /* 0x0000004d4ece723e */ /* 0x000fe2000480704f */
[----:B------:R-:W1:Y:S01]  /*4b20*/  MUFU.EX2 R25, R25 ;  /* 0x0000001900197308 */ /* 0x000e620000000800 */
[----:B--2---:R-:W-:-:S01]  /*4b30*/  FADD.FTZ R3, R7, R20 ;  /* 0x0000001407037221 */ /* 0x004fc20000010000 */
[----:B------:R-:W-:Y:S01]  /*4b40*/  FADD.FTZ R21, R81, R26 ;  /* 0x0000001a51157221 */ /* 0x000fe20000010000 */
[----:B------:R-:W-:-:S02]  /*4b50*/  CS2R R78, SRZ ;  /* 0x00000000004e7805 */ /* 0x000fc4000001ff00 */
[----:B------:R-:W-:Y:S01]  /*4b60*/  CS2R R76, SRZ ;  /* 0x00000000004c7805 */ /* 0x000fe2000001ff00 */
[----:B------:R-:W-:-:S02]  /*4b70*/  FADD.FTZ R26, R82, R21 ;  /* 0x00000015521a7221 */ /* 0x000fc40000010000 */
[----:B------:R-:W2:Y:S01]  /*4b80*/  MUFU.EX2 R12, R12 ;  /* 0x0000000c000c7308 */ /* 0x000ea20000000800 */
[----:B---3--:R-:W-:-:S01]  /*4b90*/  FADD.FTZ R20, R24, R3 ;  /* 0x0000000318147221 */ /* 0x008fc20000010000 */
[----:B------:R-:W-:Y:S01]  /*4ba0*/  FADD.FTZ R21, R83, R26 ;  /* 0x0000001a53157221 */ /* 0x000fe20000010000 */
[C---:B------:R-:W-:Y:S02]  /*4bb0*/  F2FP.SATFINITE.E4M3.F32.PACK_AB_MERGE_C R83, R60.reuse, R83, RZ ;  /* 0x000000533c53723e */ /* 0x040fe400048070ff */
[----:B------:R-:W-:Y:S01]  /*4bc0*/  CS2R R26, SRZ ;  /* 0x00000000001a7805 */ /* 0x000fe2000001ff00 */
[----:B------:R-:W-:-:S01]  /*4bd0*/  FADD.FTZ R60, R60, R21 ;  /* 0x000000153c3c7221 */ /* 0x000fc20000010000 */
[----:B------:R-:W-:Y:S01]  /*4be0*/  F2FP.SATFINITE.E4M3.F32.PACK_AB_MERGE_C R208, R82, R81, R83 ;  /* 0x0000005152d0723e */ /* 0x000fe20004807053 */
[----:B------:R-:W3:Y:S01]  /*4bf0*/  MUFU.EX2 R13, R13 ;  /* 0x0000000d000d7308 */ /* 0x000ee20000000800 */
[----:B-1----:R-:W-:-:S01]  /*4c00*/  FADD.FTZ R3, R25, R20 ;  /* 0x0000001419037221 */ /* 0x002fc20000010000 */
[----:B------:R-:W-:Y:S01]  /*4c10*/  FADD.FTZ R21, R59, R60 ;  /* 0x0000003c3b157221 */ /* 0x000fe20000010000 */
[----:B------:R-:W-:-:S02]  /*4c20*/  F2FP.SATFINITE.E4M3.F32.PACK_AB_MERGE_C R25, R25, R24, RZ ;  /* 0x000000181919723e */ /* 0x000fc400048070ff */
[----:B------:R-:W-:Y:S02]  /*4c30*/  CS2R R82, SRZ ;  /* 0x0000000000527805 */ /* 0x000fe4000001ff00 */
[----:B------:R-:W-:Y:S01]  /*4c40*/  CS2R R80, SRZ ;  /* 0x0000000000507805 */ /* 0x000fe2000001ff00 */
[----:B------:R-:W-:Y:S01]  /*4c50*/  FADD.FTZ R24, R58, R21 ;  /* 0x000000153a187221 */ /* 0x000fe20000010000 */
[----:B------:R-:W-:Y:S01]  /*4c60*/  F2FP.SATFINITE.E4M3.F32.PACK_AB_MERGE_C R207, R7, R4, R25 ;  /* 0x0000000407cf723e */ /* 0x000fe20004807019 */
[----:B------:R-:W1:Y:S01]  /*4c70*/  MUFU.EX2 R28, R28 ;  /* 0x0000001c001c7308 */ /* 0x000e620000000800 */
[----:B--2---:R-:W-:-:S01]  /*4c80*/  FADD.FTZ R20, R12, R3 ;  /* 0x000000030c147221 */ /* 0x004fc20000010000 */
[----:B------:R-:W-:Y:S01]  /*4c90*/  FADD.FTZ R15, R57, R24 ;  /* 0x00000018390f7221 */ /* 0x000fe20000010000 */
[----:B------:R-:W-:-:S03]  /*4ca0*/  F2FP.SATFINITE.E4M3.F32.PACK_AB_MERGE_C R57, R54, R57, RZ ;  /* 0x000000393639723e */ /* 0x000fc600048070ff */
[----:B------:R-:W-:Y:S01]  /*4cb0*/  FADD.FTZ R15, R54, R15 ;  /* 0x0000000f360f7221 */ /* 0x000fe20000010000 */
[----:B------:R-:W-:Y:S01]  /*4cc0*/  F2FP.SATFINITE.E4M3.F32.PACK_AB_MERGE_C R210, R58, R59, R57 ;  /* 0x0000003b3ad2723e */ /* 0x000fe20004807039 */
[----:B------:R-:W2:Y:S01]  /*4cd0*/  MUFU.EX2 R29, R29 ;  /* 0x0000001d001d7308 */ /* 0x000ea20000000800 */
[----:B---3--:R-:W-:-:S01]  /*4ce0*/  FADD.FTZ R3, R13, R20 ;  /* 0x000000140d037221 */ /* 0x008fc20000010000 */
[----:B------:R-:W-:-:S06]  /*4cf0*/  CS2R R58, SRZ ;  /* 0x00000000003a7805 */ /* 0x000fcc000001ff00 */
[----:B------:R-:W3:Y:S01]  /*4d00*/  MUFU.EX2 R14, R14 ;  /* 0x0000000e000e7308 */ /* 0x000ee20000000800 */
[----:B-1----:R-:W-:-:S07]  /*4d10*/  FADD.FTZ R20, R28, R3 ;  /* 0x000000031c147221 */ /* 0x002fce0000010000 */
[----:B------:R-:W1:Y:S01]  /*4d20*/  MUFU.EX2 R33, R33 ;  /* 0x0000002100217308 */ /* 0x000e620000000800 */
[----:B--2---:R-:W-:-:S01]  /*4d30*/  FADD.FTZ R3, R29, R20 ;  /* 0x000000141d037221 */ /* 0x004fc20000010000 */
[----:B------:R-:W-:-:S04]  /*4d40*/  F2FP.SATFINITE.E4M3.F32.PACK_AB_MERGE_C R28, R29, R28, RZ ;  /* 0x0000001c1d1c723e */ /* 0x000fc800048070ff */
[----:B------:R-:W-:Y:S02]  /*4d50*/  F2FP.SATFINITE.E4M3.F32.PACK_AB_MERGE_C R209, R13, R12, R28 ;  /* 0x0000000c0dd1723e */ /* 0x000fe4000480701c */
[----:B------:R-:W-:Y:S01]  /*4d60*/  CS2R R28, SRZ ;  /* 0x00000000001c7805 */ /* 0x000fe2000001ff00 */
[----:B------:R-:W2:Y:S01]  /*4d70*/  MUFU.EX2 R36, R36 ;  /* 0x0000002400247308 */ /* 0x000ea20000000800 */
[----:B---3--:R-:W-:-:S07]  /*4d80*/  FADD.FTZ R20, R14, R3 ;  /* 0x000000030e147221 */ /* 0x008fce0000010000 */
[----:B------:R-:W3:Y:S01]  /*4d90*/  MUFU.EX2 R37, R37 ;  /* 0x0000002500257308 */ /* 0x000ee20000000800 */
[----:B-1----:R-:W-:-:S07]  /*4da0*/  FADD.FTZ R3, R33, R20 ;  /* 0x0000001421037221 */ /* 0x002fce0000010000 */
[----:B------:R-:W1:Y:S01]  /*4db0*/  MUFU.EX2 R40, R40 ;  /* 0x0000002800287308 */ /* 0x000e620000000800 */
[----:B--2---:R-:W-:-:S07]  /*4dc0*/  FADD.FTZ R20, R36, R3 ;  /* 0x0000000324147221 */ /* 0x004fce0000010000 */
[----:B------:R-:W2:Y:S01]  /*4dd0*/  MUFU.EX2 R41, R41 ;  /* 0x0000002900297308 */ /* 0x000ea20000000800 */
[C---:B---3--:R-:W-:Y:S01]  /*4de0*/  F2FP.SATFINITE.E4M3.F32.PACK_AB_MERGE_C R36, R37.reuse, R36, RZ ;  /* 0x000000242524723e */ /* 0x048fe200048070ff */
[----:B------:R-:W-:Y:S01]  /*4df0*/  FADD.FTZ R37, R37, R20 ;  /* 0x0000001425257221 */ /* 0x000fe20000010000 */
[----:B------:R-:W-:-:S02]  /*4e00*/  FADD.FTZ R20, R52, R15 ;  /* 0x0000000f34147221 */ /* 0x000fc40000010000 */
[----:B------:R-:W-:Y:S02]  /*4e10*/  F2FP.SATFINITE.E4M3.F32.PACK_AB_MERGE_C R211, R33, R14, R36 ;  /* 0x0000000e21d3723e */ /* 0x000fe40004807024 */
[----:B------:R-:W-:Y:S01]  /*4e20*/  CS2R R32, SRZ ;  /* 0x0000000000207805 */ /* 0x000fe2000001ff00 */
[----:B------:R-:W-:Y:S01]  /*4e30*/  FADD.FTZ R15, R49, R20 ;  /* 0x00000014310f7221 */ /* 0x000fe20000010000 */
[----:B------:R-:W3:Y:S01]  /*4e40*/  MUFU.EX2 R42, R42 ;  /* 0x0000002a002a7308 */ /* 0x000ee20000000800 */
[----:B-1----:R-:W-:-:S01]  /*4e50*/  FADD.FTZ R24, R40, R37 ;  /* 0x0000002528187221 */ /* 0x002fc20000010000 */
[----:B------:R-:W-:Y:S01]  /*4e60*/  CS2R R36, SRZ ;  /* 0x0000000000247805 */ /* 0x000fe2000001ff00 */
[----:B------:R-:W-:-:S05]  /*4e70*/  FADD.FTZ R20, R48, R15 ;  /* 0x0000000f30147221 */ /* 0x000fca0000010000 */
[----:B------:R-:W1:Y:S01]  /*4e80*/  MUFU.EX2 R85, R85 ;  /* 0x0000005500557308 */ /* 0x000e620000000800 */
[----:B--2---:R-:W-:-:S07]  /*4e90*/  FADD.FTZ R21, R41, R24 ;  /* 0x0000001829157221 */ /* 0x004fce0000010000 */
[----:B------:R-:W2:Y:S01]  /*4ea0*/  MUFU.EX2 R43, R43 ;  /* 0x0000002b002b7308 */ /* 0x000ea20000000800 */
[----:B---3--:R-:W-:-:S07]  /*4eb0*/  FADD.FTZ R24, R42, R21 ;  /* 0x000000152a187221 */ /* 0x008fce0000010000 */
[----:B------:R-:W3:Y:S01]  /*4ec0*/  MUFU.EX2 R51, R51 ;  /* 0x0000003300337308 */ /* 0x000ee20000000800 */
[----:B-1----:R-:W-:-:S01]  /*4ed0*/  FADD.FTZ R20, R85, R20 ;  /* 0x0000001455147221 */ /* 0x002fc20000010000 */
[----:B------:R-:W-:-:S04]  /*4ee0*/  F2FP.SATFINITE.E4M3.F32.PACK_AB_MERGE_C R48, R85, R48, RZ ;  /* 0x000000305530723e */ /* 0x000fc800048070ff */
[----:B------:R-:W-:Y:S02]  /*4ef0*/  F2FP.SATFINITE.E4M3.F32.PACK_AB_MERGE_C R212, R49, R52, R48 ;  /* 0x0000003431d4723e */ /* 0x000fe40004807030 */
[----:B------:R-:W-:Y:S01]  /*4f00*/  CS2R R48, SRZ ;  /* 0x0000000000307805 */ /* 0x000fe2000001ff00 */
[----:B------:R-:W1:Y:S01]  /*4f10*/  MUFU.EX2 R44, R44 ;  /* 0x0000002c002c7308 */ /* 0x000e620000000800 */
[C---:B--2---:R-:W-:Y:S01]  /*4f20*/  F2FP.SATFINITE.E4M3.F32.PACK_AB_MERGE_C R42, R43.reuse, R42, RZ ;  /* 0x0000002a2b2a723e */ /* 0x044fe200048070ff */
[----:B------:R-:W-:-:S03]  /*4f30*/  FADD.FTZ R43, R43, R24 ;  /* 0x000000182b2b7221 */ /* 0x000fc60000010000 */
[----:B------:R-:W-:Y:S02]  /*4f40*/  F2FP.SATFINITE.E4M3.F32.PACK_AB_MERGE_C R213, R41, R40, R42 ;  /* 0x0000002829d5723e */ /* 0x000fe4000480702a */
[----:B------:R-:W-:Y:S01]  /*4f50*/  CS2R R40, SRZ ;  /* 0x0000000000287805 */ /* 0x000fe2000001ff00 */
[----:B------:R-:W2:Y:S01]  /*4f60*/  MUFU.EX2 R56, R56 ;  /* 0x0000003800387308 */ /* 0x000ea20000000800 */
[----:B---3--:R-:W-:-:S07]  /*4f70*/  FADD.FTZ R15, R51, R20 ;  /* 0x00000014330f7221 */ /* 0x008fce0000010000 */
[----:B------:R-:W3:Y:S01]  /*4f80*/  MUFU.EX2 R45, R45 ;  /* 0x0000002d002d7308 */ /* 0x000ee20000000800 */
[----:B-1----:R-:W-:-:S01]  /*4f90*/  FADD.FTZ R20, R44, R43 ;  /* 0x0000002b2c147221 */ /* 0x002fc20000010000 */
[----:B------:R-:W-:-:S06]  /*4fa0*/  CS2R R42, SRZ ;  /* 0x00000000002a7805 */ /* 0x000fcc000001ff00 */
[----:B------:R-:W-:Y:S01]  /*4fb0*/  MUFU.EX2 R53, R53 ;  /* 0x0000003500357308 */ /* 0x000fe20000000800 */
[----:B--2---:R-:W-:-:S07]  /*4fc0*/  FADD.FTZ R24, R56, R15 ;  /* 0x0000000f38187221 */ /* 0x004fce0000010000 */
[----:B------:R-:W1:Y:S01]  /*4fd0*/  MUFU.EX2 R62, R62 ;  /* 0x0000003e003e7308 */ /* 0x000e620000000800 */
[----:B---3--:R-:W-:-:S07]  /*4fe0*/  FADD.FTZ R15, R45, R20 ;  /* 0x000000142d0f7221 */ /* 0x008fce0000010000 */
[----:B------:R-:W2:Y:S08]  /*4ff0*/  MUFU.EX2 R46, R46 ;  /* 0x0000002e002e7308 */ /* 0x000eb00000000800 */
[----:B------:R-:W3:Y:S01]  /*5000*/  MUFU.EX2 R47, R47 ;  /* 0x0000002f002f7308 */ /* 0x000ee20000000800 */
[----:B-1----:R-:W-:Y:S01]  /*5010*/  F2FP.SATFINITE.E4M3.F32.PACK_AB_MERGE_C R21, R62, R53, RZ ;  /* 0x000000353e15723e */ /* 0x002fe200048070ff */
[----:B------:R-:W-:Y:S01]  /*5020*/  FADD.FTZ R53, R53, R24 ;  /* 0x0000001835357221 */ /* 0x000fe20000010000 */
[----:B------:R-:W-:-:S02]  /*5030*/  CS2R R24, SRZ ;  /* 0x0000000000187805 */ /* 0x000fc4000001ff00 */
[----:B------:R-:W-:Y:S01]  /*5040*/  F2FP.SATFINITE.E4M3.F32.PACK_AB_MERGE_C R214, R56, R51, R21 ;  /* 0x0000003338d6723e */ /* 0x000fe20004807015 */
[----:B------:R-:W-:-:S01]  /*5050*/  FADD.FTZ R62, R62, R53 ;  /* 0x000000353e3e7221 */ /* 0x000fc20000010000 */
[----:B------:R-:W-:Y:S01]  /*5060*/  CS2R R56, SRZ ;  /* 0x0000000000387805 */ /* 0x000fe2000001ff00 */
[----:B------:R-:W-:Y:S01]  /*5070*/  MUFU.EX2 R63, R63 ;  /* 0x0000003f003f7308 */ /* 0x000fe20000000800 */
[----:B--2---:R-:W-:-:S01]  /*5080*/  FADD.FTZ R20, R46, R15 ;  /* 0x0000000f2e147221 */ /* 0x004fc20000010000 */
[----:B------:R-:W-:-:S06]  /*5090*/  CS2R R52, SRZ ;  /* 0x0000000000347805 */ /* 0x000fcc000001ff00 */
[----:B------:R-:W1:Y:S01]  /*50a0*/  MUFU.EX2 R66, R66 ;  /* 0x0000004200427308 */ /* 0x000e620000000800 */
[C---:B---3--:R-:W-:Y:S01]  /*50b0*/  F2FP.SATFINITE.E4M3.F32.PACK_AB_MERGE_C R46, R47.reuse, R46, RZ ;  /* 0x0000002e2f2e723e */ /* 0x048fe200048070ff */
[----:B------:R-:W-:-:S03]  /*50c0*/  FADD.FTZ R47, R47, R20 ;  /* 0x000000142f2f7221 */ /* 0x000fc60000010000 */
[----:B------:R-:W-:Y:S02]  /*50d0*/  F2FP.SATFINITE.E4M3.F32.PACK_AB_MERGE_C R215, R45, R44, R46 ;  /* 0x0000002c2dd7723e */ /* 0x000fe4000480702e */
[----:B------:R-:W-:Y:S01]  /*50e0*/  CS2R R44, SRZ ;  /* 0x00000000002c7805 */ /* 0x000fe2000001ff00 */
[----:B------:R-:W2:Y:S08]  /*50f0*/  MUFU.EX2 R61, R61 ;  /* 0x0000003d003d7308 */ /* 0x000eb00000000800 */
[----:B------:R-:W3:Y:S01]  /*5100*/  MUFU.EX2 R50, R50 ;  /* 0x0000003200327308 */ /* 0x000ee20000000800 */
[----:B-1----:R-:W-:-:S07]  /*5110*/  F2FP.SATFINITE.E4M3.F32.PACK_AB_MERGE_C R15, R66, R63, RZ ;  /* 0x0000003f420f723e */ /* 0x002fce00048070ff */
[----:B------:R-:W1:Y:S01]  /*5120*/  MUFU.EX2 R64, R64 ;  /* 0x0000004000407308 */ /* 0x000e620000000800 */
[----:B--2---:R-:W-:-:S07]  /*5130*/  FADD.FTZ R5, R61, R62 ;  /* 0x0000003e3d057221 */ /* 0x004fce0000010000 */
[----:B------:R-:W2:Y:S01]  /*5140*/  MUFU.EX2 R55, R55 ;  /* 0x0000003700377308 */ /* 0x000ea20000000800 */
[----:B---3--:R-:W-:-:S01]  /*5150*/  FADD.FTZ R6, R50, R47 ;  /* 0x0000002f32067221 */ /* 0x008fc20000010000 */
[----:B------:R-:W-:-:S06]  /*5160*/  CS2R R46, SRZ ;  /* 0x00000000002e7805 */ /* 0x000fcc000001ff00 */
[----:B------:R-:W3:Y:S01]  /*5170*/  MUFU.EX2 R84, R84 ;  /* 0x0000005400547308 */ /* 0x000ee20000000800 */
[C---:B-1----:R-:W-:Y:S01]  /*5180*/  F2FP.SATFINITE.E4M3.F32.PACK_AB_MERGE_C R216, R64.reuse, R61, R15 ;  /* 0x0000003d40d8723e */ /* 0x042fe2000480700f */
[----:B------:R-:W-:Y:S01]  /*5190*/  FADD.FTZ R64, R64, R5 ;  /* 0x0000000540407221 */ /* 0x000fe20000010000 */
[----:B------:R-:W-:-:S03]  /*51a0*/  CS2R R60, SRZ ;  /* 0x00000000003c7805 */ /* 0x000fc6000001ff00 */
[----:B------:R-:W-:Y:S02]  /*51b0*/  FADD.FTZ R63, R63, R64 ;  /* 0x000000403f3f7221 */ /* 0x000fe40000010000 */
[----:B------:R1:W4:Y:S01]  /*51c0*/  MUFU.EX2 R3, R90 ;  /* 0x0000005a00037308 */ /* 0x0003220000000800 */
[----:B--2---:R-:W-:-:S01]  /*51d0*/  FADD.FTZ R5, R55, R6 ;  /* 0x0000000637057221 */ /* 0x004fc20000010000 */
[----:B------:R-:W-:Y:S01]  /*51e0*/  FADD.FTZ R66, R66, R63 ;  /* 0x0000003f42427221 */ /* 0x000fe20000010000 */
[----:B------:R-:W-:-:S05]  /*51f0*/  CS2R R62, SRZ ;  /* 0x00000000003e7805 */ /* 0x000fca000001ff00 */
[----:B------:R-:W-:Y:S01]  /*5200*/  MUFU.EX2 R67, R67 ;  /* 0x0000004300437308 */ /* 0x000fe20000000800 */
[----:B---3--:R-:W-:-:S01]  /*5210*/  FADD.FTZ R4, R84, R5 ;  /* 0x0000000554047221 */ /* 0x008fc20000010000 */
[----:B-1----:R-:W-:-:S06]  /*5220*/  CS2R R90, SRZ ;  /* 0x00000000005a7805 */ /* 0x002fcc000001ff00 */
[----:B------:R-:W1:Y:S01]  /*5230*/  MUFU.EX2 R70, R70 ;  /* 0x0000004600467308 */ /* 0x000e620000000800 */
[C---:B----4-:R-:W-:Y:S01]  /*5240*/  F2FP.SATFINITE.E4M3.F32.PACK_AB_MERGE_C R84, R3.reuse, R84, RZ ;  /* 0x000000540354723e */ /* 0x050fe200048070ff */
[----:B------:R-:W-:-:S03]  /*5250*/  FADD.FTZ R3, R3, R4 ;  /* 0x0000000403037221 */ /* 0x000fc60000010000 */
[----:B------:R-:W-:Y:S02]  /*5260*/  F2FP.SATFINITE.E4M3.F32.PACK_AB_MERGE_C R217, R55, R50, R84 ;  /* 0x0000003237d9723e */ /* 0x000fe40004807054 */
[----:B------:R-:W-:Y:S02]  /*5270*/  CS2R R84, SRZ ;  /* 0x0000000000547805 */ /* 0x000fe4000001ff00 */
[----:B------:R-:W-:Y:S01]  /*5280*/  CS2R R54, SRZ ;  /* 0x0000000000367805 */ /* 0x000fe2000001ff00 */
[----:B------:R-:W2:Y:S01]  /*5290*/  MUFU.EX2 R65, R65 ;  /* 0x0000004100417308 */ /* 0x000ea20000000800 */
[----:B------:R-:W-:-:S07]  /*52a0*/  CS2R R50, SRZ ;  /* 0x0000000000327805 */ /* 0x000fce000001ff00 */
[----:B------:R-:W3:Y:S01]  /*52b0*/  MUFU.EX2 R86, R86 ;  /* 0x0000005600567308 */ /* 0x000ee20000000800 */
[----:B-1----:R-:W-:-:S07]  /*52c0*/  F2FP.SATFINITE.E4M3.F32.PACK_AB_MERGE_C R6, R70, R67, RZ ;  /* 0x000000434606723e */ /* 0x002fce00048070ff */
[----:B------:R-:W1:Y:S01]  /*52d0*/  MUFU.EX2 R68, R68 ;  /* 0x0000004400447308 */ /* 0x000e620000000800 */
[----:B--2---:R-:W-:-:S07]  /*52e0*/  FADD.FTZ R5, R65, R66 ;  /* 0x0000004241057221 */ /* 0x004fce0000010000 */
[----:B------:R-:W2:Y:S01]  /*52f0*/  MUFU.EX2 R87, R87 ;  /* 0x0000005700577308 */ /* 0x000ea20000000800 */
[----:B---3--:R-:W-:-:S07]  /*5300*/  FADD.FTZ R4, R86, R3 ;  /* 0x0000000356047221 */ /* 0x008fce0000010000 */
[----:B------:R-:W3:Y:S01]  /*5310*/  MUFU.EX2 R88, R88 ;  /* 0x0000005800587308 */ /* 0x000ee20000000800 */
[C---:B-1----:R-:W-:Y:S01]  /*5320*/  F2FP.SATFINITE.E4M3.F32.PACK_AB_MERGE_C R218, R68.reuse, R65, R6 ;  /* 0x0000004144da723e */ /* 0x042fe20004807006 */
[----:B------:R-:W-:Y:S01]  /*5330*/  FADD.FTZ R68, R68, R5 ;  /* 0x0000000544447221 */ /* 0x000fe20000010000 */
[----:B------:R-:W-:-:S03]  /*5340*/  CS2R R64, SRZ ;  /* 0x0000000000407805 */ /* 0x000fc6000001ff00 */
[----:B------:R-:W-:Y:S02]  /*5350*/  FADD.FTZ R67, R67, R68 ;  /* 0x0000004443437221 */ /* 0x000fe40000010000 */
[----:B------:R-:W1:Y:S01]  /*5360*/  MUFU.EX2 R69, R69 ;  /* 0x0000004500457308 */ /* 0x000e620000000800 */
[----:B--2---:R-:W-:-:S04]  /*5370*/  FADD.FTZ R3, R87, R4 ;  /* 0x0000000457037221 */ /* 0x004fc80000010000 */
[----:B---3--:R-:W-:Y:S01]  /*5380*/  FADD.FTZ R6, R88, R3 ;  /* 0x0000000358067221 */ /* 0x008fe20000010000 */
[----:B------:R-:W-:-:S01]  /*5390*/  FADD.FTZ R3, R70, R67 ;  /* 0x0000004346037221 */ /* 0x000fc20000010000 */
[----:B------:R-:W-:Y:S02]  /*53a0*/  CS2R R70, SRZ ;  /* 0x0000000000467805 */ /* 0x000fe4000001ff00 */
[----:B------:R-:W-:Y:S02]  /*53b0*/  CS2R R66, SRZ ;  /* 0x0000000000427805 */ /* 0x000fe4000001ff00 */
[C---:B-1----:R-:W-:Y:S01]  /*53c0*/  F2FP.SATFINITE.E4M3.F32.PACK_AB_MERGE_C R4, R69.reuse, R88, RZ ;  /* 0x000000584504723e */ /* 0x042fe200048070ff */
[----:B------:R-:W-:-:S01]  /*53d0*/  FADD.FTZ R6, R69, R6 ;  /* 0x0000000645067221 */ /* 0x000fc20000010000 */
[----:B------:R-:W-:Y:S02]  /*53e0*/  CS2R R88, SRZ ;  /* 0x0000000000587805 */ /* 0x000fe4000001ff00 */
[----:B------:R-:W-:-:S02]  /*53f0*/  CS2R R68, SRZ ;  /* 0x0000000000447805 */ /* 0x000fc4000001ff00 */
[----:B------:R-:W-:Y:S02]  /*5400*/  F2FP.SATFINITE.E4M3.F32.PACK_AB_MERGE_C R219, R87, R86, R4 ;  /* 0x0000005657db723e */ /* 0x000fe40004807004 */
[----:B------:R-:W-:Y:S01]  /*5410*/  CS2R R86, SRZ ;  /* 0x0000000000567805 */ /* 0x000fe2000001ff00 */
[----:B------:R-:W-:Y:S06]  /*5420*/  @!P1 BRA `(.L_x_135) ;  /* 0x0000003800489947 */ /* 0x000fec0003800000 */
[----:B------:R-:W-:Y:S01]  /*5430*/  IMAD.MOV.U32 R5, RZ, RZ, R120 ;  /* 0x000000ffff057224 */ /* 0x000fe200078e0078 */
[----:B------:R-:W-:Y:S01]  /*5440*/  UMOV UR56, UR49 ;  /* 0x0000003100387c82 */ /* 0x000fe20008000000 */
[----:B------:R-:W-:Y:S01]  /*5450*/  IMAD.MOV.U32 R4, RZ, RZ, R121 ;  /* 0x000000ffff047224 */ /* 0x000fe200078e0079 */
[----:B------:R-:W-:Y:S01]  /*5460*/  UIADD3 UR54, UR54, -0x2, URZ ;  /* 0xfffffffe36367890 */ /* 0x000fe2000fffe03f */
[----:B------:R-:W-:Y:S01]  /*5470*/  IMAD.MOV.U32 R119, RZ, RZ, RZ ;  /* 0x000000ffff777224 */ /* 0x000fe200078e00ff */
[----:B------:R-:W-:Y:S01]  /*5480*/  UMOV UR57, UR36 ;  /* 0x0000002400397c82 */ /* 0x000fe20008000000 */
[----:B------:R-:W-:-:S09]  /*5490*/  ULDC UR49, c[0x0][0x988] ;  /* 0x0002620000317ab9 */ /* 0x000fd20000000800 */
.L_x_146:
[----:B------:R-:W-:Y:S01]  /*54a0*/  ISETP.NE.AND P2, PT, RZ, UR40, PT ;  /* 0x00000028ff007c0c */ /* 0x000fe2000bf45270 */
[----:B------:R-:W-:-:S04]  /*54b0*/  UISETP.NE.AND UP0, UPT, UR56, 0x1, UPT ;  /* 0x000000013800788c */ /* 0x000fc8000bf05270 */
[----:B------:R-:W-:-:S04]  /*54c0*/  USEL UR36, URZ, 0x1, UP0 ;  /* 0x000000013f247887 */ /* 0x000fc80008000000 */
[----:B------:R-:W-:-:S04]  /*54d0*/  ULOP3.LUT UR36, UR57, UR36, URZ, 0x3c, !UPT ;  /* 0x0000002439247292 */ /* 0x000fc8000f8e3c3f */
[----:B------:R-:W-:Y:S08]  /*54e0*/  @P2 BRA `(.L_x_136) ;  /* 0x0000000000382947 */ /* 0x000ff00003800000 */
[----:B------:R-:W-:Y:S05]  /*54f0*/  @!P0 BRA `(.L_x_137) ;  /* 0x0000000000048947 */ /* 0x000fea0003800000 */
[----:B------:R-:W-:Y:S01]  /*5500*/  BPT.TRAP 0x1 ;  /* 0x000000040000795c */ /* 0x000fe20000300000 */
.L_x_137:
        /* <DEDUP_REMOVED lines=9> */
.L_x_138:
[----:B--2---:R-:W-:Y:S05]  /*55a0*/  @P1 BRA `(.L_x_136) ;  /* 0x0000000000081947 */ /* 0x004fea0003800000 */
[----:B------:R-:W2:Y:S02]  /*55b0*/  SYNCS.PHASECHK.TRANS64.TRYWAIT P1, [UR6+0x33430], R7 ;  /* 0x03343007ff0075a7 */ /* 0x000ea40008020146 */
[----:B--2---:R-:W-:Y:S05]  /*55c0*/  @!P1 BRA `(.L_x_139) ;  /* 0x0000009000a09947 */ /* 0x004fea0003800000 */
.L_x_136:
        /* <DEDUP_REMOVED lines=189> */
.L_x_141:
[----:B------:R-:W-:Y:S01]  /*61a0*/  ULEA UR6, UR56, UR38, 0x3 ;  /* 0x0000002638067291 */ /* 0x000fe2000f8e183f */
[----:B------:R-:W-:-:S05]  /*61b0*/  IMAD.U32 R7, RZ, RZ, UR57 ;  /* 0x00000039ff077e24 */ /* 0x000fca000f8e00ff */
[----:B------:R-:W-:-:S04]  /*61c0*/  SHF.L.U32 R7, R7, 0x1f, RZ ;  /* 0x0000001f07077819 */ /* 0x000fc800000006ff */
[----:B------:R1:W2:Y:S01]  /*61d0*/  SYNCS.PHASECHK.TRANS64.TRYWAIT P1, [UR6+0x33450], R7 ;  /* 0x03345007ff0075a7 */ /* 0x0002a20008020146 */
[----:B------:R-:W-:Y:S05]  /*61e0*/  @!P0 BRA `(.L_x_142) ;  /* 0x0000000000048947 */ /* 0x000fea0003800000 */
[----:B------:R-:W-:Y:S01]  /*61f0*/  BPT.TRAP 0x1 ;  /* 0x000000040000795c */ /* 0x000fe20000300000 */
.L_x_142:
[----:B--2---:R-:W-:Y:S05]  /*6200*/  @P1 BRA `(.L_x_140) ;  /* 0x0000000000081947 */ /* 0x004fea0003800000 */
[----:B------:R-:W2:Y:S02]  /*6210*/  SYNCS.PHASECHK.TRANS64.TRYWAIT P1, [UR6+0x33450], R7 ;  /* 0x03345007ff0075a7 */ /* 0x000ea40008020146 */
[----:B--2---:R-:W-:Y:S05]  /*6220*/  @!P1 BRA `(.L_x_143) ;  /* 0x0000008400a09947 */ /* 0x004fea0003800000 */
.L_x_140:
[----:B------:R-:W-:Y:S01]  /*6230*/  UIADD3 UR6, UR38, 0x200, URZ ;  /* 0x0000020026067890 */ /* 0x000fe2000fffe03f */
[----:B------:R-:W-:Y:S01]  /*6240*/  WARPGROUP.ARRIVE ;  /* 0x00000000000079c5 */ /* 0x000fe20000000000 */
[----:B------:R-:W-:Y:S01]  /*6250*/  UMOV UR7, 0xc0000010 ;  /* 0xc000001000077882 */ /* 0x000fe20000000000 */
[----:B-12---:R-:W-:Y:S01]  /*6260*/  IADD3 R7, -R22, 0xb, RZ ;  /* 0x0000000b16077810 */ /* 0x006fe20007ffe1ff */
        /* <DEDUP_REMOVED lines=25> */
[----:B------:R-:W-:Y:S03]  /*6400*/  QGMMA.64x192x32.F32.E4M3.E4M3 R24, R216, gdesc[UR4], R24, gsb0 ;  /* 0x02e00004d8187df3 */ /* 0x000fe60008000818 */
[----:B------:R-:W-:Y:S02]  /*6410*/  WARPGROUP.DEPBAR.LE gsb0, 0x0 ;  /* 0x00008000000079c5 */ /* 0x000fe40000010000 */
[----:B------:R1:W-:Y:S06]  /*6420*/  BAR.ARV R7, 0x100 ;  /* 0x000400070000751d */ /* 0x0003ec0000002000 */
[----:B------:R-:W-:Y:S05]  /*6430*/  @!P0 BRA `(.L_x_144) ;  /* 0x0000000000048947 */ /* 0x000fea0003800000 */
[----:B------:R-:W-:Y:S01]  /*6440*/  BPT.TRAP 0x1 ;  /* 0x000000040000795c */ /* 0x000fe20000300000 */
.L_x_144:
[C---:B-1----:R-:W-:Y:S01]  /*6450*/  FMUL.FTZ R7, R0.reuse, R184 ;  /* 0x000000b800077220 */ /* 0x042fe20000410000 */
        /* <DEDUP_REMOVED lines=36> */
[----:B------:R-:W-:Y:S01]  /*66a0*/  FMUL.FTZ R183, R0, R183 ;  /* 0x000000b700b77220 */ /* 0x000fe20000410000 */
        /* <DEDUP_REMOVED lines=66> */
[----:B------:R-:W-:Y:S01]  /*6ad0*/  UMOV UR10, UR49 ;  /* 0x00000031000a7c82 */ /* 0x000fe20008000000 */
[----:B------:R-:W-:Y:S01]  /*6ae0*/  ISETP.NE.AND P1, PT, R2, RZ, PT ;  /* 0x000000ff0200720c */ /* 0x000fe20003f25270 */
[----:B------:R-:W-:-:S04]  /*6af0*/  IMAD.U32 R196, RZ, RZ, UR10 ;  /* 0x0000000affc47e24 */ /* 0x000fc8000f8e00ff */
[----:B------:R-:W2:Y:S01]  /*6b00*/  MUFU.TANH R187, R187 ;  /* 0x000000bb00bb7308 */ /* 0x000ea20000002400 */
[----:B---3--:R-:W-:-:S07]  /*6b10*/  FMNMX.FTZ R192, R184, R193, !PT ;  /* 0x000000c1b8c07209 */ /* 0x008fce0007810000 */
[----:B------:R-:W3:Y:S01]  /*6b20*/  MUFU.TANH R186, R186 ;  /* 0x000000ba00ba7308 */ /* 0x000ee20000002400 */
[----:B-1----:R-:W-:-:S07]  /*6b30*/  FMNMX.FTZ R191, R185, R120, !PT ;  /* 0x00000078b9bf7209 */ /* 0x002fce0007810000 */
[----:B------:R-:W1:Y:S01]  /*6b40*/  MUFU.TANH R188, R188 ;  /* 0x000000bc00bc7308 */ /* 0x000e620000002400 */
[----:B--2---:R-:W-:-:S07]  /*6b50*/  FMNMX.FTZ R121, R187, R192, !PT ;  /* 0x000000c0bb797209 */ /* 0x004fce0007810000 */
        /* <DEDUP_REMOVED lines=127> */
[----:B---3--:R-:W-:Y:S02]  /*7350*/  FMNMX.FTZ R192, R134, R191, !PT ;  /* 0x000000bf86c07209 */ /* 0x008fe40007810000 */
[----:B-1----:R-:W-:-:S05]  /*7360*/  FMNMX.FTZ R191, R133, R120, !PT ;  /* 0x0000007885bf7209 */ /* 0x002fca0007810000 */
[----:B------:R-:W1:Y:S01]  /*7370*/  SHFL.BFLY PT, R120, R191, 0x2, 0x1f ;  /* 0x0c401f00bf787f89 */ /* 0x000e6200000e0000 */
[----:B--2---:R-:W-:-:S05]  /*7380*/  FMNMX.FTZ R192, R135, R192, !PT ;  /* 0x000000c087c07209 */ /* 0x004fca0007810000 */
[----:B------:R-:W2:Y:S01]  /*7390*/  SHFL.BFLY PT, R121, R192, 0x2, 0x1f ;  /* 0x0c401f00c0797f89 */ /* 0x000ea200000e0000 */
[----:B-1----:R-:W-:-:S05]  /*73a0*/  FMNMX.FTZ R193, R191, R120, !PT ;  /* 0x00000078bfc17209 */ /* 0x002fca0007810000 */
[----:B------:R-:W1:Y:S01]  /*73b0*/  SHFL.BFLY PT, R120, R193, 0x1, 0x1f ;  /* 0x0c201f00c1787f89 */ /* 0x000e6200000e0000 */
[----:B--2---:R-:W-:-:S05]  /*73c0*/  FMNMX.FTZ R194, R192, R121, !PT ;  /* 0x00000079c0c27209 */ /* 0x004fca0007810000 */
[----:B------:R-:W2:Y:S01]  /*73d0*/  SHFL.BFLY PT, R195, R194, 0x1, 0x1f ;  /* 0x0c201f00c2c37f89 */ /* 0x000ea200000e0000 */
[----:B-1----:R-:W-:Y:S01]  /*73e0*/  FMNMX.FTZ R121, R193, R120, !PT ;  /* 0x00000078c1797209 */ /* 0x002fe20007810000 */
[----:B------:R-:W-:-:S04]  /*73f0*/  IMAD.U32 R193, RZ, RZ, UR10 ;  /* 0x0000000affc17e24 */ /* 0x000fc8000f8e00ff */
[C---:B------:R-:W-:Y:S01]  /*7400*/  FFMA.FTZ R191, R121.reuse, R196, -8 ;  /* 0xc100000079bf7423 */ /* 0x040fe200000100c4 */
[----:B------:R-:W-:-:S01]  /*7410*/  FADD.FTZ R4, -R121, R4 ;  /* 0x0000000479047221 */ /* 0x000fc20000010100 */
[----:B--2---:R-:W-:Y:S02]  /*7420*/  FMNMX.FTZ R120, R194, R195, !PT ;  /* 0x000000c3c2787209 */ /* 0x004fe40007810000 */
[----:B------:R-:W-:-:S01]  /*7430*/  FFMA.FTZ R7, R7, UR10, -R191 ;  /* 0x0000000a07077c23 */ /* 0x000fc200080108bf */
[--C-:B------:R-:W-:Y:S01]  /*7440*/  FFMA.FTZ R8, R8, UR10, -R191.reuse ;  /* 0x0000000a08087c23 */ /* 0x100fe200080108bf */
        /* <DEDUP_REMOVED lines=37> */
[----:B------:R-:W-:Y:S01]  /*76a0*/  FFMA.FTZ R191, R133, UR10, -R191 ;  /* 0x0000000a85bf7c23 */ /* 0x000fe200080108bf */
[----:B------:R-:W-:-:S01]  /*76b0*/  FADD.FTZ R5, -R120, R5 ;  /* 0x0000000578057221 */ /* 0x000fc20000010100 */
[----:B------:R-:W-:Y:S01]  /*76c0*/  FFMA.FTZ R133, R120, R193, -8 ;  /* 0xc100000078857423 */ /* 0x000fe200000100c1 */
[----:B------:R-:W-:Y:S01]  /*76d0*/  FMUL.FTZ R4, R4, UR10 ;  /* 0x0000000a04047c20 */ /* 0x000fe20008410000 */
[----:B------:R-:W-:Y:S01]  /*76e0*/  MUFU.EX2 R7, R7 ;  /* 0x0000000700077308 */ /* 0x000fe20000000800 */
[----:B------:R-:W-:Y:S01]  /*76f0*/  FMUL.FTZ R5, R5, UR10 ;  /* 0x0000000a05057c20 */ /* 0x000fe20008410000 */
        /* <DEDUP_REMOVED lines=22> */
[----:B------:R-:W2:Y:S01]  /*7860*/  MUFU.EX2 R10, R10 ;  /* 0x0000000a000a7308 */ /* 0x000ea20000000800 */
[----:B-1----:R-:W-:-:S01]  /*7870*/  FFMA.FTZ R3, R4, R3, R7 ;  /* 0x0000000304037223 */ /* 0x002fc20000010007 */
        /* <DEDUP_REMOVED lines=15> */
[----:B--2---:R-:W-:-:S01]  /*7970*/  FFMA.FTZ R6, R5, R6, R10 ;  /* 0x0000000605067223 */ /* 0x004fc2000001000a */
[--C-:B------:R-:W-:Y:S01]  /*7980*/  FFMA.FTZ R123, R123, UR10, -R133.reuse ;  /* 0x0000000a7b7b7c23 */ /* 0x100fe20008010885 */
[----:B------:R-:W-:-:S01]  /*7990*/  FFMA.FTZ R126, R126, UR10, -R133 ;  /* 0x0000000a7e7e7c23 */ /* 0x000fc20008010885 */
[----:B------:R-:W-:-:S04]  /*79a0*/  FFMA.FTZ R134, R134, UR10, -R133 ;  /* 0x0000000a86867c23 */ /* 0x000fc80008010885 */
        /* <DEDUP_REMOVED lines=96> */
[--C-:B------:R-:W-:Y:S01]  /*7fb0*/  FFMA.FTZ R193, R127, UR10, -R133.reuse ;  /* 0x0000000a7fc17c23 */ /* 0x100fe20008010885 */
[----:B------:R-:W-:-:S05]  /*7fc0*/  FFMA.FTZ R127, R130, UR10, -R133 ;  /* 0x0000000a827f7c23 */ /* 0x000fca0008010885 */
        /* <DEDUP_REMOVED lines=19> */
[----:B-1----:R-:W-:-:S01]  /*8100*/  FADD.FTZ R195, R147, R130 ;  /* 0x0000008293c37221 */ /* 0x002fc20000010000 */
[--C-:B------:R-:W-:Y:S01]  /*8110*/  FFMA.FTZ R130, R131, UR10, -R133.reuse ;  /* 0x0000000a83827c23 */ /* 0x100fe20008010885 */
[----:B------:R-:W-:Y:S02]  /*8120*/  IMAD.U32 R131, RZ, RZ, UR55 ;  /* 0x00000037ff837e24 */ /* 0x000fe4000f8e00ff */
[----:B------:R-:W-:-:S03]  /*8130*/  FFMA.FTZ R133, R135, UR10, -R133 ;  /* 0x0000000a87857c23 */ /* 0x000fc60008010885 */
[----:B------:R-:W1:Y:S01]  /*8140*/  MUFU.EX2 R149, R149 ;  /* 0x0000009500957308 */ /* 0x000e620000000800 */
[----:B---3--:R-:W-:-:S07]  /*8150*/  FADD.FTZ R6, R148, R3 ;  /* 0x0000000394067221 */ /* 0x008fce0000010000 */
[----:B------:R-:W3:Y:S01]  /*8160*/  MUFU.EX2 R151, R151 ;  /* 0x0000009700977308 */ /* 0x000ee20000000800 */
[----:B--2---:R-:W-:-:S07]  /*8170*/  FADD.FTZ R192, R150, R195 ;  /* 0x000000c396c07221 */ /* 0x004fce0000010000 */
[----:B------:R-:W2:Y:S01]  /*8180*/  MUFU.EX2 R189, R189 ;  /* 0x000000bd00bd7308 */ /* 0x000ea20000000800 */
[----:B-1----:R-:W-:-:S07]  /*8190*/  FADD.FTZ R6, R149, R6 ;  /* 0x0000000695067221 */ /* 0x002fce0000010000 */
[----:B------:R-:W1:Y:S01]  /*81a0*/  MUFU.EX2 R122, R122 ;  /* 0x0000007a007a7308 */ /* 0x000e620000000800 */
[----:B---3--:R-:W-:-:S01]  /*81b0*/  FADD.FTZ R3, R151, R192 ;  /* 0x000000c097037221 */ /* 0x008fc20000010000 */
[----:B------:R-:W-:-:S06]  /*81c0*/  @P1 LEA R192, R131, UR38, 0x3 ;  /* 0x0000002683c01c11 */ /* 0x000fcc000f8e18ff */
[----:B------:R-:W3:Y:S01]  /*81d0*/  MUFU.EX2 R190, R190 ;  /* 0x000000be00be7308 */ /* 0x000ee20000000800 */
[----:B--2---:R-:W-:-:S07]  /*81e0*/  FADD.FTZ R131, R189, R6 ;  /* 0x00000006bd837221 */ /* 0x004fce0000010000 */
[----:B------:R-:W2:Y:S01]  /*81f0*/  MUFU.EX2 R123, R123 ;  /* 0x0000007b007b7308 */ /* 0x000ea20000000800 */
[----:B-1----:R-:W-:-:S01]  /*8200*/  FADD.FTZ R6, R122, R3 ;  /* 0x000000037a067221 */ /* 0x002fc20000010000 */
[----:B------:R-:W-:-:S05]  /*8210*/  @P1 VIADD R3, R192, 0x33440 ;  /* 0x00033440c0031836 */ /* 0x000fca0000000000 */
[----:B------:R-:W-:Y:S01]  /*8220*/  @P1 PRMT R3, R18, 0x654, R3 ;  /* 0x0000065412031816 */ /* 0x000fe20000000003 */
[----:B------:R-:W1:Y:S01]  /*8230*/  MUFU.EX2 R124, R124 ;  /* 0x0000007c007c7308 */ /* 0x000e620000000800 */
[----:B---3--:R-:W-:-:S02]  /*8240*/  FADD.FTZ R131, R190, R131 ;  /* 0x00000083be837221 */ /* 0x008fc40000010000 */
[----:B------:R3:W-:Y:S05]  /*8250*/  @P1 SYNCS.ARRIVE.TRANS64.RED.A1T0 RZ, [R3+URZ], RZ ;  /* 0x000000ff03ff19a7 */ /* 0x0007ea000810043f */
[----:B------:R-:W4:Y:S01]  /*8260*/  MUFU.EX2 R126, R126 ;  /* 0x0000007e007e7308 */ /* 0x000f220000000800 */
[----:B--2---:R-:W-:-:S07]  /*8270*/  FADD.FTZ R195, R123, R6 ;  /* 0x000000067bc37221 */ /* 0x004fce0000010000 */
[----:B------:R-:W3:Y:S01]  /*8280*/  MUFU.EX2 R125, R125 ;  /* 0x0000007d007d7308 */ /* 0x000ee20000000800 */
[----:B-1----:R-:W-:-:S07]  /*8290*/  FADD.FTZ R6, R124, R131 ;  /* 0x000000837c067221 */ /* 0x002fce0000010000 */
[----:B------:R-:W1:Y:S01]  /*82a0*/  MUFU.EX2 R193, R193 ;  /* 0x000000c100c17308 */ /* 0x000e620000000800 */
[----:B----4-:R-:W-:-:S07]  /*82b0*/  FADD.FTZ R192, R126, R195 ;  /* 0x000000c37ec07221 */ /* 0x010fce0000010000 */
        /* <DEDUP_REMOVED lines=16> */
[----:B--2---:R-:W-:-:S03]  /*83c0*/  FADD.FTZ R3, R191, R6 ;  /* 0x00000006bf037221 */ /* 0x004fc60000010000 */
[----:B---3--:R-:W-:Y:S01]  /*83d0*/  FADD.FTZ R6, R133, R131 ;  /* 0x0000008385067221 */ /* 0x008fe20000010000 */
[----:B------:R-:W-:Y:S06]  /*83e0*/  @!P0 BRA `(.L_x_145) ;  /* 0x0000000000048947 */ /* 0x000fec0003800000 */
[----:B------:R-:W-:Y:S01]  /*83f0*/  BPT.TRAP 0x1 ;  /* 0x000000040000795c */ /* 0x000fe20000300000 */
.L_x_145:
        /* <DEDUP_REMOVED lines=14> */
[----:B------:R-:W-:Y:S01]  /*84e0*/  FMUL.FTZ R24, R24, R4 ;  /* 0x0000000418187220 */ /* 0x000fe20000410000 */
[----:B------:R-:W-:Y:S01]  /*84f0*/  F2FP.SATFINITE.E4M3.F32.PACK_AB_MERGE_C R180, R181, R180, RZ ;  /* 0x000000b4b5b4723e */ /* 0x000fe200048070ff */
[----:B------:R-:W-:Y:S01]  /*8500*/  FMUL.FTZ R25, R25, R4 ;  /* 0x0000000419197220 */ /* 0x000fe20000410000 */
[----:B------:R-:W-:Y:S01]  /*8510*/  F2FP.SATFINITE.E4M3.F32.PACK_AB_MERGE_C R182, R183, R182, RZ ;  /* 0x000000b6b7b6723e */ /* 0x000fe200048070ff */
[----:B------:R-:W-:Y:S01]  /*8520*/  SYNCS.ARRIVE.TRANS64.RED.A1T0 RZ, [UR6], RZ ;  /* 0x000000ffffff79a7 */ /* 0x000fe20008100406 */
[----:B------:R-:W-:Y:S01]  /*8530*/  F2FP.SATFINITE.E4M3.F32.PACK_AB_MERGE_C R156, R157, R156, RZ ;  /* 0x0000009c9d9c723e */ /* 0x000fe200048070ff */
[----:B------:R-:W-:Y:S01]  /*8540*/  FMUL.FTZ R28, R28, R4 ;  /* 0x000000041c1c7220 */ /* 0x000fe20000410000 */
        /* <DEDUP_REMOVED lines=128> */
.L_x_135:
[----:B------:R-:W-:Y:S06]  /*8d50*/  BAR.ARV 0x8, 0x120 ;  /* 0x0204800000007b1d */ /* 0x000fec0000002000 */
[----:B------:R-:W-:Y:S05]  /*8d60*/  @!P0 BRA `(.L_x_147) ;  /* 0x0000000000048947 */ /* 0x000fea0003800000 */
[----:B------:R-:W-:Y:S01]  /*8d70*/  BPT.TRAP 0x1 ;  /* 0x000000040000795c */ /* 0x000fe20000300000 */
.L_x_147:
[----:B------:R-:W-:Y:S01]  /*8d80*/  ULEA UR4, UR49, UR38, 0x3 ;  /* 0x0000002631047291 */ /* 0x000fe2000f8e183f */
[----:B------:R-:W-:-:S05]  /*8d90*/  IMAD.U32 R0, RZ, RZ, UR36 ;  /* 0x00000024ff007e24 */ /* 0x000fca000f8e00ff */
[----:B------:R-:W-:-:S04]  /*8da0*/  SHF.L.U32 R0, R0, 0x1f, RZ ;  /* 0x0000001f00007819 */ /* 0x000fc800000006ff */
[----:B------:R1:W2:Y:S01]  /*8db0*/  SYNCS.PHASECHK.TRANS64.TRYWAIT P1, [UR4+0x33450], R0 ;  /* 0x03345000ff0075a7 */ /* 0x0002a20008020144 */
[----:B------:R-:W-:Y:S05]  /*8dc0*/  @!P0 BRA `(.L_x_148) ;  /* 0x0000000000048947 */ /* 0x000fea0003800000 */
[----:B------:R-:W-:Y:S01]  /*8dd0*/  BPT.TRAP 0x1 ;  /* 0x000000040000795c */ /* 0x000fe20000300000 */
.L_x_148:
[----:B--2---:R-:W-:Y:S05]  /*8de0*/  @P1 BRA `(.L_x_149) ;  /* 0x0000000000081947 */ /* 0x004fea0003800000 */
[----:B------:R-:W2:Y:S02]  /*8df0*/  SYNCS.PHASECHK.TRANS64.TRYWAIT P1, [UR4+0x33450], R0 ;  /* 0x03345000ff0075a7 */ /* 0x000ea40008020144 */
[----:B--2---:R-:W-:Y:S05]  /*8e00*/  @!P1 BRA `(.L_x_150) ;  /* 0x0000005800c09947 */ /* 0x004fea0003800000 */
.L_x_149:
        /* <DEDUP_REMOVED lines=39> */
[----:B--2---:R-:W-:-:S05]  /*9080*/  IMAD.U32 R5, RZ, RZ, UR7 ;  /* 0x00000007ff057e24 */ /* 0x004fca000f8e00ff */
[----:B------:R2:W3:Y:S01]  /*9090*/  @P1 LDG.E R7, desc[UR50][R4.64] ;  /* 0x0000003204071981 */ /* 0x0004e2000c1e1900 */
[----:B------:R-:W-:Y:S01]  /*90a0*/  UIADD3 UR6, UR5, 0x480, URZ ;  /* 0x0000048005067890 */ /* 0x000fe2000fffe03f */
[----:B------:R-:W-:Y:S01]  /*90b0*/  UMOV UR7, 0xc0000010 ;  /* 0xc000001000077882 */ /* 0x000fe20000000000 */
[----:B------:R-:W-:Y:S02]  /*90c0*/  WARPGROUP.DEPBAR.LE gsb0, 0x0 ;  /* 0x00008000000079c5 */ /* 0x000fe40000010000 */
[----:B------:R-:W-:-:S06]  /*90d0*/  WARPGROUP.ARRIVE ;  /* 0x00000000000079c5 */ /* 0x000fcc0000000000 */
[----:B------:R-:W-:Y:S01]  /*90e0*/  QGMMA.64x192x32.F32.E4M3.E4M3 R24, R212, gdesc[UR4], R24, gsb0 ;  /* 0x02e00004d4187df3 */ /* 0x000fe20008000818 */
[----:B------:R-:W-:Y:S01]  /*90f0*/  UIADD3 UR6, UR5, 0x600, URZ ;  /* 0x0000060005067890 */ /* 0x000fe2000fffe03f */
[----:B------:R-:W-:Y:S01]  /*9100*/  UMOV UR7, 0xc0000010 ;  /* 0xc000001000077882 */ /* 0x000fe20000000000 */
[----:B-1----:R-:W1:Y:S04]  /*9110*/  SHFL.BFLY PT, R0, R3, 0x2, 0x1f ;  /* 0x0c401f0003007f89 */ /* 0x002e6800000e0000 */
[----:B------:R-:W4:Y:S01]  /*9120*/  SHFL.BFLY PT, R11, R6, 0x2, 0x1f ;  /* 0x0c401f00060b7f89 */ /* 0x000f2200000e0000 */
[----:B-1----:R-:W-:-:S01]  /*9130*/  FADD.FTZ R0, R0, R3 ;  /* 0x0000000300007221 */ /* 0x002fc20000010000 */
[----:B----4-:R-:W-:-:S04]  /*9140*/  FADD.FTZ R11, R11, R6 ;  /* 0x000000060b0b7221 */ /* 0x010fc80000010000 */
[----:B------:R-:W1:Y:S04]  /*9150*/  SHFL.BFLY PT, R9, R0, 0x1, 0x1f ;  /* 0x0c201f0000097f89 */ /* 0x000e6800000e0000 */
[----:B--2---:R-:W2:Y:S01]  /*9160*/  SHFL.BFLY PT, R4, R11, 0x1, 0x1f ;  /* 0x0c201f000b047f89 */ /* 0x004ea200000e0000 */
[----:B-1----:R-:W-:-:S01]  /*9170*/  FADD.FTZ R10, R0, R9 ;  /* 0x00000009000a7221 */ /* 0x002fc20000010000 */
[----:B--2---:R-:W-:-:S04]  /*9180*/  FADD.FTZ R12, R11, R4 ;  /* 0x000000040b0c7221 */ /* 0x004fc80000010000 */
[C---:B------:R-:W-:Y:S01]  /*9190*/  FSETP.NE.FTZ.AND P1, PT, R10.reuse, RZ, PT ;  /* 0x000000ff0a00720b */ /* 0x040fe20003f35000 */
[----:B------:R-:W-:Y:S01]  /*91a0*/  FMUL.FTZ R5, R10, 0.00390625 ;  /* 0x3b8000000a057820 */ /* 0x000fe20000410000 */
[----:B------:R-:W-:Y:S01]  /*91b0*/  FMUL.FTZ R13, R12, 0.00390625 ;  /* 0x3b8000000c0d7820 */ /* 0x000fe20000410000 */
[----:B------:R-:W-:-:S03]  /*91c0*/  IMAD.MOV.U32 R4, RZ, RZ, RZ ;  /* 0x000000ffff047224 */ /* 0x000fc600078e00ff */
        /* <DEDUP_REMOVED lines=10> */
[----:B------:R-:W4:Y:S01]  /*9270*/  @P1 MUFU.RCP R8, R12 ;  /* 0x0000000c00081308 */ /* 0x000f220000001000 */
        /* <DEDUP_REMOVED lines=10> */
[-C--:B---3--:R-:W-:Y:S01]  /*9320*/  FMUL.FTZ R11, R4, R7.reuse ;  /* 0x00000007040b7220 */ /* 0x088fe20000410000 */
[----:B----4-:R-:W-:Y:S01]  /*9330*/  FMUL.FTZ R120, R8, R7 ;  /* 0x0000000708787220 */ /* 0x010fe20000410000 */
[----:B------:R-:W-:-:S02]  /*9340*/  WARPGROUP.DEPBAR.LE gsb0, 0x0 ;  /* 0x00008000000079c5 */ /* 0x000fc40000010000 */
[----:B------:R-:W-:Y:S05]  /*9350*/  @!P0 BRA `(.L_x_151) ;  /* 0x0000000000048947 */ /* 0x000fea0003800000 */
[----:B------:R-:W-:Y:S01]  /*9360*/  BPT.TRAP 0x1 ;  /* 0x000000040000795c */ /* 0x000fe20000300000 */
.L_x_151:
        /* <DEDUP_REMOVED lines=32> */
[----:B-1----:R-:W-:-:S02]  /*9570*/  IMAD.SHL.U32 R4, R121, 0x4, RZ ;  /* 0x0000000479047824 */ /* 0x002fc400078e00ff */
[----:B------:R-:W-:Y:S01]  /*9580*/  FMUL.FTZ R117, R117, R11 ;  /* 0x0000000b75757220 */ /* 0x000fe20000410000 */
[-C--:B------:R-:W-:Y:S01]  /*9590*/  FMUL.FTZ R8, R27, R120.reuse ;  /* 0x000000781b087220 */ /* 0x080fe20000410000 */
[-C--:B------:R-:W-:Y:S01]  /*95a0*/  FMUL.FTZ R62, R62, R120.reuse ;  /* 0x000000783e3e7220 */ /* 0x080fe20000410000 */
[-C--:B------:R-:W-:Y:S01]  /*95b0*/  FMUL.FTZ R63, R63, R120.reuse ;  /* 0x000000783f3f7220 */ /* 0x080fe20000410000 */
[----:B------:R-:W-:Y:S01]  /*95c0*/  LOP3.LUT R4, R4, 0xc, RZ, 0xc0, !PT ;  /* 0x0000000c04047812 */ /* 0x000fe200078ec0ff */
[-C--:B------:R-:W-:Y:S01]  /*95d0*/  FMUL.FTZ R12, R35, R120.reuse ;  /* 0x00000078230c7220 */ /* 0x080fe20000410000 */
[-C--:B------:R-:W-:Y:S01]  /*95e0*/  FMUL.FTZ R70, R70, R120.reuse ;  /* 0x0000007846467220 */ /* 0x080fe20000410000 */
[-C--:B------:R-:W-:Y:S01]  /*95f0*/  FMUL.FTZ R79, R79, R120.reuse ;  /* 0x000000784f4f7220 */ /* 0x080fe20000410000 */
[----:B------:R-:W-:Y:S01]  /*9600*/  IADD3 R4, P0, R4, UR6, RZ ;  /* 0x0000000604047c10 */ /* 0x000fe2000ff1e0ff */
[-C--:B------:R-:W-:Y:S01]  /*9610*/  FMUL.FTZ R54, R54, R120.reuse ;  /* 0x0000007836367220 */ /* 0x080fe20000410000 */
[-C--:B------:R-:W-:Y:S01]  /*9620*/  FMUL.FTZ R55, R55, R120.reuse ;  /* 0x0000007837377220 */ /* 0x080fe20000410000 */
[-C--:B------:R-:W-:Y:S01]  /*9630*/  FMUL.FTZ R46, R46, R120.reuse ;  /* 0x000000782e2e7220 */ /* 0x080fe20000410000 */
[----:B------:R-:W-:Y:S01]  /*9640*/  FMUL.FTZ R15, R42, R120 ;  /* 0x000000782a0f7220 */ /* 0x000fe20000410000 */
[----:B------:R-:W-:-:S02]  /*9650*/  IMAD.X R5, RZ, RZ, UR7, P0 ;  /* 0x00000007ff057e24 */ /* 0x000fc400080e06ff */
        /* <DEDUP_REMOVED lines=21> */
[----:B------:R-:W-:Y:S01]  /*97b0*/  F2FP.BF16.F32.PACK_AB R7, R28, R7 ;  /* 0x000000071c07723e */ /* 0x000fe200000010ff */
[-C--:B------:R-:W-:Y:S01]  /*97c0*/  FMUL.FTZ R25, R50, R120.reuse ;  /* 0x0000007832197220 */ /* 0x080fe20000410000 */
[----:B------:R-:W-:Y:S01]  /*97d0*/  LOP3.LUT P0, R28, R121, 0x3, RZ, 0xc0, !PT ;  /* 0x00000003791c7812 */ /* 0x000fe2000780c0ff */
[-C--:B-1----:R-:W-:Y:S01]  /*97e0*/  FMUL.FTZ R5, R26, R120.reuse ;  /* 0x000000781a057220 */ /* 0x082fe20000410000 */
[-C--:B------:R-:W-:Y:S01]  /*97f0*/  FMUL.FTZ R35, R66, R120.reuse ;  /* 0x0000007842237220 */ /* 0x080fe20000410000 */
[-C--:B------:R-:W-:Y:S01]  /*9800*/  FMUL.FTZ R50, R75, R120.reuse ;  /* 0x000000784b327220 */ /* 0x080fe20000410000 */
[-C--:B------:R-:W-:Y:S01]  /*9810*/  FMUL.FTZ R26, R51, R120.reuse ;  /* 0x00000078331a7220 */ /* 0x080fe20000410000 */
[----:B------:R-:W-:Y:S01]  /*9820*/  F2FP.BF16.F32.PACK_AB R27, R62, R27 ;  /* 0x0000001b3e1b723e */ /* 0x000fe200000010ff */
[----:B------:R-:W-:Y:S01]  /*9830*/  FMUL.FTZ R47, R47, R120 ;  /* 0x000000782f2f7220 */ /* 0x000fe20000410000 */
[----:B------:R-:W-:Y:S01]  /*9840*/  F2FP.BF16.F32.PACK_AB R34, R63, R34 ;  /* 0x000000223f22723e */ /* 0x000fe200000010ff */
[-C--:B------:R-:W-:Y:S01]  /*9850*/  FMUL.FTZ R20, R43, R120.reuse ;  /* 0x000000782b147220 */ /* 0x080fe20000410000 */
[----:B------:R-:W-:Y:S01]  /*9860*/  ISETP.EQ.OR P0, PT, R28, 0x3, !P0 ;  /* 0x000000031c00780c */ /* 0x000fe20004702670 */
[----:B------:R-:W-:Y:S01]  /*9870*/  UIADD3 UR42, -UR42, URZ, URZ ;  /* 0x0000003f2a2a7290 */ /* 0x000fe2000fffe13f */
[----:B------:R-:W-:Y:S01]  /*9880*/  F2FP.BF16.F32.PACK_AB R35, R70, R35 ;  /* 0x000000234623723e */ /* 0x000fe200000010ff */
[----:B------:R-:W-:Y:S01]  /*9890*/  FMUL.FTZ R38, R38, R120 ;  /* 0x0000007826267220 */ /* 0x000fe20000410000 */
[----:B------:R-:W-:Y:S01]  /*98a0*/  F2FP.BF16.F32.PACK_AB R50, R79, R50 ;  /* 0x000000324f32723e */ /* 0x000fe200000010ff */
[----:B------:R-:W-:Y:S01]  /*98b0*/  FMUL.FTZ R39, R39, R120 ;  /* 0x0000007827277220 */ /* 0x000fe20000410000 */
[----:B------:R-:W-:Y:S01]  /*98c0*/  F2FP.BF16.F32.PACK_AB R25, R54, R25 ;  /* 0x000000193619723e */ /* 0x000fe200000010ff */
[----:B------:R-:W-:Y:S01]  /*98d0*/  USHF.R.S32.HI UR5, URZ, 0x1f, UR43 ;  /* 0x0000001f3f057899 */ /* 0x000fe2000801142b */
[----:B------:R-:W-:Y:S01]  /*98e0*/  F2FP.BF16.F32.PACK_AB R26, R55, R26 ;  /* 0x0000001a371a723e */ /* 0x000fe200000010ff */
[----:B------:R-:W-:Y:S01]  /*98f0*/  ULDC UR8, c[0x0][0xda8] ;  /* 0x00036a0000087ab9 */ /* 0x000fe20000000800 */
[----:B------:R-:W-:Y:S01]  /*9900*/  SEL R79, R27, R34, P0 ;  /* 0x000000221b4f7207 */ /* 0x000fe20000000000 */
[-C--:B------:R-:W-:Y:S01]  /*9910*/  FMUL.FTZ R30, R30, R120.reuse ;  /* 0x000000781e1e7220 */ /* 0x080fe20000410000 */
[----:B------:R-:W-:Y:S01]  /*9920*/  SEL R70, R34, R27, P0 ;  /* 0x0000001b22467207 */ /* 0x000fe20000000000 */
[----:B------:R-:W-:Y:S01]  /*9930*/  FMUL.FTZ R31, R31, R120 ;  /* 0x000000781f1f7220 */ /* 0x000fe20000410000 */
[----:B------:R-:W-:Y:S01]  /*9940*/  IADD3 R27, P1, R16, 0x4000, RZ ;  /* 0x00004000101b7810 */ /* 0x000fe20007f3e0ff */
[----:B------:R-:W-:Y:S01]  /*9950*/  ULDC.64 UR6, c[0x0][0xb70] ;  /* 0x0002dc0000067ab9 */ /* 0x000fe20000000a00 */
[----:B------:R-:W-:Y:S01]  /*9960*/  F2FP.BF16.F32.PACK_AB R41, R68, R41 ;  /* 0x000000294429723e */ /* 0x000fe200000010ff */
[----:B------:R-:W-:Y:S01]  /*9970*/  UIMAD UR42, UR8, UR42, UR48 ;  /* 0x0000002a082a72a4 */ /* 0x000fe2000f8e0230 */
[----:B------:R-:W-:Y:S01]  /*9980*/  F2FP.BF16.F32.PACK_AB R48, R77, R48 ;  /* 0x000000304d30723e */ /* 0x000fe200000010ff */
[----:B------:R-:W-:Y:S01]  /*9990*/  UIMAD UR5, UR5, UR6, URZ ;  /* 0x00000006050572a4 */ /* 0x000fe2000f8e023f */
[----:B------:R-:W-:Y:S01]  /*99a0*/  SEL R77, R25, R26, P0 ;  /* 0x0000001a194d7207 */ /* 0x000fe20000000000 */
[----:B------:R-:W-:Y:S01]  /*99b0*/  USHF.L.U32 UR42, UR42, 0x7, URZ ;  /* 0x000000072a2a7899 */ /* 0x000fe2000800063f */
[----:B------:R-:W-:Y:S01]  /*99c0*/  SEL R68, R26, R25, P0 ;  /* 0x000000191a447207 */ /* 0x000fe20000000000 */
[----:B------:R-:W-:Y:S01]  /*99d0*/  UIMAD.WIDE.U32 UR10, UR43, UR6, URZ ;  /* 0x000000062b0a72a5 */ /* 0x000fe2000f8e003f */
[----:B------:R-:W-:Y:S01]  /*99e0*/  LOP3.LUT R26, R27, 0x380, RZ, 0xc0, !PT ;  /* 0x000003801b1a7812 */ /* 0x000fe200078ec0ff */
[----:B------:R-:W-:Y:S01]  /*99f0*/  UIMAD UR5, UR43, UR7, UR5 ;  /* 0x000000072b0572a4 */ /* 0x000fe2000f8e0205 */
[----:B------:R-:W-:Y:S01]  /*9a00*/  F2FP.BF16.F32.PACK_AB R21, R52, R21 ;  /* 0x000000153415723e */ /* 0x000fe200000010ff */
[----:B------:R-:W-:Y:S01]  /*9a10*/  FMUL.FTZ R71, R71, R120 ;  /* 0x0000007847477220 */ /* 0x000fe20000410000 */
[----:B------:R-:W-:Y:S01]  /*9a20*/  F2FP.BF16.F32.PACK_AB R24, R53, R24 ;  /* 0x000000183518723e */ /* 0x000fe200000010ff */
[----:B------:R-:W-:Y:S01]  /*9a30*/  UIADD3 UR5, UR11, UR5, URZ ;  /* 0x000000050b057290 */ /* 0x000fe2000fffe03f */
[----:B------:R-:W-:Y:S01]  /*9a40*/  SHF.R.U64 R26, R26, 0x3, RZ ;  /* 0x000000031a1a7819 */ /* 0x000fe200000012ff */
[----:B------:R-:W-:Y:S01]  /*9a50*/  FMUL.FTZ R42, R67, R120 ;  /* 0x00000078432a7220 */ /* 0x000fe20000410000 */
[----:B------:R-:W-:Y:S01]  /*9a60*/  F2FP.BF16.F32.PACK_AB R6, R29, R6 ;  /* 0x000000061d06723e */ /* 0x000fe200000010ff */
[-C--:B------:R-:W-:Y:S01]  /*9a70*/  FMUL.FTZ R78, R78, R120.reuse ;  /* 0x000000784e4e7220 */ /* 0x080fe20000410000 */
[----:B------:R-:W-:Y:S01]  /*9a80*/  IADD3 R25, P2, R16, 0x4020, RZ ;  /* 0x0000402010197810 */ /* 0x000fe20007f5e0ff */
[----:B------:R-:W-:Y:S01]  /*9a90*/  FMUL.FTZ R43, R74, R120 ;  /* 0x000000784a2b7220 */ /* 0x000fe20000410000 */
[----:B------:R-:W-:Y:S01]  /*9aa0*/  F2FP.BF16.F32.PACK_AB R73, R100, R73 ;  /* 0x000000496449723e */ /* 0x000fe200000010ff */
[----:B------:R-:W-:Y:S01]  /*9ab0*/  UIADD3 UR4, UR4, 0x33460, URZ ;  /* 0x0003346004047890 */ /* 0x000fe2000fffe03f */
[----:B------:R-:W-:Y:S01]  /*9ac0*/  F2FP.BF16.F32.PACK_AB R72, R101, R72 ;  /* 0x000000486548723e */ /* 0x000fe200000010ff */
[-C--:B------:R-:W-:Y:S01]  /*9ad0*/  FMUL.FTZ R86, R86, R120.reuse ;  /* 0x0000007856567220 */ /* 0x080fe20000410000 */
[----:B------:R-:W-:Y:S01]  /*9ae0*/  F2FP.BF16.F32.PACK_AB R15, R46, R15 ;  /* 0x0000000f2e0f723e */ /* 0x000fe200000010ff */
[----:B------:R-:W-:Y:S01]  /*9af0*/  FMUL.FTZ R51, R82, R120 ;  /* 0x0000007852337220 */ /* 0x000fe20000410000 */
[----:B------:R-:W-:Y:S01]  /*9b00*/  F2FP.BF16.F32.PACK_AB R20, R47, R20 ;  /* 0x000000142f14723e */ /* 0x000fe200000010ff */
[-C--:B------:R-:W-:Y:S01]  /*9b10*/  FMUL.FTZ R87, R87, R120.reuse ;  /* 0x0000007857577220 */ /* 0x080fe20000410000 */
        /* <DEDUP_REMOVED lines=11> */
[----:B------:R-:W-:Y:S01]  /*9bd0*/  FMUL.FTZ R66, R91, R120 ;  /* 0x000000785b427220 */ /* 0x000fe20000410000 */
[----:B------:R-:W-:Y:S01]  /*9be0*/  SEL R37, R7, R6, P0 ;  /* 0x0000000607257207 */ /* 0x000fe20000000000 */
[----:B------:R-:W-:Y:S01]  /*9bf0*/  UPRMT UR4, UR37, 0x654, UR4 ;  /* 0x0000065425047896 */ /* 0x000fe20008000004 */
[----:B------:R-:W-:Y:S01]  /*9c00*/  SEL R36, R6, R7, P0 ;  /* 0x0000000706247207 */ /* 0x000fe20000000000 */
[-C--:B------:R-:W-:Y:S01]  /*9c10*/  FMUL.FTZ R102, R102, R120.reuse ;  /* 0x0000007866667220 */ /* 0x080fe20000410000 */
[----:B------:R-:W-:Y:S01]  /*9c20*/  IADD3 R21, P3, R16, 0x4040, RZ ;  /* 0x0000404010157810 */ /* 0x000fe20007f7e0ff */
[-C--:B------:R-:W-:Y:S01]  /*9c30*/  FMUL.FTZ R67, R98, R120.reuse ;  /* 0x0000007862437220 */ /* 0x080fe20000410000 */
[----:B------:R-:W-:Y:S01]  /*9c40*/  LOP3.LUT R24, R25, 0x380, RZ, 0xc0, !PT ;  /* 0x0000038019187812 */ /* 0x000fe200078ec0ff */
[----:B------:R-:W-:Y:S01]  /*9c50*/  FMUL.FTZ R103, R103, R120 ;  /* 0x0000007867677220 */ /* 0x000fe20000410000 */
[----:B------:R-:W-:Y:S01]  /*9c60*/  SEL R61, R73, R72, P0 ;  /* 0x00000048493d7207 */ /* 0x000fe20000000000 */
[-C--:B------:R-:W-:Y:S01]  /*9c70*/  FMUL.FTZ R74, R99, R120.reuse ;  /* 0x00000078634a7220 */ /* 0x080fe20000410000 */
[----:B------:R-:W-:Y:S01]  /*9c80*/  IADD3 R7, P1, R16, 0x8040, RZ ;  /* 0x0000804010077810 */ /* 0x000fe20007f3e0ff */
[-C--:B------:R-:W-:Y:S01]  /*9c90*/  FMUL.FTZ R110, R110, R120.reuse ;  /* 0x000000786e6e7220 */ /* 0x080fe20000410000 */
[----:B------:R-:W-:Y:S01]  /*9ca0*/  SEL R72, R72, R73, P0 ;  /* 0x0000004948487207 */ /* 0x000fe20000000000 */
[----:B------:R-:W-:Y:S01]  /*9cb0*/  FMUL.FTZ R75, R106, R120 ;  /* 0x000000786a4b7220 */ /* 0x000fe20000410000 */
[----:B------:R-:W-:Y:S01]  /*9cc0*/  SEL R73, R15, R20, P0 ;  /* 0x000000140f497207 */ /* 0x000fe20000000000 */
[-C--:B------:R-:W-:Y:S01]  /*9cd0*/  FMUL.FTZ R111, R111, R120.reuse ;  /* 0x000000786f6f7220 */ /* 0x080fe20000410000 */
        /* <DEDUP_REMOVED lines=8> */
[----:B------:R-:W-:Y:S01]  /*9d60*/  F2FP.BF16.F32.PACK_AB R11, R38, R11 ;  /* 0x0000000b260b723e */ /* 0x000fe200000010ff */
[----:B------:R-:W-:Y:S01]  /*9d70*/  FMUL.FTZ R90, R115, R120 ;  /* 0x00000078735a7220 */ /* 0x000fe20000410000 */
[----:B------:R-:W-:Y:S01]  /*9d80*/  F2FP.BF16.F32.PACK_AB R12, R39, R12 ;  /* 0x0000000c270c723e */ /* 0x000fe200000010ff */
[----:B------:R-:W-:Y:S01]  /*9d90*/  SYNCS.ARRIVE.TRANS64.RED.A1T0 RZ, [UR4], RZ ;  /* 0x000000ffffff79a7 */ /* 0x000fe20008100404 */
[----:B------:R-:W-:Y:S01]  /*9da0*/  SHF.R.U64 R20, R20, 0x3, RZ ;  /* 0x0000000314147819 */ /* 0x000fe200000012ff */
[----:B------:R-:W-:Y:S01]  /*9db0*/  USHF.R.S32.HI UR4, URZ, 0x1f, UR44 ;  /* 0x0000001f3f047899 */ /* 0x000fe2000801142c */
[----:B------:R-:W-:Y:S01]  /*9dc0*/  LOP3.LUT R24, R24, R25, RZ, 0x3c, !PT ;  /* 0x0000001918187212 */ /* 0x000fe200078e3cff */
[----:B------:R-:W-:Y:S01]  /*9dd0*/  IMAD.X R25, RZ, RZ, R17, P2 ;  /* 0x000000ffff197224 */ /* 0x000fe200010e0611 */
[----:B------:R-:W-:-:S02]  /*9de0*/  F2FP.BF16.F32.PACK_AB R5, R30, R5 ;  /* 0x000000051e05723e */ /* 0x000fc400000010ff */
[----:B------:R-:W-:Y:S02]  /*9df0*/  F2FP.BF16.F32.PACK_AB R8, R31, R8 ;  /* 0x000000081f08723e */ /* 0x000fe400000010ff */
[----:B------:R-:W-:Y:S02]  /*9e00*/  SEL R39, R9, R10, P0 ;  /* 0x0000000a09277207 */ /* 0x000fe40000000000 */
[----:B------:R-:W-:Y:S02]  /*9e10*/  SEL R38, R10, R9, P0 ;  /* 0x000000090a267207 */ /* 0x000fe40000000000 */
[----:B------:R-:W-:Y:S02]  /*9e20*/  SHF.R.U64 R6, R6, 0x3, RZ ;  /* 0x0000000306067819 */ /* 0x000fe400000012ff */
[----:B------:R-:W-:Y:S02]  /*9e30*/  IADD3 R9, P2, R16, 0x8060, RZ ;  /* 0x0000806010097810 */ /* 0x000fe40007f5e0ff */
[----:B------:R-:W-:-:S02]  /*9e40*/  F2FP.BF16.F32.PACK_AB R40, R69, R40 ;  /* 0x000000284528723e */ /* 0x000fc400000010ff */
[----:B------:R-:W-:Y:S01]  /*9e50*/  LOP3.LUT R20, R20, R21, RZ, 0x3c, !PT ;  /* 0x0000001514147212 */ /* 0x000fe200078e3cff */
[--C-:B------:R-:W-:Y:S01]  /*9e60*/  IMAD.X R21, RZ, RZ, R17.reuse, P3 ;  /* 0x000000ffff157224 */ /* 0x100fe200018e0611 */
[----:B------:R-:W-:Y:S02]  /*9e70*/  SEL R69, R5, R8, P0 ;  /* 0x0000000805457207 */ /* 0x000fe40000000000 */
[----:B------:R-:W-:Y:S02]  /*9e80*/  SEL R54, R8, R5, P0 ;  /* 0x0000000508367207 */ /* 0x000fe40000000000 */
[----:B------:R-:W-:Y:S01]  /*9e90*/  LOP3.LUT R6, R6, R7, RZ, 0x3c, !PT ;  /* 0x0000000706067212 */ /* 0x000fe200078e3cff */
[----:B------:R-:W-:Y:S01]  /*9ea0*/  IMAD.X R7, RZ, RZ, R17, P1 ;  /* 0x000000ffff077224 */ /* 0x000fe200008e0611 */
[----:B------:R-:W-:Y:S01]  /*9eb0*/  F2FP.BF16.F32.PACK_AB R64, R93, R64 ;  /* 0x000000405d40723e */ /* 0x000fe200000010ff */
[----:B------:R-:W-:Y:S01]  /*9ec0*/  VIADD R93, R221, UR42 ;  /* 0x0000002add5d7c36 */ /* 0x000fe20008000000 */
[----:B------:R-:W-:-:S02]  /*9ed0*/  LOP3.LUT R8, R9, 0x380, RZ, 0xc0, !PT ;  /* 0x0000038009087812 */ /* 0x000fc400078ec0ff */
[----:B------:R-:W-:Y:S01]  /*9ee0*/  F2FP.BF16.F32.PACK_AB R57, R84, R57 ;  /* 0x000000395439723e */ /* 0x000fe200000010ff */
[----:B------:R-:W-:Y:S01]  /*9ef0*/  VIADD R5, R93, 0x8 ;  /* 0x000000085d057836 */ /* 0x000fe20000000000 */
[----:B------:R-:W-:Y:S02]  /*9f00*/  SHF.R.U64 R8, R8, 0x3, RZ ;  /* 0x0000000308087819 */ /* 0x000fe400000012ff */
[----:B------:R-:W-:Y:S02]  /*9f10*/  MOV R84, R20 ;  /* 0x0000001400547202 */ /* 0x000fe40000000f00 */
[----:B------:R-:W-:Y:S01]  /*9f20*/  MOV R21, R6 ;  /* 0x0000000600157202 */ /* 0x000fe20000000f00 */
[----:B------:R-:W-:Y:S01]  /*9f30*/  IMAD.U32 R7, RZ, RZ, UR11 ;  /* 0x0000000bff077e24 */ /* 0x000fe2000f8e00ff */
[----:B------:R-:W-:Y:S01]  /*9f40*/  LOP3.LUT P1, RZ, R19, 0x3, RZ, 0xc0, !PT ;  /* 0x0000000313ff7812 */ /* 0x000fe2000782c0ff */
[----:B------:R-:W-:Y:S01]  /*9f50*/  IMAD.U32 R7, RZ, RZ, UR5 ;  /* 0x00000005ff077e24 */ /* 0x000fe2000f8e00ff */
[----:B------:R-:W-:Y:S01]  /*9f60*/  IADD3 R29, P6, R16, 0x60, RZ ;  /* 0x00000060101d7810 */ /* 0x000fe20007fde0ff */
[----:B------:R-:W-:Y:S01]  /*9f70*/  ULDC UR5, c[0x0][0xa88] ;  /* 0x0002a20000057ab9 */ /* 0x000fe20000000800 */
[----:B------:R-:W-:Y:S01]  /*9f80*/  LOP3.LUT R8, R8, R9, RZ, 0x3c, !PT ;  /* 0x0000000908087212 */ /* 0x000fe200078e3cff */
[----:B------:R-:W-:Y:S01]  /*9f90*/  IMAD.X R9, RZ, RZ, R17, P2 ;  /* 0x000000ffff097224 */ /* 0x000fe200010e0611 */
[----:B------:R-:W-:Y:S01]  /*9fa0*/  ISETP.GE.OR P2, PT, R5, UR5, P1 ;  /* 0x0000000505007c0c */ /* 0x000fe20008f46670 */
[----:B------:R-:W-:Y:S01]  /*9fb0*/  IMAD.U32 R6, RZ, RZ, UR10 ;  /* 0x0000000aff067e24 */ /* 0x000fe2000f8e00ff */
[----:B------:R-:W-:-:S02]  /*9fc0*/  LOP3.LUT R28, R29, 0x380, RZ, 0xc0, !PT ;  /* 0x000003801d1c7812 */ /* 0x000fc400078ec0ff */
[----:B------:R-:W-:Y:S02]  /*9fd0*/  F2FP.BF16.F32.PACK_AB R33, R60, R33 ;  /* 0x000000213c21723e */ /* 0x000fe400000010ff */
[----:B------:R-:W-:Y:S02]  /*9fe0*/  SHF.R.U64 R28, R28, 0x3, RZ ;  /* 0x000000031c1c7819 */ /* 0x000fe400000012ff */
[----:B------:R-:W-:Y:S02]  /*9ff0*/  SEL R53, R33, R32, P0 ;  /* 0x0000002021357207 */ /* 0x000fe40000000000 */
[----:B------:R-:W-:Y:S02]  /*a000*/  SEL R52, R32, R33, P0 ;  /* 0x0000002120347207 */ /* 0x000fe40000000000 */
[----:B------:R-:W-:Y:S02]  /*a010*/  F2FP.BF16.F32.PACK_AB R42, R71, R42 ;  /* 0x0000002a472a723e */ /* 0x000fe400000010ff */
[----:B------:R-:W-:-:S02]  /*a020*/  IADD3 R33, P4, R16, 0x20, RZ ;  /* 0x0000002010217810 */ /* 0x000fc40007f9e0ff */
[----:B------:R-:W-:Y:S02]  /*a030*/  IADD3 R31, P5, R16, 0x40, RZ ;  /* 0x00000040101f7810 */ /* 0x000fe40007fbe0ff */
[----:B------:R-:W-:Y:S01]  /*a040*/  LOP3.LUT R28, R28, R29, RZ, 0x3c, !PT ;  /* 0x0000001d1c1c7212 */ /* 0x000fe200078e3cff */
[----:B------:R-:W-:Y:S01]  /*a050*/  IMAD.X R29, RZ, RZ, R17, P6 ;  /* 0x000000ffff1d7224 */ /* 0x000fe200030e0611 */
[----:B------:R-:W-:Y:S02]  /*a060*/  SEL R71, R11, R12, P0 ;  /* 0x0000000c0b477207 */ /* 0x000fe40000000000 */
[----:B------:R-:W-:Y:S02]  /*a070*/  SEL R60, R12, R11, P0 ;  /* 0x0000000b0c3c7207 */ /* 0x000fe40000000000 */
[----:B------:R-:W-:Y:S02]  /*a080*/  IADD3 R11, P6, R16, 0x8020, RZ ;  /* 0x00008020100b7810 */ /* 0x000fe40007fde0ff */
[----:B------:R-:W-:-:S02]  /*a090*/  F2FP.BF16.F32.PACK_AB R13, R44, R13 ;  /* 0x0000000d2c0d723e */ /* 0x000fc400000010ff */
[----:B------:R-:W-:Y:S02]  /*a0a0*/  F2FP.BF16.F32.PACK_AB R14, R45, R14 ;  /* 0x0000000e2d0e723e */ /* 0x000fe400000010ff */
[----:B------:R-:W-:Y:S02]  /*a0b0*/  F2FP.BF16.F32.PACK_AB R81, R108, R81 ;  /* 0x000000516c51723e */ /* 0x000fe400000010ff */
[----:B------:R-:W-:Y:S02]  /*a0c0*/  F2FP.BF16.F32.PACK_AB R80, R109, R80 ;  /* 0x000000506d50723e */ /* 0x000fe400000010ff */
[----:B------:R-:W-:Y:S02]  /*a0d0*/  F2FP.BF16.F32.PACK_AB R43, R78, R43 ;  /* 0x0000002b4e2b723e */ /* 0x000fe400000010ff */
[----:B------:R-:W-:Y:S02]  /*a0e0*/  LOP3.LUT R32, R33, 0x380, RZ, 0xc0, !PT ;  /* 0x0000038021207812 */ /* 0x000fe400078ec0ff */
[----:B------:R-:W-:-:S02]  /*a0f0*/  LOP3.LUT R30, R31, 0x380, RZ, 0xc0, !PT ;  /* 0x000003801f1e7812 */ /* 0x000fc400078ec0ff */
[----:B------:R-:W-:Y:S02]  /*a100*/  F2FP.BF16.F32.PACK_AB R51, R86, R51 ;  /* 0x000000335633723e */ /* 0x000fe400000010ff */
[----:B------:R-:W-:Y:S02]  /*a110*/  F2FP.BF16.F32.PACK_AB R58, R87, R58 ;  /* 0x0000003a573a723e */ /* 0x000fe400000010ff */
[----:B------:R-:W-:Y:S02]  /*a120*/  LOP3.LUT R10, R11, 0x380, RZ, 0xc0, !PT ;  /* 0x000003800b0a7812 */ /* 0x000fe400078ec0ff */
[----:B------:R-:W-:Y:S02]  /*a130*/  F2FP.BF16.F32.PACK_AB R49, R76, R49 ;  /* 0x000000314c31723e */ /* 0x000fe400000010ff */
[----:B------:R-:W-:Y:S02]  /*a140*/  F2FP.BF16.F32.PACK_AB R56, R85, R56 ;  /* 0x000000385538723e */ /* 0x000fe400000010ff */
[----:B------:R-:W-:-:S02]  /*a150*/  SEL R45, R13, R14, P0 ;  /* 0x0000000e0d2d7207 */ /* 0x000fc40000000000 */
[----:B------:R-:W-:Y:S02]  /*a160*/  SEL R44, R14, R13, P0 ;  /* 0x0000000d0e2c7207 */ /* 0x000fe40000000000 */
[----:B------:R-:W-:Y:S02]  /*a170*/  SEL R63, R81, R80, P0 ;  /* 0x00000050513f7207 */ /* 0x000fe40000000000 */
[----:B------:R-:W-:Y:S02]  /*a180*/  F2FP.BF16.F32.PACK_AB R59, R94, R59 ;  /* 0x0000003b5e3b723e */ /* 0x000fe400000010ff */
[----:B------:R-:W-:Y:S02]  /*a190*/  F2FP.BF16.F32.PACK_AB R66, R95, R66 ;  /* 0x000000425f42723e */ /* 0x000fe400000010ff */
[----:B------:R-:W-:Y:S02]  /*a1a0*/  SEL R80, R80, R81, P0 ;  /* 0x0000005150507207 */ /* 0x000fe40000000000 */
[----:B------:R-:W-:-:S02]  /*a1b0*/  SEL R85, R43, R50, P0 ;  /* 0x000000322b557207 */ /* 0x000fc40000000000 */
[----:B------:R-:W-:Y:S02]  /*a1c0*/  SHF.R.U64 R32, R32, 0x3, RZ ;  /* 0x0000000320207819 */ /* 0x000fe400000012ff */
[----:B------:R-:W-:Y:S02]  /*a1d0*/  SHF.R.U64 R30, R30, 0x3, RZ ;  /* 0x000000031e1e7819 */ /* 0x000fe400000012ff */
[----:B------:R-:W-:Y:S02]  /*a1e0*/  SEL R55, R41, R40, P0 ;  /* 0x0000002829377207 */ /* 0x000fe40000000000 */
[----:B------:R-:W-:Y:S02]  /*a1f0*/  SEL R81, R35, R42, P0 ;  /* 0x0000002a23517207 */ /* 0x000fe40000000000 */
[----:B------:R-:W-:Y:S02]  /*a200*/  SEL R50, R50, R43, P0 ;  /* 0x0000002b32327207 */ /* 0x000fe40000000000 */
[----:B------:R-:W-:-:S02]  /*a210*/  F2FP.BF16.F32.PACK_AB R67, R102, R67 ;  /* 0x000000436643723e */ /* 0x000fc400000010ff */
[----:B------:R-:W-:Y:S02]  /*a220*/  F2FP.BF16.F32.PACK_AB R74, R103, R74 ;  /* 0x0000004a674a723e */ /* 0x000fe400000010ff */
[----:B------:R-:W-:Y:S02]  /*a230*/  SEL R40, R40, R41, P0 ;  /* 0x0000002928287207 */ /* 0x000fe40000000000 */
[----:B------:R-:W-:Y:S02]  /*a240*/  SEL R42, R42, R35, P0 ;  /* 0x000000232a2a7207 */ /* 0x000fe40000000000 */
[----:B------:R-:W-:Y:S02]  /*a250*/  SEL R43, R51, R58, P0 ;  /* 0x0000003a332b7207 */ /* 0x000fe40000000000 */
[----:B------:R-:W-:Y:S02]  /*a260*/  SHF.R.U64 R10, R10, 0x3, RZ ;  /* 0x000000030a0a7819 */ /* 0x000fe400000012ff */
[----:B------:R-:W-:-:S02]  /*a270*/  F2FP.BF16.F32.PACK_AB R65, R92, R65 ;  /* 0x000000415c41723e */ /* 0x000fc400000010ff */
[----:B------:R-:W-:Y:S02]  /*a280*/  SEL R41, R49, R48, P0 ;  /* 0x0000003031297207 */ /* 0x000fe40000000000 */
[----:B------:R-:W-:Y:S02]  /*a290*/  SEL R58, R58, R51, P0 ;  /* 0x000000333a3a7207 */ /* 0x000fe40000000000 */
[----:B------:R-:W-:Y:S02]  /*a2a0*/  F2FP.BF16.F32.PACK_AB R75, R110, R75 ;  /* 0x0000004b6e4b723e */ /* 0x000fe400000010ff */
[----:B------:R-:W-:Y:S02]  /*a2b0*/  F2FP.BF16.F32.PACK_AB R82, R111, R82 ;  /* 0x000000526f52723e */ /* 0x000fe400000010ff */
[----:B------:R-:W-:Y:S02]  /*a2c0*/  SEL R48, R48, R49, P0 ;  /* 0x0000003130307207 */ /* 0x000fe40000000000 */
[----:B------:R-:W-:-:S02]  /*a2d0*/  SEL R51, R59, R66, P0 ;  /* 0x000000423b337207 */ /* 0x000fc40000000000 */
[----:B------:R-:W-:Y:S01]  /*a2e0*/  LOP3.LUT R32, R32, R33, RZ, 0x3c, !PT ;  /* 0x0000002120207212 */ /* 0x000fe200078e3cff */
[--C-:B------:R-:W-:Y:S01]  /*a2f0*/  IMAD.X R33, RZ, RZ, R17.reuse, P4 ;  /* 0x000000ffff217224 */ /* 0x100fe200020e0611 */
[----:B------:R-:W-:Y:S01]  /*a300*/  LOP3.LUT R30, R30, R31, RZ, 0x3c, !PT ;  /* 0x0000001f1e1e7212 */ /* 0x000fe200078e3cff */
[----:B------:R-:W-:Y:S01]  /*a310*/  IMAD.X R31, RZ, RZ, R17, P5 ;  /* 0x000000ffff1f7224 */ /* 0x000fe200028e0611 */
[----:B------:R-:W-:Y:S02]  /*a320*/  SEL R49, R57, R56, P0 ;  /* 0x0000003839317207 */ /* 0x000fe40000000000 */
[----:B------:R-:W-:Y:S02]  /*a330*/  SEL R66, R66, R59, P0 ;  /* 0x0000003b42427207 */ /* 0x000fe40000000000 */
[----:B------:R-:W-:Y:S02]  /*a340*/  F2FP.BF16.F32.PACK_AB R89, R116, R89 ;  /* 0x000000597459723e */ /* 0x000fe400000010ff */
[----:B------:R-:W-:-:S02]  /*a350*/  F2FP.BF16.F32.PACK_AB R83, R118, R83 ;  /* 0x000000537653723e */ /* 0x000fc400000010ff */
[----:B------:R-:W-:Y:S02]  /*a360*/  F2FP.BF16.F32.PACK_AB R88, R117, R88 ;  /* 0x000000587558723e */ /* 0x000fe400000010ff */
[----:B------:R-:W-:Y:S02]  /*a370*/  F2FP.BF16.F32.PACK_AB R90, R119, R90 ;  /* 0x0000005a775a723e */ /* 0x000fe400000010ff */
[----:B------:R-:W-:Y:S02]  /*a380*/  SEL R56, R56, R57, P0 ;  /* 0x0000003938387207 */ /* 0x000fe40000000000 */
[----:B------:R-:W-:Y:S02]  /*a390*/  SEL R59, R67, R74, P0 ;  /* 0x0000004a433b7207 */ /* 0x000fe40000000000 */
[C---:B------:R-:W-:Y:S02]  /*a3a0*/  IADD3 R15, P4, R16.reuse, 0x4060, RZ ;  /* 0x00004060100f7810 */ /* 0x040fe40007f9e0ff */
[----:B------:R-:W-:-:S02]  /*a3b0*/  IADD3 R13, P5, R16, 0x8000, RZ ;  /* 0x00008000100d7810 */ /* 0x000fc40007fbe0ff */
[----:B------:R-:W-:Y:S01]  /*a3c0*/  LOP3.LUT R10, R10, R11, RZ, 0x3c, !PT ;  /* 0x0000000b0a0a7212 */ /* 0x000fe200078e3cff */
[----:B------:R-:W-:Y:S01]  /*a3d0*/  IMAD.X R11, RZ, RZ, R17, P6 ;  /* 0x000000ffff0b7224 */ /* 0x000fe200030e0611 */
[----:B------:R-:W-:Y:S02]  /*a3e0*/  SEL R57, R65, R64, P0 ;  /* 0x0000004041397207 */ /* 0x000fe40000000000 */
[----:B------:R-:W-:Y:S02]  /*a3f0*/  SEL R74, R74, R67, P0 ;  /* 0x000000434a4a7207 */ /* 0x000fe40000000000 */
[----:B------:R-:W-:Y:S02]  /*a400*/  SEL R64, R64, R65, P0 ;  /* 0x0000004140407207 */ /* 0x000fe40000000000 */
[----:B------:R-:W-:Y:S02]  /*a410*/  SEL R67, R75, R82, P0 ;  /* 0x000000524b437207 */ /* 0x000fe40000000000 */
[----:B------:R-:W-:-:S02]  /*a420*/  SEL R82, R82, R75, P0 ;  /* 0x0000004b52527207 */ /* 0x000fc40000000000 */
[----:B------:R-:W-:Y:S02]  /*a430*/  SEL R65, R89, R88, P0 ;  /* 0x0000005859417207 */ /* 0x000fe40000000000 */
[----:B------:R-:W-:Y:S02]  /*a440*/  SEL R75, R83, R90, P0 ;  /* 0x0000005a534b7207 */ /* 0x000fe40000000000 */
[----:B------:R-:W-:Y:S02]  /*a450*/  LOP3.LUT R14, R15, 0x380, RZ, 0xc0, !PT ;  /* 0x000003800f0e7812 */ /* 0x000fe400078ec0ff */
[----:B------:R-:W-:Y:S02]  /*a460*/  LOP3.LUT R35, R16, 0x380, RZ, 0xc0, !PT ;  /* 0x0000038010237812 */ /* 0x000fe400078ec0ff */
[----:B--2---:R-:W-:Y:S01]  /*a470*/  LOP3.LUT R5, R4, 0x2, RZ, 0x3c, !PT ;  /* 0x0000000204057812 */ /* 0x004fe200078e3cff */
[----:B------:R-:W-:Y:S01]  /*a480*/  SHFL.IDX PT, R37, R37, R4, 0x1c1f ;  /* 0x001c1f0425257589 */ /* 0x000fe200000e0000 */
[----:B------:R-:W-:-:S02]  /*a490*/  LOP3.LUT R12, R13, 0x380, RZ, 0xc0, !PT ;  /* 0x000003800d0c7812 */ /* 0x000fc400078ec0ff */
[----:B------:R-:W-:Y:S01]  /*a4a0*/  SEL R88, R88, R89, P0 ;  /* 0x0000005958587207 */ /* 0x000fe20000000000 */
[----:B------:R-:W1:Y:S01]  /*a4b0*/  SHFL.IDX PT, R36, R36, R5, 0x1c1f ;  /* 0x001c1f0524247589 */ /* 0x000e6200000e0000 */
[----:B------:R-:W-:Y:S02]  /*a4c0*/  SEL R90, R90, R83, P0 ;  /* 0x000000535a5a7207 */ /* 0x000fe40000000000 */
[----:B------:R-:W-:Y:S01]  /*a4d0*/  MOV R76, R10 ;  /* 0x0000000a004c7202 */ /* 0x000fe20000000f00 */
[----:B------:R-:W-:Y:S01]  /*a4e0*/  SHFL.IDX PT, R69, R69, R4, 0x1c1f ;  /* 0x001c1f0445457589 */ /* 0x000fe200000e0000 */
[----:B------:R-:W-:Y:S02]  /*a4f0*/  MOV R20, R8 ;  /* 0x0000000800147202 */ /* 0x000fe40000000f00 */
[----:B------:R-:W-:Y:S01]  /*a500*/  SHF.R.U64 R14, R14, 0x3, RZ ;  /* 0x000000030e0e7819 */ /* 0x000fe200000012ff */
[----:B------:R-:W2:Y:S01]  /*a510*/  SHFL.IDX PT, R54, R54, R5, 0x1c1f ;  /* 0x001c1f0536367589 */ /* 0x000ea200000e0000 */
[----:B------:R-:W-:-:S02]  /*a520*/  SHF.R.U64 R35, R35, 0x3, RZ ;  /* 0x0000000323237819 */ /* 0x000fc400000012ff */
[----:B------:R-:W-:Y:S01]  /*a530*/  SHF.R.U64 R12, R12, 0x3, RZ ;  /* 0x000000030c0c7819 */ /* 0x000fe200000012ff */
[----:B------:R-:W-:Y:S01]  /*a540*/  SHFL.IDX PT, R39, R39, R4, 0x1c1f ;  /* 0x001c1f0427277589 */ /* 0x000fe200000e0000 */
[----:B------:R-:W-:Y:S01]  /*a550*/  LOP3.LUT R14, R14, R15, RZ, 0x3c, !PT ;  /* 0x0000000f0e0e7212 */ /* 0x000fe200078e3cff */
[--C-:B------:R-:W-:Y:S01]  /*a560*/  IMAD.X R15, RZ, RZ, R17.reuse, P4 ;  /* 0x000000ffff0f7224 */ /* 0x100fe200020e0611 */
[----:B------:R-:W-:Y:S01]  /*a570*/  LOP3.LUT R34, R35, R16, RZ, 0x3c, !PT ;  /* 0x0000001023227212 */ /* 0x000fe200078e3cff */
[----:B------:R-:W3:Y:S01]  /*a580*/  SHFL.IDX PT, R38, R38, R5, 0x1c1f ;  /* 0x001c1f0526267589 */ /* 0x000ee200000e0000 */
[----:B------:R-:W-:Y:S01]  /*a590*/  LOP3.LUT R12, R12, R13, RZ, 0x3c, !PT ;  /* 0x0000000d0c0c7212 */ /* 0x000fe200078e3cff */
[--C-:B------:R-:W-:Y:S01]  /*a5a0*/  IMAD.MOV.U32 R35, RZ, RZ, R17.reuse ;  /* 0x000000ffff237224 */ /* 0x100fe200078e0011 */
[----:B------:R-:W-:Y:S01]  /*a5b0*/  MOV R83, R14 ;  /* 0x0000000e00537202 */ /* 0x000fe20000000f00 */
[----:B------:R-:W-:Y:S01]  /*a5c0*/  SHFL.IDX PT, R71, R71, R4, 0x1c1f ;  /* 0x001c1f0447477589 */ /* 0x000fe200000e0000 */
[----:B------:R-:W-:Y:S01]  /*a5d0*/  IMAD.X R13, RZ, RZ, R17, P5 ;  /* 0x000000ffff0d7224 */ /* 0x000fe200028e0611 */
[----:B------:R-:W-:-:S02]  /*a5e0*/  MOV R33, R32 ;  /* 0x0000002000217202 */ /* 0x000fc40000000f00 */
[----:B------:R-:W4:Y:S01]  /*a5f0*/  SHFL.IDX PT, R60, R60, R5, 0x1c1f ;  /* 0x001c1f053c3c7589 */ /* 0x000f2200000e0000 */
[----:B-1----:R-:W-:Y:S02]  /*a600*/  SEL R8, R37, R36, P0 ;  /* 0x0000002425087207 */ /* 0x002fe40000000000 */
[----:B------:R-:W-:Y:S01]  /*a610*/  SEL R10, R36, R37, P0 ;  /* 0x00000025240a7207 */ /* 0x000fe20000000000 */
[----:B------:R-:W-:Y:S01]  /*a620*/  SHFL.IDX PT, R45, R45, R4, 0x1c1f ;  /* 0x001c1f042d2d7589 */ /* 0x000fe200000e0000 */
[----:B------:R-:W1:Y:S01]  /*a630*/  LDC.64 R36, c[0x0][0xb78] ;  /* 0x0002de00ff247b82 */ /* 0x000e620000000a00 */
[----:B------:R-:W-:Y:S02]  /*a640*/  MOV R34, R34 ;  /* 0x0000002200227202 */ /* 0x000fe40000000f00 */
[----:B------:R-:W-:Y:S01]  /*a650*/  SHFL.IDX PT, R73, R73, R4, 0x1c1f ;  /* 0x001c1f0449497589 */ /* 0x000fe200000e0000 */
[----:B------:R-:W-:Y:S02]  /*a660*/  MOV R78, R12 ;  /* 0x0000000c004e7202 */ /* 0x000fe40000000f00 */
[----:B--2---:R-:W-:Y:S01]  /*a670*/  SEL R9, R69, R54, P0 ;  /* 0x0000003645097207 */ /* 0x004fe20000000000 */
[----:B------:R-:W2:Y:S01]  /*a680*/  SHFL.IDX PT, R44, R44, R5, 0x1c1f ;  /* 0x001c1f052c2c7589 */ /* 0x000ea200000e0000 */
[----:B------:R-:W-:-:S02]  /*a690*/  SEL R11, R54, R69, P0 ;  /* 0x00000045360b7207 */ /* 0x000fc40000000000 */
[----:B------:R-:W-:Y:S01]  /*a6a0*/  MOV R87, R26 ;  /* 0x0000001a00577202 */ /* 0x000fe20000000f00 */
[----:B------:R-:W5:Y:S01]  /*a6b0*/  SHFL.IDX PT, R62, R62, R5, 0x1c1f ;  /* 0x001c1f053e3e7589 */ /* 0x000f6200000e0000 */
[----:B---3--:R-:W-:Y:S02]  /*a6c0*/  SEL R12, R39, R38, P0 ;  /* 0x00000026270c7207 */ /* 0x008fe40000000000 */
[----:B------:R-:W-:Y:S01]  /*a6d0*/  SEL R14, R38, R39, P0 ;  /* 0x00000027260e7207 */ /* 0x000fe20000000000 */
[----:B------:R-:W-:Y:S01]  /*a6e0*/  BAR.SYNC.DEFER_BLOCKING 0x1, 0x100 ;  /* 0x0044000000007b1d */ /* 0x000fe20000010000 */
[----:B------:R-:W-:Y:S02]  /*a6f0*/  MOV R86, R24 ;  /* 0x0000001800567202 */ /* 0x000fe40000000f00 */
[----:B------:R-:W-:Y:S02]  /*a700*/  MOV R91, R30 ;  /* 0x0000001e005b7202 */ /* 0x000fe40000000f00 */
[----:B----4-:R-:W-:-:S02]  /*a710*/  SEL R13, R71, R60, P0 ;  /* 0x0000003c470d7207 */ /* 0x010fc40000000000 */
[----:B------:R-:W-:Y:S01]  /*a720*/  SEL R15, R60, R71, P0 ;  /* 0x000000473c0f7207 */ /* 0x000fe20000000000 */
[----:B------:R-:W-:Y:S01]  /*a730*/  SHFL.IDX PT, R47, R47, R4, 0x1c1f ;  /* 0x001c1f042f2f7589 */ /* 0x000fe200000e0000 */
[----:B------:R-:W-:Y:S01]  /*a740*/  MOV R89, R28 ;  /* 0x0000001c00597202 */ /* 0x000fe20000000f00 */
[----:B-1----:R-:W-:Y:S01]  /*a750*/  IMAD.WIDE.U32 R6, R36, UR44, R6 ;  /* 0x0000002c24067c25 */ /* 0x002fe2000f8e0006 */
[C---:B------:R-:W-:Y:S01]  /*a760*/  ISETP.GE.OR P1, PT, R93.reuse, UR5, P1 ;  /* 0x000000055d007c0c */ /* 0x040fe20008f26670 */
[----:B------:R-:W-:Y:S01]  /*a770*/  SHFL.IDX PT, R77, R77, R4, 0x1c1f ;  /* 0x001c1f044d4d7589 */ /* 0x000fe200000e0000 */
[----:B------:R-:W-:-:S03]  /*a780*/  IADD3 R6, P3, R93, R6, RZ ;  /* 0x000000065d067210 */ /* 0x000fc60007f7e0ff */
[----:B------:R-:W1:Y:S01]  /*a790*/  SHFL.IDX PT, R46, R46, R5, 0x1c1f ;  /* 0x001c1f052e2e7589 */ /* 0x000e6200000e0000 */
[----:B--2---:R-:W-:Y:S02]  /*a7a0*/  SEL R24, R45, R44, P0 ;  /* 0x0000002c2d187207 */ /* 0x004fe40000000000 */
[----:B------:R-:W-:Y:S01]  /*a7b0*/  SEL R26, R44, R45, P0 ;  /* 0x0000002d2c1a7207 */ /* 0x000fe20000000000 */
[----:B------:R-:W2:Y:S01]  /*a7c0*/  SHFL.IDX PT, R68, R68, R5, 0x1c1f ;  /* 0x001c1f0544447589 */ /* 0x000ea200000e0000 */
[----:B-----5:R-:W-:Y:S02]  /*a7d0*/  SEL R25, R73, R62, P0 ;  /* 0x0000003e49197207 */ /* 0x020fe40000000000 */
[----:B------:R-:W-:Y:S01]  /*a7e0*/  SEL R27, R62, R73, P0 ;  /* 0x000000493e1b7207 */ /* 0x000fe20000000000 */
[----:B------:R-:W-:Y:S04]  /*a7f0*/  SHFL.IDX PT, R53, R53, R4, 0x1c1f ;  /* 0x001c1f0435357589 */ /* 0x000fe800000e0000 */
[----:B------:R-:W-:Y:S04]  /*a800*/  SHFL.IDX PT, R79, R79, R4, 0x1c1f ;  /* 0x001c1f044f4f7589 */ /* 0x000fe800000e0000 */
[----:B------:R-:W3:Y:S04]  /*a810*/  SHFL.IDX PT, R52, R52, R5, 0x1c1f ;  /* 0x001c1f0534347589 */ /* 0x000ee800000e0000 */
[----:B------:R-:W4:Y:S04]  /*a820*/  SHFL.IDX PT, R70, R70, R5, 0x1c1f ;  /* 0x001c1f0546467589 */ /* 0x000f2800000e0000 */
[----:B------:R-:W-:Y:S01]  /*a830*/  SHFL.IDX PT, R55, R55, R4, 0x1c1f ;  /* 0x001c1f0437377589 */ /* 0x000fe200000e0000 */
[----:B-1----:R-:W-:-:S02]  /*a840*/  SEL R28, R47, R46, P0 ;  /* 0x0000002e2f1c7207 */ /* 0x002fc40000000000 */
[----:B------:R-:W-:Y:S01]  /*a850*/  SEL R30, R46, R47, P0 ;  /* 0x0000002f2e1e7207 */ /* 0x000fe20000000000 */
[----:B------:R-:W-:Y:S01]  /*a860*/  SHFL.IDX PT, R81, R81, R4, 0x1c1f ;  /* 0x001c1f0451517589 */ /* 0x000fe200000e0000 */
[----:B--2---:R-:W-:Y:S02]  /*a870*/  SEL R29, R77, R68, P0 ;  /* 0x000000444d1d7207 */ /* 0x004fe40000000000 */
[----:B------:R-:W-:Y:S01]  /*a880*/  SEL R31, R68, R77, P0 ;  /* 0x0000004d441f7207 */ /* 0x000fe20000000000 */
[----:B------:R-:W1:Y:S04]  /*a890*/  SHFL.IDX PT, R40, R40, R5, 0x1c1f ;  /* 0x001c1f0528287589 */ /* 0x000e6800000e0000 */
[----:B------:R-:W2:Y:S04]  /*a8a0*/  SHFL.IDX PT, R42, R42, R5, 0x1c1f ;  /* 0x001c1f052a2a7589 */ /* 0x000ea800000e0000 */
[----:B------:R-:W-:Y:S01]  /*a8b0*/  SHFL.IDX PT, R41, R41, R4, 0x1c1f ;  /* 0x001c1f0429297589 */ /* 0x000fe200000e0000 */
[----:B---3--:R-:W-:-:S03]  /*a8c0*/  SEL R32, R53, R52, P0 ;  /* 0x0000003435207207 */ /* 0x008fc60000000000 */
[----:B------:R-:W-:Y:S01]  /*a8d0*/  SHFL.IDX PT, R85, R85, R4, 0x1c1f ;  /* 0x001c1f0455557589 */ /* 0x000fe200000e0000 */
[----:B----4-:R-:W-:-:S03]  /*a8e0*/  SEL R35, R70, R79, P0 ;  /* 0x0000004f46237207 */ /* 0x010fc60000000000 */
[----:B------:R-:W3:Y:S04]  /*a8f0*/  SHFL.IDX PT, R48, R48, R5, 0x1c1f ;  /* 0x001c1f0530307589 */ /* 0x000ee800000e0000 */
[----:B------:R-:W4:Y:S04]  /*a900*/  SHFL.IDX PT, R50, R50, R5, 0x1c1f ;  /* 0x001c1f0532327589 */ /* 0x000f2800000e0000 */
[----:B------:R-:W-:Y:S04]  /*a910*/  SHFL.IDX PT, R49, R49, R4, 0x1c1f ;  /* 0x001c1f0431317589 */ /* 0x000fe800000e0000 */
[----:B------:R-:W-:Y:S04]  /*a920*/  SHFL.IDX PT, R43, R43, R4, 0x1c1f ;  /* 0x001c1f042b2b7589 */ /* 0x000fe800000e0000 */
[----:B------:R-:W5:Y:S04]  /*a930*/  SHFL.IDX PT, R56, R56, R5, 0x1c1f ;  /* 0x001c1f0538387589 */ /* 0x000f6800000e0000 */
[----:B------:R-:W5:Y:S04]  /*a940*/  SHFL.IDX PT, R58, R58, R5, 0x1c1f ;  /* 0x001c1f053a3a7589 */ /* 0x000f6800000e0000 */
[----:B------:R-:W-:Y:S04]  /*a950*/  SHFL.IDX PT, R57, R57, R4, 0x1c1f ;  /* 0x001c1f0439397589 */ /* 0x000fe800000e0000 */
[----:B------:R-:W-:Y:S04]  /*a960*/  SHFL.IDX PT, R51, R51, R4, 0x1c1f ;  /* 0x001c1f0433337589 */ /* 0x000fe800000e0000 */
[----:B------:R-:W-:Y:S04]  /*a970*/  SHFL.IDX PT, R64, R64, R5, 0x1c1f ;  /* 0x001c1f0540407589 */ /* 0x000fe800000e0000 */
[----:B------:R-:W-:Y:S04]  /*a980*/  SHFL.IDX PT, R66, R66, R5, 0x1c1f ;  /* 0x001c1f0542427589 */ /* 0x000fe800000e0000 */
[----:B------:R-:W-:Y:S04]  /*a990*/  SHFL.IDX PT, R61, R61, R4, 0x1c1f ;  /* 0x001c1f043d3d7589 */ /* 0x000fe800000e0000 */
[----:B------:R-:W-:Y:S04]  /*a9a0*/  SHFL.IDX PT, R59, R59, R4, 0x1c1f ;  /* 0x001c1f043b3b7589 */ /* 0x000fe800000e0000 */
[----:B------:R-:W5:Y:S04]  /*a9b0*/  SHFL.IDX PT, R72, R72, R5, 0x1c1f ;  /* 0x001c1f0548487589 */ /* 0x000f6800000e0000 */
[----:B------:R-:W5:Y:S04]  /*a9c0*/  SHFL.IDX PT, R74, R74, R5, 0x1c1f ;  /* 0x001c1f054a4a7589 */ /* 0x000f6800000e0000 */
[----:B------:R-:W-:Y:S04]  /*a9d0*/  SHFL.IDX PT, R63, R63, R4, 0x1c1f ;  /* 0x001c1f043f3f7589 */ /* 0x000fe800000e0000 */
[----:B------:R-:W-:Y:S04]  /*a9e0*/  SHFL.IDX PT, R67, R67, R4, 0x1c1f ;  /* 0x001c1f0443437589 */ /* 0x000fe800000e0000 */
[----:B------:R-:W5:Y:S04]  /*a9f0*/  SHFL.IDX PT, R80, R80, R5, 0x1c1f ;  /* 0x001c1f0550507589 */ /* 0x000f6800000e0000 */
[----:B------:R-:W5:Y:S04]  /*aa00*/  SHFL.IDX PT, R82, R82, R5, 0x1c1f ;  /* 0x001c1f0552527589 */ /* 0x000f6800000e0000 */
[----:B------:R-:W-:Y:S04]  /*aa10*/  SHFL.IDX PT, R65, R65, R4, 0x1c1f ;  /* 0x001c1f0441417589 */ /* 0x000fe800000e0000 */
[----:B------:R1:W-:Y:S04]  /*aa20*/  SHFL.IDX PT, R75, R75, R4, 0x1c1f ;  /* 0x001c1f044b4b7589 */ /* 0x0003e800000e0000 */
[----:B------:R-:W-:Y:S04]  /*aa30*/  SHFL.IDX PT, R88, R88, R5, 0x1c1f ;  /* 0x001c1f0558587589 */ /* 0x000fe800000e0000 */
[----:B------:R2:W5:Y:S01]  /*aa40*/  SHFL.IDX PT, R90, R90, R5, 0x1c1f ;  /* 0x001c1f055a5a7589 */ /* 0x00056200000e0000 */
[----:B-1----:R-:W-:Y:S01]  /*aa50*/  IMAD R4, R36, UR4, RZ ;  /* 0x0000000424047c24 */ /* 0x002fe2000f8e02ff */
[----:B------:R-:W-:-:S02]  /*aa60*/  ULDC.64 UR4, c[0x0][0xb40] ;  /* 0x0002d00000047ab9 */ /* 0x000fc40000000a00 */
[----:B------:R1:W-:Y:S01]  /*aa70*/  STSM.16.M88.4 [R34], R8 ;  /* 0x0000000822007844 */ /* 0x0003e20000000200 */
[----:B------:R-:W-:-:S03]  /*aa80*/  IMAD R4, R37, UR44, R4 ;  /* 0x0000002c25047c24 */ /* 0x000fc6000f8e0204 */
[----:B------:R3:W-:Y:S01]  /*aa90*/  STSM.16.M88.4 [R33], R12 ;  /* 0x0000000c21007844 */ /* 0x0007e20000000200 */
[----:B--2---:R-:W-:-:S03]  /*aaa0*/  SHF.R.S32.HI R5, RZ, 0x1f, R93 ;  /* 0x0000001fff057819 */ /* 0x004fc6000001145d */
        /* <DEDUP_REMOVED lines=8> */
[----:B---3--:R-:W-:Y:S02]  /*ab30*/  SEL R33, R79, R70, P0 ;  /* 0x000000464f217207 */ /* 0x008fe40000000000 */
[----:B------:R-:W-:Y:S02]  /*ab40*/  SEL R10, R40, R55, P0 ;  /* 0x00000037280a7207 */ /* 0x000fe40000000000 */
[----:B------:R-:W-:Y:S01]  /*ab50*/  SEL R9, R81, R42, P0 ;  /* 0x0000002a51097207 */ /* 0x000fe20000000000 */
[----:B------:R-:W-:Y:S01]  /*ab60*/  STSM.16.M88.4 [R87], R32 ;  /* 0x0000002057007844 */ /* 0x000fe20000000200 */
[----:B------:R-:W-:-:S02]  /*ab70*/  SEL R11, R42, R81, P0 ;  /* 0x000000512a0b7207 */ /* 0x000fc40000000000 */
[----:B------:R-:W-:Y:S02]  /*ab80*/  SEL R12, R41, R48, P0 ;  /* 0x00000030290c7207 */ /* 0x000fe40000000000 */
[----:B------:R-:W-:Y:S01]  /*ab90*/  SEL R14, R48, R41, P0 ;  /* 0x00000029300e7207 */ /* 0x000fe20000000000 */
[----:B------:R1:W-:Y:S01]  /*aba0*/  STSM.16.M88.4 [R86], R8 ;  /* 0x0000000856007844 */ /* 0x0003e20000000200 */
[----:B----4-:R-:W-:Y:S02]  /*abb0*/  SEL R13, R85, R50, P0 ;  /* 0x00000032550d7207 */ /* 0x010fe40000000000 */
[----:B------:R-:W-:Y:S02]  /*abc0*/  SEL R15, R50, R85, P0 ;  /* 0x00000055320f7207 */ /* 0x000fe40000000000 */
[----:B-----5:R-:W-:Y:S02]  /*abd0*/  SEL R24, R49, R56, P0 ;  /* 0x0000003831187207 */ /* 0x020fe40000000000 */
[----:B------:R-:W-:Y:S01]  /*abe0*/  SEL R26, R56, R49, P0 ;  /* 0x00000031381a7207 */ /* 0x000fe20000000000 */
[----:B------:R3:W-:Y:S01]  /*abf0*/  STSM.16.M88.4 [R84], R12 ;  /* 0x0000000c54007844 */ /* 0x0007e20000000200 */
[----:B------:R-:W-:-:S02]  /*ac00*/  SEL R25, R43, R58, P0 ;  /* 0x0000003a2b197207 */ /* 0x000fc40000000000 */
[----:B------:R-:W-:Y:S02]  /*ac10*/  SEL R27, R58, R43, P0 ;  /* 0x0000002b3a1b7207 */ /* 0x000fe40000000000 */
[----:B--2---:R-:W-:Y:S02]  /*ac20*/  SEL R28, R61, R72, P0 ;  /* 0x000000483d1c7207 */ /* 0x004fe40000000000 */
        /* <DEDUP_REMOVED lines=9> */
[----:B---3--:R-:W-:Y:S02]  /*acc0*/  SEL R12, R63, R80, P0 ;  /* 0x000000503f0c7207 */ /* 0x008fe40000000000 */
        /* <DEDUP_REMOVED lines=39> */
[----:B------:R1:W-:Y:S01]  /*af40*/  UTMASTG.5D [UR40], [UR4] ;  /* 0x00000028040073b5 */ /* 0x0003e20008020000 */
[----:B------:R-:W-:-:S02]  /*af50*/  UMOV UR8, 0x1 ;  /* 0x0000000100087882 */ /* 0x000fc40000000000 */
[----:B------:R-:W-:Y:S02]  /*af60*/  UPRMT UR7, URZ, 0x654, UR6 ;  /* 0x000006543f077896 */ /* 0x000fe40008000006 */
[----:B------:R-:W-:Y:S01]  /*af70*/  UPRMT UR6, UR8, 0x654, UR6 ;  /* 0x0000065408067896 */ /* 0x000fe20008000006 */
[----:B------:R0:W-:Y:S01]  /*af80*/  UTMACMDFLUSH ;  /* 0x00000000000079b7 */ /* 0x0001e20000000000 */
[----:B------:R-:W-:-:S05]  /*af90*/  DEPBAR.LE SB0, 0x0 ;  /* 0x000080000000791a */ /* 0x000fca0000000000 */
[----:B------:R-:W-:Y:S02]  /*afa0*/  SYNCS.ARRIVE.TRANS64.RED.A1T0 RZ, [UR7], RZ ;  /* 0x000000ffffff79a7 */ /* 0x000fe40008100407 */
[----:B-1----:R-:W-:Y:S03]  /*afb0*/  SYNCS.ARRIVE.TRANS64.RED.A1T0 RZ, [UR6], RZ ;  /* 0x000000ffffff79a7 */ /* 0x002fe60008100406 */
.L_x_153:
[----:B------:R-:W-:Y:S05]  /*afc0*/  BSYNC B0 ;  /* 0x0000000000007941 */ /* 0x000fea0003800000 */
.L_x_152:
        /* <DEDUP_REMOVED lines=10> */
.L_x_126:
[----:B------:R-:W-:-:S08]  /*b070*/  NOP ;  /* 0x0000000000007918 */ /* 0x000fd00000000000 */
[----:B--2---:R-:W1:-:S00]  /*b080*/  USETMAXREG.DEALLOC.CTAPOOL 0x18 ;  /* 0x00000018000079c8 */ /* 0x004e4000080e0500 */
[----:B-1----:R-:W1:Y:S01]  /*b090*/  LDC R2, c[0x0][0xda4] ;  /* 0x00036900ff027b82 */ /* 0x002e620000000800 */
[----:B------:R-:W-:Y:S01]  /*b0a0*/  UMOV UR47, 0x1 ;  /* 0x00000001002f7882 */ /* 0x000fe20000000000 */
[----:B------:R-:W-:Y:S02]  /*b0b0*/  IMAD.MOV.U32 R17, RZ, RZ, RZ ;  /* 0x000000ffff117224 */ /* 0x000fe400078e00ff */
[----:B------:R-:W-:Y:S01]  /*b0c0*/  IMAD.MOV.U32 R18, RZ, RZ, 0x1 ;  /* 0x00000001ff127424 */ /* 0x000fe200078e00ff */
[----:B-1----:R-:W-:-:S13]  /*b0d0*/  ISETP.LE.AND P0, PT, R2, UR49, PT ;  /* 0x0000003102007c0c */ /* 0x002fda000bf03270 */
[----:B------:R-:W-:Y:S05]  /*b0e0*/  @P0 BRA `(.L_x_155) ;  /* 0x0000003000d00947 */ /* 0x000fea0003800000 */
[----:B------:R-:W2:Y:S01]  /*b0f0*/  LDL.LU R6, [R1] ;  /* 0x0000000001067983 */ /* 0x000ea20000300800 */
[----:B------:R-:W1:Y:S02]  /*b100*/  S2R R9, SR_TID.X ;  /* 0x0000000000097919 */ /* 0x000e640000002100 */
[----:B-1----:R-:W-:Y:S01]  /*b110*/  IMAD.SHL.U32 R0, R9, 0x40, RZ ;  /* 0x0000004009007824 */ /* 0x002fe200078e00ff */
[----:B------:R-:W-:-:S04]  /*b120*/  SHF.R.U32.HI R3, RZ, 0x1, R9 ;  /* 0x00000001ff037819 */ /* 0x000fc80000011609 */
[----:B------:R-:W-:Y:S02]  /*b130*/  LOP3.LUT R2, R0, 0x180, RZ, 0xc0, !PT ;  /* 0x0000018000027812 */ /* 0x000fe400078ec0ff */
[C---:B------:R-:W-:Y:S02]  /*b140*/  LOP3.LUT R8, R9.reuse, 0x7f, RZ, 0xc0, !PT ;  /* 0x0000007f09087812 */ /* 0x040fe400078ec0ff */
[----:B------:R-:W-:Y:S01]  /*b150*/  LOP3.LUT R2, R2, 0x30, R3, 0xf8, !PT ;  /* 0x0000003002027812 */ /* 0x000fe200078ef803 */
[C---:B------:R-:W-:Y:S01]  /*b160*/  IMAD.SHL.U32 R3, R9.reuse, 0x8, RZ ;  /* 0x0000000809037824 */ /* 0x040fe200078e00ff */
[C---:B------:R-:W-:Y:S01]  /*b170*/  ISETP.NE.AND P1, PT, R8.reuse, RZ, PT ;  /* 0x000000ff0800720c */ /* 0x040fe20003f25270 */
[----:B------:R-:W-:Y:S01]  /*b180*/  IMAD.SHL.U32 R4, R8, 0x10, RZ ;  /* 0x0000001008047824 */ /* 0x000fe200078e00ff */
[C---:B------:R-:W-:Y:S02]  /*b190*/  LOP3.LUT P0, RZ, R9.reuse, 0x1f, RZ, 0xc0, !PT ;  /* 0x0000001f09ff7812 */ /* 0x040fe4000780c0ff */
[----:B------:R-:W-:Y:S01]  /*b1a0*/  LOP3.LUT R3, R2, 0x30, R3, 0x78, !PT ;  /* 0x0000003002037812 */ /* 0x000fe200078e7803 */
[----:B------:R-:W-:Y:S01]  /*b1b0*/  IMAD.SHL.U32 R2, R9, 0x20, RZ ;  /* 0x0000002009027824 */ /* 0x000fe200078e00ff */
[----:B------:R-:W-:-:S02]  /*b1c0*/  LOP3.LUT R5, R4, 0x600, RZ, 0xc0, !PT ;  /* 0x0000060004057812 */ /* 0x000fc400078ec0ff */
[----:B------:R-:W-:Y:S02]  /*b1d0*/  ISETP.NE.OR P0, PT, R8, RZ, !P0 ;  /* 0x000000ff0800720c */ /* 0x000fe40004705670 */
[----:B------:R-:W-:Y:S01]  /*b1e0*/  LOP3.LUT R4, R2, 0x80, RZ, 0xc0, !PT ;  /* 0x0000008002047812 */ /* 0x000fe200078ec0ff */
[----:B------:R-:W-:Y:S01]  /*b1f0*/  IMAD.SHL.U32 R7, R9, 0x4, RZ ;  /* 0x0000000409077824 */ /* 0x000fe200078e00ff */
[----:B------:R-:W-:Y:S02]  /*b200*/  LOP3.LUT R5, R5, 0x60, R2, 0xf8, !PT ;  /* 0x0000006005057812 */ /* 0x000fe400078ef802 */
[----:B------:R-:W-:Y:S02]  /*b210*/  LOP3.LUT R4, R4, 0x10, R9, 0xf8, !PT ;  /* 0x0000001004047812 */ /* 0x000fe400078ef809 */
[----:B------:R-:W-:Y:S02]  /*b220*/  LOP3.LUT R0, R3, 0x640, R0, 0xf8, !PT ;  /* 0x0000064003007812 */ /* 0x000fe400078ef800 */
[----:B------:R-:W-:-:S02]  /*b230*/  LOP3.LUT R4, R4, 0x10, R7, 0x78, !PT ;  /* 0x0000001004047812 */ /* 0x000fc400078e7807 */
[----:B------:R-:W-:Y:S01]  /*b240*/  LOP3.LUT R5, R5, 0x100, R2, 0xf8, !PT ;  /* 0x0000010005057812 */ /* 0x000fe200078ef802 */
[----:B------:R1:W-:Y:S03]  /*b250*/  STL [R1+0x10], R0 ;  /* 0x0000100001007387 */ /* 0x0003e60000100800 */
[----:B-1----:R-:W-:-:S05]  /*b260*/  LOP3.LUT R0, R5, R4, RZ, 0xfc, !PT ;  /* 0x0000000405007212 */ /* 0x002fca00078efcff */
[----:B------:R1:W-:Y:S01]  /*b270*/  STL [R1+0xc], R0 ;  /* 0x00000c0001007387 */ /* 0x0003e20000100800 */
[----:B------:R-:W-:Y:S02]  /*b280*/  IMAD.MOV.U32 R17, RZ, RZ, RZ ;  /* 0x000000ffff117224 */ /* 0x000fe400078e00ff */
[----:B------:R-:W-:Y:S01]  /*b290*/  IMAD.MOV.U32 R18, RZ, RZ, 0x1 ;  /* 0x00000001ff127424 */ /* 0x000fe200078e00ff */
[----:B------:R-:W-:Y:S02]  /*b2a0*/  ULOP3.LUT UR43, UR46, 0x1, URZ, 0xfc, !UPT ;  /* 0x000000012e2b7892 */ /* 0x000fe4000f8efc3f */
[----:B------:R-:W-:Y:S01]  /*b2b0*/  ULOP3.LUT UR48, UR46, 0x2, URZ, 0xfc, !UPT ;  /* 0x000000022e307892 */ /* 0x000fe2000f8efc3f */
[----:B------:R-:W-:Y:S01]  /*b2c0*/  ULDC.64 UR52, c[0x0][0x198] ;  /* 0x0000660000347ab9 */ /* 0x000fe20000000a00 */
[----:B------:R-:W-:Y:S01]  /*b2d0*/  ULDC UR44, c[0x0][0xc] ;  /* 0x00000300002c7ab9 */ /* 0x000fe20000000800 */
[----:B------:R-:W-:Y:S01]  /*b2e0*/  UMOV UR47, URZ ;  /* 0x0000003f002f7c82 */ /* 0x000fe20008000000 */
[----:B--2---:R-:W-:-:S04]  /*b2f0*/  LOP3.LUT R6, R6, 0xfffffffe, RZ, 0xc0, !PT ;  /* 0xfffffffe06067812 */ /* 0x004fc800078ec0ff */
[----:B------:R-:W-:-:S04]  /*b300*/  @P1 LOP3.LUT R6, R6, 0x1, RZ, 0xfc, !PT ;  /* 0x0000000106061812 */ /* 0x000fc800078efcff */
[----:B------:R-:W-:-:S04]  /*b310*/  LOP3.LUT R6, R6, 0xfffffffd, RZ, 0xc0, !PT ;  /* 0xfffffffd06067812 */ /* 0x000fc800078ec0ff */
[----:B------:R-:W-:-:S05]  /*b320*/  @P0 LOP3.LUT R6, R6, 0x2, RZ, 0xfc, !PT ;  /* 0x0000000206060812 */ /* 0x000fca00078efcff */
[----:B------:R1:W-:Y:S02]  /*b330*/  STL [R1], R6 ;  /* 0x0000000601007387 */ /* 0x0003e40000100800 */
.L_x_207:
        /* <DEDUP_REMOVED lines=33> */
[----:B------:R-:W-:Y:S01]  /*b550*/  MOV R2, 0x0 ;  /* 0x0000000000027802 */ /* 0x000fe20000000f00 */
[----:B------:R-:W-:Y:S01]  /*b560*/  ULDC.64 UR6, c[0x4][0xc0] ;  /* 0x0100300000067ab9 */ /* 0x000fe20000000a00 */
[----:B------:R-:W-:Y:S01]  /*b570*/  ULDC.64 UR8, c[0x4][0xc8] ;  /* 0x0100320000087ab9 */ /* 0x000fe20000000a00 */
[----:B------:R-:W-:Y:S01]  /*b580*/  ULDC.64 UR4, c[0x4][0x8] ;  /* 0x0100020000047ab9 */ /* 0x000fe20000000a00 */
[----:B------:R-:W-:Y:S02]  /*b590*/  IMAD.U32 R4, RZ, RZ, UR6 ;  /* 0x00000006ff047e24 */ /* 0x000fe4000f8e00ff */
[----:B------:R-:W2:Y:S01]  /*b5a0*/  LDC.64 R2, c[0x4][R2] ;  /* 0x0100000002027b82 */ /* 0x000ea20000000a00 */
[----:B------:R-:W-:Y:S02]  /*b5b0*/  IMAD.U32 R5, RZ, RZ, UR7 ;  /* 0x00000007ff057e24 */ /* 0x000fe4000f8e00ff */
[----:B-1----:R-:W-:Y:S02]  /*b5c0*/  IMAD.U32 R6, RZ, RZ, UR8 ;  /* 0x00000008ff067e24 */ /* 0x002fe4000f8e00ff */
[----:B------:R-:W-:-:S02]  /*b5d0*/  IMAD.U32 R7, RZ, RZ, UR9 ;  /* 0x00000009ff077e24 */ /* 0x000fc4000f8e00ff */
[----:B------:R-:W-:Y:S02]  /*b5e0*/  IMAD.U32 R10, RZ, RZ, UR4 ;  /* 0x00000004ff0a7e24 */ /* 0x000fe4000f8e00ff */
[----:B------:R-:W-:Y:S02]  /*b5f0*/  IMAD.U32 R11, RZ, RZ, UR5 ;  /* 0x00000005ff0b7e24 */ /* 0x000fe4000f8e00ff */
[----:B------:R-:W-:Y:S02]  /*b600*/  IMAD.MOV.U32 R8, RZ, RZ, 0x70 ;  /* 0x00000070ff087424 */ /* 0x000fe400078e00ff */
[----:B------:R-:W-:Y:S02]  /*b610*/  IMAD.MOV.U32 R12, RZ, RZ, 0x1 ;  /* 0x00000001ff0c7424 */ /* 0x000fe400078e00ff */
[----:B------:R-:W-:-:S07]  /*b620*/  IMAD.MOV.U32 R13, RZ, RZ, RZ ;  /* 0x000000ffff0d7224 */ /* 0x000fce00078e00ff */
[----:B------:R-:W-:-:S07]  /*b630*/  LEPC R20, `(.L_x_156) ;  /* 0x000000001014794e */ /* 0x000fce0000000000 */
[----:B--2---:R-:W-:Y:S05]  /*b640*/  CALL.ABS.NOINC R2 ;  /* 0x0000000002007343 */ /* 0x004fea0003c00000 */
.L_x_156:
[----:B------:R-:W2:Y:S01]  /*b650*/  LDL.LU R2, [R1] ;  /* 0x0000000001027983 */ /* 0x000ea20000300800 */
[----:B------:R-:W-:-:S06]  /*b660*/  UIADD3 UR4, UR40, 0xf200, URZ ;  /* 0x0000f20028047890 */ /* 0x000fcc000fffe03f */
[----:B------:R-:W-:-:S05]  /*b670*/  IMAD.U32 R16, RZ, RZ, UR4 ;  /* 0x00000004ff107e24 */ /* 0x000fca000f8e00ff */
[----:B------:R-:W-:Y:S02]  /*b680*/  LOP3.LUT P0, RZ, R16, 0x1bf, RZ, 0xc0, !PT ;  /* 0x000001bf10ff7812 */ /* 0x000fe4000780c0ff */
[----:B--2---:R-:W-:-:S11]  /*b690*/  LOP3.LUT R2, R2, 0xfffffffb, RZ, 0xc0, !PT ;  /* 0xfffffffb02027812 */ /* 0x004fd600078ec0ff */
[----:B------:R-:W-:-:S05]  /*b6a0*/  @P0 LOP3.LUT R2, R2, 0x4, RZ, 0xfc, !PT ;  /* 0x0000000402020812 */ /* 0x000fca00078efcff */
[----:B------:R2:W-:Y:S01]  /*b6b0*/  STL [R1], R2 ;  /* 0x0000000201007387 */ /* 0x0005e20000100800 */
[----:B------:R-:W-:Y:S05]  /*b6c0*/  @!P0 BRA `(.L_x_157) ;  /* 0x0000000000408947 */ /* 0x000fea0003800000 */
[----:B--2---:R-:W-:Y:S01]  /*b6d0*/  MOV R2, 0x0 ;  /* 0x0000000000027802 */ /* 0x004fe20000000f00 */
        /* <DEDUP_REMOVED lines=15> */
.L_x_157:
[----:B------:R-:W-:-:S04]  /*b7d0*/  UIADD3 UR4, UR40, 0x200, URZ ;  /* 0x0000020028047890 */ /* 0x000fc8000fffe03f */
[----:B------:R-:W-:-:S06]  /*b7e0*/  ULOP3.LUT UP0, URZ, UR4, 0x9f, URZ, 0xc0, !UPT ;  /* 0x0000009f043f7892 */ /* 0x000fcc000f80c03f */
[----:B------:R-:W-:-:S13]  /*b7f0*/  PLOP3.LUT P0, PT, PT, PT, UP0, 0x80, 0x0 ;  /* 0x000000000000781c */ /* 0x000fda0003f0f008 */
        /* <DEDUP_REMOVED lines=17> */
.L_x_158:
[----:B------:R-:W-:-:S13]  /*b910*/  LOP3.LUT P6, RZ, R16, 0x1bf, RZ, 0xc0, !PT ;  /* 0x000001bf10ff7812 */ /* 0x000fda00078cc0ff */
        /* <DEDUP_REMOVED lines=17> */
.L_x_159:
[----:B------:R-:W-:Y:S01]  /*ba30*/  ULDC.64 UR4, c[0x0][0x9f8] ;  /* 0x00027e0000047ab9 */ /* 0x000fe20000000a00 */
[----:B------:R-:W-:Y:S01]  /*ba40*/  IMAD.U32 R5, RZ, RZ, UR39 ;  /* 0x00000027ff057e24 */ /* 0x000fe2000f8e00ff */
[----:B------:R-:W-:Y:S01]  /*ba50*/  ISETP.NE.U32.AND P0, PT, RZ, UR4, PT ;  /* 0x00000004ff007c0c */ /* 0x000fe2000bf05070 */
[----:B-1----:R-:W-:Y:S01]  /*ba60*/  IMAD.U32 R6, RZ, RZ, UR39 ;  /* 0x00000027ff067e24 */ /* 0x002fe2000f8e00ff */
[----:B------:R-:W1:Y:S01]  /*ba70*/  S2R R16, SR_TID.X ;  /* 0x0000000000107919 */ /* 0x000e620000002100 */
[----:B------:R-:W3:Y:S01]  /*ba80*/  LDC R0, c[0x0][0x428] ;  /* 0x00010a00ff007b82 */ /* 0x000ee20000000800 */
[----:B------:R-:W-:-:S07]  /*ba90*/  ISETP.NE.AND.EX P0, PT, RZ, UR5, PT, P0 ;  /* 0x00000005ff007c0c */ /* 0x000fce000bf05300 */
[----:B------:R-:W4:Y:S08]  /*baa0*/  LDC R4, c[0x0][0xda8] ;  /* 0x00036a00ff047b82 */ /* 0x000f300000000800 */
[----:B--2---:R-:W2:Y:S01]  /*bab0*/  @P0 LDC.64 R2, c[0x0][0x9f8] ;  /* 0x00027e00ff020b82 */ /* 0x004ea20000000a00 */
[----:B------:R-:W5:Y:S01]  /*bac0*/  S2R R21, SR_CgaCtaId ;  /* 0x0000000000157919 */ /* 0x000f620000008800 */
[----:B------:R-:W-:Y:S01]  /*bad0*/  IMAD R7, RZ, RZ, -UR45 ;  /* 0x8000002dff077e24 */ /* 0x000fe2000f8e02ff */
[----:B------:R-:W5:Y:S01]  /*bae0*/  S2R R8, SR_TID.X ;  /* 0x0000000000087919 */ /* 0x000f620000002100 */
[----:B-1----:R-:W-:Y:S01]  /*baf0*/  LOP3.LUT R16, R16, 0x7f, RZ, 0xc0, !PT ;  /* 0x0000007f10107812 */ /* 0x002fe200078ec0ff */
[----:B--2---:R-:W-:-:S05]  /*bb00*/  @P0 IMAD.WIDE R2, R5, 0x4, R2 ;  /* 0x0000000405020825 */ /* 0x004fca00078e0202 */
[----:B------:R1:W2:Y:S01]  /*bb10*/  @P0 LDG.E R6, desc[UR50][R2.64] ;  /* 0x0000003202060981 */ /* 0x0002a2000c1e1900 */
[----:B---3--:R-:W-:Y:S01]  /*bb20*/  ISETP.NE.AND P0, PT, R0, 0x1, PT ;  /* 0x000000010000780c */ /* 0x008fe20003f05270 */
[----:B----4-:R-:W-:Y:S01]  /*bb30*/  IMAD R7, R4, R7, UR49 ;  /* 0x0000003104077e24 */ /* 0x010fe2000f8e0207 */
[----:B------:R-:W-:Y:S01]  /*bb40*/  ISETP.NE.AND P6, PT, R16, RZ, PT ;  /* 0x000000ff1000720c */ /* 0x000fe20003fc5270 */
[----:B------:R-:W-:Y:S01]  /*bb50*/  UMOV UR36, URZ ;  /* 0x0000003f00247c82 */ /* 0x000fe20008000000 */
[----:B------:R-:W-:Y:S01]  /*bb60*/  UMOV UR4, 0x40 ;  /* 0x0000004000047882 */ /* 0x000fe20000000000 */
[----:B------:R-:W-:Y:S01]  /*bb70*/  IMAD.SHL.U32 R7, R7, 0x80, RZ ;  /* 0x0000008007077824 */ /* 0x000fe200078e00ff */
[----:B------:R-:W-:Y:S01]  /*bb80*/  UMOV UR6, UR38 ;  /* 0x0000002600067c82 */ /* 0x000fe20008000000 */
[----:B------:R-:W-:Y:S01]  /*bb90*/  UMOV UR7, UR39 ;  /* 0x0000002700077c82 */ /* 0x000fe20008000000 */
[----:B------:R-:W-:Y:S01]  /*bba0*/  UMOV UR8, 0x80 ;  /* 0x0000008000087882 */ /* 0x000fe20000000000 */
[----:B-1----:R-:W1:Y:S01]  /*bbb0*/  LDC.64 R2, c[0x0][0x3f8] ;  /* 0x0000fe00ff027b82 */ /* 0x002e620000000a00 */
[----:B------:R-:W-:Y:S01]  /*bbc0*/  R2UR UR37, R7 ;  /* 0x00000000072572ca */ /* 0x000fe200000e0000 */
[----:B------:R-:W-:Y:S01]  /*bbd0*/  UMOV UR10, UR38 ;  /* 0x00000026000a7c82 */ /* 0x000fe20008000000 */
[----:B------:R-:W-:Y:S01]  /*bbe0*/  UMOV UR11, UR39 ;  /* 0x00000027000b7c82 */ /* 0x000fe20008000000 */
[----:B-----5:R-:W-:Y:S01]  /*bbf0*/  LOP3.LUT R21, R21, 0x1, RZ, 0xc0, !PT ;  /* 0x0000000115157812 */ /* 0x020fe200078ec0ff */
[----:B------:R-:W-:Y:S01]  /*bc00*/  IMAD.U32 R16, RZ, RZ, UR38 ;  /* 0x00000026ff107e24 */ /* 0x000fe2000f8e00ff */
[----:B------:R-:W-:Y:S01]  /*bc10*/  VOTEU.ALL UP1, P6 ;  /* 0x00000000003f7886 */ /* 0x000fe20003020000 */
[----:B------:R-:W-:Y:S01]  /*bc20*/  SHF.R.U32.HI R8, RZ, 0x5, R8 ;  /* 0x00000005ff087819 */ /* 0x000fe20000011608 */
[----:B------:R-:W3:Y:S01]  /*bc30*/  @P0 LDC R0, c[0x0][0x42c] ;  /* 0x00010b00ff000b82 */ /* 0x000ee20000000800 */
[----:B------:R-:W-:-:S02]  /*bc40*/  IMAD R21, R21, 0x1400, RZ ;  /* 0x0000140015157824 */ /* 0x000fc400078e02ff */
[----:B------:R-:W-:Y:S01]  /*bc50*/  @!UP1 UIADD3 UR12, UP0, UR52, 0x270, URZ ;  /* 0x00000270340c9890 */ /* 0x000fe2000ff1e03f */
[----:B------:R-:W-:Y:S02]  /*bc60*/  LOP3.LUT R8, R8, 0x3, RZ, 0xc0, !PT ;  /* 0x0000000308087812 */ /* 0x000fe400078ec0ff */
[----:B------:R-:W-:Y:S01]  /*bc70*/  UMOV UR5, UR37 ;  /* 0x0000002500057c82 */ /* 0x000fe20008000000 */
[----:B------:R-:W-:Y:S01]  /*bc80*/  @!UP1 UIADD3.X UR13, URZ, UR53, URZ, UP0, !UPT ;  /* 0x000000353f0d9290 */ /* 0x000fe200087fe43f */
[----:B------:R-:W4:Y:S01]  /*bc90*/  @P0 LDC R5, c[0x0][0x430] ;  /* 0x00010c00ff050b82 */ /* 0x000f220000000800 */
[----:B------:R-:W-:Y:S01]  /*bca0*/  UMOV UR9, UR37 ;  /* 0x0000002500097c82 */ /* 0x000fe20008000000 */
[----:B-1----:R-:W-:-:S06]  /*bcb0*/  ISETP.NE.U32.AND P1, PT, R2, RZ, PT ;  /* 0x000000ff0200720c */ /* 0x002fcc0003f25070 */
[----:B------:R-:W-:Y:S01]  /*bcc0*/  @!UP1 UTMAPF.L2.4D [UR36], [UR12] ;  /* 0x000000240c0095b8 */ /* 0x000fe20008018000 */
[----:B------:R-:W-:Y:S01]  /*bcd0*/  ISETP.NE.AND.EX P1, PT, R3, RZ, PT, P1 ;  /* 0x000000ff0300720c */ /* 0x000fe20003f25310 */
[----:B---3--:R-:W-:Y:S01]  /*bce0*/  @P0 IMAD.HI.U32 R0, R0, UR38, RZ ;  /* 0x0000002600000c27 */ /* 0x008fe2000f8e00ff */
[----:B------:R1:W-:Y:S04]  /*bcf0*/  @!UP1 UTMAPF.L2.4D [UR4], [UR12] ;  /* 0x000000040c0095b8 */ /* 0x0003e80008018000 */
[----:B----4-:R-:W-:Y:S01]  /*bd00*/  @P0 SHF.R.U32.HI R16, RZ, R5, R0 ;  /* 0x00000005ff100219 */ /* 0x010fe20000011600 */
[----:B------:R3:W-:Y:S01]  /*bd10*/  @!UP1 UTMAPF.L2.4D [UR8], [UR12] ;  /* 0x000000080c0095b8 */ /* 0x0007e20008018000 */
[----:B-1----:R-:W-:Y:S01]  /*bd20*/  UMOV UR4, 0xffffffff ;  /* 0xffffffff00047882 */ /* 0x002fe20000000000 */
[--C-:B--2---:R-:W-:Y:S01]  /*bd30*/  SHF.R.S32.HI R20, RZ, 0x1f, R6.reuse ;  /* 0x0000001fff147819 */ /* 0x104fe20000011406 */
[----:B------:R-:W-:Y:S01]  /*bd40*/  IMAD.MOV.U32 R19, RZ, RZ, R6 ;  /* 0x000000ffff137224 */ /* 0x000fe200078e0006 */
[----:B------:R-:W-:Y:S01]  /*bd50*/  SEL R0, R6, RZ, !P1 ;  /* 0x000000ff06007207 */ /* 0x000fe20004800000 */
[----:B---3--:R-:W-:Y:S06]  /*bd60*/  BRA.DIV UR4, `(.L_x_160) ;  /* 0x0000002e04007947 */ /* 0x008fec000b800000 */
[----:B------:R1:W2:Y:S02]  /*bd70*/  SHFL.IDX PT, R14, R8, RZ, 0x1f ;  /* 0x00001fff080e7589 */ /* 0x0002a400000e0000 */
.L_x_223:
[----:B--2---:R-:W-:Y:S02]  /*bd80*/  ISETP.NE.AND P0, PT, R14, RZ, PT ;  /* 0x000000ff0e00720c */ /* 0x004fe40003f05270 */
[----:B------:R-:W-:-:S11]  /*bd90*/  PLOP3.LUT P6, PT, PT, PT, PT, 0x8, 0x0 ;  /* 0x000000000000781c */ /* 0x000fd60003fce170 */
[----:B------:R-:W-:Y:S05]  /*bda0*/  @P0 BRA `(.L_x_161) ;  /* 0x0000000800380947 */ /* 0x000fea0003800000 */
[----:B------:R-:W-:-:S06]  /*bdb0*/  UIADD3 UR4, UR41, -0x1, URZ ;  /* 0xffffffff29047890 */ /* 0x000fcc000fffe03f */
[----:B-1----:R-:W-:Y:S01]  /*bdc0*/  IMAD.U32 R8, RZ, RZ, UR4 ;  /* 0x00000004ff087e24 */ /* 0x002fe2000f8e00ff */
[----:B------:R-:W-:-:S03]  /*bdd0*/  UMOV UR4, 0xffffffff ;  /* 0xffffffff00047882 */ /* 0x000fc60000000000 */
[----:B------:R-:W-:Y:S05]  /*bde0*/  BRA.DIV UR4, `(.L_x_162) ;  /* 0x0000002e04007947 */ /* 0x000fea000b800000 */
[----:B------:R-:W-:-:S13]  /*bdf0*/  ELECT P6, URZ, PT ;  /* 0x00000000003f782f */ /* 0x000fda00038c0000 */
.L_x_226:
[----:B------:R-:W-:Y:S05]  /*be00*/  @!P6 BRA `(.L_x_163) ;  /* 0x0000000400a4e947 */ /* 0x000fea0003800000 */
[----:B------:R-:W-:Y:S05]  /*be10*/  @!P1 BRA `(.L_x_164) ;  /* 0x0000000000449947 */ /* 0x000fea0003800000 */
[----:B------:R-:W1:Y:S01]  /*be20*/  LDC R9, c[0x0][0x41c] ;  /* 0x00010700ff097b82 */ /* 0x000e620000000800 */
[----:B------:R-:W-:Y:S01]  /*be30*/  ULDC.64 UR4, c[0x0][0x408] ;  /* 0x0001020000047ab9 */ /* 0x000fe20000000a00 */
[----:B-1----:R-:W-:-:S13]  /*be40*/  ISETP.NE.AND P0, PT, R9, 0x1, PT ;  /* 0x000000010900780c */ /* 0x002fda0003f05270 */
[----:B------:R-:W1:Y:S02]  /*be50*/  @P0 LDC.64 R4, c[0x0][0x420] ;  /* 0x00010800ff040b82 */ /* 0x000e640000000a00 */
        /* <DEDUP_REMOVED lines=13> */
.L_x_164:
[----:B------:R-:W-:Y:S02]  /*bf30*/  LEA R0, R17, UR40, 0x3 ;  /* 0x0000002811007c11 */ /* 0x000fe4000f8e18ff */
[----:B-1----:R-:W-:-:S04]  /*bf40*/  SHF.L.U32 R3, R18, 0x1f, RZ ;  /* 0x0000001f12037819 */ /* 0x002fc800000006ff */
[----:B------:R-:W1:Y:S02]  /*bf50*/  SYNCS.PHASECHK.TRANS64.TRYWAIT P0, [R0+URZ+0x33480], R3 ;  /* 0x03348003000075a7 */ /* 0x000e64000800017f */
[----:B-1----:R-:W-:Y:S05]  /*bf60*/  @!P0 BRA `(.L_x_165) ;  /* 0x0000002800c08947 */ /* 0x002fea0003800000 */
.L_x_227:
[----:B------:R-:W2:Y:S01]  /*bf70*/  S2R R2, SR_TID.X ;  /* 0x0000000000027919 */ /* 0x000ea20000002100 */
[----:B------:R-:W-:Y:S01]  /*bf80*/  UPRMT UR4, UR48, 0x9910, URZ ;  /* 0x0000991030047896 */ /* 0x000fe2000800003f */
[----:B--2---:R-:W-:-:S04]  /*bf90*/  LOP3.LUT R2, R2, 0x7f, RZ, 0xc0, !PT ;  /* 0x0000007f02027812 */ /* 0x004fc800078ec0ff */
[----:B------:R-:W-:Y:S01]  /*bfa0*/  ISETP.NE.AND P0, PT, R2, RZ, PT ;  /* 0x000000ff0200720c */ /* 0x000fe20003f05270 */
[----:B------:R-:W-:-:S05]  /*bfb0*/  IMAD.U32 R2, RZ, RZ, UR4 ;  /* 0x00000004ff027e24 */ /* 0x000fca000f8e00ff */
[----:B------:R-:W-:-:S07]  /*bfc0*/  ISETP.NE.AND P2, PT, R2, 0x2, PT ;  /* 0x000000020200780c */ /* 0x000fce0003f45270 */
[----:B------:R-:W-:-:S04]  /*bfd0*/  @!P0 IMAD.MOV.U32 R5, RZ, RZ, 0x7800 ;  /* 0x00007800ff058424 */ /* 0x000fc800078e00ff */
[----:B------:R2:W-:Y:S02]  /*bfe0*/  @!P0 SYNCS.ARRIVE.TRANS64 RZ, [R0+URZ+0x33470], R5 ;  /* 0x0334700500ff89a7 */ /* 0x0005e4000800003f */
[----:B------:R-:W-:Y:S05]  /*bff0*/  @P2 BRA `(.L_x_166) ;  /* 0x0000000000042947 */ /* 0x000fea0003800000 */
[----:B------:R-:W-:Y:S01]  /*c000*/  BPT.TRAP 0x1 ;  /* 0x000000040000795c */ /* 0x000fe20000300000 */
.L_x_166:
[----:B------:R-:W3:Y:S02]  /*c010*/  LDL R2, [R1] ;  /* 0x0000000001027983 */ /* 0x000ee40000100800 */
[----:B---3--:R-:W-:-:S13]  /*c020*/  LOP3.LUT P0, RZ, R2, 0x2, RZ, 0xc0, !PT ;  /* 0x0000000202ff7812 */ /* 0x008fda000780c0ff */
[----:B------:R-:W-:Y:S05]  /*c030*/  @P0 BRA `(.L_x_167) ;  /* 0x0000000000040947 */ /* 0x000fea0003800000 */
[----:B------:R-:W-:Y:S01]  /*c040*/  BPT.TRAP 0x1 ;  /* 0x000000040000795c */ /* 0x000fe20000300000 */
.L_x_167:
[----:B------:R-:W3:Y:S01]  /*c050*/  S2R R4, SR_CgaCtaId ;  /* 0x0000000000047919 */ /* 0x000ee20000008800 */
[----:B------:R-:W-:Y:S01]  /*c060*/  IMAD R2, R17, 0x7800, R21 ;  /* 0x0000780011027824 */ /* 0x000fe200078e0215 */
[----:B------:R-:W-:Y:S01]  /*c070*/  R2UR UR9, R0 ;  /* 0x00000000000972ca */ /* 0x000fe200000e0000 */
[----:B------:R-:W-:Y:S01]  /*c080*/  UIADD3 UR4, UP0, UR52, 0x470, URZ ;  /* 0x0000047034047890 */ /* 0x000fe2000ff1e03f */
[----:B------:R-:W-:Y:S01]  /*c090*/  R2UR UR12, R16 ;  /* 0x00000000100c72ca */ /* 0x000fe200000e0000 */
[----:B------:R-:W-:Y:S01]  /*c0a0*/  VIADD R2, R2, UR40 ;  /* 0x0000002802027c36 */ /* 0x000fe20008000000 */
[----:B-----5:R-:W-:Y:S01]  /*c0b0*/  R2UR UR13, R6 ;  /* 0x00000000060d72ca */ /* 0x020fe200000e0000 */
[----:B------:R-:W-:Y:S01]  /*c0c0*/  UIADD3.X UR5, URZ, UR53, URZ, UP0, !UPT ;  /* 0x000000353f057290 */ /* 0x000fe200087fe43f */
[----:B------:R-:W-:Y:S02]  /*c0d0*/  UMOV UR10, URZ ;  /* 0x0000003f000a7c82 */ /* 0x000fe40008000000 */
[----:B------:R-:W-:Y:S01]  /*c0e0*/  R2UR UR15, R2 ;  /* 0x00000000020f72ca */ /* 0x000fe200000e0000 */
[----:B------:R-:W-:Y:S01]  /*c0f0*/  UMOV UR17, 0x30000 ;  /* 0x0003000000117882 */ /* 0x000fe20000000000 */
[----:B------:R-:W-:Y:S01]  /*c100*/  UMOV UR6, 0x0 ;  /* 0x0000000000067882 */ /* 0x000fe20000000000 */
[----:B------:R-:W-:Y:S01]  /*c110*/  UMOV UR7, 0x14f00000 ;  /* 0x14f0000000077882 */ /* 0x000fe20000000000 */
[----:B------:R-:W-:Y:S01]  /*c120*/  UMOV UR16, 0x40 ;  /* 0x0000004000107882 */ /* 0x000fe20000000000 */
[----:B------:R-:W-:-:S08]  /*c130*/  UIADD3 UR9, UR9, 0x33470, URZ ;  /* 0x0003347009097890 */ /* 0x000fd0000fffe03f */
[----:B------:R-:W-:Y:S02]  /*c140*/  UIADD3 UR8, UR15, 0xf200, URZ ;  /* 0x0000f2000f087890 */ /* 0x000fe4000fffe03f */
[----:B------:R-:W-:Y:S02]  /*c150*/  UIADD3 UR14, UR15, 0x11a00, URZ ;  /* 0x00011a000f0e7890 */ /* 0x000fe4000fffe03f */
[----:B------:R-:W-:Y:S01]  /*c160*/  UIADD3 UR15, UR15, 0x14200, URZ ;  /* 0x000142000f0f7890 */ /* 0x000fe2000fffe03f */
[----:B---3--:R-:W-:-:S05]  /*c170*/  LOP3.LUT R4, R4, 0x1, RZ, 0xc0, !PT ;  /* 0x0000000104047812 */ /* 0x008fca00078ec0ff */
[----:B------:R-:W-:-:S04]  /*c180*/  IMAD R4, R4, 0x50, RZ ;  /* 0x0000005004047824 */ /* 0x000fc800078e02ff */
[----:B------:R-:W-:-:S05]  /*c190*/  IMAD R8, R8, 0xa0, R4 ;  /* 0x000000a008087824 */ /* 0x000fca00078e0204 */
[----:B------:R-:W-:-:S13]  /*c1a0*/  R2UR UR11, R8 ;  /* 0x00000000080b72ca */ /* 0x000fda00000e0000 */
[----:B------:R3:W-:Y:S02]  /*c1b0*/  UTMALDG.4D.MULTICAST [UR8], [UR4], UR17, desc[UR6] ;  /* 0x00000608040073b4 */ /* 0x0007e40008019811 */
[----:B---3--:R-:W-:Y:S01]  /*c1c0*/  UMOV UR8, UR14 ;  /* 0x0000000e00087c82 */ /* 0x008fe20008000000 */
[----:B------:R-:W-:Y:S01]  /*c1d0*/  UMOV UR10, UR16 ;  /* 0x00000010000a7c82 */ /* 0x000fe20008000000 */
[----:B------:R-:W-:Y:S01]  /*c1e0*/  UMOV UR14, 0x80 ;  /* 0x00000080000e7882 */ /* 0x000fe20000000000 */
[----:B------:R3:W-:Y:S02]  /*c1f0*/  UTMALDG.4D.MULTICAST [UR8], [UR4], UR17, desc[UR6] ;  /* 0x00000608040073b4 */ /* 0x0007e40008019811 */
[----:B---3--:R-:W-:Y:S01]  /*c200*/  UMOV UR8, UR15 ;  /* 0x0000000f00087c82 */ /* 0x008fe20008000000 */
[----:B------:R-:W-:Y:S02]  /*c210*/  UMOV UR10, UR14 ;  /* 0x0000000e000a7c82 */ /* 0x000fe40008000000 */
[----:B------:R3:W-:Y:S01]  /*c220*/  UTMALDG.4D.MULTICAST [UR8], [UR4], UR17, desc[UR6] ;  /* 0x00000608040073b4 */ /* 0x0007e20008019811 */
[----:B------:R-:W4:Y:S02]  /*c230*/  SYNCS.PHASECHK.TRANS64.TRYWAIT P0, [R0+URZ+0x33440], R3 ;  /* 0x03344003000075a7 */ /* 0x000f24000800017f */
[----:B---34-:R-:W-:Y:S05]  /*c240*/  @!P0 BRA `(.L_x_168) ;  /* 0x00000028001c8947 */ /* 0x018fea0003800000 */
.L_x_228:
[----:B------:R-:W4:Y:S02]  /*c250*/  S2R R4, SR_TID.X ;  /* 0x0000000000047919 */ /* 0x000f240000002100 */
[----:B----4-:R-:W-:-:S04]  /*c260*/  LOP3.LUT R4, R4, 0x7f, RZ, 0xc0, !PT ;  /* 0x0000007f04047812 */ /* 0x010fc800078ec0ff */
[----:B------:R-:W-:-:S13]  /*c270*/  ISETP.NE.AND P0, PT, R4, RZ, PT ;  /* 0x000000ff0400720c */ /* 0x000fda0003f05270 */
[----:B-1-3--:R-:W-:-:S04]  /*c280*/  @!P0 IMAD.MOV.U32 R3, RZ, RZ, 0x7800 ;  /* 0x00007800ff038424 */ /* 0x00afc800078e00ff */
[----:B------:R1:W-:Y:S01]  /*c290*/  @!P0 SYNCS.ARRIVE.TRANS64 RZ, [R0+URZ+0x33430], R3 ;  /* 0x0334300300ff89a7 */ /* 0x0003e2000800003f */
[----:B------:R-:W-:Y:S05]  /*c2a0*/  @P2 BRA `(.L_x_169) ;  /* 0x0000000000042947 */ /* 0x000fea0003800000 */
[----:B------:R-:W-:Y:S01]  /*c2b0*/  BPT.TRAP 0x1 ;  /* 0x000000040000795c */ /* 0x000fe20000300000 */
.L_x_169:
[----:B-1----:R-:W3:Y:S02]  /*c2c0*/  LDL R3, [R1] ;  /* 0x0000000001037983 */ /* 0x002ee40000100800 */
[----:B---3--:R-:W-:-:S13]  /*c2d0*/  LOP3.LUT P0, RZ, R3, 0x2, RZ, 0xc0, !PT ;  /* 0x0000000203ff7812 */ /* 0x008fda000780c0ff */
[----:B------:R-:W-:Y:S05]  /*c2e0*/  @P0 BRA `(.L_x_170) ;  /* 0x0000000000040947 */ /* 0x000fea0003800000 */
[----:B------:R-:W-:Y:S01]  /*c2f0*/  BPT.TRAP 0x1 ;  /* 0x000000040000795c */ /* 0x000fe20000300000 */
.L_x_170:
        /* <DEDUP_REMOVED lines=10> */
[----:B------:R-:W-:Y:S01]  /*c3a0*/  UMOV UR7, 0x14f00000 ;  /* 0x14f0000000077882 */ /* 0x000fe20000000000 */
[----:B------:R-:W-:Y:S01]  /*c3b0*/  UMOV UR16, 0x40 ;  /* 0x0000004000107882 */ /* 0x000fe20000000000 */
[----:B--2---:R-:W-:Y:S01]  /*c3c0*/  IMAD.MOV.U32 R0, RZ, RZ, R6 ;  /* 0x000000ffff007224 */ /* 0x004fe200078e0006 */
[----:B------:R-:W-:-:S02]  /*c3d0*/  UIADD3 UR8, UR15, 0x24200, URZ ;  /* 0x000242000f087890 */ /* 0x000fc4000fffe03f */
[----:B------:R-:W-:Y:S02]  /*c3e0*/  UIADD3 UR9, UR9, 0x33430, URZ ;  /* 0x0003343009097890 */ /* 0x000fe4000fffe03f */
[----:B------:R-:W-:Y:S02]  /*c3f0*/  UIADD3 UR14, UR15, 0x26a00, URZ ;  /* 0x00026a000f0e7890 */ /* 0x000fe4000fffe03f */
[----:B------:R-:W-:-:S05]  /*c400*/  UIADD3 UR15, UR15, 0x29200, URZ ;  /* 0x000292000f0f7890 */ /* 0x000fca000fffe03f */
[----:B------:R1:W-:Y:S02]  /*c410*/  UTMALDG.4D.MULTICAST [UR8], [UR4], UR17, desc[UR6] ;  /* 0x00000608040073b4 */ /* 0x0003e40008019811 */
[----:B-1----:R-:W-:Y:S01]  /*c420*/  UMOV UR8, UR14 ;  /* 0x0000000e00087c82 */ /* 0x002fe20008000000 */
[----:B------:R-:W-:Y:S01]  /*c430*/  UMOV UR10, UR16 ;  /* 0x00000010000a7c82 */ /* 0x000fe20008000000 */
[----:B------:R-:W-:Y:S01]  /*c440*/  UMOV UR14, 0x80 ;  /* 0x00000080000e7882 */ /* 0x000fe20000000000 */
[----:B------:R1:W-:Y:S02]  /*c450*/  UTMALDG.4D.MULTICAST [UR8], [UR4], UR17, desc[UR6] ;  /* 0x00000608040073b4 */ /* 0x0003e40008019811 */
[----:B-1----:R-:W-:Y:S01]  /*c460*/  UMOV UR8, UR15 ;  /* 0x0000000f00087c82 */ /* 0x002fe20008000000 */
[----:B------:R-:W-:Y:S02]  /*c470*/  UMOV UR10, UR14 ;  /* 0x0000000e000a7c82 */ /* 0x000fe40008000000 */
[----:B------:R1:W-:Y:S02]  /*c480*/  UTMALDG.4D.MULTICAST [UR8], [UR4], UR17, desc[UR6] ;  /* 0x00000608040073b4 */ /* 0x0003e40008019811 */
[----:B-1----:R-:W-:Y:S01]  /*c490*/  NOP ;  /* 0x0000000000007918 */ /* 0x002fe20000000000 */
.L_x_163:
        /* <DEDUP_REMOVED lines=10> */
[----:B------:R-:W-:Y:S01]  /*c540*/  @P0 IMAD.MOV.U32 R2, RZ, RZ, 0x6000 ;  /* 0x00006000ff020424 */ /* 0x000fe200078e00ff */
        /* <DEDUP_REMOVED lines=20> */
.L_x_161:
[----:B------:R-:W-:-:S06]  /*c690*/  ULOP3.LUT UR4, UR47, 0x1, URZ, 0xc, !UPT ;  /* 0x000000012f047892 */ /* 0x000fcc000f8e0c3f */
[----:B------:R-:W-:-:S05]  /*c6a0*/  IMAD.U32 R2, RZ, RZ, UR4 ;  /* 0x00000004ff027e24 */ /* 0x000fca000f8e00ff */
[----:B------:R-:W-:-:S04]  /*c6b0*/  SHF.L.U32 R2, R2, 0x1f, RZ ;  /* 0x0000001f02027819 */ /* 0x000fc800000006ff */
[----:B------:R-:W2:Y:S02]  /*c6c0*/  SYNCS.PHASECHK.TRANS64.TRYWAIT P0, [UR40+0x33420], R2 ;  /* 0x03342002ff0075a7 */ /* 0x000ea40008000168 */
[----:B--2---:R-:W-:Y:S05]  /*c6d0*/  @!P0 BRA `(.L_x_171) ;  /* 0x00000024000c8947 */ /* 0x004fea0003800000 */
.L_x_229:
[----:B------:R-:W-:-:S06]  /*c6e0*/  UISETP.GE.AND UP0, UPT, UR42, 0xa1, UPT ;  /* 0x000000a12a00788c */ /* 0x000fcc000bf06270 */
[----:B------:R-:W-:-:S13]  /*c6f0*/  PLOP3.LUT P0, PT, PT, PT, UP0, 0x80, 0x0 ;  /* 0x000000000000781c */ /* 0x000fda0003f0f008 */
[----:B------:R-:W-:Y:S05]  /*c700*/  @!P0 BRA `(.L_x_172) ;  /* 0x0000001400048947 */ /* 0x000fea0003800000 */
[----:B------:R-:W-:Y:S01]  /*c710*/  UIADD3 UR4, UR41, -0x2, URZ ;  /* 0xfffffffe29047890 */ /* 0x000fe2000fffe03f */
[----:B--2---:R-:W-:Y:S02]  /*c720*/  IMAD.MOV.U32 R2, RZ, RZ, R18 ;  /* 0x000000ffff027224 */ /* 0x004fe400078e0012 */
[----:B-1----:R-:W-:-:S03]  /*c730*/  IMAD.MOV.U32 R8, RZ, RZ, R17 ;  /* 0x000000ffff087224 */ /* 0x002fc600078e0011 */
[----:B------:R-:W-:-:S07]  /*c740*/  IMAD.U32 R3, RZ, RZ, UR4 ;  /* 0x00000004ff037e24 */ /* 0x000fce000f8e00ff */
.L_x_199:
[----:B------:R-:W-:Y:S01]  /*c750*/  VIADD R17, R8, 0x1 ;  /* 0x0000000108117836 */ /* 0x000fe20000000000 */
[----:B------:R-:W-:Y:S04]  /*c760*/  BSSY B0, `(.L_x_173) ;  /* 0x00000b0000007945 */ /* 0x000fe80003800000 */
[----:B------:R-:W-:-:S04]  /*c770*/  ISETP.NE.AND P0, PT, R17, 0x2, PT ;  /* 0x000000021100780c */ /* 0x000fc80003f05270 */
[----:B------:R-:W-:Y:S02]  /*c780*/  SEL R5, RZ, 0x1, P0 ;  /* 0x00000001ff057807 */ /* 0x000fe40000000000 */
[----:B------:R-:W-:Y:S02]  /*c790*/  SEL R17, R17, RZ, P0 ;  /* 0x000000ff11117207 */ /* 0x000fe40000000000 */
[----:B------:R-:W-:Y:S01]  /*c7a0*/  LOP3.LUT R18, R2, R5, RZ, 0x3c, !PT ;  /* 0x0000000502127212 */ /* 0x000fe200078e3cff */
[----:B--2---:R-:W-:Y:S06]  /*c7b0*/  @!P6 BRA `(.L_x_174) ;  /* 0x0000000800a8e947 */ /* 0x004fec0003800000 */
[----:B------:R-:W-:Y:S01]  /*c7c0*/  IMAD.MOV.U32 R9, RZ, RZ, R3 ;  /* 0x000000ffff097224 */ /* 0x000fe200078e0003 */
[----:B------:R-:W-:Y:S06]  /*c7d0*/  @!P1 BRA `(.L_x_175) ;  /* 0x0000000000489947 */ /* 0x000fec0003800000 */
        /* <DEDUP_REMOVED lines=13> */
[----:B------:R-:W-:Y:S02]  /*c8b0*/  ULDC.64 UR4, c[0x0][0x3f8] ;  /* 0x0000fe0000047ab9 */ /* 0x000fe40000000a00 */
[----:B------:R-:W-:Y:S01]  /*c8c0*/  LEA R6, P0, R4, UR4, 0x2 ;  /* 0x0000000404067c11 */ /* 0x000fe2000f8010ff */
[----:B------:R-:W-:-:S05]  /*c8d0*/  IMAD.IADD R0, R0, 0x1, R5 ;  /* 0x0000000100007824 */ /* 0x000fca00078e0205 */
[----:B------:R-:W-:-:S05]  /*c8e0*/  LEA.HI.X R7, R4, UR5, R0, 0x2, P0 ;  /* 0x0000000504077c11 */ /* 0x000fca00080f1400 */
[----:B------:R1:W5:Y:S02]  /*c8f0*/  LDG.E R0, desc[UR50][R6.64] ;  /* 0x0000003206007981 */ /* 0x000364000c1e1900 */
.L_x_175:
[----:B-1----:R-:W-:Y:S01]  /*c900*/  LEA R6, R17, UR40, 0x3 ;  /* 0x0000002811067c11 */ /* 0x002fe2000f8e18ff */
[----:B------:R-:W-:Y:S01]  /*c910*/  BSSY B1, `(.L_x_176) ;  /* 0x0000004000017945 */ /* 0x000fe20003800000 */
[----:B------:R-:W-:-:S04]  /*c920*/  SHF.L.U32 R5, R18, 0x1f, RZ ;  /* 0x0000001f12057819 */ /* 0x000fc800000006ff */
[----:B------:R-:W1:Y:S02]  /*c930*/  SYNCS.PHASECHK.TRANS64.TRYWAIT P0, [R6+URZ+0x33480], R5 ;  /* 0x03348005060075a7 */ /* 0x000e64000800017f */
[----:B-1----:R-:W-:Y:S05]  /*c940*/  @!P0 BRA `(.L_x_177) ;  /* 0x0000002000888947 */ /* 0x002fea0003800000 */
.L_x_230:
[----:B------:R-:W-:Y:S05]  /*c950*/  BSYNC B1 ;  /* 0x0000000000017941 */ /* 0x000fea0003800000 */
.L_x_176:
[----:B------:R-:W2:Y:S01]  /*c960*/  S2R R4, SR_TID.X ;  /* 0x0000000000047919 */ /* 0x000ea20000002100 */
[----:B------:R-:W-:Y:S01]  /*c970*/  UPRMT UR4, UR48, 0x9910, URZ ;  /* 0x0000991030047896 */ /* 0x000fe2000800003f */
[----:B--2---:R-:W-:-:S04]  /*c980*/  LOP3.LUT R4, R4, 0x7f, RZ, 0xc0, !PT ;  /* 0x0000007f04047812 */ /* 0x004fc800078ec0ff */
[----:B------:R-:W-:-:S13]  /*c990*/  ISETP.NE.AND P0, PT, R4, RZ, PT ;  /* 0x000000ff0400720c */ /* 0x000fda0003f05270 */
[----:B------:R-:W-:-:S04]  /*c9a0*/  @!P0 IMAD.MOV.U32 R4, RZ, RZ, 0x7800 ;  /* 0x00007800ff048424 */ /* 0x000fc800078e00ff */
[----:B------:R2:W-:Y:S02]  /*c9b0*/  @!P0 SYNCS.ARRIVE.TRANS64 RZ, [R6+URZ+0x33470], R4 ;  /* 0x0334700406ff89a7 */ /* 0x0005e4000800003f */
[----:B--2---:R-:W-:-:S05]  /*c9c0*/  IMAD.U32 R4, RZ, RZ, UR4 ;  /* 0x00000004ff047e24 */ /* 0x004fca000f8e00ff */
[----:B------:R-:W-:-:S13]  /*c9d0*/  ISETP.NE.AND P2, PT, R4, 0x2, PT ;  /* 0x000000020400780c */ /* 0x000fda0003f45270 */
[----:B------:R-:W-:Y:S05]  /*c9e0*/  @P2 BRA `(.L_x_178) ;  /* 0x0000000000042947 */ /* 0x000fea0003800000 */
[----:B------:R-:W-:Y:S01]  /*c9f0*/  BPT.TRAP 0x1 ;  /* 0x000000040000795c */ /* 0x000fe20000300000 */
.L_x_178:
[----:B------:R-:W2:Y:S01]  /*ca00*/  LDL R4, [R1] ;  /* 0x0000000001047983 */ /* 0x000ea20000100800 */
[----:B------:R-:W-:Y:S01]  /*ca10*/  BSSY B1, `(.L_x_179) ;  /* 0x0000004000017945 */ /* 0x000fe20003800000 */
[----:B--2---:R-:W-:-:S13]  /*ca20*/  LOP3.LUT P0, RZ, R4, 0x2, RZ, 0xc0, !PT ;  /* 0x0000000204ff7812 */ /* 0x004fda000780c0ff */
[----:B------:R-:W-:Y:S05]  /*ca30*/  @P0 BRA `(.L_x_180) ;  /* 0x0000000000040947 */ /* 0x000fea0003800000 */
[----:B------:R-:W-:Y:S01]  /*ca40*/  BPT.TRAP 0x1 ;  /* 0x000000040000795c */ /* 0x000fe20000300000 */
.L_x_180:
[----:B------:R-:W-:Y:S05]  /*ca50*/  BSYNC B1 ;  /* 0x0000000000017941 */ /* 0x000fea0003800000 */
.L_x_179:
[----:B------:R-:W2:Y:S01]  /*ca60*/  S2R R7, SR_CgaCtaId ;  /* 0x0000000000077919 */ /* 0x000ea20000008800 */
[----:B------:R-:W-:Y:S01]  /*ca70*/  IMAD.MOV.U32 R13, RZ, RZ, RZ ;  /* 0x000000ffff0d7224 */ /* 0x000fe200078e00ff */
[----:B------:R-:W-:Y:S01]  /*ca80*/  R2UR UR12, R16 ;  /* 0x00000000100c72ca */ /* 0x000fe200000e0000 */
[----:B------:R-:W-:Y:S01]  /*ca90*/  IMAD R4, R17, 0x7800, R21 ;  /* 0x0000780011047824 */ /* 0x000fe200078e0215 */
[----:B------:R-:W-:Y:S01]  /*caa0*/  UIADD3 UR4, UP0, UR52, 0x470, URZ ;  /* 0x0000047034047890 */ /* 0x000fe2000ff1e03f */
[----:B------:R-:W-:Y:S01]  /*cab0*/  PLOP3.LUT P0, PT, PT, PT, PT, 0x80, 0x0 ;  /* 0x000000000000781c */ /* 0x000fe20003f0f070 */
[----:B------:R-:W-:Y:S01]  /*cac0*/  UMOV UR6, 0x30000 ;  /* 0x0003000000067882 */ /* 0x000fe20000000000 */
[----:B------:R-:W-:Y:S01]  /*cad0*/  R2UR UR10, R13 ;  /* 0x000000000d0a72ca */ /* 0x000fe200000e0000 */
[----:B------:R-:W-:Y:S01]  /*cae0*/  VIADD R4, R4, UR40 ;  /* 0x0000002804047c36 */ /* 0x000fe20008000000 */
[----:B------:R-:W-:Y:S01]  /*caf0*/  UIADD3.X UR5, URZ, UR53, URZ, UP0, !UPT ;  /* 0x000000353f057290 */ /* 0x000fe200087fe43f */
[----:B------:R-:W-:-:S02]  /*cb00*/  UMOV UR14, 0x0 ;  /* 0x00000000000e7882 */ /* 0x000fc40000000000 */
[----:B------:R-:W-:Y:S01]  /*cb10*/  VIADD R10, R4, 0xf200 ;  /* 0x0000f200040a7836 */ /* 0x000fe20000000000 */
[----:B------:R-:W-:Y:S01]  /*cb20*/  UMOV UR15, 0x14f00000 ;  /* 0x14f00000000f7882 */ /* 0x000fe20000000000 */
[----:B--2---:R-:W-:-:S05]  /*cb30*/  LOP3.LUT R7, R7, 0x1, RZ, 0xc0, !PT ;  /* 0x0000000107077812 */ /* 0x004fca00078ec0ff */
[----:B------:R-:W-:-:S04]  /*cb40*/  IMAD R7, R7, 0x50, RZ ;  /* 0x0000005007077824 */ /* 0x000fc800078e02ff */
[----:B------:R-:W-:Y:S02]  /*cb50*/  IMAD R9, R9, 0xa0, R7 ;  /* 0x000000a009097824 */ /* 0x000fe400078e0207 */
[----:B------:R-:W-:-:S07]  /*cb60*/  VIADD R7, R6, 0x33470 ;  /* 0x0003347006077836 */ /* 0x000fce0000000000 */
.L_x_181:
[----:B------:R-:W-:-:S13]  /*cb70*/  @P0 ELECT P3, URZ, PT ;  /* 0x00000000003f082f */ /* 0x000fda0003860000 */
[----:B-----5:R-:W-:Y:S02]  /*cb80*/  @P3 R2UR UR13, R0 ;  /* 0x00000000000d32ca */ /* 0x020fe400000e0000 */
[----:B------:R-:W-:Y:S02]  /*cb90*/  @P3 R2UR UR11, R9 ;  /* 0x00000000090b32ca */ /* 0x000fe400000e0000 */
[----:B------:R-:W-:Y:S02]  /*cba0*/  @P3 R2UR UR9, R7 ;  /* 0x00000000070932ca */ /* 0x000fe400000e0000 */
[----:B------:R-:W-:Y:S02]  /*cbb0*/  @P3 R2UR UR8, R10 ;  /* 0x000000000a0832ca */ /* 0x000fe400000e0000 */
[----:B------:R-:W-:Y:S02]  /*cbc0*/  @P3 PLOP3.LUT P0, PT, P3, PT, PT, 0x8, 0x0 ;  /* 0x000000000000381c */ /* 0x000fe40001f0e170 */
[----:B------:R-:W-:-:S09]  /*cbd0*/  PLOP3.LUT P3, PT, PT, PT, PT, 0x8, 0x0 ;  /* 0x000000000000781c */ /* 0x000fd20003f6e170 */
[----:B------:R2:W-:Y:S02]  /*cbe0*/  UTMALDG.4D.MULTICAST [UR8], [UR4], UR6, desc[UR14] ;  /* 0x00000e08040073b4 */ /* 0x0005e40008019806 */
[----:B--2---:R-:W-:Y:S05]  /*cbf0*/  @P0 BRA.U.ANY `(.L_x_181) ;  /* 0xfffffffd00dc0947 */ /* 0x004fea000393ffff */
[----:B------:R-:W-:Y:S01]  /*cc00*/  IMAD.MOV.U32 R12, RZ, RZ, 0x40 ;  /* 0x00000040ff0c7424 */ /* 0x000fe200078e00ff */
[----:B------:R-:W-:Y:S01]  /*cc10*/  R2UR UR12, R16 ;  /* 0x00000000100c72ca */ /* 0x000fe200000e0000 */
[----:B------:R-:W-:Y:S01]  /*cc20*/  VIADD R10, R4, 0x11a00 ;  /* 0x00011a00040a7836 */ /* 0x000fe20000000000 */
[----:B------:R-:W-:Y:S01]  /*cc30*/  PLOP3.LUT P0, PT, PT, PT, PT, 0x80, 0x0 ;  /* 0x000000000000781c */ /* 0x000fe20003f0f070 */
[----:B------:R-:W-:Y:S01]  /*cc40*/  UMOV UR6, 0x30000 ;  /* 0x0003000000067882 */ /* 0x000fe20000000000 */
[----:B------:R-:W-:Y:S01]  /*cc50*/  R2UR UR10, R12 ;  /* 0x000000000c0a72ca */ /* 0x000fe200000e0000 */
[----:B------:R-:W-:Y:S01]  /*cc60*/  UMOV UR14, 0x0 ;  /* 0x00000000000e7882 */ /* 0x000fe20000000000 */
[----:B------:R-:W-:-:S13]  /*cc70*/  UMOV UR15, 0x14f00000 ;  /* 0x14f00000000f7882 */ /* 0x000fda0000000000 */
.L_x_182:
[----:B------:R-:W-:-:S13]  /*cc80*/  @P0 ELECT P3, URZ, PT ;  /* 0x00000000003f082f */ /* 0x000fda0003860000 */
[----:B------:R-:W-:Y:S02]  /*cc90*/  @P3 R2UR UR13, R0 ;  /* 0x00000000000d32ca */ /* 0x000fe400000e0000 */
        /* <DEDUP_REMOVED lines=15> */
.L_x_183:
        /* <DEDUP_REMOVED lines=9> */
[----:B------:R-:W2:Y:S01]  /*ce20*/  SYNCS.PHASECHK.TRANS64.TRYWAIT P0, [R6+URZ+0x33440], R5 ;  /* 0x03344005060075a7 */ /* 0x000ea2000800017f */
[----:B------:R-:W-:Y:S04]  /*ce30*/  BSSY B1, `(.L_x_184) ;  /* 0x0000002000017945 */ /* 0x000fe80003800000 */
[----:B--2---:R-:W-:Y:S05]  /*ce40*/  @!P0 BRA `(.L_x_185) ;  /* 0x0000001c005c8947 */ /* 0x004fea0003800000 */
.L_x_231:
[----:B------:R-:W-:Y:S05]  /*ce50*/  BSYNC B1 ;  /* 0x0000000000017941 */ /* 0x000fea0003800000 */
.L_x_184:
[----:B------:R-:W3:Y:S02]  /*ce60*/  S2R R7, SR_TID.X ;  /* 0x0000000000077919 */ /* 0x000ee40000002100 */
[----:B---3--:R-:W-:-:S04]  /*ce70*/  LOP3.LUT R7, R7, 0x7f, RZ, 0xc0, !PT ;  /* 0x0000007f07077812 */ /* 0x008fc800078ec0ff */
[----:B------:R-:W-:-:S13]  /*ce80*/  ISETP.NE.AND P0, PT, R7, RZ, PT ;  /* 0x000000ff0700720c */ /* 0x000fda0003f05270 */
[----:B-12---:R-:W-:-:S04]  /*ce90*/  @!P0 IMAD.MOV.U32 R5, RZ, RZ, 0x7800 ;  /* 0x00007800ff058424 */ /* 0x006fc800078e00ff */
[----:B------:R1:W-:Y:S01]  /*cea0*/  @!P0 SYNCS.ARRIVE.TRANS64 RZ, [R6+URZ+0x33430], R5 ;  /* 0x0334300506ff89a7 */ /* 0x0003e2000800003f */
[----:B------:R-:W-:Y:S05]  /*ceb0*/  @P2 BRA `(.L_x_186) ;  /* 0x0000000000042947 */ /* 0x000fea0003800000 */
[----:B------:R-:W-:Y:S01]  /*cec0*/  BPT.TRAP 0x1 ;  /* 0x000000040000795c */ /* 0x000fe20000300000 */
.L_x_186:
[----:B-1----:R-:W2:Y:S01]  /*ced0*/  LDL R5, [R1] ;  /* 0x0000000001057983 */ /* 0x002ea20000100800 */
[----:B------:R-:W-:Y:S01]  /*cee0*/  BSSY B1, `(.L_x_187) ;  /* 0x0000004000017945 */ /* 0x000fe20003800000 */
[----:B--2---:R-:W-:-:S13]  /*cef0*/  LOP3.LUT P0, RZ, R5, 0x2, RZ, 0xc0, !PT ;  /* 0x0000000205ff7812 */ /* 0x004fda000780c0ff */
[----:B------:R-:W-:Y:S05]  /*cf00*/  @P0 BRA `(.L_x_188) ;  /* 0x0000000000040947 */ /* 0x000fea0003800000 */
[----:B------:R-:W-:Y:S01]  /*cf10*/  BPT.TRAP 0x1 ;  /* 0x000000040000795c */ /* 0x000fe20000300000 */
.L_x_188:
[----:B------:R-:W-:Y:S05]  /*cf20*/  BSYNC B1 ;  /* 0x0000000000017941 */ /* 0x000fea0003800000 */
.L_x_187:
[----:B------:R-:W-:Y:S01]  /*cf30*/  R2UR UR10, R13 ;  /* 0x000000000d0a72ca */ /* 0x000fe200000e0000 */
[----:B------:R-:W-:Y:S01]  /*cf40*/  UIADD3 UR4, UP0, UR52, 0x370, URZ ;  /* 0x0000037034047890 */ /* 0x000fe2000ff1e03f */
[----:B------:R-:W-:Y:S01]  /*cf50*/  R2UR UR12, R16 ;  /* 0x00000000100c72ca */ /* 0x000fe200000e0000 */
[----:B------:R-:W-:Y:S01]  /*cf60*/  VIADD R6, R6, 0x33430 ;  /* 0x0003343006067836 */ /* 0x000fe20000000000 */
[----:B------:R-:W-:Y:S01]  /*cf70*/  PLOP3.LUT P0, PT, PT, PT, PT, 0x80, 0x0 ;  /* 0x000000000000781c */ /* 0x000fe20003f0f070 */
[----:B------:R-:W-:Y:S01]  /*cf80*/  VIADD R5, R4, 0x24200 ;  /* 0x0002420004057836 */ /* 0x000fe20000000000 */
[----:B------:R-:W-:Y:S01]  /*cf90*/  UIADD3.X UR5, URZ, UR53, URZ, UP0, !UPT ;  /* 0x000000353f057290 */ /* 0x000fe200087fe43f */
[----:B------:R-:W-:Y:S01]  /*cfa0*/  UMOV UR6, 0x30000 ;  /* 0x0003000000067882 */ /* 0x000fe20000000000 */
[----:B------:R-:W-:Y:S01]  /*cfb0*/  UMOV UR14, 0x0 ;  /* 0x00000000000e7882 */ /* 0x000fe20000000000 */
[----:B------:R-:W-:-:S09]  /*cfc0*/  UMOV UR15, 0x14f00000 ;  /* 0x14f00000000f7882 */ /* 0x000fd20000000000 */
.L_x_189:
        /* <DEDUP_REMOVED lines=8> */
[----:B-1----:R-:W-:Y:S05]  /*d050*/  @P0 BRA.U.ANY `(.L_x_189) ;  /* 0xfffffffd00dc0947 */ /* 0x002fea000393ffff */
[----:B------:R-:W-:Y:S01]  /*d060*/  R2UR UR10, R12 ;  /* 0x000000000c0a72ca */ /* 0x000fe200000e0000 */
[----:B------:R-:W-:Y:S01]  /*d070*/  VIADD R5, R4, 0x26a00 ;  /* 0x00026a0004057836 */ /* 0x000fe20000000000 */
[----:B------:R-:W-:Y:S01]  /*d080*/  R2UR UR12, R16 ;  /* 0x00000000100c72ca */ /* 0x000fe200000e0000 */
[----:B------:R-:W-:Y:S01]  /*d090*/  UMOV UR6, 0x30000 ;  /* 0x0003000000067882 */ /* 0x000fe20000000000 */
[----:B------:R-:W-:Y:S01]  /*d0a0*/  PLOP3.LUT P0, PT, PT, PT, PT, 0x80, 0x0 ;  /* 0x000000000000781c */ /* 0x000fe20003f0f070 */
[----:B------:R-:W-:Y:S01]  /*d0b0*/  UMOV UR14, 0x0 ;  /* 0x00000000000e7882 */ /* 0x000fe20000000000 */
[----:B------:R-:W-:-:S11]  /*d0c0*/  UMOV UR15, 0x14f00000 ;  /* 0x14f00000000f7882 */ /* 0x000fd60000000000 */
.L_x_190:
        /* <DEDUP_REMOVED lines=16> */
.L_x_191:
        /* <DEDUP_REMOVED lines=9> */
.L_x_174:
[----:B------:R-:W-:Y:S05]  /*d260*/  BSYNC B0 ;  /* 0x0000000000007941 */ /* 0x000fea0003800000 */
.L_x_173:
[----:B------:R-:W-:-:S05]  /*d270*/  IMAD.U32 R4, RZ, RZ, UR43 ;  /* 0x0000002bff047e24 */ /* 0x000fca000f8e00ff */
[----:B------:R-:W-:-:S13]  /*d280*/  ISETP.NE.AND P0, PT, R4, 0x3, PT ;  /* 0x000000030400780c */ /* 0x000fda0003f05270 */
[----:B------:R-:W-:Y:S05]  /*d290*/  @!P0 BRA `(.L_x_192) ;  /* 0x0000000000048947 */ /* 0x000fea0003800000 */
[----:B------:R-:W-:Y:S01]  /*d2a0*/  BPT.TRAP 0x1 ;  /* 0x000000040000795c */ /* 0x000fe20000300000 */
.L_x_192:
[----:B------:R-:W-:Y:S01]  /*d2b0*/  IMAD.U32 R4, RZ, RZ, UR48 ;  /* 0x00000030ff047e24 */ /* 0x000fe2000f8e00ff */
[----:B------:R-:W-:Y:S01]  /*d2c0*/  LEA R13, R8, UR40, 0x3 ;  /* 0x00000028080d7c11 */ /* 0x000fe2000f8e18ff */
[----:B------:R-:W-:Y:S03]  /*d2d0*/  BSSY B0, `(.L_x_193) ;  /* 0x0000006000007945 */ /* 0x000fe60003800000 */
[----:B------:R-:W-:Y:S02]  /*d2e0*/  ISETP.NE.AND P2, PT, R4, 0x3, PT ;  /* 0x000000030400780c */ /* 0x000fe40003f45270 */
[----:B------:R-:W-:-:S04]  /*d2f0*/  LOP3.LUT R4, R2, 0x1, RZ, 0x3c, !PT ;  /* 0x0000000102047812 */ /* 0x000fc800078e3cff */
[----:B------:R-:W-:-:S04]  /*d300*/  SHF.L.U32 R4, R4, 0x1f, RZ ;  /* 0x0000001f04047819 */ /* 0x000fc800000006ff */
[----:B------:R-:W1:Y:S02]  /*d310*/  SYNCS.PHASECHK.TRANS64.TRYWAIT P3, [R13+URZ+0x33470], R4 ;  /* 0x033470040d0075a7 */ /* 0x000e64000806017f */
[----:B-1----:R-:W-:Y:S05]  /*d320*/  @!P3 BRA `(.L_x_194) ;  /* 0x000000180038b947 */ /* 0x002fea0003800000 */
.L_x_232:
[----:B------:R-:W-:Y:S05]  /*d330*/  BSYNC B0 ;  /* 0x0000000000007941 */ /* 0x000fea0003800000 */
.L_x_193:
[----:B------:R-:W-:Y:S05]  /*d340*/  @!P2 BRA `(.L_x_195) ;  /* 0x000000000004a947 */ /* 0x000fea0003800000 */
[----:B------:R-:W-:Y:S01]  /*d350*/  BPT.TRAP 0x1 ;  /* 0x000000040000795c */ /* 0x000fe20000300000 */
.L_x_195:
[----:B------:R-:W-:Y:S01]  /*d360*/  SHF.L.U32 R2, R2, 0x1f, RZ ;  /* 0x0000001f02027819 */ /* 0x000fe200000006ff */
[----:B------:R-:W-:-:S03]  /*d370*/  IMAD R10, R8, 0x7800, RZ ;  /* 0x00007800080a7824 */ /* 0x000fc600078e02ff */
[----:B------:R-:W2:Y:S02]  /*d380*/  SYNCS.PHASECHK.TRANS64.TRYWAIT P3, [R13+URZ+0x33460], R2 ;  /* 0x033460020d0075a7 */ /* 0x000ea4000806017f */
[----:B--2---:R-:W-:Y:S05]  /*d390*/  @!P3 BRA `(.L_x_196) ;  /* 0x000000180030b947 */ /* 0x004fea0003800000 */
.L_x_233:
[----:B-1----:R-:W2:Y:S04]  /*d3a0*/  LDL R4, [R1+0x10] ;  /* 0x0000100001047983 */ /* 0x002ea80000100800 */
[----:B------:R-:W3:Y:S01]  /*d3b0*/  LDL R11, [R1+0xc] ;  /* 0x00000c00010b7983 */ /* 0x000ee20000100800 */
[----:B------:R-:W-:Y:S05]  /*d3c0*/  WARPSYNC.ALL ;  /* 0x0000000000007948 */ /* 0x000fea0003800000 */
[----:B--2---:R-:W-:-:S02]  /*d3d0*/  LOP3.LUT R2, R10, R4, RZ, 0xfc, !PT ;  /* 0x000000040a027212 */ /* 0x004fc400078efcff */
[----:B---3--:R-:W-:-:S03]  /*d3e0*/  LOP3.LUT R12, R10, R11, RZ, 0xfc, !PT ;  /* 0x0000000b0a0c7212 */ /* 0x008fc600078efcff */
[----:B------:R-:W1:Y:S02]  /*d3f0*/  LDSM.16.MT88.4 R4, [R2+UR40+0xf200] ;  /* 0x00f200280204783b */ /* 0x000e640008004200 */
        /* <DEDUP_REMOVED lines=98> */
.L_x_197:
[----:B--2---:R2:W-:Y:S01]  /*da20*/  SYNCS.ARRIVE.TRANS64.A1T0 RZ, [R13+URZ+0x33450], RZ ;  /* 0x033450ff0dff79a7 */ /* 0x0045e2000810003f */
[----:B------:R-:W-:Y:S06]  /*da30*/  BAR.SYNC.DEFER_BLOCKING 0x2, 0x80 ;  /* 0x0082000000007b1d */ /* 0x000fec0000010000 */
[----:B------:R-:W-:Y:S05]  /*da40*/  @!P0 BRA `(.L_x_198) ;  /* 0x0000000000048947 */ /* 0x000fea0003800000 */
[----:B------:R-:W-:Y:S01]  /*da50*/  BPT.TRAP 0x1 ;  /* 0x000000040000795c */ /* 0x000fe20000300000 */
.L_x_198:
[----:B------:R-:W3:Y:S04]  /*da60*/  LDL R4, [R1+0x4] ;  /* 0x0000040001047983 */ /* 0x000ee80000100800 */
[----:B------:R-:W4:Y:S01]  /*da70*/  LDL R2, [R1+0x8] ;  /* 0x0000080001027983 */ /* 0x000f220000100800 */
[----:B---3--:R-:W-:-:S13]  /*da80*/  ISETP.NE.AND P0, PT, R4, RZ, PT ;  /* 0x000000ff0400720c */ /* 0x008fda0003f05270 */
[----:B--2---:R-:W-:-:S05]  /*da90*/  @P0 VIADD R13, R13, 0x33480 ;  /* 0x000334800d0d0836 */ /* 0x004fca0000000000 */
[----:B----4-:R-:W-:-:S04]  /*daa0*/  @P0 PRMT R13, R2, 0x654, R13 ;  /* 0x00000654020d0816 */ /* 0x010fc8000000000d */
[----:B------:R2:W-:Y:S01]  /*dab0*/  @P0 SYNCS.ARRIVE.TRANS64.RED.A1T0 RZ, [R13+URZ], RZ ;  /* 0x000000ff0dff09a7 */ /* 0x0005e2000810043f */
[----:B------:R-:W-:Y:S02]  /*dac0*/  BPT.TRAP 0x1 ;  /* 0x000000040000795c */ /* 0x000fe40000300000 */
[C---:B------:R-:W-:Y:S01]  /*dad0*/  ISETP.GT.AND P0, PT, R3.reuse, RZ, PT ;  /* 0x000000ff0300720c */ /* 0x040fe20003f04270 */
[----:B------:R-:W-:Y:S02]  /*dae0*/  VIADD R3, R3, 0xffffffff ;  /* 0xffffffff03037836 */ /* 0x000fe40000000000 */
[----:B------:R-:W-:Y:S02]  /*daf0*/  IMAD.MOV.U32 R2, RZ, RZ, R18 ;  /* 0x000000ffff027224 */ /* 0x000fe400078e0012 */
[----:B-1----:R-:W-:-:S08]  /*db00*/  IMAD.MOV.U32 R8, RZ, RZ, R17 ;  /* 0x000000ffff087224 */ /* 0x002fd000078e0011 */
[----:B------:R-:W-:Y:S05]  /*db10*/  @P0 BRA `(.L_x_199) ;  /* 0xffffffec000c0947 */ /* 0x000fea000383ffff */
.L_x_172:
[----:B------:R-:W-:-:S05]  /*db20*/  IMAD.U32 R0, RZ, RZ, UR43 ;  /* 0x0000002bff007e24 */ /* 0x000fca000f8e00ff */
[----:B------:R-:W-:-:S13]  /*db30*/  ISETP.NE.AND P0, PT, R0, 0x3, PT ;  /* 0x000000030000780c */ /* 0x000fda0003f05270 */
[----:B------:R-:W-:Y:S05]  /*db40*/  @!P0 BRA `(.L_x_200) ;  /* 0x0000000000048947 */ /* 0x000fea0003800000 */
[----:B------:R-:W-:Y:S01]  /*db50*/  BPT.TRAP 0x1 ;  /* 0x000000040000795c */ /* 0x000fe20000300000 */
.L_x_200:
        /* <DEDUP_REMOVED lines=8> */
.L_x_234:
[----:B------:R-:W-:Y:S05]  /*dbe0*/  BSYNC B0 ;  /* 0x0000000000007941 */ /* 0x000fea0003800000 */
.L_x_201:
[----:B------:R-:W-:Y:S05]  /*dbf0*/  @!P1 BRA `(.L_x_203) ;  /* 0x0000000000049947 */ /* 0x000fea0003800000 */
[----:B------:R-:W-:Y:S01]  /*dc00*/  BPT.TRAP 0x1 ;  /* 0x000000040000795c */ /* 0x000fe20000300000 */
.L_x_203:
[----:B--2---:R-:W-:-:S04]  /*dc10*/  SHF.L.U32 R0, R18, 0x1f, RZ ;  /* 0x0000001f12007819 */ /* 0x004fc800000006ff */
[----:B------:R-:W2:Y:S02]  /*dc20*/  SYNCS.PHASECHK.TRANS64.TRYWAIT P2, [R3+URZ+0x33460], R0 ;  /* 0x03346000030075a7 */ /* 0x000ea4000804017f */
[----:B--2---:R-:W-:Y:S05]  /*dc30*/  @!P2 BRA `(.L_x_204) ;  /* 0x000000100030a947 */ /* 0x004fea0003800000 */
.L_x_235:
[----:B------:R-:W3:Y:S04]  /*dc40*/  LDL R2, [R1+0x10] ;  /* 0x0000100001027983 */ /* 0x000ee80000100800 */
[----:B-1----:R-:W4:Y:S01]  /*dc50*/  LDL R8, [R1+0xc] ;  /* 0x00000c0001087983 */ /* 0x002f220000100800 */
[----:B--2---:R-:W-:Y:S01]  /*dc60*/  IMAD R0, R17, 0x7800, RZ ;  /* 0x0000780011007824 */ /* 0x004fe200078e02ff */
[----:B------:R-:W-:Y:S05]  /*dc70*/  WARPSYNC.ALL ;  /* 0x0000000000007948 */ /* 0x000fea0003800000 */
[----:B---3--:R-:W-:-:S02]  /*dc80*/  LOP3.LUT R2, R0, R2, RZ, 0xfc, !PT ;  /* 0x0000000200027212 */ /* 0x008fc400078efcff */
[----:B----4-:R-:W-:-:S03]  /*dc90*/  LOP3.LUT R0, R0, R8, RZ, 0xfc, !PT ;  /* 0x0000000800007212 */ /* 0x010fc600078efcff */
        /* <DEDUP_REMOVED lines=99> */
.L_x_205:
[----:B--2---:R2:W-:Y:S01]  /*e2d0*/  SYNCS.ARRIVE.TRANS64.A1T0 RZ, [R3+URZ+0x33450], RZ ;  /* 0x033450ff03ff79a7 */ /* 0x0045e2000810003f */
[----:B------:R-:W-:Y:S06]  /*e2e0*/  BAR.SYNC.DEFER_BLOCKING 0x2, 0x80 ;  /* 0x0082000000007b1d */ /* 0x000fec0000010000 */
[----:B------:R-:W-:Y:S05]  /*e2f0*/  @!P0 BRA `(.L_x_206) ;  /* 0x0000000000048947 */ /* 0x000fea0003800000 */
[----:B------:R-:W-:Y:S01]  /*e300*/  BPT.TRAP 0x1 ;  /* 0x000000040000795c */ /* 0x000fe20000300000 */
.L_x_206:
[----:B------:R-:W3:Y:S04]  /*e310*/  LDL R2, [R1+0x4] ;  /* 0x0000040001027983 */ /* 0x000ee80000100800 */
[----:B-1----:R-:W4:Y:S01]  /*e320*/  LDL R0, [R1+0x8] ;  /* 0x0000080001007983 */ /* 0x002f220000100800 */
[----:B---3--:R-:W-:-:S13]  /*e330*/  ISETP.NE.AND P0, PT, R2, RZ, PT ;  /* 0x000000ff0200720c */ /* 0x008fda0003f05270 */
[----:B--2---:R-:W-:-:S05]  /*e340*/  @P0 VIADD R3, R3, 0x33480 ;  /* 0x0003348003030836 */ /* 0x004fca0000000000 */
[----:B----4-:R-:W-:-:S04]  /*e350*/  @P0 PRMT R3, R0, 0x654, R3 ;  /* 0x0000065400030816 */ /* 0x010fc80000000003 */
[----:B------:R1:W-:Y:S01]  /*e360*/  @P0 SYNCS.ARRIVE.TRANS64.RED.A1T0 RZ, [R3+URZ], RZ ;  /* 0x000000ff03ff09a7 */ /* 0x0003e2000810043f */
[----:B------:R-:W-:Y:S02]  /*e370*/  BPT.TRAP 0x1 ;  /* 0x000000040000795c */ /* 0x000fe40000300000 */
[----:B------:R-:W2:Y:S01]  /*e380*/  LDC R0, c[0x0][0xda4] ;  /* 0x00036900ff007b82 */ /* 0x000ea20000000800 */
[----:B------:R-:W-:Y:S01]  /*e390*/  UIADD3 UR49, UR44, UR49, URZ ;  /* 0x000000312c317290 */ /* 0x000fe2000fffe03f */
[----:B------:R-:W-:Y:S01]  /*e3a0*/  VIADD R17, R17, 0x1 ;  /* 0x0000000111117836 */ /* 0x000fe20000000000 */
[----:B------:R-:W-:-:S04]  /*e3b0*/  UIADD3 UR47, UR47, 0x1, URZ ;  /* 0x000000012f2f7890 */ /* 0x000fc8000fffe03f */
[----:B------:R-:W-:-:S04]  /*e3c0*/  ISETP.NE.AND P0, PT, R17, 0x2, PT ;  /* 0x000000021100780c */ /* 0x000fc80003f05270 */
[----:B-1----:R-:W-:Y:S02]  /*e3d0*/  SEL R3, RZ, 0x1, P0 ;  /* 0x00000001ff037807 */ /* 0x002fe40000000000 */
[----:B------:R-:W-:Y:S02]  /*e3e0*/  SEL R17, R17, RZ, P0 ;  /* 0x000000ff11117207 */ /* 0x000fe40000000000 */
[----:B------:R-:W-:Y:S02]  /*e3f0*/  LOP3.LUT R18, R18, R3, RZ, 0x3c, !PT ;  /* 0x0000000312127212 */ /* 0x000fe400078e3cff */
[----:B--2---:R-:W-:-:S13]  /*e400*/  ISETP.LE.AND P1, PT, R0, UR49, PT ;  /* 0x0000003100007c0c */ /* 0x004fda000bf23270 */
[----:B------:R-:W-:Y:S05]  /*e410*/  @!P1 BRA `(.L_x_207) ;  /* 0xffffffcc00c89947 */ /* 0x000fea000383ffff */
[----:B------:R-:W-:-:S12]  /*e420*/  ULOP3.LUT UR47, UR47, 0x1, URZ, 0xc, !UPT ;  /* 0x000000012f2f7892 */ /* 0x000fd8000f8e0c3f */
.L_x_155:
[----:B------:R-:W1:Y:S01]  /*e430*/  S2R R3, SR_CgaCtaId ;  /* 0x0000000000037919 */ /* 0x000e620000008800 */
[----:B------:R-:W-:-:S04]  /*e440*/  MOV R0, 0x400 ;  /* 0x0000040000007802 */ /* 0x000fc80000000f00 */
[----:B-1----:R-:W-:Y:S01]  /*e450*/  LEA R6, R3, R0, 0x18 ;  /* 0x0000000003067211 */ /* 0x002fe200078ec0ff */
[----:B------:R-:W-:-:S05]  /*e460*/  IMAD.U32 R0, RZ, RZ, UR47 ;  /* 0x0000002fff007e24 */ /* 0x000fca000f8e00ff */
[----:B------:R-:W-:-:S04]  /*e470*/  SHF.L.U32 R0, R0, 0x1f, RZ ;  /* 0x0000001f00007819 */ /* 0x000fc800000006ff */
[----:B------:R-:W1:Y:S02]  /*e480*/  SYNCS.PHASECHK.TRANS64.TRYWAIT P0, [R6+URZ+0x33420], R0 ;  /* 0x03342000060075a7 */ /* 0x000e64000800017f */
[----:B-1----:R-:W-:Y:S05]  /*e490*/  @!P0 BRA `(.L_x_208) ;  /* 0x00000008002c8947 */ /* 0x002fea0003800000 */
.L_x_236:
        /* <DEDUP_REMOVED lines=14> */
.L_x_211:
        /* <DEDUP_REMOVED lines=12> */
.L_x_237:
[----:B------:R-:W2:Y:S02]  /*e640*/  SYNCS.PHASECHK.TRANS64.TRYWAIT P1, [R7+URZ], R0 ;  /* 0x00000000070075a7 */ /* 0x000ea4000802017f */
[----:B--2---:R-:W-:Y:S05]  /*e650*/  @!P1 BRA `(.L_x_213) ;  /* 0x0000000400e49947 */ /* 0x004fea0003800000 */
.L_x_238:
[----:B------:R-:W-:Y:S05]  /*e660*/  @!P0 BRA `(.L_x_214) ;  /* 0x0000000000048947 */ /* 0x000fea0003800000 */
[----:B------:R-:W-:Y:S01]  /*e670*/  BPT.TRAP 0x1 ;  /* 0x000000040000795c */ /* 0x000fe20000300000 */
.L_x_214:
[----:B------:R-:W-:-:S04]  /*e680*/  IMAD R17, R17, 0x8, R6 ;  /* 0x0000000811117824 */ /* 0x000fc800078e0206 */
[----:B------:R-:W3:Y:S02]  /*e690*/  SYNCS.PHASECHK.TRANS64.TRYWAIT P1, [R17+URZ+0x33460], R4 ;  /* 0x03346004110075a7 */ /* 0x000ee4000802017f */
[----:B---3--:R-:W-:Y:S05]  /*e6a0*/  @!P1 BRA `(.L_x_215) ;  /* 0x0000000400e49947 */ /* 0x008fea0003800000 */
.L_x_239:
[----:B------:R-:W-:Y:S05]  /*e6b0*/  @!P0 BRA `(.L_x_216) ;  /* 0x0000000000048947 */ /* 0x000fea0003800000 */
[----:B------:R-:W-:Y:S01]  /*e6c0*/  BPT.TRAP 0x1 ;  /* 0x000000040000795c */ /* 0x000fe20000300000 */
.L_x_216:
[----:B------:R-:W-:-:S04]  /*e6d0*/  IMAD R3, R3, 0x8, R6 ;  /* 0x0000000803037824 */ /* 0x000fc800078e0206 */
[----:B------:R-:W4:Y:S02]  /*e6e0*/  SYNCS.PHASECHK.TRANS64.TRYWAIT P1, [R3+URZ+0x33460], R0 ;  /* 0x03346000030075a7 */ /* 0x000f24000802017f */
[----:B----4-:R-:W-:Y:S05]  /*e6f0*/  @!P1 BRA `(.L_x_217) ;  /* 0x0000000400e49947 */ /* 0x010fea0003800000 */
.L_x_240:
[----:B------:R-:W-:Y:S05]  /*e700*/  @!P0 BRA `(.L_x_218) ;  /* 0x0000000000048947 */ /* 0x000fea0003800000 */
[----:B------:R-:W-:Y:S01]  /*e710*/  BPT.TRAP 0x1 ;  /* 0x000000040000795c */ /* 0x000fe20000300000 */
.L_x_218:
[----:B------:R-:W5:Y:S02]  /*e720*/  SYNCS.PHASECHK.TRANS64.TRYWAIT P0, [R17+URZ+0x33480], R4 ;  /* 0x03348004110075a7 */ /* 0x000f64000800017f */
[----:B-----5:R-:W-:Y:S05]  /*e730*/  @!P0 BRA `(.L_x_219) ;  /* 0x0000000400e88947 */ /* 0x020fea0003800000 */
.L_x_220:
[----:B------:R1:W1:Y:S02]  /*e740*/  SYNCS.PHASECHK.TRANS64.TRYWAIT P0, [R3+URZ+0x33480], R0 ;  /* 0x03348000030075a7 */ /* 0x000264000800017f */
[----:B-1----:R-:W-:Y:S05]  /*e750*/  @!P0 NANOSLEEP.SYNCS 0x989680 ;  /* 0x009896800000895d */ /* 0x002fea0003900000 */
[----:B------:R-:W1:Y:S02]  /*e760*/  @!P0 SYNCS.PHASECHK.TRANS64 P0, [R3+URZ+0x33480], R0 ;  /* 0x03348000030085a7 */ /* 0x000e64000800007f */
[----:B-1----:R-:W-:Y:S05]  /*e770*/  @!P0 BRA `(.L_x_220) ;  /* 0xfffffffc00f08947 */ /* 0x002fea000383ffff */
.L_x_210:
[----:B------:R-:W-:Y:S05]  /*e780*/  BSYNC B0 ;  /* 0x0000000000007941 */ /* 0x000fea0003800000 */
.L_x_209:
[----:B------:R-:W-:Y:S05]  /*e790*/  EXIT ;  /* 0x000000000000794d */ /* 0x000fea0003800000 */
.L_x_129:
[----:B-1----:R-:W-:-:S04]  /*e7a0*/  IMAD.U32 R3, RZ, RZ, UR38 ;  /* 0x00000026ff037e24 */ /* 0x002fc8000f8e00ff */
[----:B------:R1:W2:Y:S03]  /*e7b0*/  SYNCS.PHASECHK.TRANS64.TRYWAIT P1, [R3+URZ+0x33400], R8 ;  /* 0x03340008030075a7 */ /* 0x0002a6000802017f */
[----:B--2---:R-:W-:Y:S05]  /*e7c0*/  @!P1 NANOSLEEP.SYNCS 0x989680 ;  /* 0x009896800000995d */ /* 0x004fea0003900000 */
[----:B------:R-:W2:Y:S02]  /*e7d0*/  @!P1 SYNCS.PHASECHK.TRANS64 P1, [R3+URZ+0x33400], R8 ;  /* 0x03340008030095a7 */ /* 0x000ea4000802007f */
[----:B--2---:R-:W-:Y:S05]  /*e7e0*/  @!P1 BRA `(.L_x_129) ;  /* 0xfffffffc00ec9947 */ /* 0x004fea000383ffff */
[----:B------:R-:W-:Y:S05]  /*e7f0*/  BRA `(.L_x_221) ;  /* 0xffffff3000887947 */ /* 0x000fea000383ffff */
.L_x_133:
[----:B--2---:R2:W3:Y:S02]  /*e800*/  SYNCS.PHASECHK.TRANS64.TRYWAIT P1, [R3+URZ+0x33430], R4 ;  /* 0x03343004030075a7 */ /* 0x0044e4000802017f */
[----:B---3--:R-:W-:Y:S05]  /*e810*/  @!P1 NANOSLEEP.SYNCS 0x989680 ;  /* 0x009896800000995d */ /* 0x008fea0003900000 */
[----:B------:R-:W3:Y:S02]  /*e820*/  @!P1 SYNCS.PHASECHK.TRANS64 P1, [R3+URZ+0x33430], R4 ;  /* 0x03343004030095a7 */ /* 0x000ee4000802007f */
[----:B---3--:R-:W-:Y:S05]  /*e830*/  @!P1 BRA `(.L_x_133) ;  /* 0xfffffffc00f09947 */ /* 0x008fea000383ffff */
[----:B------:R-:W-:Y:S05]  /*e840*/  BRA `(.L_x_132) ;  /* 0xffffff3000a47947 */ /* 0x000fea000383ffff */
.L_x_139:
[----:B--2---:R-:W-:-:S04]  /*e850*/  IMAD.U32 R8, RZ, RZ, UR6 ;  /* 0x00000006ff087e24 */ /* 0x004fc8000f8e00ff */
[----:B------:R2:W3:Y:S03]  /*e860*/  SYNCS.PHASECHK.TRANS64.TRYWAIT P1, [R8+URZ+0x33430], R7 ;  /* 0x03343007080075a7 */ /* 0x0004e6000802017f */
[----:B---3--:R-:W-:Y:S05]  /*e870*/  @!P1 NANOSLEEP.SYNCS 0x989680 ;  /* 0x009896800000995d */ /* 0x008fea0003900000 */
[----:B------:R-:W3:Y:S02]  /*e880*/  @!P1 SYNCS.PHASECHK.TRANS64 P1, [R8+URZ+0x33430], R7 ;  /* 0x03343007080095a7 */ /* 0x000ee4000802007f */
[----:B---3--:R-:W-:Y:S05]  /*e890*/  @!P1 BRA `(.L_x_139) ;  /* 0xfffffffc00ec9947 */ /* 0x008fea000383ffff */
[----:B------:R-:W-:Y:S05]  /*e8a0*/  BRA `(.L_x_136) ;  /* 0xffffff6c00487947 */ /* 0x000fea000383ffff */
.L_x_143:
[----:B--2---:R-:W-:-:S04]  /*e8b0*/  IMAD.U32 R8, RZ, RZ, UR6 ;  /* 0x00000006ff087e24 */ /* 0x004fc8000f8e00ff */
[----:B------:R2:W3:Y:S03]  /*e8c0*/  SYNCS.PHASECHK.TRANS64.TRYWAIT P1, [R8+URZ+0x33450], R7 ;  /* 0x03345007080075a7 */ /* 0x0004e6000802017f */
[----:B---3--:R-:W-:Y:S05]  /*e8d0*/  @!P1 NANOSLEEP.SYNCS 0x989680 ;  /* 0x009896800000995d */ /* 0x008fea0003900000 */
[----:B------:R-:W3:Y:S02]  /*e8e0*/  @!P1 SYNCS.PHASECHK.TRANS64 P1, [R8+URZ+0x33450], R7 ;  /* 0x03345007080095a7 */ /* 0x000ee4000802007f */
[----:B---3--:R-:W-:Y:S05]  /*e8f0*/  @!P1 BRA `(.L_x_143) ;  /* 0xfffffffc00ec9947 */ /* 0x008fea000383ffff */
[----:B------:R-:W-:Y:S05]  /*e900*/  BRA `(.L_x_140) ;  /* 0xffffff7800487947 */ /* 0x000fea000383ffff */
.L_x_150:
[----:B--2---:R-:W-:-:S04]  /*e910*/  IMAD.U32 R5, RZ, RZ, UR4 ;  /* 0x00000004ff057e24 */ /* 0x004fc8000f8e00ff */
[----:B------:R2:W3:Y:S03]  /*e920*/  SYNCS.PHASECHK.TRANS64.TRYWAIT P1, [R5+URZ+0x33450], R0 ;  /* 0x03345000050075a7 */ /* 0x0004e6000802017f */
[----:B---3--:R-:W-:Y:S05]  /*e930*/  @!P1 NANOSLEEP.SYNCS 0x989680 ;  /* 0x009896800000995d */ /* 0x008fea0003900000 */
[----:B------:R-:W3:Y:S02]  /*e940*/  @!P1 SYNCS.PHASECHK.TRANS64 P1, [R5+URZ+0x33450], R0 ;  /* 0x03345000050095a7 */ /* 0x000ee4000802007f */
[----:B---3--:R-:W-:Y:S05]  /*e950*/  @!P1 BRA `(.L_x_150) ;  /* 0xfffffffc00ec9947 */ /* 0x008fea000383ffff */
[----:B------:R-:W-:Y:S05]  /*e960*/  BRA `(.L_x_149) ;  /* 0xffffffa400287947 */ /* 0x000fea000383ffff */
.L_x_160:
[----:B------:R-:W-:Y:S02]  /*e970*/  IMAD.MOV.U32 R13, RZ, RZ, R8 ;  /* 0x000000ffff0d7224 */ /* 0x000fe400078e0008 */
[----:B------:R-:W-:Y:S02]  /*e980*/  IMAD.MOV.U32 R12, RZ, RZ, RZ ;  /* 0x000000ffff0c7224 */ /* 0x000fe400078e00ff */
[----:B------:R-:W-:Y:S02]  /*e990*/  IMAD.MOV.U32 R11, RZ, RZ, 0x1f ;  /* 0x0000001fff0b7424 */ /* 0x000fe400078e00ff */
[----:B------:R-:W-:-:S07]  /*e9a0*/  IMAD.MOV.U32 R15, RZ, RZ, -0x1 ;  /* 0xffffffffff0f7424 */ /* 0x000fce00078e00ff */
[----:B------:R-:W-:Y:S05]  /*e9b0*/  WARPSYNC.COLLECTIVE R15, `(.L_x_222) ;  /* 0x000000000f087348 */ /* 0x000fea0003c00000 */
[----:B------:R1:W2:Y:S02]  /*e9c0*/  SHFL.IDX P6, R14, R13, R12, R11 ;  /* 0x0000000c0d0e7389 */ /* 0x0002a400000c000b */
[----:B-12---:R-:W-:Y:S01]  /*e9d0*/  ENDCOLLECTIVE ;  /* 0x000000000000791b */ /* 0x006fe20003800000 */
.L_x_222:
[----:B------:R-:W-:Y:S05]  /*e9e0*/  BRA `(.L_x_223) ;  /* 0xffffffd000e47947 */ /* 0x000fea000383ffff */
.L_x_162:
[----:B------:R-:W-:Y:S01]  /*e9f0*/  BSSY B0, `(.L_x_224) ;  /* 0x0000006000007945 */ /* 0x000fe20003800000 */
[----:B------:R-:W-:-:S07]  /*ea00*/  IMAD.MOV.U32 R15, RZ, RZ, -0x1 ;  /* 0xffffffffff0f7424 */ /* 0x000fce00078e00ff */
[----:B------:R-:W-:Y:S05]  /*ea10*/  WARPSYNC.COLLECTIVE R15, `(.L_x_225) ;  /* 0x000000000f0c7348 */ /* 0x000fea0003c00000 */
[----:B------:R-:W-:Y:S02]  /*ea20*/  ELECT P6, UR62, PT ;  /* 0x00000000003e782f */ /* 0x000fe400038c0000 */
[----:B------:R-:W-:Y:S01]  /*ea30*/  MOV R14, UR62 ;  /* 0x0000003e000e7c02 */ /* 0x000fe20008000f00 */
[----:B------:R-:W-:Y:S10]  /*ea40*/  ENDCOLLECTIVE ;  /* 0x000000000000791b */ /* 0x000ff40003800000 */
.L_x_225:
[----:B------:R-:W-:Y:S05]  /*ea50*/  BSYNC B0 ;  /* 0x0000000000007941 */ /* 0x000fea0003800000 */
.L_x_224:
[----:B------:R-:W-:Y:S05]  /*ea60*/  BRA `(.L_x_226) ;  /* 0xffffffd000e47947 */ /* 0x000fea000383ffff */
.L_x_165:
[----:B-1----:R1:W2:Y:S02]  /*ea70*/  SYNCS.PHASECHK.TRANS64.TRYWAIT P0, [R0+URZ+0x33480], R3 ;  /* 0x03348003000075a7 */ /* 0x0022a4000800017f */
[----:B--2---:R-:W-:Y:S05]  /*ea80*/  @!P0 NANOSLEEP.SYNCS 0x989680 ;  /* 0x009896800000895d */ /* 0x004fea0003900000 */
[----:B------:R-:W2:Y:S02]  /*ea90*/  @!P0 SYNCS.PHASECHK.TRANS64 P0, [R0+URZ+0x33480], R3 ;  /* 0x03348003000085a7 */ /* 0x000ea4000800007f */
[----:B--2---:R-:W-:Y:S05]  /*eaa0*/  @!P0 BRA `(.L_x_165) ;  /* 0xfffffffc00f08947 */ /* 0x004fea000383ffff */
[----:B------:R-:W-:Y:S05]  /*eab0*/  BRA `(.L_x_227) ;  /* 0xffffffd4002c7947 */ /* 0x000fea000383ffff */
.L_x_168:
[----:B---3--:R3:W4:Y:S02]  /*eac0*/  SYNCS.PHASECHK.TRANS64.TRYWAIT P0, [R0+URZ+0x33440], R3 ;  /* 0x03344003000075a7 */ /* 0x008724000800017f */
[----:B----4-:R-:W-:Y:S05]  /*ead0*/  @!P0 NANOSLEEP.SYNCS 0x989680 ;  /* 0x009896800000895d */ /* 0x010fea0003900000 */
[----:B------:R-:W4:Y:S02]  /*eae0*/  @!P0 SYNCS.PHASECHK.TRANS64 P0, [R0+URZ+0x33440], R3 ;  /* 0x03344003000085a7 */ /* 0x000f24000800007f */
[----:B----4-:R-:W-:Y:S05]  /*eaf0*/  @!P0 BRA `(.L_x_168) ;  /* 0xfffffffc00f08947 */ /* 0x010fea000383ffff */
[----:B------:R-:W-:Y:S05]  /*eb00*/  BRA `(.L_x_228) ;  /* 0xffffffd400d07947 */ /* 0x000fea000383ffff */
.L_x_171:
[----:B--2---:R-:W-:-:S04]  /*eb10*/  IMAD.U32 R3, RZ, RZ, UR40 ;  /* 0x00000028ff037e24 */ /* 0x004fc8000f8e00ff */
[----:B------:R2:W3:Y:S03]  /*eb20*/  SYNCS.PHASECHK.TRANS64.TRYWAIT P0, [R3+URZ+0x33420], R2 ;  /* 0x03342002030075a7 */ /* 0x0004e6000800017f */
[----:B---3--:R-:W-:Y:S05]  /*eb30*/  @!P0 NANOSLEEP.SYNCS 0x989680 ;  /* 0x009896800000895d */ /* 0x008fea0003900000 */
[----:B------:R-:W3:Y:S02]  /*eb40*/  @!P0 SYNCS.PHASECHK.TRANS64 P0, [R3+URZ+0x33420], R2 ;  /* 0x03342002030085a7 */ /* 0x000ee4000800007f */
[----:B---3--:R-:W-:Y:S05]  /*eb50*/  @!P0 BRA `(.L_x_171) ;  /* 0xfffffffc00ec8947 */ /* 0x008fea000383ffff */
[----:B------:R-:W-:Y:S05]  /*eb60*/  BRA `(.L_x_229) ;  /* 0xffffffd800dc7947 */ /* 0x000fea000383ffff */
.L_x_177:
[----:B-1----:R1:W2:Y:S02]  /*eb70*/  SYNCS.PHASECHK.TRANS64.TRYWAIT P0, [R6+URZ+0x33480], R5 ;  /* 0x03348005060075a7 */ /* 0x0022a4000800017f */
[----:B--2---:R-:W-:Y:S05]  /*eb80*/  @!P0 NANOSLEEP.SYNCS 0x989680 ;  /* 0x009896800000895d */ /* 0x004fea0003900000 */
[----:B------:R-:W2:Y:S02]  /*eb90*/  @!P0 SYNCS.PHASECHK.TRANS64 P0, [R6+URZ+0x33480], R5 ;  /* 0x03348005060085a7 */ /* 0x000ea4000800007f */
[----:B--2---:R-:W-:Y:S05]  /*eba0*/  @!P0 BRA `(.L_x_177) ;  /* 0xfffffffc00f08947 */ /* 0x004fea000383ffff */
[----:B------:R-:W-:Y:S05]  /*ebb0*/  BRA `(.L_x_230) ;  /* 0xffffffdc00647947 */ /* 0x000fea000383ffff */
.L_x_185:
[----:B--2---:R2:W3:Y:S02]  /*ebc0*/  SYNCS.PHASECHK.TRANS64.TRYWAIT P0, [R6+URZ+0x33440], R5 ;  /* 0x03344005060075a7 */ /* 0x0044e4000800017f */
[----:B---3--:R-:W-:Y:S05]  /*ebd0*/  @!P0 NANOSLEEP.SYNCS 0x989680 ;  /* 0x009896800000895d */ /* 0x008fea0003900000 */
[----:B------:R-:W3:Y:S02]  /*ebe0*/  @!P0 SYNCS.PHASECHK.TRANS64 P0, [R6+URZ+0x33440], R5 ;  /* 0x03344005060085a7 */ /* 0x000ee4000800007f */
[----:B---3--:R-:W-:Y:S05]  /*ebf0*/  @!P0 BRA `(.L_x_185) ;  /* 0xfffffffc00f08947 */ /* 0x008fea000383ffff */
[----:B------:R-:W-:Y:S05]  /*ec00*/  BRA `(.L_x_231) ;  /* 0xffffffe000907947 */ /* 0x000fea000383ffff */
.L_x_194:
[----:B-1----:R1:W2:Y:S02]  /*ec10*/  SYNCS.PHASECHK.TRANS64.TRYWAIT P3, [R13+URZ+0x33470], R4 ;  /* 0x033470040d0075a7 */ /* 0x0022a4000806017f */
[----:B--2---:R-:W-:Y:S05]  /*ec20*/  @!P3 NANOSLEEP.SYNCS 0x989680 ;  /* 0x009896800000b95d */ /* 0x004fea0003900000 */
[----:B------:R-:W2:Y:S02]  /*ec30*/  @!P3 SYNCS.PHASECHK.TRANS64 P3, [R13+URZ+0x33470], R4 ;  /* 0x033470040d00b5a7 */ /* 0x000ea4000806007f */
[----:B--2---:R-:W-:Y:S05]  /*ec40*/  @!P3 BRA `(.L_x_194) ;  /* 0xfffffffc00f0b947 */ /* 0x004fea000383ffff */
[----:B------:R-:W-:Y:S05]  /*ec50*/  BRA `(.L_x_232) ;  /* 0xffffffe400b47947 */ /* 0x000fea000383ffff */
.L_x_196:
[----:B--2---:R2:W3:Y:S02]  /*ec60*/  SYNCS.PHASECHK.TRANS64.TRYWAIT P3, [R13+URZ+0x33460], R2 ;  /* 0x033460020d0075a7 */ /* 0x0044e4000806017f */
[----:B---3--:R-:W-:Y:S05]  /*ec70*/  @!P3 NANOSLEEP.SYNCS 0x989680 ;  /* 0x009896800000b95d */ /* 0x008fea0003900000 */
[----:B------:R-:W3:Y:S02]  /*ec80*/  @!P3 SYNCS.PHASECHK.TRANS64 P3, [R13+URZ+0x33460], R2 ;  /* 0x033460020d00b5a7 */ /* 0x000ee4000806007f */
[----:B---3--:R-:W-:Y:S05]  /*ec90*/  @!P3 BRA `(.L_x_196) ;  /* 0xfffffffc00f0b947 */ /* 0x008fea000383ffff */
[----:B------:R-:W-:Y:S05]  /*eca0*/  BRA `(.L_x_233) ;  /* 0xffffffe400bc7947 */ /* 0x000fea000383ffff */
.L_x_202:
[----:B--2---:R2:W3:Y:S02]  /*ecb0*/  SYNCS.PHASECHK.TRANS64.TRYWAIT P2, [R3+URZ+0x33470], R0 ;  /* 0x03347000030075a7 */ /* 0x0044e4000804017f */
[----:B---3--:R-:W-:Y:S05]  /*ecc0*/  @!P2 NANOSLEEP.SYNCS 0x989680 ;  /* 0x009896800000a95d */ /* 0x008fea0003900000 */
[----:B------:R-:W3:Y:S02]  /*ecd0*/  @!P2 SYNCS.PHASECHK.TRANS64 P2, [R3+URZ+0x33470], R0 ;  /* 0x033470000300a5a7 */ /* 0x000ee4000804007f */
[----:B---3--:R-:W-:Y:S05]  /*ece0*/  @!P2 BRA `(.L_x_202) ;  /* 0xfffffffc00f0a947 */ /* 0x008fea000383ffff */
[----:B------:R-:W-:Y:S05]  /*ecf0*/  BRA `(.L_x_234) ;  /* 0xffffffec00b87947 */ /* 0x000fea000383ffff */
.L_x_204:
[----:B--2---:R2:W3:Y:S02]  /*ed00*/  SYNCS.PHASECHK.TRANS64.TRYWAIT P2, [R3+URZ+0x33460], R0 ;  /* 0x03346000030075a7 */ /* 0x0044e4000804017f */
[----:B---3--:R-:W-:Y:S05]  /*ed10*/  @!P2 NANOSLEEP.SYNCS 0x989680 ;  /* 0x009896800000a95d */ /* 0x008fea0003900000 */
[----:B------:R-:W3:Y:S02]  /*ed20*/  @!P2 SYNCS.PHASECHK.TRANS64 P2, [R3+URZ+0x33460], R0 ;  /* 0x033460000300a5a7 */ /* 0x000ee4000804007f */
[----:B---3--:R-:W-:Y:S05]  /*ed30*/  @!P2 BRA `(.L_x_204) ;  /* 0xfffffffc00f0a947 */ /* 0x008fea000383ffff */
[----:B------:R-:W-:Y:S05]  /*ed40*/  BRA `(.L_x_235) ;  /* 0xffffffec00bc7947 */ /* 0x000fea000383ffff */
.L_x_208:
[----:B-1----:R1:W2:Y:S02]  /*ed50*/  SYNCS.PHASECHK.TRANS64.TRYWAIT P0, [R6+URZ+0x33420], R0 ;  /* 0x03342000060075a7 */ /* 0x0022a4000800017f */
[----:B--2---:R-:W-:Y:S05]  /*ed60*/  @!P0 NANOSLEEP.SYNCS 0x989680 ;  /* 0x009896800000895d */ /* 0x004fea0003900000 */
[----:B------:R-:W2:Y:S02]  /*ed70*/  @!P0 SYNCS.PHASECHK.TRANS64 P0, [R6+URZ+0x33420], R0 ;  /* 0x03342000060085a7 */ /* 0x000ea4000800007f */
[----:B--2---:R-:W-:Y:S05]  /*ed80*/  @!P0 BRA `(.L_x_208) ;  /* 0xfffffffc00f08947 */ /* 0x004fea000383ffff */
[----:B------:R-:W-:Y:S05]  /*ed90*/  BRA `(.L_x_236) ;  /* 0xfffffff400c07947 */ /* 0x000fea000383ffff */
.L_x_212:
[----:B-1----:R1:W2:Y:S02]  /*eda0*/  SYNCS.PHASECHK.TRANS64.TRYWAIT P1, [R5+URZ], R4 ;  /* 0x00000004050075a7 */ /* 0x0022a4000802017f */
[----:B--2---:R-:W-:Y:S05]  /*edb0*/  @!P1 NANOSLEEP.SYNCS 0x989680 ;  /* 0x009896800000995d */ /* 0x004fea0003900000 */
[----:B------:R-:W2:Y:S02]  /*edc0*/  @!P1 SYNCS.PHASECHK.TRANS64 P1, [R5+URZ], R4 ;  /* 0x00000004050095a7 */ /* 0x000ea4000802007f */
[----:B--2---:R-:W-:Y:S05]  /*edd0*/  @!P1 BRA `(.L_x_212) ;  /* 0xfffffffc00f09947 */ /* 0x004fea000383ffff */
[----:B------:R-:W-:Y:S05]  /*ede0*/  BRA `(.L_x_237) ;  /* 0xfffffff800147947 */ /* 0x000fea000383ffff */
.L_x_213:
[----:B--2---:R2:W3:Y:S02]  /*edf0*/  SYNCS.PHASECHK.TRANS64.TRYWAIT P1, [R7+URZ], R0 ;  /* 0x00000000070075a7 */ /* 0x0044e4000802017f */
[----:B---3--:R-:W-:Y:S05]  /*ee00*/  @!P1 NANOSLEEP.SYNCS 0x989680 ;  /* 0x009896800000995d */ /* 0x008fea0003900000 */
[----:B------:R-:W3:Y:S02]  /*ee10*/  @!P1 SYNCS.PHASECHK.TRANS64 P1, [R7+URZ], R0 ;  /* 0x00000000070095a7 */ /* 0x000ee4000802007f */
[----:B---3--:R-:W-:Y:S05]  /*ee20*/  @!P1 BRA `(.L_x_213) ;  /* 0xfffffffc00f09947 */ /* 0x008fea000383ffff */
[----:B------:R-:W-:Y:S05]  /*ee30*/  BRA `(.L_x_238) ;  /* 0xfffffff800087947 */ /* 0x000fea000383ffff */
.L_x_215:
[----:B---3--:R3:W4:Y:S02]  /*ee40*/  SYNCS.PHASECHK.TRANS64.TRYWAIT P1, [R17+URZ+0x33460], R4 ;  /* 0x03346004110075a7 */ /* 0x008724000802017f */
[----:B----4-:R-:W-:Y:S05]  /*ee50*/  @!P1 NANOSLEEP.SYNCS 0x989680 ;  /* 0x009896800000995d */ /* 0x010fea0003900000 */
[----:B------:R-:W4:Y:S02]  /*ee60*/  @!P1 SYNCS.PHASECHK.TRANS64 P1, [R17+URZ+0x33460], R4 ;  /* 0x03346004110095a7 */ /* 0x000f24000802007f */
[----:B----4-:R-:W-:Y:S05]  /*ee70*/  @!P1 BRA `(.L_x_215) ;  /* 0xfffffffc00f09947 */ /* 0x010fea000383ffff */
[----:B------:R-:W-:Y:S05]  /*ee80*/  BRA `(.L_x_239) ;  /* 0xfffffff800087947 */ /* 0x000fea000383ffff */
.L_x_217:
[----:B----4-:R4:W1:Y:S02]  /*ee90*/  SYNCS.PHASECHK.TRANS64.TRYWAIT P1, [R3+URZ+0x33460], R0 ;  /* 0x03346000030075a7 */ /* 0x010864000802017f */
[----:B-1----:R-:W-:Y:S05]  /*eea0*/  @!P1 NANOSLEEP.SYNCS 0x989680 ;  /* 0x009896800000995d */ /* 0x002fea0003900000 */
[----:B------:R-:W1:Y:S02]  /*eeb0*/  @!P1 SYNCS.PHASECHK.TRANS64 P1, [R3+URZ+0x33460], R0 ;  /* 0x03346000030095a7 */ /* 0x000e64000802007f */
[----:B-1----:R-:W-:Y:S05]  /*eec0*/  @!P1 BRA `(.L_x_217) ;  /* 0xfffffffc00f09947 */ /* 0x002fea000383ffff */
[----:B------:R-:W-:Y:S05]  /*eed0*/  BRA `(.L_x_240) ;  /* 0xfffffff800087947 */ /* 0x000fea000383ffff */
.L_x_219:
[----:B------:R1:W1:Y:S02]  /*eee0*/  SYNCS.PHASECHK.TRANS64.TRYWAIT P0, [R17+URZ+0x33480], R4 ;  /* 0x03348004110075a7 */ /* 0x000264000800017f */
[----:B-1----:R-:W-:Y:S05]  /*eef0*/  @!P0 NANOSLEEP.SYNCS 0x989680 ;  /* 0x009896800000895d */ /* 0x002fea0003900000 */
[----:B------:R-:W1:Y:S02]  /*ef00*/  @!P0 SYNCS.PHASECHK.TRANS64 P0, [R17+URZ+0x33480], R4 ;  /* 0x03348004110085a7 */ /* 0x000e64000800007f */
[----:B-1----:R-:W-:Y:S05]  /*ef10*/  @!P0 BRA `(.L_x_219) ;  /* 0xfffffffc00f08947 */ /* 0x002fea000383ffff */
[----:B------:R-:W-:Y:S05]  /*ef20*/  BRA `(.L_x_220) ;  /* 0xfffffff800047947 */ /* 0x000fea000383ffff */
.L_x_241:
        /* <DEDUP_REMOVED lines=13> */
.L_x_2701:


//--------------------- .text._ZN7cutlass13device_kernelIN5flash11enable_sm90INS1_16FlashAttnFwdSm90INS1_25CollectiveMainloopFwdSm90ILi2EN4cute5tupleIJNS5_1CILi1EEES8_S8_EEENS6_IJNS7_ILi128EEENS7_ILi160EEENS7_ILi192EEEEEELi192ENS_12float_e4m3_tEfNS_4arch4Sm90ELb0ELb0ELb1ELb1ELb0ELb0ELb0ELb1ELb1ELb0ELb0ELb0EEENS1_21CollectiveEpilogueFwdINS6_IJSA_SC_SB_EEES9_NS_10bfloat16_tESG_Li256ELb1ELb0ELb0ELb1EEENS1_36VarlenDynamicPersistentTileSchedulerILi128ELi160ELi256ELi128ELb0ELb0ELb1ELb0ELb1ELb1EEEEEEEEEvNT_6ParamsE --------------------------
	.section	.text._ZN7cutlass13device_kernelIN5flash11enable_sm90INS1_16FlashAttnFwdSm90INS1_25CollectiveMainloopFwdSm90ILi2EN4cute5tupleIJNS5_1CILi1EEES8_S8_EEENS6_IJNS7_ILi128EEENS7_ILi160EEENS7_ILi192EEEEEELi192ENS_12float_e4m3_tEfNS_4arch4Sm90ELb0ELb0ELb1ELb1ELb0ELb0ELb0ELb1ELb1ELb0ELb0ELb0EEENS1_21CollectiveEpilogueFwdINS6_IJSA_SC_SB_EEES9_NS_10bfloat16_tESG_Li256ELb1ELb0ELb0ELb1EEENS1_36VarlenDynamicPersistentTileSchedulerILi128ELi160ELi256ELi128ELb0ELb0ELb1ELb0ELb1ELb1EEEEEEEEEvNT_6ParamsE,"ax",@progbits
	.align	128
.text._ZN7cutlass13device_kernelIN5flash11enable_sm90INS1_16FlashAttnFwdSm90INS1_25CollectiveMainloopFwdSm90ILi2EN4cute5tupleIJNS5_1CILi1EEES8_S8_EEENS6_IJNS7_ILi128EEENS7_ILi160EEENS7_ILi192EEEEEELi192ENS_12float_e4m3_tEfNS_4arch4Sm90ELb0ELb0ELb1ELb1ELb0ELb0ELb0ELb1ELb1ELb0ELb0ELb0EEENS1_21CollectiveEpilogueFwdINS6_IJSA_SC_SB_EEES9_NS_10bfloat16_tESG_Li256ELb1ELb0ELb0ELb1EEENS1_36VarlenDynamicPersistentTileSchedulerILi128ELi160ELi256ELi128ELb0ELb0ELb1ELb0ELb1ELb1EEEEEEEEEvNT_6ParamsE:
        .type           _ZN7cutlass13device_kernelIN5flash11enable_sm90INS1_16FlashAttnFwdSm90INS1_25CollectiveMainloopFwdSm90ILi2EN4cute5tupleIJNS5_1CILi1EEES8_S8_EEENS6_IJNS7_ILi128EEENS7_ILi160EEENS7_ILi192EEEEEELi192ENS_12float_e4m3_tEfNS_4arch4Sm90ELb0ELb0ELb1ELb1ELb0ELb0ELb0ELb1ELb1ELb0ELb0ELb0EEENS1_21CollectiveEpilogueFwdINS6_IJSA_SC_SB_EEES9_NS_10bfloat16_tESG_Li256ELb1ELb0ELb0ELb1EEENS1_36VarlenDynamicPersistentTileSchedulerILi128ELi160ELi256ELi128ELb0ELb0ELb1ELb0ELb1ELb1EEEEEEEEEvNT_6ParamsE,@function
        .size           _ZN7cutlass13device_kernelIN5flash11enable_sm90INS1_16FlashAttnFwdSm90INS1_25CollectiveMainloopFwdSm90ILi2EN4cute5tupleIJNS5_1CILi1EEES8_S8_EEENS6_IJNS7_ILi128EEENS7_ILi160EEENS7_ILi192EEEEEELi192ENS_12float_e4m3_tEfNS_4arch4Sm90ELb0ELb0ELb1ELb1ELb0ELb0ELb0ELb1ELb1ELb0ELb0ELb0EEENS1_21CollectiveEpilogueFwdINS6_IJSA_SC_SB_EEES9_NS_10bfloat16_tESG_Li256ELb1ELb0ELb0ELb1EEENS1_36VarlenDynamicPersistentTileSchedulerILi128ELi160ELi256ELi128ELb0ELb0ELb1ELb0ELb1ELb1EEEEEEEEEvNT_6ParamsE,(.L_x_2702 - _ZN7cutlass13device_kernelIN5flash11enable_sm90INS1_16FlashAttnFwdSm90INS1_25CollectiveMainloopFwdSm90ILi2EN4cute5tupleIJNS5_1CILi1EEES8_S8_EEENS6_IJNS7_ILi128EEENS7_ILi160EEENS7_ILi192EEEEEELi192ENS_12float_e4m3_tEfNS_4arch4Sm90ELb0ELb0ELb1ELb1ELb0ELb0ELb0ELb1ELb1ELb0ELb0ELb0EEENS1_21CollectiveEpilogueFwdINS6_IJSA_SC_SB_EEES9_NS_10bfloat16_tESG_Li256ELb1ELb0ELb0ELb1EEENS1_36VarlenDynamicPersistentTileSchedulerILi128ELi160ELi256ELi128ELb0ELb0ELb1ELb0ELb1ELb1EEEEEEEEEvNT_6ParamsE)
        .other          _ZN7cutlass13device_kernelIN5flash11enable_sm90INS1_16FlashAttnFwdSm90INS1_25CollectiveMainloopFwdSm90ILi2EN4cute5tupleIJNS5_1CILi1EEES8_S8_EEENS6_IJNS7_ILi128EEENS7_ILi160EEENS7_ILi192EEEEEELi192ENS_12float_e4m3_tEfNS_4arch4Sm90ELb0ELb0ELb1ELb1ELb0ELb0ELb0ELb1ELb1ELb0ELb0ELb0EEENS1_21CollectiveEpilogueFwdINS6_IJSA_SC_SB_EEES9_NS_10bfloat16_tESG_Li256ELb1ELb0ELb0ELb1EEENS1_36VarlenDynamicPersistentTileSchedulerILi128ELi160ELi256ELi128ELb0ELb0ELb1ELb0ELb1ELb1EEEEEEEEEvNT_6ParamsE,@"STO_CUDA_ENTRY STV_DEFAULT"
_ZN7cutlass13device_kernelIN5flash11enable_sm90INS1_16FlashAttnFwdSm90INS1_25CollectiveMainloopFwdSm90ILi2EN4cute5tupleIJNS5_1CILi1EEES8_S8_EEENS6_IJNS7_ILi128EEENS7_ILi160EEENS7_ILi192EEEEEELi192ENS_12float_e4m3_tEfNS_4arch4Sm90ELb0ELb0ELb1ELb1ELb0ELb0ELb0ELb1ELb1ELb0ELb0ELb0EEENS1_21CollectiveEpilogueFwdINS6_IJSA_SC_SB_EEES9_NS_10bfloat16_tESG_Li256ELb1ELb0ELb0ELb1EEENS1_36VarlenDynamicPersistentTileSchedulerILi128ELi160ELi256ELi128ELb0ELb0ELb1ELb0ELb1ELb1EEEEEEEEEvNT_6ParamsE:
[----:B------:R-:W0:Y:S02]  /*0000*/  LDC R1, c[0x0][0x28] ;  /* 0x00000a00ff017b82 */ /* 0x000e240000000800 */
[----:B0-----:R-:W-:Y:S01]  /*0010*/  VIADD R1, R1, 0xffffffe0 ;  /* 0xffffffe001017836 */ /* 0x001fe20000000000 */
[----:B------:R-:W0:Y:S01]  /*0020*/  S2R R3, SR_TID.X ;  /* 0x0000000000037919 */ /* 0x000e220000002100 */
[----:B------:R-:W-:Y:S01]  /*0030*/  ELECT P0, URZ, PT ;  /* 0x00000000003f782f */ /* 0x000fe20003800000 */
[----:B------:R-:W-:Y:S01]  /*0040*/  BSSY B0, `(.L_x_242) ;  /* 0x0000011000007945 */ /* 0x000fe20003800000 */
[--C-:B0-----:R-:W-:Y:S02]  /*0050*/  SHF.R.U32.HI R0, RZ, 0x5, R3.reuse ;  /* 0x00000005ff007819 */ /* 0x101fe40000011603 */
[----:B------:R-:W-:-:S03]  /*0060*/  SHF.R.U32.HI R22, RZ, 0x7, R3 ;  /* 0x00000007ff167819 */ /* 0x000fc60000011603 */
[----:B------:R-:W0:Y:S02]  /*0070*/  SHFL.IDX PT, R2, R0, RZ, 0x1f ;  /* 0x00001fff00027589 */ /* 0x000e2400000e0000 */
[----:B0-----:R-:W-:-:S13]  /*0080*/  ISETP.EQ.AND P0, PT, R2, RZ, P0 ;  /* 0x000000ff0200720c */ /* 0x001fda0000702270 */
[----:B------:R-:W-:Y:S05]  /*0090*/  @!P0 BRA `(.L_x_243) ;  /* 0x00000000002c8947 */ /* 0x000fea0003800000 */
[----:B------:R-:W-:Y:S02]  /*00a0*/  ULDC.64 UR4, c[0x0][0x198] ;  /* 0x0000660000047ab9 */ /* 0x000fe40000000a00 */
[----:B------:R-:W-:Y:S02]  /*00b0*/  UIADD3 UR6, UP0, UR4, 0x270, URZ ;  /* 0x0000027004067890 */ /* 0x000fe4000ff1e03f */
[----:B------:R-:W-:Y:S02]  /*00c0*/  UIADD3 UR8, UP1, UR4, 0x370, URZ ;  /* 0x0000037004087890 */ /* 0x000fe4000ff3e03f */
[----:B------:R-:W-:Y:S02]  /*00d0*/  UIADD3 UR4, UP2, UR4, 0x470, URZ ;  /* 0x0000047004047890 */ /* 0x000fe4000ff5e03f */
[----:B------:R-:W-:Y:S02]  /*00e0*/  UIADD3.X UR7, URZ, UR5, URZ, UP0, !UPT ;  /* 0x000000053f077290 */ /* 0x000fe400087fe43f */
[----:B------:R-:W-:-:S02]  /*00f0*/  UIADD3.X UR9, URZ, UR5, URZ, UP1, !UPT ;  /* 0x000000053f097290 */ /* 0x000fc40008ffe43f */
[----:B------:R-:W-:-:S05]  /*0100*/  UIADD3.X UR5, URZ, UR5, URZ, UP2, !UPT ;  /* 0x000000053f057290 */ /* 0x000fca00097fe43f */
[----:B------:R0:W-:Y:S02]  /*0110*/  UTMACCTL.PF [UR6] ;  /* 0x00000000060079b9 */ /* 0x0001e40008040000 */
[----:B------:R0:W-:Y:S02]  /*0120*/  UTMACCTL.PF [UR8] ;  /* 0x00000000080079b9 */ /* 0x0001e40008040000 */
[----:B------:R0:W-:Y:S02]  /*0130*/  UTMACCTL.PF [UR4] ;  /* 0x00000000040079b9 */ /* 0x0001e40008040000 */
[----:B0-----:R-:W-:Y:S01]  /*0140*/  NOP ;  /* 0x0000000000007918 */ /* 0x001fe20000000000 */
.L_x_243:
[----:B------:R-:W-:Y:S05]  /*0150*/  BSYNC B0 ;  /* 0x0000000000007941 */ /* 0x000fea0003800000 */
.L_x_242:
[----:B------:R-:W-:Y:S01]  /*0160*/  VOTEU.ANY UP0, P0 ;  /* 0x00000000003f7886 */ /* 0x000fe20000000100 */
[----:B------:R-:W0:Y:S01]  /*0170*/  SHFL.IDX PT, R3, R22, RZ, 0x1f ;  /* 0x00001fff16037589 */ /* 0x000e2200000e0000 */
[----:B------:R-:W-:Y:S01]  /*0180*/  UMOV UR4, 0x1 ;  /* 0x0000000100047882 */ /* 0x000fe20000000000 */
[----:B------:R-:W-:Y:S01]  /*0190*/  UMOV UR7, 0x100 ;  /* 0x0000010000077882 */ /* 0x000fe20000000000 */
[----:B------:R-:W-:Y:S01]  /*01a0*/  VOTEU.ANY UP1, P0 ;  /* 0x00000000003f7886 */ /* 0x000fe20000020100 */
[----:B------:R-:W1:Y:S01]  /*01b0*/  @UP0 S2UR UR8, SR_CgaCtaId ;  /* 0x00000000000809c3 */ /* 0x000e620000008800 */
[----:B------:R-:W2:Y:S01]  /*01c0*/  SHFL.IDX PT, R2, R0, RZ, 0x1f ;  /* 0x00001fff00027589 */ /* 0x000ea200000e0000 */
[----:B------:R-:W-:Y:S01]  /*01d0*/  @UP0 UMOV UR6, 0x400 ;  /* 0x0000040000060882 */ /* 0x000fe20000000000 */
[----:B------:R-:W-:-:S04]  /*01e0*/  @UP0 UIADD3 UR4, -UR4, 0x100000, URZ ;  /* 0x0010000004040890 */ /* 0x000fc8000fffe13f */
[----:B------:R-:W-:Y:S02]  /*01f0*/  @UP0 USHF.L.U32 UR5, UR4, 0xb, URZ ;  /* 0x0000000b04050899 */ /* 0x000fe4000800063f */
[----:B------:R-:W-:Y:S01]  /*0200*/  @UP0 USHF.L.U32 UR4, UR4, 0x1, URZ ;  /* 0x0000000104040899 */ /* 0x000fe2000800063f */
[----:B------:R-:W-:Y:S01]  /*0210*/  VOTEU.ANY UP2, P0 ;  /* 0x00000000003f7886 */ /* 0x000fe20000040100 */
[----:B0-----:R-:W-:Y:S01]  /*0220*/  R2UR UR9, R3 ;  /* 0x00000000030972ca */ /* 0x001fe200000e0000 */
[----:B-1----:R-:W-:Y:S01]  /*0230*/  @UP0 ULEA UR8, UR8, UR6, 0x18 ;  /* 0x0000000608080291 */ /* 0x002fe2000f8ec03f */
[----:B--2---:R-:W-:Y:S01]  /*0240*/  ISETP.NE.AND P1, PT, R2, RZ, PT ;  /* 0x000000ff0200720c */ /* 0x004fe20003f25270 */
[----:B------:R-:W-:-:S04]  /*0250*/  @UP0 UIADD3 UR6, -UR7, 0x100000, URZ ;  /* 0x0010000007060890 */ /* 0x000fc8000fffe13f */
[----:B------:R-:W-:Y:S02]  /*0260*/  @UP0 USHF.L.U32 UR7, UR6, 0xb, URZ ;  /* 0x0000000b06070899 */ /* 0x000fe4000800063f */
[----:B------:R-:W-:-:S04]  /*0270*/  @UP0 USHF.L.U32 UR6, UR6, 0x1, URZ ;  /* 0x0000000106060899 */ /* 0x000fc8000800063f */
[----:B------:R-:W-:Y:S01]  /*0280*/  UISETP.NE.AND UP0, UPT, UR9, URZ, UPT ;  /* 0x0000003f0900728c */ /* 0x000fe2000bf05270 */
[----:B------:R-:W0:Y:S02]  /*0290*/  FENCE.VIEW.ASYNC.S ;  /* 0x00000000000073c6 */ /* 0x000e240000000000 */
[----:B0-----:R0:W1:Y:S05]  /*02a0*/  @UP1 SYNCS.EXCH.64 URZ, [UR8+0x33400], UR4 ;  /* 0x03340004083f15b2 */ /* 0x00106a0008000100 */
[----:B------:R0:W2:Y:S01]  /*02b0*/  @UP2 SYNCS.EXCH.64 URZ, [UR8+0x33420], UR6 ;  /* 0x03342006083f25b2 */ /* 0x0000a20008000100 */
[----:B------:R-:W-:Y:S05]  /*02c0*/  @P1 BRA `(.L_x_244) ;  /* 0x0000000000481947 */ /* 0x000fea0003800000 */
[----:B0-----:R-:W0:Y:S01]  /*02d0*/  S2UR UR5, SR_CgaCtaId ;  /* 0x00000000000579c3 */ /* 0x001e220000008800 */
[----:B------:R-:W-:Y:S01]  /*02e0*/  UMOV UR4, 0x400 ;  /* 0x0000040000047882 */ /* 0x000fe20000000000 */
[----:B------:R-:W-:Y:S01]  /*02f0*/  UMOV UR6, 0x1 ;  /* 0x0000000100067882 */ /* 0x000fe20000000000 */
[----:B------:R-:W-:Y:S01]  /*0300*/  UMOV UR9, 0x2 ;  /* 0x0000000200097882 */ /* 0x000fe20000000000 */
[----:B------:R-:W-:-:S04]  /*0310*/  UIADD3 UR6, -UR6, 0x100000, URZ ;  /* 0x0010000006067890 */ /* 0x000fc8000fffe13f */
[----:B------:R-:W-:Y:S02]  /*0320*/  USHF.L.U32 UR7, UR6, 0xb, URZ ;  /* 0x0000000b06077899 */ /* 0x000fe4000800063f */
[----:B------:R-:W-:Y:S01]  /*0330*/  USHF.L.U32 UR6, UR6, 0x1, URZ ;  /* 0x0000000106067899 */ /* 0x000fe2000800063f */
[----:B------:R-:W-:Y:S01]  /*0340*/  ELECT P0, URZ, PT ;  /* 0x00000000003f782f */ /* 0x000fe20003800000 */
[----:B0-----:R-:W-:Y:S02]  /*0350*/  ULEA UR8, UR5, UR4, 0x18 ;  /* 0x0000000405087291 */ /* 0x001fe4000f8ec03f */
[----:B------:R-:W-:-:S04]  /*0360*/  UIADD3 UR4, -UR9, 0x100000, URZ ;  /* 0x0010000009047890 */ /* 0x000fc8000fffe13f */
[----:B------:R-:W-:Y:S02]  /*0370*/  USHF.L.U32 UR5, UR4, 0xb, URZ ;  /* 0x0000000b04057899 */ /* 0x000fe4000800063f */
[----:B------:R-:W-:Y:S01]  /*0380*/  USHF.L.U32 UR4, UR4, 0x1, URZ ;  /* 0x0000000104047899 */ /* 0x000fe2000800063f */
[----:B------:R-:W0:Y:S03]  /*0390*/  FENCE.VIEW.ASYNC.S ;  /* 0x00000000000073c6 */ /* 0x000e260000000000 */
[----:B0-----:R3:W4:Y:S08]  /*03a0*/  SYNCS.EXCH.64 URZ, [UR8+0x33430], UR6 ;  /* 0x03343006083f75b2 */ /* 0x0017300008000100 */
[----:B------:R3:W0:Y:S01]  /*03b0*/  SYNCS.EXCH.64 URZ, [UR8+0x33440], UR4 ;  /* 0x03344004083f75b2 */ /* 0x0006220008000100 */
[----:B------:R3:W0:Y:S01]  /*03c0*/  SYNCS.EXCH.64 URZ, [UR8+0x33438], UR6 ;  /* 0x03343806083f75b2 */ /* 0x0006220008000100 */
[----:B------:R3:W0:Y:S02]  /*03d0*/  SYNCS.EXCH.64 URZ, [UR8+0x33448], UR4 ;  /* 0x03344804083f75b2 */ /* 0x0006240008000100 */
[----:B---3--:R-:W-:Y:S01]  /*03e0*/  NOP ;  /* 0x0000000000007918 */ /* 0x008fe20000000000 */
.L_x_244:
[----:B------:R-:W3:Y:S01]  /*03f0*/  SHFL.IDX PT, R2, R0, RZ, 0x1f ;  /* 0x00001fff00027589 */ /* 0x000ee200000e0000 */
[----:B------:R-:W-:Y:S01]  /*0400*/  NOP ;  /* 0x0000000000007918 */ /* 0x000fe20000000000 */
[----:B---3--:R-:W-:-:S13]  /*0410*/  ISETP.NE.AND P0, PT, R2, RZ, PT ;  /* 0x000000ff0200720c */ /* 0x008fda0003f05270 */
[----:B------:R-:W-:Y:S05]  /*0420*/  @P0 BRA `(.L_x_245) ;  /* 0x0000000000480947 */ /* 0x000fea0003800000 */
[----:B0-----:R-:W0:Y:S01]  /*0430*/  S2UR UR5, SR_CgaCtaId ;  /* 0x00000000000579c3 */ /* 0x001e220000008800 */
[----:B------:R-:W-:Y:S01]  /*0440*/  UMOV UR4, 0x400 ;  /* 0x0000040000047882 */ /* 0x000fe20000000000 */
[----:B------:R-:W-:Y:S01]  /*0450*/  UMOV UR6, 0x80 ;  /* 0x0000008000067882 */ /* 0x000fe20000000000 */
[----:B------:R-:W-:Y:S01]  /*0460*/  UMOV UR7, 0x100 ;  /* 0x0000010000077882 */ /* 0x000fe20000000000 */
[----:B------:R-:W-:Y:S01]  /*0470*/  ELECT P0, URZ, PT ;  /* 0x00000000003f782f */ /* 0x000fe20003800000 */
[----:B0-----:R-:W-:Y:S02]  /*0480*/  ULEA UR8, UR5, UR4, 0x18 ;  /* 0x0000000405087291 */ /* 0x001fe4000f8ec03f */
[----:B------:R-:W-:-:S04]  /*0490*/  UIADD3 UR4, -UR6, 0x100000, URZ ;  /* 0x0010000006047890 */ /* 0x000fc8000fffe13f */
[----:B------:R-:W-:Y:S02]  /*04a0*/  USHF.L.U32 UR5, UR4, 0xb, URZ ;  /* 0x0000000b04057899 */ /* 0x000fe4000800063f */
[----:B------:R-:W-:Y:S02]  /*04b0*/  USHF.L.U32 UR4, UR4, 0x1, URZ ;  /* 0x0000000104047899 */ /* 0x000fe4000800063f */
[----:B------:R-:W-:-:S04]  /*04c0*/  UIADD3 UR6, -UR7, 0x100000, URZ ;  /* 0x0010000007067890 */ /* 0x000fc8000fffe13f */
[----:B------:R-:W-:Y:S02]  /*04d0*/  USHF.L.U32 UR7, UR6, 0xb, URZ ;  /* 0x0000000b06077899 */ /* 0x000fe4000800063f */
[----:B------:R-:W-:Y:S01]  /*04e0*/  USHF.L.U32 UR6, UR6, 0x1, URZ ;  /* 0x0000000106067899 */ /* 0x000fe2000800063f */
[----:B------:R-:W0:Y:S03]  /*04f0*/  FENCE.VIEW.ASYNC.S ;  /* 0x00000000000073c6 */ /* 0x000e260000000000 */
[----:B0-----:R3:W0:Y:S08]  /*0500*/  SYNCS.EXCH.64 URZ, [UR8+0x33450], UR4 ;  /* 0x03345004083f75b2 */ /* 0x0016300008000100 */
[----:B------:R3:W0:Y:S01]  /*0510*/  SYNCS.EXCH.64 URZ, [UR8+0x33460], UR6 ;  /* 0x03346006083f75b2 */ /* 0x0006220008000100 */
[----:B------:R3:W0:Y:S01]  /*0520*/  SYNCS.EXCH.64 URZ, [UR8+0x33458], UR4 ;  /* 0x03345804083f75b2 */ /* 0x0006220008000100 */
[----:B------:R3:W0:Y:S02]  /*0530*/  SYNCS.EXCH.64 URZ, [UR8+0x33468], UR6 ;  /* 0x03346806083f75b2 */ /* 0x0006240008000100 */
[----:B---3--:R-:W-:Y:S01]  /*0540*/  NOP ;  /* 0x0000000000007918 */ /* 0x008fe20000000000 */
.L_x_245:
[----:B------:R-:W3:Y:S01]  /*0550*/  SHFL.IDX PT, R2, R0, RZ, 0x1f ;  /* 0x00001fff00027589 */ /* 0x000ee200000e0000 */
[----:B------:R-:W-:Y:S01]  /*0560*/  NOP ;  /* 0x0000000000007918 */ /* 0x000fe20000000000 */
[----:B---3--:R-:W-:-:S13]  /*0570*/  ISETP.NE.AND P0, PT, R2, RZ, PT ;  /* 0x000000ff0200720c */ /* 0x008fda0003f05270 */
[----:B------:R-:W-:Y:S05]  /*0580*/  @P0 BRA `(.L_x_246) ;  /* 0x0000000000380947 */ /* 0x000fea0003800000 */
[----:B0-----:R-:W0:Y:S01]  /*0590*/  S2UR UR5, SR_CgaCtaId ;  /* 0x00000000000579c3 */ /* 0x001e220000008800 */
[----:B------:R-:W-:Y:S01]  /*05a0*/  UMOV UR4, 0x400 ;  /* 0x0000040000047882 */ /* 0x000fe20000000000 */
[----:B------:R-:W-:Y:S01]  /*05b0*/  UMOV UR7, 0x1 ;  /* 0x0000000100077882 */ /* 0x000fe20000000000 */
[----:B------:R-:W-:Y:S01]  /*05c0*/  ELECT P0, URZ, PT ;  /* 0x00000000003f782f */ /* 0x000fe20003800000 */
[----:B0-----:R-:W-:Y:S02]  /*05d0*/  ULEA UR6, UR5, UR4, 0x18 ;  /* 0x0000000405067291 */ /* 0x001fe4000f8ec03f */
[----:B------:R-:W-:-:S04]  /*05e0*/  UIADD3 UR4, -UR7, 0x100000, URZ ;  /* 0x0010000007047890 */ /* 0x000fc8000fffe13f */
[----:B------:R-:W-:Y:S02]  /*05f0*/  USHF.L.U32 UR5, UR4, 0xb, URZ ;  /* 0x0000000b04057899 */ /* 0x000fe4000800063f */
[----:B------:R-:W-:Y:S01]  /*0600*/  USHF.L.U32 UR4, UR4, 0x1, URZ ;  /* 0x0000000104047899 */ /* 0x000fe2000800063f */
[----:B------:R-:W0:Y:S11]  /*0610*/  FENCE.VIEW.ASYNC.S ;  /* 0x00000000000073c6 */ /* 0x000e360000000000 */
[----:B0-----:R3:W0:Y:S01]  /*0620*/  SYNCS.EXCH.64 URZ, [UR6+0x33470], UR4 ;  /* 0x03347004063f75b2 */ /* 0x0016220008000100 */
[----:B------:R3:W0:Y:S01]  /*0630*/  SYNCS.EXCH.64 URZ, [UR6+0x33480], UR4 ;  /* 0x03348004063f75b2 */ /* 0x0006220008000100 */
[----:B------:R3:W0:Y:S01]  /*0640*/  SYNCS.EXCH.64 URZ, [UR6+0x33478], UR4 ;  /* 0x03347804063f75b2 */ /* 0x0006220008000100 */
[----:B------:R3:W0:Y:S02]  /*0650*/  SYNCS.EXCH.64 URZ, [UR6+0x33488], UR4 ;  /* 0x03348804063f75b2 */ /* 0x0006240008000100 */
[----:B---3--:R-:W-:Y:S01]  /*0660*/  NOP ;  /* 0x0000000000007918 */ /* 0x008fe20000000000 */
.L_x_246:
        /* <DEDUP_REMOVED lines=22> */
.L_x_247:
        /* <DEDUP_REMOVED lines=22> */
.L_x_248:
[----:B------:R-:W-:Y:S01]  /*0930*/  PLOP3.LUT P0, PT, PT, PT, UP0, 0x80, 0x0 ;  /* 0x000000000000781c */ /* 0x000fe20003f0f008 */
[----:B------:R-:W-:Y:S01]  /*0940*/  UMOV UR40, 0x1 ;  /* 0x0000000100287882 */ /* 0x000fe20000000000 */
[----:B------:R-:W-:Y:S01]  /*0950*/  NOP ;  /* 0x0000000000007918 */ /* 0x000fe20000000000 */
[----:B------:R-:W-:Y:S01]  /*0960*/  USEL UR40, UR40, 0x2, !UP0 ;  /* 0x0000000228287887 */ /* 0x000fe2000c000000 */
[----:B------:R-:W-:Y:S01]  /*0970*/  ULDC.64 UR46, c[0x0][0x208] ;  /* 0x00008200002e7ab9 */ /* 0x000fe20000000a00 */
[----:B012-4-:R-:W-:Y:S08]  /*0980*/  BAR.SYNC.DEFER_BLOCKING 0x0 ;  /* 0x0000000000007b1d */ /* 0x017ff00000010000 */
[----:B------:R-:W-:Y:S05]  /*0990*/  @!P0 BRA `(.L_x_249) ;  /* 0x000000c400888947 */ /* 0x000fea0003800000 */
.L_x_250:
[----:B------:R-:W-:-:S08]  /*09a0*/  NOP ;  /* 0x0000000000007918 */ /* 0x000fd00000000000 */
[----:B------:R-:W0:Y:S02]  /*09b0*/  USETMAXREG.TRY_ALLOC.CTAPOOL UP0, 0xf0 ;  /* 0x000000f0000079c8 */ /* 0x000e240008000600 */
[----:B0-----:R-:W-:-:S13]  /*09c0*/  PLOP3.LUT P0, PT, PT, PT, UP0, 0x80, 0x0 ;  /* 0x000000000000781c */ /* 0x001fda0003f0f008 */
[----:B------:R-:W-:Y:S05]  /*09d0*/  @!P0 BRA `(.L_x_250) ;  /* 0xfffffffc00f08947 */ /* 0x000fea000383ffff */
[----:B------:R-:W0:Y:S01]  /*09e0*/  S2R R2, SR_TID.X ;  /* 0x0000000000027919 */ /* 0x000e220000002100 */
[----:B------:R-:W1:Y:S01]  /*09f0*/  S2UR UR5, SR_CgaCtaId ;  /* 0x00000000000579c3 */ /* 0x000e620000008800 */
[----:B------:R-:W-:-:S07]  /*0a00*/  UMOV UR4, 0x400 ;  /* 0x0000040000047882 */ /* 0x000fce0000000000 */
[----:B------:R-:W-:Y:S06]  /*0a10*/  BAR.ARV 0x8, 0x120 ;  /* 0x0204800000007b1d */ /* 0x000fec0000002000 */
[----:B-1----:R-:W-:Y:S01]  /*0a20*/  ULEA UR4, UR5, UR4, 0x18 ;  /* 0x0000000405047291 */ /* 0x002fe2000f8ec03f */
[----:B0-----:R-:W-:-:S04]  /*0a30*/  LOP3.LUT R0, R2, 0xffffff80, RZ, 0xc0, !PT ;  /* 0xffffff8002007812 */ /* 0x001fc800078ec0ff */
[----:B------:R-:W-:-:S13]  /*0a40*/  ISETP.NE.AND P0, PT, R0, 0x80, PT ;  /* 0x000000800000780c */ /* 0x000fda0003f05270 */
[----:B------:R-:W-:Y:S08]  /*0a50*/  @!P0 BAR.ARV 0x9, 0x100 ;  /* 0x0244000000008b1d */ /* 0x000ff00000002000 */
[----:B------:R-:W-:Y:S06]  /*0a60*/  BAR.SYNC.DEFER_BLOCKING 0x5, 0x180 ;  /* 0x0146000000007b1d */ /* 0x000fec0000010000 */
[----:B------:R-:W0:Y:S01]  /*0a70*/  LDS.128 R64, [UR4+0x334d0] ;  /* 0x0334d004ff407984 */ /* 0x000e220008000c00 */
[----:B------:R-:W-:Y:S01]  /*0a80*/  ULDC UR4, c[0x0][0xc14] ;  /* 0x0003050000047ab9 */ /* 0x000fe20000000800 */
[----:B------:R-:W-:Y:S06]  /*0a90*/  BAR.ARV 0x4, 0x180 ;  /* 0x0106000000007b1d */ /* 0x000fec0000002000 */
[----:B0-----:R-:W-:-:S13]  /*0aa0*/  ISETP.GE.AND P0, PT, R67, UR4, PT ;  /* 0x0000000443007c0c */ /* 0x001fda000bf06270 */
[----:B------:R-:W-:Y:S05]  /*0ab0*/  @P0 EXIT ;  /* 0x000000000000094d */ /* 0x000fea0003800000 */
[----:B------:R-:W-:Y:S01]  /*0ac0*/  VIADD R223, R2, 0xffffff80 ;  /* 0xffffff8002df7836 */ /* 0x000fe20000000000 */
[----:B------:R-:W-:Y:S01]  /*0ad0*/  R2UR UR5, R66 ;  /* 0x00000000420572ca */ /* 0x000fe200000e0000 */
[----:B------:R-:W-:Y:S01]  /*0ae0*/  ULOP3.LUT UR44, UR40, 0x1, URZ, 0xfc, !UPT ;  /* 0x00000001282c7892 */ /* 0x000fe2000f8efc3f */
[----:B------:R-:W-:Y:S02]  /*0af0*/  UMOV UR43, URZ ;  /* 0x0000003f002b7c82 */ /* 0x000fe40008000000 */
[----:B------:R-:W-:Y:S01]  /*0b00*/  SHF.R.S32.HI R0, RZ, 0x1f, R223 ;  /* 0x0000001fff007819 */ /* 0x000fe200000114df */
[----:B------:R-:W-:Y:S01]  /*0b10*/  UMOV UR42, URZ ;  /* 0x0000003f002a7c82 */ /* 0x000fe20008000000 */
[----:B------:R-:W-:Y:S02]  /*0b20*/  UMOV UR50, URZ ;  /* 0x0000003f00327c82 */ /* 0x000fe40008000000 */
[CC--:B------:R-:W-:Y:S02]  /*0b30*/  LEA.HI R2, R0.reuse, R223.reuse, RZ, 0x7 ;  /* 0x000000df00027211 */ /* 0x0c0fe400078f38ff */
[----:B------:R-:W-:-:S02]  /*0b40*/  LEA.HI R3, R0, R223, RZ, 0x4 ;  /* 0x000000df00037211 */ /* 0x000fc400078f20ff */
[----:B------:R-:W-:Y:S02]  /*0b50*/  LOP3.LUT R4, R2, 0xffffff80, RZ, 0xc0, !PT ;  /* 0xffffff8002047812 */ /* 0x000fe400078ec0ff */
[----:B------:R-:W-:Y:S02]  /*0b60*/  SHF.R.S32.HI R6, RZ, 0x4, R3 ;  /* 0x00000004ff067819 */ /* 0x000fe40000011403 */
[----:B------:R-:W-:Y:S01]  /*0b70*/  SHF.R.S32.HI R23, RZ, 0x7, R2 ;  /* 0x00000007ff177819 */ /* 0x000fe20000011402 */
[----:B------:R-:W-:Y:S01]  /*0b80*/  IMAD.IADD R19, R223, 0x1, -R4 ;  /* 0x00000001df137824 */ /* 0x000fe200078e0a04 */
[----:B------:R-:W-:Y:S02]  /*0b90*/  LEA.HI R4, R0, R223, RZ, 0x5 ;  /* 0x000000df00047211 */ /* 0x000fe400078f28ff */
[----:B------:R-:W-:Y:S02]  /*0ba0*/  LEA.HI R2, R2, R23, RZ, 0x1 ;  /* 0x0000001702027211 */ /* 0x000fe400078f08ff */
[----:B------:R-:W-:Y:S01]  /*0bb0*/  SHF.R.S32.HI R8, RZ, 0x1f, R19 ;  /* 0x0000001fff087819 */ /* 0x000fe20000011413 */
[----:B------:R-:W-:Y:S01]  /*0bc0*/  IMAD.SHL.U32 R5, R4, 0x20, RZ ;  /* 0x0000002004057824 */ /* 0x000fe200078e00ff */
[----:B------:R-:W-:-:S02]  /*0bd0*/  LOP3.LUT R4, R3, 0x3fffff0, RZ, 0xc0, !PT ;  /* 0x03fffff003047812 */ /* 0x000fc400078ec0ff */
[----:B------:R-:W-:Y:S02]  /*0be0*/  LEA.HI R7, R8, R19, RZ, 0x2 ;  /* 0x0000001308077211 */ /* 0x000fe400078f10ff */
[----:B------:R-:W-:Y:S01]  /*0bf0*/  LEA.HI R3, R3, R6, RZ, 0x1 ;  /* 0x0000000603037211 */ /* 0x000fe200078f08ff */
[----:B------:R-:W-:Y:S01]  /*0c00*/  IMAD.IADD R4, R223, 0x1, -R4 ;  /* 0x00000001df047824 */ /* 0x000fe200078e0a04 */
[--C-:B------:R-:W-:Y:S02]  /*0c10*/  SHF.R.S32.HI R9, RZ, 0x2, R7.reuse ;  /* 0x00000002ff097819 */ /* 0x100fe40000011407 */
[----:B------:R-:W-:Y:S02]  /*0c20*/  SHF.R.S32.HI R10, RZ, 0x1f, R7 ;  /* 0x0000001fff0a7819 */ /* 0x000fe40000011407 */
[----:B------:R-:W-:Y:S02]  /*0c30*/  LOP3.LUT R3, R3, 0x1ffffffe, RZ, 0xc0, !PT ;  /* 0x1ffffffe03037812 */ /* 0x000fe400078ec0ff */
[----:B------:R-:W-:-:S02]  /*0c40*/  LEA.HI R10, R10, R9, RZ, 0x3 ;  /* 0x000000090a0a7211 */ /* 0x000fc400078f18ff */
[----:B------:R-:W-:Y:S01]  /*0c50*/  LOP3.LUT R2, R2, 0x3fffffe, RZ, 0xc0, !PT ;  /* 0x03fffffe02027812 */ /* 0x000fe200078ec0ff */
[----:B------:R-:W-:Y:S01]  /*0c60*/  IMAD.IADD R3, R6, 0x1, -R3 ;  /* 0x0000000106037824 */ /* 0x000fe200078e0a03 */
[----:B------:R-:W-:Y:S02]  /*0c70*/  LOP3.LUT R10, R10, 0xfffffff8, RZ, 0xc0, !PT ;  /* 0xfffffff80a0a7812 */ /* 0x000fe400078ec0ff */
[----:B------:R-:W-:Y:S01]  /*0c80*/  LEA.HI R8, R8, R19, RZ, 0x5 ;  /* 0x0000001308087211 */ /* 0x000fe200078f28ff */
[----:B------:R-:W-:Y:S01]  /*0c90*/  IMAD.IADD R221, R23, 0x1, -R2 ;  /* 0x0000000117dd7824 */ /* 0x000fe200078e0a02 */
[----:B------:R-:W-:Y:S01]  /*0ca0*/  LEA.HI R0, R0, R223, RZ, 0x3 ;  /* 0x000000df00007211 */ /* 0x000fe200078f18ff */
[----:B------:R-:W-:Y:S01]  /*0cb0*/  IMAD.IADD R9, R9, 0x1, -R10 ;  /* 0x0000000109097824 */ /* 0x000fe200078e0a0a */
[----:B------:R-:W-:Y:S02]  /*0cc0*/  LOP3.LUT R5, R5, 0xfffffc00, RZ, 0xc0, !PT ;  /* 0xfffffc0005057812 */ /* 0x000fe400078ec0ff */
[----:B------:R-:W-:-:S02]  /*0cd0*/  LOP3.LUT R6, R7, 0x7ffffffc, RZ, 0xc0, !PT ;  /* 0x7ffffffc07067812 */ /* 0x000fc400078ec0ff */
[----:B------:R-:W-:Y:S01]  /*0ce0*/  SHF.R.S32.HI R8, RZ, 0x5, R8 ;  /* 0x00000005ff087819 */ /* 0x000fe20000011408 */
[----:B------:R-:W-:Y:S01]  /*0cf0*/  IMAD R4, R4, 0x40, R5 ;  /* 0x0000004004047824 */ /* 0x000fe200078e0205 */
[----:B------:R-:W-:Y:S01]  /*0d00*/  LOP3.LUT R2, R0, 0x1ffffff8, RZ, 0xc0, !PT ;  /* 0x1ffffff800027812 */ /* 0x000fe200078ec0ff */
[----:B------:R-:W-:Y:S01]  /*0d10*/  IMAD.MOV.U32 R5, RZ, RZ, -0x2 ;  /* 0xfffffffeff057424 */ /* 0x000fe200078e00ff */
[----:B------:R-:W-:Y:S01]  /*0d20*/  SHF.R.S32.HI R16, RZ, 0x3, R0 ;  /* 0x00000003ff107819 */ /* 0x000fe20000011400 */
[----:B------:R-:W-:Y:S02]  /*0d30*/  IMAD.IADD R6, R19, 0x1, -R6 ;  /* 0x0000000113067824 */ /* 0x000fe400078e0a06 */
[----:B------:R-:W-:Y:S02]  /*0d40*/  IMAD R8, R8, 0x10, R9 ;  /* 0x0000001008087824 */ /* 0x000fe400078e0209 */
[----:B------:R-:W-:Y:S02]  /*0d50*/  IMAD.IADD R2, R223, 0x1, -R2 ;  /* 0x00000001df027824 */ /* 0x000fe400078e0a02 */
[----:B------:R-:W-:-:S02]  /*0d60*/  IMAD R222, R3, 0x8, R4 ;  /* 0x0000000803de7824 */ /* 0x000fc400078e0204 */
[----:B------:R-:W-:Y:S02]  /*0d70*/  IMAD R220, R6, R5, 0xa0 ;  /* 0x000000a006dc7424 */ /* 0x000fe400078e0205 */
[----:B------:R-:W-:Y:S02]  /*0d80*/  IMAD R221, R221, 0x40, R8 ;  /* 0x00000040dddd7824 */ /* 0x000fe400078e0208 */
[----:B------:R-:W-:-:S07]  /*0d90*/  IMAD.SHL.U32 R2, R2, 0x8, RZ ;  /* 0x0000000802027824 */ /* 0x000fce00078e00ff */
.L_x_294:
[----:B0-----:R-:W0:Y:S01]  /*0da0*/  LDC.64 R4, c[0x0][0xc60] ;  /* 0x00031800ff047b82 */ /* 0x001e220000000a00 */
[----:B------:R-:W-:Y:S01]  /*0db0*/  ULDC.64 UR6, c[0x0][0xa28] ;  /* 0x00028a0000067ab9 */ /* 0x000fe20000000a00 */
[----:B------:R-:W-:Y:S01]  /*0dc0*/  ULDC.64 UR8, c[0x0][0xa20] ;  /* 0x0002880000087ab9 */ /* 0x000fe20000000a00 */
[----:B------:R-:W-:Y:S01]  /*0dd0*/  ULDC UR4, c[0x0][0x404] ;  /* 0x0001010000047ab9 */ /* 0x000fe20000000800 */
[----:B0-----:R-:W-:-:S06]  /*0de0*/  IMAD.WIDE R4, R67, 0x4, R4 ;  /* 0x0000000443047825 */ /* 0x001fcc00078e0204 */
[----:B--2---:R-:W2:Y:S01]  /*0df0*/  LDG.E R4, desc[UR46][R4.64] ;  /* 0x0000002e04047981 */ /* 0x004ea2000c1e1900 */
[----:B------:R-:W-:Y:S02]  /*0e00*/  UISETP.NE.U32.AND UP0, UPT, UR6, URZ, UPT ;  /* 0x0000003f0600728c */ /* 0x000fe4000bf05070 */
[----:B------:R-:W-:Y:S02]  /*0e10*/  UISETP.NE.U32.AND UP1, UPT, UR8, URZ, UPT ;  /* 0x0000003f0800728c */ /* 0x000fe4000bf25070 */
[----:B------:R-:W-:Y:S02]  /*0e20*/  UISETP.NE.AND.EX UP0, UPT, UR7, URZ, UPT, UP0 ;  /* 0x0000003f0700728c */ /* 0x000fe4000bf05300 */
[----:B------:R-:W-:-:S04]  /*0e30*/  UISETP.NE.AND.EX UP1, UPT, UR9, URZ, UPT, UP1 ;  /* 0x0000003f0900728c */ /* 0x000fc8000bf25310 */
[----:B------:R-:W-:Y:S02]  /*0e40*/  PLOP3.LUT P0, PT, PT, PT, UP0, 0x80, 0x0 ;  /* 0x000000000000781c */ /* 0x000fe40003f0f008 */
[----:B------:R-:W-:Y:S02]  /*0e50*/  PLOP3.LUT P1, PT, PT, PT, UP1, 0x80, 0x0 ;  /* 0x000000000000781c */ /* 0x000fe40003f2f018 */
[----:B--2---:R-:W-:-:S13]  /*0e60*/  R2UR UR36, R4 ;  /* 0x00000000042472ca */ /* 0x004fda00000e0000 */
[----:B------:R-:W-:Y:S02]  /*0e70*/  USHF.R.S32.HI UR37, URZ, 0x1f, UR36 ;  /* 0x0000001f3f257899 */ /* 0x000fe40008011424 */
[----:B------:R-:W-:Y:S02]  /*0e80*/  @UP0 ULEA UR6, UP2, UR36, UR6, 0x2 ;  /* 0x0000000624060291 */ /* 0x000fe4000f84103f */
[----:B------:R-:W-:Y:S02]  /*0e90*/  @UP1 ULEA UR8, UP3, UR36, UR8, 0x2 ;  /* 0x0000000824081291 */ /* 0x000fe4000f86103f */
[----:B------:R-:W-:Y:S02]  /*0ea0*/  @UP0 ULEA.HI.X UR7, UR36, UR7, UR37, 0x2, UP2 ;  /* 0x0000000724070291 */ /* 0x000fe400090f1425 */
[----:B------:R-:W-:Y:S01]  /*0eb0*/  @UP1 ULEA.HI.X UR9, UR36, UR9, UR37, 0x2, UP3 ;  /* 0x0000000924091291 */ /* 0x000fe200098f1425 */
[----:B------:R-:W-:Y:S02]  /*0ec0*/  IMAD.U32 R4, RZ, RZ, UR6 ;  /* 0x00000006ff047e24 */ /* 0x000fe4000f8e00ff */
[----:B---34-:R-:W-:-:S02]  /*0ed0*/  IMAD.U32 R6, RZ, RZ, UR8 ;  /* 0x00000008ff067e24 */ /* 0x018fc4000f8e00ff */
[----:B------:R-:W-:Y:S01]  /*0ee0*/  IMAD.U32 R5, RZ, RZ, UR7 ;  /* 0x00000007ff057e24 */ /* 0x000fe2000f8e00ff */
[----:B------:R-:W-:Y:S01]  /*0ef0*/  ULDC.64 UR6, c[0x0][0x3f8] ;  /* 0x0000fe0000067ab9 */ /* 0x000fe20000000a00 */
[----:B------:R-:W-:-:S03]  /*0f00*/  IMAD.U32 R7, RZ, RZ, UR9 ;  /* 0x00000009ff077e24 */ /* 0x000fc6000f8e00ff */
[----:B------:R-:W2:Y:S04]  /*0f10*/  @P0 LDG.E R4, desc[UR46][R4.64] ;  /* 0x0000002e04040981 */ /* 0x000ea8000c1e1900 */
[----:B------:R-:W3:Y:S01]  /*0f20*/  @P1 LDG.E R6, desc[UR46][R6.64] ;  /* 0x0000002e06061981 */ /* 0x000ee2000c1e1900 */
[----:B------:R-:W-:Y:S01]  /*0f30*/  UISETP.NE.U32.AND UP0, UPT, UR6, URZ, UPT ;  /* 0x0000003f0600728c */ /* 0x000fe2000bf05070 */
[----:B------:R-:W-:Y:S01]  /*0f40*/  IMAD.MOV.U32 R18, RZ, RZ, R65 ;  /* 0x000000ffff127224 */ /* 0x000fe200078e0041 */
[----:B------:R-:W-:Y:S01]  /*0f50*/  UMOV UR49, URZ ;  /* 0x0000003f00317c82 */ /* 0x000fe20008000000 */
[----:B------:R-:W-:Y:S01]  /*0f60*/  ULDC UR6, c[0x0][0x2e0] ;  /* 0x0000b80000067ab9 */ /* 0x000fe20000000800 */
[----:B------:R-:W-:Y:S01]  /*0f70*/  UISETP.NE.AND.EX UP0, UPT, UR7, URZ, UPT, UP0 ;  /* 0x0000003f0700728c */ /* 0x000fe2000bf05300 */
[----:B------:R-:W-:Y:S01]  /*0f80*/  IMAD.MOV.U32 R3, RZ, RZ, RZ ;  /* 0x000000ffff037224 */ /* 0x000fe200078e00ff */
[----:B------:R-:W-:Y:S01]  /*0f90*/  UMOV UR38, UR5 ;  /* 0x0000000500267c82 */ /* 0x000fe20008000000 */
[----:B------:R-:W-:Y:S01]  /*0fa0*/  IMAD.MOV.U32 R0, RZ, RZ, RZ ;  /* 0x000000ffff007224 */ /* 0x000fe200078e00ff */
[----:B------:R-:W-:Y:S01]  /*0fb0*/  USEL UR4, UR4, 0x1, UP0 ;  /* 0x0000000104047887 */ /* 0x000fe20008000000 */
[----:B------:R-:W-:Y:S01]  /*0fc0*/  IMAD.MOV.U32 R119, RZ, RZ, RZ ;  /* 0x000000ffff777224 */ /* 0x000fe200078e00ff */
[----:B-----5:R-:W-:-:S02]  /*0fd0*/  CS2R R8, SRZ ;  /* 0x0000000000087805 */ /* 0x020fc4000001ff00 */
[----:B------:R-:W-:Y:S01]  /*0fe0*/  CS2R R10, SRZ ;  /* 0x00000000000a7805 */ /* 0x000fe2000001ff00 */
[----:B------:R-:W-:Y:S01]  /*0ff0*/  UIMAD UR4, UR4, UR6, URZ ;  /* 0x00000006040472a4 */ /* 0x000fe2000f8e023f */
[----:B-1----:R-:W-:Y:S02]  /*1000*/  CS2R R12, SRZ ;  /* 0x00000000000c7805 */ /* 0x002fe4000001ff00 */
[----:B------:R-:W-:Y:S01]  /*1010*/  CS2R R14, SRZ ;  /* 0x00000000000e7805 */ /* 0x000fe2000001ff00 */
[----:B------:R-:W-:Y:S01]  /*1020*/  ULDC UR6, c[0x0][0x428] ;  /* 0x00010a0000067ab9 */ /* 0x000fe20000000800 */
[----:B------:R-:W-:Y:S01]  /*1030*/  CS2R R20, SRZ ;  /* 0x0000000000147805 */ /* 0x000fe2000001ff00 */
[----:B------:R-:W-:Y:S01]  /*1040*/  UISETP.NE.AND UP0, UPT, UR6, 0x1, UPT ;  /* 0x000000010600788c */ /* 0x000fe2000bf05270 */
        /* <DEDUP_REMOVED lines=33> */
[----:B------:R-:W-:Y:S01]  /*1260*/  CS2R R132, SRZ ;  /* 0x0000000000847805 */ /* 0x000fe2000001ff00 */
[----:B------:R-:W-:Y:S01]  /*1270*/  IMAD.MOV.U32 R96, RZ, RZ, RZ ;  /* 0x000000ffff607224 */ /* 0x000fe200078e00ff */
[----:B------:R-:W-:Y:S01]  /*1280*/  CS2R R134, SRZ ;  /* 0x0000000000867805 */ /* 0x000fe2000001ff00 */
[----:B------:R-:W-:Y:S02]  /*1290*/  IMAD.MOV.U32 R100, RZ, RZ, RZ ;  /* 0x000000ffff647224 */ /* 0x000fe400078e00ff */
[----:B------:R-:W-:Y:S01]  /*12a0*/  IMAD.MOV.U32 R137, RZ, RZ, RZ ;  /* 0x000000ffff897224 */ /* 0x000fe200078e00ff */
[----:B--2---:R-:W-:Y:S02]  /*12b0*/  @P0 R2UR UR49, R4 ;  /* 0x00000000043102ca */ /* 0x004fe400000e0000 */
[----:B------:R-:W-:-:S02]  /*12c0*/  PLOP3.LUT P0, PT, PT, PT, PT, 0x80, 0x0 ;  /* 0x000000000000781c */ /* 0x000fc40003f0f070 */
[----:B---3--:R-:W-:Y:S01]  /*12d0*/  @P1 R2UR UR4, R6 ;  /* 0x00000000060412ca */ /* 0x008fe200000e0000 */
[----:B------:R-:W-:-:S14]  /*12e0*/  @P1 BRA `(.L_x_251) ;  /* 0x0000000000341947 */ /* 0x000fdc0003800000 */
[----:B------:R-:W-:Y:S02]  /*12f0*/  ULDC.64 UR6, c[0x0][0xa08] ;  /* 0x0002820000067ab9 */ /* 0x000fe40000000a00 */
[----:B------:R-:W-:-:S04]  /*1300*/  ISETP.NE.U32.AND P1, PT, RZ, UR6, PT ;  /* 0x00000006ff007c0c */ /* 0x000fc8000bf25070 */
[----:B------:R-:W-:-:S13]  /*1310*/  ISETP.NE.AND.EX P1, PT, RZ, UR7, PT, P1 ;  /* 0x00000007ff007c0c */ /* 0x000fda000bf25310 */
[----:B------:R-:W-:Y:S05]  /*1320*/  @!P1 BRA `(.L_x_251) ;  /* 0x0000000000249947 */ /* 0x000fea0003800000 */
[----:B------:R-:W-:Y:S02]  /*1330*/  ULDC.64 UR6, c[0x0][0xa08] ;  /* 0x0002820000067ab9 */ /* 0x000fe40000000a00 */
[----:B------:R-:W-:-:S06]  /*1340*/  UIMAD.WIDE UR6, UR36, 0x4, UR6 ;  /* 0x00000004240678a5 */ /* 0x000fcc000f8e0206 */
[----:B------:R-:W-:Y:S02]  /*1350*/  IMAD.U32 R4, RZ, RZ, UR6 ;  /* 0x00000006ff047e24 */ /* 0x000fe4000f8e00ff */
[----:B------:R-:W-:-:S05]  /*1360*/  IMAD.U32 R5, RZ, RZ, UR7 ;  /* 0x00000007ff057e24 */ /* 0x000fca000f8e00ff */
[----:B------:R-:W2:Y:S04]  /*1370*/  LDG.E R7, desc[UR46][R4.64] ;  /* 0x0000002e04077981 */ /* 0x000ea8000c1e1900 */
[----:B------:R-:W3:Y:S01]  /*1380*/  LDG.E R6, desc[UR46][R4.64+0x4] ;  /* 0x0000042e04067981 */ /* 0x000ee2000c1e1900 */
[----:B--2---:R-:W-:Y:S02]  /*1390*/  R2UR UR4, R7 ;  /* 0x00000000070472ca */ /* 0x004fe400000e0000 */
[----:B---3--:R-:W-:-:S13]  /*13a0*/  R2UR UR6, R6 ;  /* 0x00000000060672ca */ /* 0x008fda00000e0000 */
[----:B------:R-:W-:-:S12]  /*13b0*/  UIADD3 UR4, -UR4, UR6, URZ ;  /* 0x0000000604047290 */ /* 0x000fd8000fffe13f */
.L_x_251:
[----:B------:R-:W-:Y:S01]  /*13c0*/  UIADD3 UR49, -UR49, UR4, URZ ;  /* 0x0000000431317290 */ /* 0x000fe2000fffe13f */
[----:B------:R-:W-:Y:S01]  /*13d0*/  IMAD.MOV.U32 R97, RZ, RZ, RZ ;  /* 0x000000ffff617224 */ /* 0x000fe200078e00ff */
[----:B------:R-:W-:Y:S01]  /*13e0*/  @UP0 ULDC UR6, c[0x0][0x42c] ;  /* 0x00010b0000060ab9 */ /* 0x000fe20000000800 */
[----:B------:R-:W-:Y:S01]  /*13f0*/  @UP0 ULDC UR4, c[0x0][0x430] ;  /* 0x00010c0000040ab9 */ /* 0x000fe20000000800 */
[----:B------:R-:W-:Y:S01]  /*1400*/  UISETP.GE.AND UP1, UPT, UR49, 0x1, UPT ;  /* 0x000000013100788c */ /* 0x000fe2000bf26270 */
[----:B------:R-:W-:Y:S01]  /*1410*/  CS2R R104, SRZ ;  /* 0x0000000000687805 */ /* 0x000fe2000001ff00 */
[----:B------:R-:W-:Y:S01]  /*1420*/  UIADD3 UR8, UR49, 0x9f, URZ ;  /* 0x0000009f31087890 */ /* 0x000fe2000fffe03f */
[----:B------:R-:W-:Y:S01]  /*1430*/  IMAD.MOV.U32 R136, RZ, RZ, RZ ;  /* 0x000000ffff887224 */ /* 0x000fe200078e00ff */
[----:B------:R-:W-:Y:S01]  /*1440*/  UIMAD.WIDE.U32 UR6, UR5, UR6, URZ ;  /* 0x00000006050672a5 */ /* 0x000fe2000f8e003f */
[----:B------:R-:W-:Y:S02]  /*1450*/  CS2R R138, SRZ ;  /* 0x00000000008a7805 */ /* 0x000fe4000001ff00 */
[----:B------:R-:W-:Y:S01]  /*1460*/  PLOP3.LUT P1, PT, PT, PT, UP1, 0x80, 0x0 ;  /* 0x000000000000781c */ /* 0x000fe20003f2f018 */
[----:B------:R-:W-:Y:S01]  /*1470*/  UIMAD.WIDE UR8, UR8, 0x66666667, URZ ;  /* 0x66666667080878a5 */ /* 0x000fe2000f8e023f */
[----:B------:R-:W-:Y:S01]  /*1480*/  IMAD.MOV.U32 R101, RZ, RZ, RZ ;  /* 0x000000ffff657224 */ /* 0x000fe200078e00ff */
[----:B------:R-:W-:Y:S01]  /*1490*/  @UP0 USHF.R.U32.HI UR38, URZ, UR4, UR7 ;  /* 0x000000043f260299 */ /* 0x000fe20008011607 */
[----:B------:R-:W-:Y:S01]  /*14a0*/  IMAD.MOV.U32 R108, RZ, RZ, RZ ;  /* 0x000000ffff6c7224 */ /* 0x000fe200078e00ff */
[----:B------:R-:W-:Y:S01]  /*14b0*/  USHF.R.U32.HI UR48, URZ, 0x1f, UR9 ;  /* 0x0000001f3f307899 */ /* 0x000fe20008011609 */
[----:B------:R-:W-:Y:S01]  /*14c0*/  CS2R R140, SRZ ;  /* 0x00000000008c7805 */ /* 0x000fe2000001ff00 */
[----:B------:R-:W-:Y:S01]  /*14d0*/  UMOV UR39, UR5 ;  /* 0x0000000500277c82 */ /* 0x000fe20008000000 */
[----:B------:R-:W-:Y:S01]  /*14e0*/  IMAD.MOV.U32 R112, RZ, RZ, RZ ;  /* 0x000000ffff707224 */ /* 0x000fe200078e00ff */
[----:B------:R-:W-:Y:S01]  /*14f0*/  ULEA.HI.SX32 UR48, UR9, UR48, 0x1a ;  /* 0x0000003009307291 */ /* 0x000fe2000f8fd23f */
[----:B------:R-:W-:-:S03]  /*1500*/  IMAD.MOV.U32 R143, RZ, RZ, RZ ;  /* 0x000000ffff8f7224 */ /* 0x000fc600078e00ff */
[----:B------:R-:W-:Y:S08]  /*1510*/  @!P1 BRA `(.L_x_252) ;  /* 0x0000008c00149947 */ /* 0x000ff00003800000 */
[----:B------:R-:W0:Y:S01]  /*1520*/  SHFL.IDX PT, R0, R23, RZ, 0x1f ;  /* 0x00001fff17007589 */ /* 0x000e2200000e0000 */
[----:B------:R-:W1:Y:S01]  /*1530*/  S2UR UR6, SR_CgaCtaId ;  /* 0x00000000000679c3 */ /* 0x000e620000008800 */
[----:B------:R-:W-:Y:S01]  /*1540*/  UMOV UR5, 0x400 ;  /* 0x0000040000057882 */ /* 0x000fe20000000000 */
[----:B0-----:R-:W-:Y:S01]  /*1550*/  R2UR UR41, R0 ;  /* 0x00000000002972ca */ /* 0x001fe200000e0000 */
[----:B-1----:R-:W-:-:S04]  /*1560*/  ULEA UR5, UR6, UR5, 0x18 ;  /* 0x0000000506057291 */ /* 0x002fc8000f8ec03f */
[----:B------:R-:W-:-:S04]  /*1570*/  UIADD3 UR5, UR5, 0x1e200, URZ ;  /* 0x0001e20005057890 */ /* 0x000fc8000fffe03f */
[----:B------:R-:W-:-:S04]  /*1580*/  ULOP3.LUT UP0, URZ, UR5, 0x9f, URZ, 0xc0, !UPT ;  /* 0x0000009f053f7892 */ /* 0x000fc8000f80c03f */
[----:B------:R-:W-:Y:S02]  /*1590*/  ULEA.HI UR4, UR41, UR41, URZ, 0x1 ;  /* 0x0000002929047291 */ /* 0x000fe4000f8f083f */
[----:B------:R-:W-:Y:S02]  /*15a0*/  PLOP3.LUT P0, PT, PT, PT, UP0, 0x80, 0x0 ;  /* 0x000000000000781c */ /* 0x000fe40003f0f008 */
[----:B------:R-:W-:-:S04]  /*15b0*/  ULOP3.LUT UR4, UR4, 0x3e, URZ, 0xc0, !UPT ;  /* 0x0000003e04047892 */ /* 0x000fc8000f8ec03f */
[----:B------:R-:W-:-:S04]  /*15c0*/  UIADD3 UR4, UR41, -UR4, URZ ;  /* 0x8000000429047290 */ /* 0x000fc8000fffe03f */
[----:B------:R-:W-:-:S04]  /*15d0*/  ULEA UR4, UR4, UR5, 0xc ;  /* 0x0000000504047291 */ /* 0x000fc8000f8e603f */
[----:B------:R-:W-:-:S04]  /*15e0*/  USHF.R.U32.HI UR4, URZ, 0x4, UR4 ;  /* 0x000000043f047899 */ /* 0x000fc80008011604 */
[----:B------:R-:W-:Y:S01]  /*15f0*/  ULOP3.LUT UR51, UR4, 0x3fff, URZ, 0xc0, !UPT ;  /* 0x00003fff04337892 */ /* 0x000fe2000f8ec03f */
[----:B------:R-:W-:Y:S11]  /*1600*/  @!P0 BRA `(.L_x_253) ;  /* 0x0000000000408947 */ /* 0x000ff60003800000 */
[----:B------:R-:W-:Y:S01]  /*1610*/  MOV R0, 0x0 ;  /* 0x0000000000007802 */ /* 0x000fe20000000f00 */
[----:B------:R-:W-:Y:S01]  /*1620*/  ULDC.64 UR4, c[0x4][0xc0] ;  /* 0x0100300000047ab9 */ /* 0x000fe20000000a00 */
[----:B------:R-:W-:Y:S01]  /*1630*/  ULDC.64 UR6, c[0x4][0x28] ;  /* 0x01000a0000067ab9 */ /* 0x000fe20000000a00 */
[----:B------:R-:W-:Y:S01]  /*1640*/  IMAD.U32 R4, RZ, RZ, UR4 ;  /* 0x00000004ff047e24 */ /* 0x000fe2000f8e00ff */
[----:B------:R0:W1:Y:S01]  /*1650*/  LDC.64 R14, c[0x4][R0] ;  /* 0x01000000000e7b82 */ /* 0x0000620000000a00 */
        /* <DEDUP_REMOVED lines=8> */
[----:B0-----:R-:W-:-:S07]  /*16e0*/  IMAD.MOV.U32 R13, RZ, RZ, RZ ;  /* 0x000000ffff0d7224 */ /* 0x001fce00078e00ff */
[----:B------:R-:W-:-:S07]  /*16f0*/  LEPC R20, `(.L_x_253) ;  /* 0x000000001014794e */ /* 0x000fce0000000000 */
[----:B-1----:R-:W-:Y:S05]  /*1700*/  CALL.ABS.NOINC R14 ;  /* 0x000000000e007343 */ /* 0x002fea0003c00000 */
.L_x_253:
        /* <DEDUP_REMOVED lines=10> */
[----:B------:R-:W-:Y:S01]  /*17b0*/  @UP0 ULDC.64 UR14, c[0x0][0x9a8] ;  /* 0x00026a00000e0ab9 */ /* 0x000fe20000000a00 */
[----:B------:R-:W-:Y:S01]  /*17c0*/  @UP0 ULDC.64 UR18, c[0x0][0x9b0] ;  /* 0x00026c0000120ab9 */ /* 0x000fe20000000a00 */
[----:B------:R-:W-:Y:S01]  /*17d0*/  @UP1 ULDC.64 UR16, c[0x0][0x9b8] ;  /* 0x00026e0000101ab9 */ /* 0x000fe20000000a00 */
[----:B------:R-:W-:Y:S02]  /*17e0*/  @UP0 UIMAD UR8, UR37, UR14, URZ ;  /* 0x0000000e250802a4 */ /* 0x000fe4000f8e023f */
[----:B------:R-:W-:Y:S02]  /*17f0*/  @UP1 UIMAD UR10, UR37, UR16, URZ ;  /* 0x00000010250a12a4 */ /* 0x000fe4000f8e023f */
[----:B------:R-:W-:Y:S02]  /*1800*/  @UP0 UIMAD UR15, UR36, UR15, UR8 ;  /* 0x0000000f240f02a4 */ /* 0x000fe4000f8e0208 */
[----:B------:R-:W-:Y:S02]  /*1810*/  @UP1 UIMAD.WIDE.U32 UR8, UR36, UR16, URZ ;  /* 0x00000010240812a5 */ /* 0x000fe4000f8e003f */
[----:B------:R-:W-:-:S02]  /*1820*/  @UP0 UIMAD.WIDE.U32 UR12, UR36, UR14, URZ ;  /* 0x0000000e240c02a5 */ /* 0x000fc4000f8e003f */
[----:B------:R-:W-:Y:S02]  /*1830*/  @UP1 UIMAD UR16, UR36, UR17, UR10 ;  /* 0x00000011241012a4 */ /* 0x000fe4000f8e020a */
[----:B------:R-:W-:Y:S02]  /*1840*/  @UP1 USHF.R.S32.HI UR17, URZ, 0x1f, UR38 ;  /* 0x0000001f3f111899 */ /* 0x000fe40008011426 */
[----:B------:R-:W-:Y:S01]  /*1850*/  @UP0 USHF.R.S32.HI UR14, URZ, 0x1f, UR38 ;  /* 0x0000001f3f0e0899 */ /* 0x000fe20008011426 */
[----:B------:R-:W-:Y:S01]  /*1860*/  @UP1 ULDC.64 UR10, c[0x0][0x9c0] ;  /* 0x00027000000a1ab9 */ /* 0x000fe20000000a00 */
[----:B------:R-:W-:Y:S02]  /*1870*/  @UP0 UIADD3 UR13, UR13, UR15, URZ ;  /* 0x0000000f0d0d0290 */ /* 0x000fe4000fffe03f */
[----:B------:R-:W-:Y:S02]  /*1880*/  @UP1 UIMAD UR15, UR17, UR10, URZ ;  /* 0x0000000a110f12a4 */ /* 0x000fe4000f8e023f */
[----:B------:R-:W-:-:S02]  /*1890*/  @UP0 UIMAD UR14, UR14, UR18, URZ ;  /* 0x000000120e0e02a4 */ /* 0x000fc4000f8e023f */
[----:B------:R-:W-:Y:S02]  /*18a0*/  @UP1 UIADD3 UR9, UR9, UR16, URZ ;  /* 0x0000001009091290 */ /* 0x000fe4000fffe03f */
[----:B------:R-:W-:Y:S02]  /*18b0*/  @UP1 UIMAD UR15, UR38, UR11, UR15 ;  /* 0x0000000b260f12a4 */ /* 0x000fe4000f8e020f */
[----:B------:R-:W-:Y:S02]  /*18c0*/  @UP0 UIMAD UR14, UR38, UR19, UR14 ;  /* 0x00000013260e02a4 */ /* 0x000fe4000f8e020e */
[----:B------:R-:W-:Y:S02]  /*18d0*/  @UP0 UIMAD.WIDE.U32 UR12, UR38, UR18, UR12 ;  /* 0x00000012260c02a5 */ /* 0x000fe4000f8e000c */
[----:B------:R-:W-:Y:S02]  /*18e0*/  @UP1 UIMAD.WIDE.U32 UR10, UR38, UR10, UR8 ;  /* 0x0000000a260a12a5 */ /* 0x000fe4000f8e0008 */
[----:B------:R-:W-:-:S02]  /*18f0*/  @UP0 UIADD3 UR9, UR13, UR14, URZ ;  /* 0x0000000e0d090290 */ /* 0x000fc4000fffe03f */
[----:B------:R-:W-:Y:S02]  /*1900*/  @UP0 ULEA UR6, UP2, UR12, UR6, 0x2 ;  /* 0x000000060c060291 */ /* 0x000fe4000f84103f */
[----:B------:R-:W-:Y:S02]  /*1910*/  @UP1 UIADD3 UR8, UR11, UR15, URZ ;  /* 0x0000000f0b081290 */ /* 0x000fe4000fffe03f */
[----:B------:R-:W-:Y:S02]  /*1920*/  @UP1 ULEA UR4, UP3, UR10, UR4, 0x2 ;  /* 0x000000040a041291 */ /* 0x000fe4000f86103f */
[----:B------:R-:W-:Y:S01]  /*1930*/  @UP0 ULEA.HI.X UR7, UR12, UR7, UR9, 0x2, UP2 ;  /* 0x000000070c070291 */ /* 0x000fe200090f1409 */
[----:B------:R-:W-:Y:S01]  /*1940*/  IMAD.U32 R6, RZ, RZ, UR6 ;  /* 0x00000006ff067e24 */ /* 0x000fe2000f8e00ff */
[----:B------:R-:W-:Y:S02]  /*1950*/  @UP1 ULEA.HI.X UR5, UR10, UR5, UR8, 0x2, UP3 ;  /* 0x000000050a051291 */ /* 0x000fe400098f1408 */
[----:B------:R-:W-:-:S02]  /*1960*/  IMAD.U32 R8, RZ, RZ, UR4 ;  /* 0x00000004ff087e24 */ /* 0x000fc4000f8e00ff */
[----:B------:R-:W-:Y:S02]  /*1970*/  IMAD.U32 R7, RZ, RZ, UR7 ;  /* 0x00000007ff077e24 */ /* 0x000fe4000f8e00ff */
[----:B------:R-:W-:-:S03]  /*1980*/  IMAD.U32 R9, RZ, RZ, UR5 ;  /* 0x00000005ff097e24 */ /* 0x000fc6000f8e00ff */
[----:B------:R0:W2:Y:S04]  /*1990*/  @P0 LDG.E R5, desc[UR46][R6.64] ;  /* 0x0000002e06050981 */ /* 0x0000a8000c1e1900 */
[----:B------:R-:W2:Y:S01]  /*19a0*/  @P1 LDG.E R0, desc[UR46][R8.64] ;  /* 0x0000002e08001981 */ /* 0x000ea2000c1e1900 */
[----:B------:R-:W1:Y:S01]  /*19b0*/  S2UR UR5, SR_CgaCtaId ;  /* 0x00000000000579c3 */ /* 0x000e620000008800 */
[----:B------:R-:W-:Y:S01]  /*19c0*/  ULEA.HI UR4, UR43, UR43, URZ, 0x1 ;  /* 0x0000002b2b047291 */ /* 0x000fe2000f8f083f */
[----:B------:R-:W-:-:S03]  /*19d0*/  MOV R3, 0x400 ;  /* 0x0000040000037802 */ /* 0x000fc60000000f00 */
[----:B------:R-:W-:Y:S01]  /*19e0*/  ULOP3.LUT UR4, UR4, 0xfffffffe, URZ, 0xc0, !UPT ;  /* 0xfffffffe04047892 */ /* 0x000fe2000f8ec03f */
[----:B0-----:R-:W-:-:S03]  /*19f0*/  IMAD.U32 R6, RZ, RZ, UR44 ;  /* 0x0000002cff067e24 */ /* 0x001fc6000f8e00ff */
[----:B------:R-:W-:Y:S02]  /*1a00*/  UIADD3 UR4, UR43, -UR4, URZ ;  /* 0x800000042b047290 */ /* 0x000fe4000fffe03f */
[----:B------:R-:W-:-:S04]  /*1a10*/  ISETP.NE.AND P0, PT, R6, 0x3, PT ;  /* 0x000000030600780c */ /* 0x000fc80003f05270 */
[----:B------:R-:W-:Y:S01]  /*1a20*/  IMAD.U32 R10, RZ, RZ, UR4 ;  /* 0x00000004ff0a7e24 */ /* 0x000fe2000f8e00ff */
[----:B------:R-:W-:-:S04]  /*1a30*/  ULDC UR4, c[0x0][0x9d8] ;  /* 0x0002760000047ab9 */ /* 0x000fc80000000800 */
[----:B------:R-:W-:Y:S01]  /*1a40*/  SHF.L.U32 R10, R10, 0x1f, RZ ;  /* 0x0000001f0a0a7819 */ /* 0x000fe200000006ff */
[----:B-1----:R-:W-:-:S05]  /*1a50*/  IMAD.U32 R4, RZ, RZ, UR5 ;  /* 0x00000005ff047e24 */ /* 0x002fca000f8e00ff */
[----:B------:R-:W-:-:S04]  /*1a60*/  LEA R3, R4, R3, 0x18 ;  /* 0x0000000304037211 */ /* 0x000fc800078ec0ff */
[----:B------:R-:W0:Y:S01]  /*1a70*/  SYNCS.PHASECHK.TRANS64.TRYWAIT P1, [R3+URZ+0x33400], R10 ;  /* 0x0334000a030075a7 */ /* 0x000e22000802017f */
[----:B--2---:R-:W-:-:S04]  /*1a80*/  FMUL.FTZ R0, R5, R0 ;  /* 0x0000000005007220 */ /* 0x004fc80000410000 */
[----:B------:R-:W-:Y:S01]  /*1a90*/  FMUL.FTZ R0, R0, UR4 ;  /* 0x0000000400007c20 */ /* 0x000fe20008410000 */
[----:B0-----:R-:W-:Y:S06]  /*1aa0*/  @!P1 BRA `(.L_x_254) ;  /* 0x0000010000d49947 */ /* 0x001fec0003800000 */
.L_x_383:
[----:B------:R-:W-:Y:S05]  /*1ab0*/  @!P0 BRA `(.L_x_255) ;  /* 0x0000000000048947 */ /* 0x000fea0003800000 */
[----:B------:R-:W-:Y:S01]  /*1ac0*/  BPT.TRAP 0x1 ;  /* 0x000000040000795c */ /* 0x000fe20000300000 */
.L_x_255:
[----:B------:R-:W-:Y:S02]  /*1ad0*/  IMAD.U32 R6, RZ, RZ, UR50 ;  /* 0x00000032ff067e24 */ /* 0x000fe4000f8e00ff */
[----:B------:R-:W-:Y:S02]  /*1ae0*/  IMAD.U32 R7, RZ, RZ, UR42 ;  /* 0x0000002aff077e24 */ /* 0x000fe4000f8e00ff */
[----:B------:R-:W-:-:S03]  /*1af0*/  IMAD R5, R6, 0x8, R3 ;  /* 0x0000000806057824 */ /* 0x000fc600078e0203 */
[----:B------:R-:W-:-:S04]  /*1b00*/  SHF.L.U32 R6, R7, 0x1f, RZ ;  /* 0x0000001f07067819 */ /* 0x000fc800000006ff */
[----:B------:R1:W2:Y:S01]  /*1b10*/  SYNCS.PHASECHK.TRANS64.TRYWAIT P1, [R5+URZ+0x33430], R6 ;  /* 0x03343006050075a7 */ /* 0x0002a2000802017f */
[----:B------:R-:W-:Y:S05]  /*1b20*/  @!P0 BRA `(.L_x_256) ;  /* 0x0000000000048947 */ /* 0x000fea0003800000 */
[----:B------:R-:W-:Y:S01]  /*1b30*/  BPT.TRAP 0x1 ;  /* 0x000000040000795c */ /* 0x000fe20000300000 */
.L_x_256:
[----:B------:R-:W3:Y:S01]  /*1b40*/  S2R R7, SR_TID.X ;  /* 0x0000000000077919 */ /* 0x000ee20000002100 */
[----:B------:R-:W-:Y:S01]  /*1b50*/  IMAD.MOV.U32 R119, RZ, RZ, RZ ;  /* 0x000000ffff777224 */ /* 0x000fe200078e00ff */
[----:B---3--:R-:W-:Y:S01]  /*1b60*/  LOP3.LUT P2, RZ, R7, 0x7f, RZ, 0xc0, !PT ;  /* 0x0000007f07ff7812 */ /* 0x008fe2000784c0ff */
[----:B--2---:R-:W-:-:S12]  /*1b70*/  @P1 BRA `(.L_x_257) ;  /* 0x0000000000081947 */ /* 0x004fd80003800000 */
[----:B------:R-:W2:Y:S02]  /*1b80*/  SYNCS.PHASECHK.TRANS64.TRYWAIT P1, [R5+URZ+0x33430], R6 ;  /* 0x03343006050075a7 */ /* 0x000ea4000802017f */
[----:B--2---:R-:W-:Y:S05]  /*1b90*/  @!P1 BRA `(.L_x_258) ;  /* 0x0000010000ac9947 */ /* 0x004fea0003800000 */
.L_x_257:
[----:B------:R-:W-:Y:S05]  /*1ba0*/  WARPSYNC.ALL ;  /* 0x0000000000007948 */ /* 0x000fea0003800000 */
[----:B------:R-:W-:Y:S01]  /*1bb0*/  R2UR UR4, R3 ;  /* 0x00000000030472ca */ /* 0x000fe200000e0000 */
[----:B------:R-:W-:Y:S01]  /*1bc0*/  ULOP3.LUT UR28, UR51, 0x10000, URZ, 0xfc, !UPT ;  /* 0x00010000331c7892 */ /* 0x000fe2000f8efc3f */
[----:B------:R-:W-:Y:S01]  /*1bd0*/  WARPGROUP.ARRIVE ;  /* 0x00000000000079c5 */ /* 0x000fe20000000000 */
[----:B------:R-:W-:Y:S01]  /*1be0*/  UMOV UR25, 0x80000020 ;  /* 0x8000002000197882 */ /* 0x000fe20000000000 */
[----:B------:R-:W-:Y:S01]  /*1bf0*/  UMOV UR27, 0x80000020 ;  /* 0x80000020001b7882 */ /* 0x000fe20000000000 */
[----:B------:R-:W-:Y:S01]  /*1c00*/  UMOV UR5, UR25 ;  /* 0x0000001900057c82 */ /* 0x000fe20008000000 */
[----:B------:R-:W-:Y:S01]  /*1c10*/  UMOV UR7, 0x80000020 ;  /* 0x8000002000077882 */ /* 0x000fe20000000000 */
[----:B------:R-:W-:Y:S01]  /*1c20*/  UMOV UR9, UR25 ;  /* 0x0000001900097c82 */ /* 0x000fe20008000000 */
[----:B------:R-:W-:Y:S01]  /*1c30*/  UMOV UR24, UR28 ;  /* 0x0000001c00187c82 */ /* 0x000fe20008000000 */
[----:B------:R-:W-:Y:S01]  /*1c40*/  UMOV UR11, 0x80000020 ;  /* 0x80000020000b7882 */ /* 0x000fe20000000000 */
[----:B------:R-:W-:Y:S01]  /*1c50*/  UMOV UR8, UR24 ;  /* 0x0000001800087c82 */ /* 0x000fe20008000000 */
[----:B------:R-:W-:Y:S01]  /*1c60*/  UIADD3 UR12, UR28, 0x2, URZ ;  /* 0x000000021c0c7890 */ /* 0x000fe2000fffe03f */
[----:B------:R-:W3:Y:S01]  /*1c70*/  S2R R113, SR_TID.X ;  /* 0x0000000000717919 */ /* 0x000ee20000002100 */
[----:B------:R-:W-:Y:S01]  /*1c80*/  UIADD3 UR4, UR4, 0x24200, URZ ;  /* 0x0002420004047890 */ /* 0x000fe2000fffe03f */
[--C-:B------:R-:W-:Y:S01]  /*1c90*/  IMAD.MOV.U32 R118, RZ, RZ, R119.reuse ;  /* 0x000000ffff767224 */ /* 0x100fe200078e0077 */
[----:B------:R-:W-:Y:S01]  /*1ca0*/  UMOV UR15, 0x80000020 ;  /* 0x80000020000f7882 */ /* 0x000fe20000000000 */
[----:B------:R-:W-:Y:S01]  /*1cb0*/  UIADD3 UR16, UR28, 0x200, URZ ;  /* 0x000002001c107890 */ /* 0x000fe2000fffe03f */
[--C-:B------:R-:W-:Y:S01]  /*1cc0*/  IMAD.MOV.U32 R117, RZ, RZ, R119.reuse ;  /* 0x000000ffff757224 */ /* 0x100fe200078e0077 */
[----:B------:R-:W-:Y:S01]  /*1cd0*/  USHF.R.U32.HI UR4, URZ, 0x4, UR4 ;  /* 0x000000043f047899 */ /* 0x000fe20008011604 */
[--C-:B------:R-:W-:Y:S01]  /*1ce0*/  IMAD.MOV.U32 R116, RZ, RZ, R119.reuse ;  /* 0x000000ffff747224 */ /* 0x100fe200078e0077 */
[----:B------:R-:W-:Y:S01]  /*1cf0*/  UMOV UR19, 0x80000020 ;  /* 0x8000002000137882 */ /* 0x000fe20000000000 */
[----:B------:R-:W-:Y:S01]  /*1d00*/  UMOV UR23, 0x80000020 ;  /* 0x8000002000177882 */ /* 0x000fe20000000000 */
[----:B------:R-:W-:Y:S01]  /*1d10*/  ULOP3.LUT UR4, UR4, 0x3fff, URZ, 0xc0, !UPT ;  /* 0x00003fff04047892 */ /* 0x000fe2000f8ec03f */
[--C-:B------:R-:W-:Y:S01]  /*1d20*/  IMAD.MOV.U32 R115, RZ, RZ, R119.reuse ;  /* 0x000000ffff737224 */ /* 0x100fe200078e0077 */
[----:B------:R-:W-:Y:S01]  /*1d30*/  UMOV UR31, 0x80000020 ;  /* 0x80000020001f7882 */ /* 0x000fe20000000000 */
[----:B------:R-:W-:Y:S01]  /*1d40*/  UISETP.GE.AND UP0, UPT, UR49, 0xa1, UPT ;  /* 0x000000a13100788c */ /* 0x000fe2000bf06270 */
[----:B------:R-:W-:Y:S01]  /*1d50*/  IMAD.MOV.U32 R114, RZ, RZ, R119 ;  /* 0x000000ffff727224 */ /* 0x000fe200078e0077 */
[----:B------:R-:W-:-:S03]  /*1d60*/  ULOP3.LUT UR45, UR4, 0x10000, URZ, 0xfc, !UPT ;  /* 0x00010000042d7892 */ /* 0x000fc6000f8efc3f */
[----:B------:R-:W-:Y:S01]  /*1d70*/  UMOV UR4, UR24 ;  /* 0x0000001800047c82 */ /* 0x000fe20008000000 */
[----:B------:R-:W-:-:S04]  /*1d80*/  UIMAD UR32, UR50, 0x780, UR45 ;  /* 0x00000780322078a4 */ /* 0x000fc8000f8e022d */
[----:B------:R-:W-:Y:S02]  /*1d90*/  UIADD3 UR6, UR32, 0x100, URZ ;  /* 0x0000010020067890 */ /* 0x000fe4000fffe03f */
[----:B------:R-:W-:Y:S02]  /*1da0*/  UIADD3 UR10, UR32, 0x180, URZ ;  /* 0x00000180200a7890 */ /* 0x000fe4000fffe03f */
[----:B------:R-:W-:Y:S01]  /*1db0*/  UMOV UR26, UR32 ;  /* 0x00000020001a7c82 */ /* 0x000fe20008000000 */
[----:B------:R-:W-:Y:S01]  /*1dc0*/  UIADD3 UR14, UR32, 0x182, URZ ;  /* 0x00000182200e7890 */ /* 0x000fe2000fffe03f */
[----:B------:R-:W-:Y:S01]  /*1dd0*/  QGMMA.64x32x32.F32.E4M3.E4M3 R88, gdesc[UR24], RZ, !UPT, gsb0 ;  /* 0x00600000185879f3 */ /* 0x000fe2000c0008ff */
[----:B------:R-:W-:Y:S01]  /*1de0*/  UIADD3 UR26, UR32, 0x80, URZ ;  /* 0x00000080201a7890 */ /* 0x000fe2000fffe03f */
[----:B------:R-:W-:Y:S01]  /*1df0*/  UMOV UR27, 0x80000020 ;  /* 0x80000020001b7882 */ /* 0x000fe20000000000 */
[----:B------:R-:W-:Y:S02]  /*1e00*/  UIADD3 UR18, UR32, 0x400, URZ ;  /* 0x0000040020127890 */ /* 0x000fe4000fffe03f */
[----:B------:R-:W-:-:S02]  /*1e10*/  UIADD3 UR22, UR32, 0x402, URZ ;  /* 0x0000040220167890 */ /* 0x000fc4000fffe03f */
[----:B------:R-:W-:Y:S01]  /*1e20*/  UIADD3 UR30, UR32, 0x680, URZ ;  /* 0x00000680201e7890 */ /* 0x000fe2000fffe03f */
        /* <DEDUP_REMOVED lines=177> */
[----:B------:R-:W4:Y:S01]  /*2940*/  MUFU.TANH R8, R94 ;  /* 0x0000005e00087308 */ /* 0x000f220000002400 */
        /* <DEDUP_REMOVED lines=18> */
[----:B------:R-:W-:Y:S08]  /*2a70*/  MUFU.TANH R100, R100 ;  /* 0x0000006400647308 */ /* 0x000ff00000002400 */
[----:B------:R-:W5:Y:S08]  /*2a80*/  MUFU.TANH R9, R95 ;  /* 0x0000005f00097308 */ /* 0x000f700000002400 */
[----:B------:R-:W-:Y:S08]  /*2a90*/  MUFU.TANH R101, R101 ;  /* 0x0000006500657308 */ /* 0x000ff00000002400 */
[----:B0-----:R-:W0:Y:S08]  /*2aa0*/  MUFU.TANH R10, R98 ;  /* 0x00000062000a7308 */ /* 0x001e300000002400 */
[----:B------:R-:W3:Y:S01]  /*2ab0*/  MUFU.TANH R72, R72 ;  /* 0x0000004800487308 */ /* 0x000ee20000002400 */
[----:B------:R-:W-:-:S02]  /*2ac0*/  WARPGROUP.DEPBAR.LE gsb0, 0x0 ;  /* 0x00008000000079c5 */ /* 0x000fc40000010000 */
[----:B------:R-:W-:Y:S01]  /*2ad0*/  WARPGROUP.ARRIVE ;  /* 0x00000000000079c5 */ /* 0x000fe20000000000 */
[C---:B------:R-:W-:Y:S01]  /*2ae0*/  FMUL.FTZ R56, R0.reuse, R56 ;  /* 0x0000003800387220 */ /* 0x040fe20000410000 */
[C---:B------:R-:W-:Y:S01]  /*2af0*/  FMUL.FTZ R57, R0.reuse, R57 ;  /* 0x0000003900397220 */ /* 0x040fe20000410000 */
[C---:B------:R-:W-:Y:S01]  /*2b00*/  FMUL.FTZ R62, R0.reuse, R62 ;  /* 0x0000003e003e7220 */ /* 0x040fe20000410000 */
[C---:B------:R-:W-:Y:S01]  /*2b10*/  FMUL.FTZ R66, R0.reuse, R66 ;  /* 0x0000004200427220 */ /* 0x040fe20000410000 */
[----:B------:R1:W-:Y:S01]  /*2b20*/  MUFU.TANH R74, R56 ;  /* 0x00000038004a7308 */ /* 0x0003e20000002400 */
[----:B------:R-:W-:Y:S01]  /*2b30*/  QGMMA.64x32x32.F32.E4M3.E4M3 R40, gdesc[UR20], R40, gsb0 ;  /* 0x00600000142879f3 */ /* 0x000fe20008000828 */
[----:B------:R-:W-:Y:S01]  /*2b40*/  UIADD3 UR22, UR32, 0x702, URZ ;  /* 0x0000070220167890 */ /* 0x000fe2000fffe03f */
[C---:B------:R-:W-:Y:S01]  /*2b50*/  FMUL.FTZ R60, R0.reuse, R60 ;  /* 0x0000003c003c7220 */ /* 0x040fe20000410000 */
[----:B------:R-:W-:Y:S01]  /*2b60*/  UMOV UR23, 0x80000020 ;  /* 0x8000002000177882 */ /* 0x000fe20000000000 */
[C---:B------:R-:W-:Y:S01]  /*2b70*/  FMUL.FTZ R58, R0.reuse, R58 ;  /* 0x0000003a003a7220 */ /* 0x040fe20000410000 */
[C---:B------:R-:W-:Y:S01]  /*2b80*/  FMUL.FTZ R70, R0.reuse, R70 ;  /* 0x0000004600467220 */ /* 0x040fe20000410000 */
[----:B------:R-:W-:Y:S01]  /*2b90*/  FMUL.FTZ R68, R0, R68 ;  /* 0x0000004400447220 */ /* 0x000fe20000410000 */
[----:B------:R2:W-:Y:S01]  /*2ba0*/  MUFU.TANH R75, R57 ;  /* 0x00000039004b7308 */ /* 0x0005e20000002400 */
[----:B-1----:R-:W-:-:S02]  /*2bb0*/  VIADD R56, R220, UR49 ;  /* 0x00000031dc387c36 */ /* 0x002fc40008000000 */
[C---:B------:R-:W-:Y:S01]  /*2bc0*/  FMUL.FTZ R59, R0.reuse, R59 ;  /* 0x0000003b003b7220 */ /* 0x040fe20000410000 */
[C---:B------:R-:W-:Y:S01]  /*2bd0*/  FMUL.FTZ R61, R0.reuse, R61 ;  /* 0x0000003d003d7220 */ /* 0x040fe20000410000 */
[C---:B------:R-:W-:Y:S01]  /*2be0*/  FMUL.FTZ R63, R0.reuse, R63 ;  /* 0x0000003f003f7220 */ /* 0x040fe20000410000 */
[C---:B------:R-:W-:Y:S01]  /*2bf0*/  FMUL.FTZ R71, R0.reuse, R71 ;  /* 0x0000004700477220 */ /* 0x040fe20000410000 */
[C---:B------:R-:W-:Y:S01]  /*2c00*/  FMUL.FTZ R65, R0.reuse, R65 ;  /* 0x0000004100417220 */ /* 0x040fe20000410000 */
[C---:B------:R-:W-:Y:S01]  /*2c10*/  FMUL.FTZ R67, R0.reuse, R67 ;  /* 0x0000004300437220 */ /* 0x040fe20000410000 */
[----:B------:R1:W-:Y:S01]  /*2c20*/  MUFU.TANH R94, R62 ;  /* 0x0000003e005e7308 */ /* 0x0003e20000002400 */
[----:B--2---:R-:W-:Y:S02]  /*2c30*/  IMAD.U32 R57, RZ, RZ, UR48 ;  /* 0x00000030ff397e24 */ /* 0x004fe4000f8e00ff */
[C---:B------:R-:W-:Y:S01]  /*2c40*/  FMUL.FTZ R64, R0.reuse, R64 ;  /* 0x0000004000407220 */ /* 0x040fe20000410000 */
[----:B------:R-:W-:Y:S01]  /*2c50*/  FMUL.FTZ R69, R0, R69 ;  /* 0x0000004500457220 */ /* 0x000fe20000410000 */
[----:B------:R-:W-:-:S03]  /*2c60*/  IMAD R56, R57, -0xa0, R56 ;  /* 0xffffff6039387824 */ /* 0x000fc600078e0238 */
[----:B------:R-:W2:Y:S02]  /*2c70*/  MUFU.TANH R11, R99 ;  /* 0x00000063000b7308 */ /* 0x000ea40000002400 */
[C---:B------:R-:W-:Y:S02]  /*2c80*/  ISETP.GT.AND P1, PT, R56.reuse, RZ, PT ;  /* 0x000000ff3800720c */ /* 0x040fe40003f24270 */
[C---:B------:R-:W-:Y:S02]  /*2c90*/  ISETP.GT.AND P2, PT, R56.reuse, 0x1, PT ;  /* 0x000000013800780c */ /* 0x040fe40003f44270 */
[C---:B------:R-:W-:Y:S02]  /*2ca0*/  ISETP.GT.AND P3, PT, R56.reuse, 0x8, PT ;  /* 0x000000083800780c */ /* 0x040fe40003f64270 */
[C---:B------:R-:W-:Y:S01]  /*2cb0*/  ISETP.GT.AND P4, PT, R56.reuse, 0x9, PT ;  /* 0x000000093800780c */ /* 0x040fe20003f84270 */
[----:B------:R3:W-:Y:S01]  /*2cc0*/  MUFU.TANH R99, R66 ;  /* 0x0000004200637308 */ /* 0x0007e20000002400 */
[----:B------:R-:W-:-:S02]  /*2cd0*/  ISETP.GT.AND P5, PT, R56, 0x10, PT ;  /* 0x000000103800780c */ /* 0x000fc40003fa4270 */
[----:B------:R-:W-:Y:S02]  /*2ce0*/  FSEL R6, R6, -INF , P1 ;  /* 0xff80000006067808 */ /* 0x000fe40000800000 */
[----:B------:R-:W-:Y:S02]  /*2cf0*/  FSEL R7, R7, -INF , P2 ;  /* 0xff80000007077808 */ /* 0x000fe40001000000 */
[----:B----4-:R-:W-:Y:S01]  /*2d00*/  FSEL R8, R8, -INF , P3 ;  /* 0xff80000008087808 */ /* 0x010fe20001800000 */
[----:B------:R-:W-:Y:S01]  /*2d10*/  MUFU.TANH R73, R73 ;  /* 0x0000004900497308 */ /* 0x000fe20000002400 */
[----:B-----5:R-:W-:Y:S02]  /*2d20*/  FSEL R9, R9, -INF , P4 ;  /* 0xff80000009097808 */ /* 0x020fe40002000000 */
[----:B0-----:R-:W-:-:S05]  /*2d30*/  FSEL R10, R10, -INF , P5 ;  /* 0xff8000000a0a7808 */ /* 0x001fca0002800000 */
[----:B------:R-:W0:Y:S08]  /*2d40*/  MUFU.TANH R12, R102 ;  /* 0x00000066000c7308 */ /* 0x000e300000002400 */
[----:B------:R-:W-:Y:S01]  /*2d50*/  MUFU.TANH R76, R76 ;  /* 0x0000004c004c7308 */ /* 0x000fe20000002400 */
[----:B------:R-:W-:Y:S02]  /*2d60*/  WARPGROUP.DEPBAR.LE gsb0, 0x0 ;  /* 0x00008000000079c5 */ /* 0x000fe40000010000 */
[C---:B------:R-:W-:Y:S01]  /*2d70*/  FMUL.FTZ R40, R0.reuse, R40 ;  /* 0x0000002800287220 */ /* 0x040fe20000410000 */
[C---:B------:R-:W-:Y:S01]  /*2d80*/  FMUL.FTZ R41, R0.reuse, R41 ;  /* 0x0000002900297220 */ /* 0x040fe20000410000 */
[----:B------:R-:W-:Y:S01]  /*2d90*/  WARPGROUP.ARRIVE ;  /* 0x00000000000079c5 */ /* 0x000fe20000000000 */
[----:B------:R-:W-:-:S02]  /*2da0*/  FMUL.FTZ R42, R0, R42 ;  /* 0x0000002a002a7220 */ /* 0x000fc40000410000 */
[----:B------:R4:W-:Y:S01]  /*2db0*/  MUFU.TANH R107, R40 ;  /* 0x00000028006b7308 */ /* 0x0009e20000002400 */
[C---:B------:R-:W-:Y:S01]  /*2dc0*/  FMUL.FTZ R43, R0.reuse, R43 ;  /* 0x0000002b002b7220 */ /* 0x040fe20000410000 */
[C---:B-1----:R-:W-:Y:S01]  /*2dd0*/  FMUL.FTZ R62, R0.reuse, R51 ;  /* 0x00000033003e7220 */ /* 0x042fe20000410000 */
[----:B------:R-:W-:Y:S01]  /*2de0*/  FSEL R51, R93, -INF , P4 ;  /* 0xff8000005d337808 */ /* 0x000fe20002000000 */
[----:B------:R-:W-:Y:S01]  /*2df0*/  QGMMA.64x32x32.F32.E4M3.E4M3 R24, gdesc[UR20], R24, gsb0 ;  /* 0x00600000141879f3 */ /* 0x000fe20008000818 */
[C---:B------:R-:W-:Y:S01]  /*2e00*/  FMUL.FTZ R45, R0.reuse, R45 ;  /* 0x0000002d002d7220 */ /* 0x040fe20000410000 */
[C---:B---3--:R-:W-:Y:S01]  /*2e10*/  FMUL.FTZ R66, R0.reuse, R53 ;  /* 0x0000003500427220 */ /* 0x048fe20000410000 */
[C---:B------:R-:W-:Y:S01]  /*2e20*/  FMUL.FTZ R44, R0.reuse, R44 ;  /* 0x0000002c002c7220 */ /* 0x040fe20000410000 */
[----:B------:R1:W-:Y:S01]  /*2e30*/  MUFU.TANH R108, R41 ;  /* 0x00000029006c7308 */ /* 0x0003e20000002400 */
[----:B----4-:R-:W-:Y:S01]  /*2e40*/  FMUL.FTZ R40, R0, R47 ;  /* 0x0000002f00287220 */ /* 0x010fe20000410000 */
[----:B------:R-:W-:Y:S01]  /*2e50*/  FSEL R47, R88, -INF , P1 ;  /* 0xff800000582f7808 */ /* 0x000fe20000800000 */
[----:B------:R-:W-:Y:S01]  /*2e60*/  FMUL.FTZ R46, R0, R46 ;  /* 0x0000002e002e7220 */ /* 0x000fe20000410000 */
[----:B------:R-:W-:Y:S01]  /*2e70*/  ISETP.GT.AND P1, PT, R56, 0x11, PT ;  /* 0x000000113800780c */ /* 0x000fe20003f24270 */
[----:B------:R-:W-:Y:S01]  /*2e80*/  FMUL.FTZ R50, R0, R50 ;  /* 0x0000003200327220 */ /* 0x000fe20000410000 */
[----:B------:R-:W-:-:S02]  /*2e90*/  ISETP.GT.AND P4, PT, R56, 0x20, PT ;  /* 0x000000203800780c */ /* 0x000fc40003f84270 */
[----:B------:R3:W-:Y:S01]  /*2ea0*/  MUFU.TANH R109, R42 ;  /* 0x0000002a006d7308 */ /* 0x0007e20000002400 */
[----:B-1----:R-:W-:Y:S01]  /*2eb0*/  FMUL.FTZ R41, R0, R48 ;  /* 0x0000003000297220 */ /* 0x002fe20000410000 */
[----:B------:R-:W-:Y:S02]  /*2ec0*/  FSEL R48, R89, -INF , P2 ;  /* 0xff80000059307808 */ /* 0x000fe40001000000 */
[----:B------:R-:W-:Y:S02]  /*2ed0*/  ISETP.GT.AND P2, PT, R56, 0x18, PT ;  /* 0x000000183800780c */ /* 0x000fe40003f44270 */
[----:B------:R-:W-:Y:S02]  /*2ee0*/  FSEL R53, R97, -INF , P1 ;  /* 0xff80000061357808 */ /* 0x000fe40000800000 */
[----:B------:R1:W-:Y:S01]  /*2ef0*/  MUFU.TANH R88, R40 ;  /* 0x0000002800587308 */ /* 0x0003e20000002400 */
[----:B---3--:R-:W-:Y:S01]  /*2f00*/  FMUL.FTZ R42, R0, R49 ;  /* 0x00000031002a7220 */ /* 0x008fe20000410000 */
[----:B------:R-:W-:-:S02]  /*2f10*/  FSEL R49, R92, -INF , P3 ;  /* 0xff8000005c317808 */ /* 0x000fc40001800000 */
[----:B------:R-:W-:Y:S02]  /*2f20*/  ISETP.GT.AND P3, PT, R56, 0x19, PT ;  /* 0x000000193800780c */ /* 0x000fe40003f64270 */
[----:B------:R-:W-:Y:S02]  /*2f30*/  FSEL R57, R72, -INF , P4 ;  /* 0xff80000048397808 */ /* 0x000fe40002000000 */
[----:B------:R3:W-:Y:S01]  /*2f40*/  MUFU.TANH R110, R43 ;  /* 0x0000002b006e7308 */ /* 0x0007e20000002400 */
[----:B-1----:R-:W-:Y:S02]  /*2f50*/  FMNMX.FTZ R40, R47, R48, !PT ;  /* 0x000000302f287209 */ /* 0x002fe40007810000 */
[----:B--2---:R-:W-:Y:S02]  /*2f60*/  FSEL R11, R11, -INF , P1 ;  /* 0xff8000000b0b7808 */ /* 0x004fe40000800000 */
[----:B------:R-:W-:Y:S02]  /*2f70*/  FMNMX.FTZ R40, R49, R40, !PT ;  /* 0x0000002831287209 */ /* 0x000fe40007810000 */
[----:B------:R-:W-:Y:S01]  /*2f80*/  ISETP.GT.AND P1, PT, R56, 0x28, PT ;  /* 0x000000283800780c */ /* 0x000fe20003f24270 */
[----:B------:R1:W-:Y:S01]  /*2f90*/  MUFU.TANH R89, R41 ;  /* 0x0000002900597308 */ /* 0x0003e20000002400 */
[----:B---3--:R-:W-:Y:S01]  /*2fa0*/  FMUL.FTZ R43, R0, R52 ;  /* 0x00000034002b7220 */ /* 0x008fe20000410000 */
[----:B------:R-:W-:-:S02]  /*2fb0*/  FSEL R52, R96, -INF , P5 ;  /* 0xff80000060347808 */ /* 0x000fc40002800000 */
[----:B------:R-:W-:Y:S02]  /*2fc0*/  ISETP.GT.AND P5, PT, R56, 0x21, PT ;  /* 0x000000213800780c */ /* 0x000fe40003fa4270 */
[----:B0-----:R-:W-:Y:S02]  /*2fd0*/  FSEL R12, R12, -INF , P2 ;  /* 0xff8000000c0c7808 */ /* 0x001fe40001000000 */
[----:B------:R0:W-:Y:S01]  /*2fe0*/  MUFU.TANH R92, R42 ;  /* 0x0000002a005c7308 */ /* 0x0001e20000002400 */
[----:B-1----:R-:W-:Y:S02]  /*2ff0*/  FMNMX.FTZ R41, R51, R40, !PT ;  /* 0x0000002833297209 */ /* 0x002fe40007810000 */
[----:B------:R-:W-:Y:S02]  /*3000*/  FSEL R14, R14, -INF , P4 ;  /* 0xff8000000e0e7808 */ /* 0x000fe40002000000 */
[----:B------:R-:W-:Y:S02]  /*3010*/  ISETP.GT.AND P4, PT, R56, 0x31, PT ;  /* 0x000000313800780c */ /* 0x000fe40003f84270 */
[----:B------:R-:W-:Y:S01]  /*3020*/  FSEL R15, R15, -INF , P5 ;  /* 0xff8000000f0f7808 */ /* 0x000fe20002800000 */
[----:B------:R1:W-:Y:S01]  /*3030*/  MUFU.TANH R90, R60 ;  /* 0x0000003c005a7308 */ /* 0x0003e20000002400 */
[----:B0-----:R-:W-:-:S07]  /*3040*/  FMNMX.FTZ R42, R52, R41, !PT ;  /* 0x00000029342a7209 */ /* 0x001fce0007810000 */
[----:B------:R0:W-:Y:S01]  /*3050*/  MUFU.TANH R112, R45 ;  /* 0x0000002d00707308 */ /* 0x0001e20000002400 */
[----:B-1----:R-:W-:Y:S01]  /*3060*/  FSEL R60, R100, -INF , P2 ;  /* 0xff800000643c7808 */ /* 0x002fe20001000000 */
[----:B------:R-:W-:Y:S02]  /*3070*/  WARPGROUP.DEPBAR.LE gsb0, 0x0 ;  /* 0x00008000000079c5 */ /* 0x000fe40000010000 */
[----:B------:R-:W-:-:S04]  /*3080*/  ISETP.GT.AND P2, PT, R56, 0x29, PT ;  /* 0x000000293800780c */ /* 0x000fc80003f44270 */
[----:B------:R-:W1:Y:S01]  /*3090*/  MUFU.TANH R13, R103 ;  /* 0x00000067000d7308 */ /* 0x000e620000002400 */
[----:B0-----:R-:W-:-:S04]  /*30a0*/  FMNMX.FTZ R45, R53, R42, !PT ;  /* 0x0000002a352d7209 */ /* 0x001fc80007810000 */
[----:B------:R-:W-:-:S03]  /*30b0*/  FMNMX.FTZ R45, R60, R45, !PT ;  /* 0x0000002d3c2d7209 */ /* 0x000fc60007810000 */
[----:B------:R-:W0:Y:S08]  /*30c0*/  MUFU.TANH R20, R78 ;  /* 0x0000004e00147308 */ /* 0x000e300000002400 */
[----:B------:R-:W-:Y:S01]  /*30d0*/  MUFU.TANH R77, R77 ;  /* 0x0000004d004d7308 */ /* 0x000fe20000002400 */
[----:B-1----:R-:W-:-:S07]  /*30e0*/  FSEL R13, R13, -INF , P3 ;  /* 0xff8000000d0d7808 */ /* 0x002fce0001800000 */
[----:B------:R1:W-:Y:S01]  /*30f0*/  MUFU.TANH R78, R58 ;  /* 0x0000003a004e7308 */ /* 0x0003e20000002400 */
[----:B0-----:R-:W-:-:S07]  /*3100*/  FSEL R20, R20, -INF , P1 ;  /* 0xff80000014147808 */ /* 0x001fce0000800000 */
[----:B------:R-:W-:Y:S01]  /*3110*/  MUFU.TANH R80, R80 ;  /* 0x0000005000507308 */ /* 0x000fe20000002400 */
[----:B-1----:R-:W-:Y:S01]  /*3120*/  FSEL R58, R101, -INF , P3 ;  /* 0xff800000653a7808 */ /* 0x002fe20001800000 */
[----:B------:R-:W-:Y:S01]  /*3130*/  IMAD.MOV.U32 R101, RZ, RZ, R119 ;  /* 0x000000ffff657224 */ /* 0x000fe200078e0077 */
[----:B------:R-:W-:-:S05]  /*3140*/  ISETP.GT.AND P3, PT, R56, 0x30, PT ;  /* 0x000000303800780c */ /* 0x000fca0003f64270 */
[----:B------:R0:W-:Y:S08]  /*3150*/  MUFU.TANH R111, R44 ;  /* 0x0000002c006f7308 */ /* 0x0001f00000002400 */
[----:B------:R1:W-:Y:S01]  /*3160*/  MUFU.TANH R105, R70 ;  /* 0x0000004600697308 */ /* 0x0003e20000002400 */
[----:B0-----:R-:W-:-:S04]  /*3170*/  FMNMX.FTZ R44, R58, R45, !PT ;  /* 0x0000002d3a2c7209 */ /* 0x001fc80007810000 */
[----:B------:R-:W-:-:S03]  /*3180*/  FMNMX.FTZ R44, R57, R44, !PT ;  /* 0x0000002c392c7209 */ /* 0x000fc60007810000 */
[----:B------:R-:W-:Y:S01]  /*3190*/  MUFU.TANH R81, R81 ;  /* 0x0000005100517308 */ /* 0x000fe20000002400 */
[C---:B-1----:R-:W-:Y:S01]  /*31a0*/  FMUL.FTZ R70, R0.reuse, R55 ;  /* 0x0000003700467220 */ /* 0x042fe20000410000 */
[----:B------:R-:W-:Y:S01]  /*31b0*/  FSEL R55, R73, -INF , P5 ;  /* 0xff80000049377808 */ /* 0x000fe20002800000 */
[----:B------:R-:W-:Y:S01]  /*31c0*/  FMUL.FTZ R73, R0, R26 ;  /* 0x0000001a00497220 */ /* 0x000fe20000410000 */
[----:B------:R-:W-:-:S04]  /*31d0*/  ISETP.GT.AND P5, PT, R56, 0x38, PT ;  /* 0x000000383800780c */ /* 0x000fc80003fa4270 */
[----:B------:R0:W-:Y:S08]  /*31e0*/  MUFU.TANH R103, R68 ;  /* 0x0000004400677308 */ /* 0x0001f00000002400 */
[----:B------:R-:W1:Y:S01]  /*31f0*/  MUFU.TANH R21, R79 ;  /* 0x0000004f00157308 */ /* 0x000e620000002400 */
[----:B0-----:R-:W-:-:S07]  /*3200*/  FMUL.FTZ R68, R0, R54 ;  /* 0x0000003600447220 */ /* 0x001fce0000410000 */
[----:B------:R-:W-:Y:S08]  /*3210*/  MUFU.TANH R84, R84 ;  /* 0x0000005400547308 */ /* 0x000ff00000002400 */
[----:B------:R0:W-:Y:S01]  /*3220*/  MUFU.TANH R79, R59 ;  /* 0x0000003b004f7308 */ /* 0x0001e20000002400 */
[----:B-1----:R-:W-:-:S07]  /*3230*/  FSEL R21, R21, -INF , P2 ;  /* 0xff80000015157808 */ /* 0x002fce0001000000 */
[----:B------:R1:W-:Y:S01]  /*3240*/  MUFU.TANH R54, R46 ;  /* 0x0000002e00367308 */ /* 0x0003e20000002400 */
[----:B0-----:R-:W-:Y:S02]  /*3250*/  FSEL R59, R76, -INF , P1 ;  /* 0xff8000004c3b7808 */ /* 0x001fe40000800000 */
[----:B------:R-:W-:-:S05]  /*3260*/  ISETP.GT.AND P1, PT, R56, 0x39, PT ;  /* 0x000000393800780c */ /* 0x000fca0003f24270 */
[----:B------:R-:W0:Y:S01]  /*3270*/  MUFU.TANH R82, R82 ;  /* 0x0000005200527308 */ /* 0x000e220000002400 */
[----:B-1----:R-:W-:-:S07]  /*3280*/  FMNMX.FTZ R46, R55, R44, !PT ;  /* 0x0000002c372e7209 */ /* 0x002fce0007810000 */
[----:B------:R-:W-:Y:S08]  /*3290*/  MUFU.TANH R85, R85 ;  /* 0x0000005500557308 */ /* 0x000ff00000002400 */
[----:B------:R1:W-:Y:S01]  /*32a0*/  MUFU.TANH R91, R61 ;  /* 0x0000003d005b7308 */ /* 0x0003e20000002400 */
[----:B0-----:R-:W-:-:S07]  /*32b0*/  FSEL R40, R82, -INF , P3 ;  /* 0xff80000052287808 */ /* 0x001fce0001800000 */
[----:B------:R0:W-:Y:S01]  /*32c0*/  MUFU.TANH R93, R50 ;  /* 0x00000032005d7308 */ /* 0x0001e20000002400 */
[----:B-1----:R-:W-:Y:S01]  /*32d0*/  FSEL R61, R77, -INF , P2 ;  /* 0xff8000004d3d7808 */ /* 0x002fe20001000000 */
[----:B------:R-:W-:Y:S01]  /*32e0*/  FMUL.FTZ R77, R0, R28 ;  /* 0x0000001c004d7220 */ /* 0x000fe20000410000 */
[----:B------:R-:W-:-:S04]  /*32f0*/  ISETP.GT.AND P2, PT, R56, 0x40, PT ;  /* 0x000000403800780c */ /* 0x000fc80003f44270 */
[----:B------:R-:W-:Y:S01]  /*3300*/  FSEL R44, R78, -INF , P2 ;  /* 0xff8000004e2c7808 */ /* 0x000fe20001000000 */
[----:B------:R-:W1:Y:S01]  /*3310*/  MUFU.TANH R86, R86 ;  /* 0x0000005600567308 */ /* 0x000e620000002400 */
[----:B0-----:R-:W-:Y:S01]  /*3320*/  FMNMX.FTZ R50, R59, R46, !PT ;  /* 0x0000002e3b327209 */ /* 0x001fe20007810000 */
[C---:B------:R-:W-:Y:S01]  /*3330*/  FMUL.FTZ R46, R0.reuse, R24 ;  /* 0x00000018002e7220 */ /* 0x040fe20000410000 */
[----:B------:R-:W-:Y:S02]  /*3340*/  FMUL.FTZ R78, R0, R29 ;  /* 0x0000001d004e7220 */ /* 0x000fe40000410000 */
[----:B------:R-:W-:-:S03]  /*3350*/  FMNMX.FTZ R50, R61, R50, !PT ;  /* 0x000000323d327209 */ /* 0x000fc60007810000 */
[----:B------:R0:W-:Y:S08]  /*3360*/  MUFU.TANH R95, R63 ;  /* 0x0000003f005f7308 */ /* 0x0001f00000002400 */
[----:B------:R-:W2:Y:S01]  /*3370*/  MUFU.TANH R83, R83 ;  /* 0x0000005300537308 */ /* 0x000ea20000002400 */
[----:B0-----:R-:W-:Y:S02]  /*3380*/  FSEL R63, R80, -INF , P3 ;  /* 0xff800000503f7808 */ /* 0x001fe40001800000 */
[----:B------:R-:W-:-:S02]  /*3390*/  ISETP.GT.AND P3, PT, R56, 0x41, PT ;  /* 0x000000413800780c */ /* 0x000fc40003f64270 */
[----:B-1----:R-:W-:Y:S02]  /*33a0*/  FSEL R42, R86, -INF , P5 ;  /* 0xff800000562a7808 */ /* 0x002fe40002800000 */
[----:B------:R-:W-:Y:S01]  /*33b0*/  FSEL R24, R79, -INF , P3 ;  /* 0xff8000004f187808 */ /* 0x000fe20001800000 */
[----:B------:R0:W-:Y:S08]  /*33c0*/  MUFU.TANH R106, R71 ;  /* 0x00000047006a7308 */ /* 0x0001f00000002400 */
[----:B------:R1:W-:Y:S01]  /*33d0*/  MUFU.TANH R96, R62 ;  /* 0x0000003e00607308 */ /* 0x0003e20000002400 */
[----:B0-----:R-:W-:Y:S01]  /*33e0*/  FMNMX.FTZ R71, R63, R50, !PT ;  /* 0x000000323f477209 */ /* 0x001fe20007810000 */
[----:B------:R-:W-:Y:S01]  /*33f0*/  FMUL.FTZ R50, R0, R25 ;  /* 0x0000001900327220 */ /* 0x000fe20000410000 */
[----:B--2---:R-:W-:-:S05]  /*3400*/  FSEL R41, R83, -INF , P4 ;  /* 0xff80000053297808 */ /* 0x004fca0002000000 */
[----:B------:R0:W2:Y:S01]  /*3410*/  MUFU.TANH R98, R65 ;  /* 0x0000004100627308 */ /* 0x0000a20000002400 */
[----:B-1----:R-:W-:Y:S02]  /*3420*/  FSEL R62, R81, -INF , P4 ;  /* 0xff800000513e7808 */ /* 0x002fe40002000000 */
[----:B------:R-:W-:Y:S02]  /*3430*/  ISETP.GT.AND P4, PT, R56, 0x48, PT ;  /* 0x000000483800780c */ /* 0x000fe40003f84270 */
[----:B------:R-:W-:Y:S02]  /*3440*/  FMNMX.FTZ R72, R62, R71, !PT ;  /* 0x000000473e487209 */ /* 0x000fe40007810000 */
[----:B------:R-:W-:Y:S01]  /*3450*/  FSEL R45, R94, -INF , P4 ;  /* 0xff8000005e2d7808 */ /* 0x000fe20002000000 */
[----:B------:R-:W1:Y:S01]  /*3460*/  MUFU.TANH R87, R87 ;  /* 0x0000005700577308 */ /* 0x000e620000002400 */
[----:B0-----:R-:W-:Y:S02]  /*3470*/  FSEL R65, R84, -INF , P5 ;  /* 0xff80000054417808 */ /* 0x001fe40002800000 */
[----:B------:R-:W-:-:S02]  /*3480*/  ISETP.GT.AND P5, PT, R56, 0x49, PT ;  /* 0x000000493800780c */ /* 0x000fc40003fa4270 */
[----:B------:R-:W-:Y:S02]  /*3490*/  FMNMX.FTZ R72, R65, R72, !PT ;  /* 0x0000004841487209 */ /* 0x000fe40007810000 */
[----:B------:R-:W-:Y:S01]  /*34a0*/  FSEL R25, R95, -INF , P5 ;  /* 0xff8000005f197808 */ /* 0x000fe20002800000 */
[----:B------:R0:W-:Y:S08]  /*34b0*/  MUFU.TANH R102, R67 ;  /* 0x0000004300667308 */ /* 0x0001f00000002400 */
[----:B------:R3:W-:Y:S01]  /*34c0*/  MUFU.TANH R86, R68 ;  /* 0x0000004400567308 */ /* 0x0007e20000002400 */
[----:B0-----:R-:W-:-:S07]  /*34d0*/  FSEL R67, R85, -INF , P1 ;  /* 0xff80000055437808 */ /* 0x001fce0000800000 */
[----:B------:R-:W0:Y:S01]  /*34e0*/  MUFU.TANH R64, R64 ;  /* 0x0000004000407308 */ /* 0x000e220000002400 */
[----:B---3--:R-:W-:Y:S02]  /*34f0*/  FSEL R68, R75, -INF , P3 ;  /* 0xff8000004b447808 */ /* 0x008fe40001800000 */
[----:B------:R-:W-:Y:S02]  /*3500*/  FMNMX.FTZ R75, R67, R72, !PT ;  /* 0x00000048434b7209 */ /* 0x000fe40007810000 */
[----:B------:R-:W-:-:S03]  /*3510*/  ISETP.GT.AND P3, PT, R56, 0x58, PT ;  /* 0x000000583800780c */ /* 0x000fc60003f64270 */
[----:B------:R3:W-:Y:S08]  /*3520*/  MUFU.TANH R81, R66 ;  /* 0x0000004200517308 */ /* 0x0007f00000002400 */
[----:B------:R4:W5:Y:S01]  /*3530*/  MUFU.TANH R104, R69 ;  /* 0x0000004500687308 */ /* 0x0009620000002400 */
[----:B---3--:R-:W-:Y:S02]  /*3540*/  FSEL R66, R74, -INF , P2 ;  /* 0xff8000004a427808 */ /* 0x008fe40001000000 */
[----:B------:R-:W-:-:S02]  /*3550*/  ISETP.GT.AND P2, PT, R56, 0x51, PT ;  /* 0x000000513800780c */ /* 0x000fc40003f44270 */
[----:B------:R-:W-:Y:S02]  /*3560*/  FMNMX.FTZ R75, R66, R75, !PT ;  /* 0x0000004b424b7209 */ /* 0x000fe40007810000 */
[----:B--2---:R-:W-:Y:S01]  /*3570*/  FSEL R72, R98, -INF , P2 ;  /* 0xff80000062487808 */ /* 0x004fe20001000000 */
[----:B------:R2:W-:Y:S01]  /*3580*/  MUFU.TANH R79, R50 ;  /* 0x00000032004f7308 */ /* 0x0005e20000002400 */
[----:B----4-:R-:W-:Y:S02]  /*3590*/  FSEL R69, R90, -INF , P4 ;  /* 0xff8000005a457808 */ /* 0x010fe40002000000 */
[----:B------:R-:W-:Y:S02]  /*35a0*/  ISETP.GT.AND P4, PT, R56, 0x59, PT ;  /* 0x000000593800780c */ /* 0x000fe40003f84270 */
[----:B------:R-:W-:Y:S01]  /*35b0*/  FSEL R74, R103, -INF , P3 ;  /* 0xff800000674a7808 */ /* 0x000fe20001800000 */
[--C-:B------:R-:W-:Y:S01]  /*35c0*/  IMAD.MOV.U32 R103, RZ, RZ, R119.reuse ;  /* 0x000000ffff677224 */ /* 0x100fe200078e0077 */
[----:B------:R-:W-:Y:S01]  /*35d0*/  FSEL R28, R106, -INF , P4 ;  /* 0xff8000006a1c7808 */ /* 0x000fe20002000000 */
[----:B------:R1:W3:Y:S01]  /*35e0*/  MUFU.TANH R97, R43 ;  /* 0x0000002b00617308 */ /* 0x0002e20000002400 */
[----:B--2---:R-:W-:Y:S01]  /*35f0*/  FMNMX.FTZ R50, R68, R75, !PT ;  /* 0x0000004b44327209 */ /* 0x004fe20007810000 */
[----:B------:R-:W-:-:S03]  /*3600*/  IMAD.MOV.U32 R106, RZ, RZ, R119 ;  /* 0x000000ffff6a7224 */ /* 0x000fc600078e0077 */
[----:B------:R-:W-:-:S03]  /*3610*/  FMNMX.FTZ R75, R69, R50, !PT ;  /* 0x00000032454b7209 */ /* 0x000fc60007810000 */
[----:B------:R5:W-:Y:S01]  /*3620*/  MUFU.TANH R90, R73 ;  /* 0x00000049005a7308 */ /* 0x000be20000002400 */
[----:B-1----:R-:W-:Y:S02]  /*3630*/  FSEL R43, R87, -INF , P1 ;  /* 0xff800000572b7808 */ /* 0x002fe40000800000 */
[----:B------:R-:W-:-:S04]  /*3640*/  ISETP.GT.AND P1, PT, R56, 0x50, PT ;  /* 0x000000503800780c */ /* 0x000fc80003f24270 */
[----:B0-----:R-:W-:Y:S01]  /*3650*/  FSEL R71, R64, -INF , P1 ;  /* 0xff80000040477808 */ /* 0x001fe20000800000 */
[----:B------:R0:W-:Y:S01]  /*3660*/  MUFU.TANH R87, R70 ;  /* 0x0000004600577308 */ /* 0x0001e20000002400 */
[----:B------:R-:W-:Y:S01]  /*3670*/  FMUL.FTZ R64, R0, R27 ;  /* 0x0000001b00407220 */ /* 0x000fe20000410000 */
[----:B-----5:R-:W-:Y:S01]  /*3680*/  FSEL R73, R104, -INF , P4 ;  /* 0xff80000068497808 */ /* 0x020fe20002000000 */
[--C-:B------:R-:W-:Y:S01]  /*3690*/  IMAD.MOV.U32 R104, RZ, RZ, R119.reuse ;  /* 0x000000ffff687224 */ /* 0x100fe200078e0077 */
[----:B------:R-:W-:Y:S01]  /*36a0*/  FSEL R27, R102, -INF , P2 ;  /* 0xff800000661b7808 */ /* 0x000fe20001000000 */
[----:B------:R-:W-:Y:S01]  /*36b0*/  IMAD.MOV.U32 R102, RZ, RZ, R119 ;  /* 0x000000ffff667224 */ /* 0x000fe200078e0077 */
[----:B------:R-:W-:Y:S02]  /*36c0*/  FSEL R26, R99, -INF , P1 ;  /* 0xff800000631a7808 */ /* 0x000fe40000800000 */
[----:B------:R-:W-:Y:S01]  /*36d0*/  ISETP.GT.AND P2, PT, R56, 0x68, PT ;  /* 0x000000683800780c */ /* 0x000fe20003f44270 */
[----:B------:R-:W-:Y:S01]  /*36e0*/  MUFU.TANH R94, R77 ;  /* 0x0000004d005e7308 */ /* 0x000fe20000002400 */
[----:B0-----:R-:W-:-:S02]  /*36f0*/  FSEL R70, R91, -INF , P5 ;  /* 0xff8000005b467808 */ /* 0x001fc40002800000 */
[----:B------:R-:W-:Y:S02]  /*3700*/  ISETP.GT.AND P5, PT, R56, 0x60, PT ;  /* 0x000000603800780c */ /* 0x000fe40003fa4270 */
[----:B------:R-:W-:Y:S02]  /*3710*/  FMNMX.FTZ R50, R70, R75, !PT ;  /* 0x0000004b46327209 */ /* 0x000fe40007810000 */
[----:B------:R-:W-:Y:S01]  /*3720*/  ISETP.GT.AND P1, PT, R56, 0x61, PT ;  /* 0x000000613800780c */ /* 0x000fe20003f24270 */
[----:B------:R0:W-:Y:S01]  /*3730*/  MUFU.TANH R91, R64 ;  /* 0x00000040005b7308 */ /* 0x0001e20000002400 */
[----:B------:R-:W-:Y:S02]  /*3740*/  FMNMX.FTZ R75, R71, R50, !PT ;  /* 0x00000032474b7209 */ /* 0x000fe40007810000 */
[----:B------:R-:W-:Y:S01]  /*3750*/  FSEL R76, R107, -INF , P5 ;  /* 0xff8000006b4c7808 */ /* 0x000fe20002800000 */
[----:B------:R-:W-:Y:S01]  /*3760*/  IMAD.MOV.U32 R107, RZ, RZ, R119 ;  /* 0x000000ffff6b7224 */ /* 0x000fe200078e0077 */
[----:B------:R-:W-:-:S02]  /*3770*/  FMNMX.FTZ R75, R72, R75, !PT ;  /* 0x0000004b484b7209 */ /* 0x000fc40007810000 */
[----:B------:R-:W-:Y:S01]  /*3780*/  ISETP.GT.AND P4, PT, R56, 0x70, PT ;  /* 0x000000703800780c */ /* 0x000fe20003f84270 */
[----:B------:R1:W2:Y:S01]  /*3790*/  MUFU.TANH R85, R46 ;  /* 0x0000002e00557308 */ /* 0x0002a20000002400 */
[----:B0-----:R-:W-:Y:S02]  /*37a0*/  FMNMX.FTZ R64, R74, R75, !PT ;  /* 0x0000004b4a407209 */ /* 0x001fe40007810000 */
[----:B------:R-:W-:Y:S01]  /*37b0*/  FSEL R75, R108, -INF , P1 ;  /* 0xff8000006c4b7808 */ /* 0x000fe20000800000 */
[----:B------:R-:W-:Y:S01]  /*37c0*/  IMAD.MOV.U32 R108, RZ, RZ, R119 ;  /* 0x000000ffff6c7224 */ /* 0x000fe200078e0077 */
[----:B------:R-:W-:Y:S01]  /*37d0*/  FMNMX.FTZ R77, R73, R64, !PT ;  /* 0x00000040494d7209 */ /* 0x000fe20007810000 */
[----:B------:R-:W-:Y:S01]  /*37e0*/  FMUL.FTZ R64, R0, R30 ;  /* 0x0000001e00407220 */ /* 0x000fe20000410000 */
[----:B------:R-:W-:Y:S01]  /*37f0*/  FSEL R30, R54, -INF , P2 ;  /* 0xff800000361e7808 */ /* 0x000fe20001000000 */
[----:B------:R0:W4:Y:S01]  /*3800*/  MUFU.TANH R95, R78 ;  /* 0x0000004e005f7308 */ /* 0x0001220000002400 */
[----:B------:R-:W-:-:S02]  /*3810*/  FMNMX.FTZ R54, R76, R77, !PT ;  /* 0x0000004d4c367209 */ /* 0x000fc40007810000 */
[----:B-1----:R-:W-:Y:S01]  /*3820*/  FSEL R46, R105, -INF , P3 ;  /* 0xff800000692e7808 */ /* 0x002fe20001800000 */
[--C-:B------:R-:W-:Y:S01]  /*3830*/  IMAD.MOV.U32 R105, RZ, RZ, R119.reuse ;  /* 0x000000ffff697224 */ /* 0x100fe200078e0077 */
[----:B------:R-:W-:Y:S02]  /*3840*/  ISETP.GT.AND P3, PT, R56, 0x69, PT ;  /* 0x000000693800780c */ /* 0x000fe40003f64270 */
[----:B------:R-:W-:Y:S01]  /*3850*/  FSEL R77, R111, -INF , P2 ;  /* 0xff8000006f4d7808 */ /* 0x000fe20001000000 */
[----:B------:R1:W-:Y:S01]  /*3860*/  MUFU.TANH R98, R64 ;  /* 0x0000004000627308 */ /* 0x0003e20000002400 */
[----:B------:R-:W-:Y:S01]  /*3870*/  FMNMX.FTZ R80, R75, R54, !PT ;  /* 0x000000364b507209 */ /* 0x000fe20007810000 */
[--C-:B------:R-:W-:Y:S01]  /*3880*/  IMAD.MOV.U32 R111, RZ, RZ, R119.reuse ;  /* 0x000000ffff6f7224 */ /* 0x100fe200078e0077 */
[----:B0-----:R-:W-:Y:S01]  /*3890*/  FSEL R78, R112, -INF , P3 ;  /* 0xff800000704e7808 */ /* 0x001fe20001800000 */
[----:B------:R-:W-:Y:S01]  /*38a0*/  IMAD.MOV.U32 R112, RZ, RZ, R119 ;  /* 0x000000ffff707224 */ /* 0x000fe200078e0077 */
[----:B------:R-:W-:-:S02]  /*38b0*/  FMNMX.FTZ R83, R77, R80, !PT ;  /* 0x000000504d537209 */ /* 0x000fc40007810000 */
[----:B------:R-:W-:Y:S01]  /*38c0*/  FSEL R29, R109, -INF , P5 ;  /* 0xff8000006d1d7808 */ /* 0x000fe20002800000 */
[--C-:B------:R-:W-:Y:S01]  /*38d0*/  IMAD.MOV.U32 R109, RZ, RZ, R119.reuse ;  /* 0x000000ffff6d7224 */ /* 0x100fe200078e0077 */
[----:B------:R-:W-:Y:S02]  /*38e0*/  ISETP.GT.AND P5, PT, R56, 0x71, PT ;  /* 0x000000713800780c */ /* 0x000fe40003fa4270 */
[----:B------:R-:W-:Y:S02]  /*38f0*/  FSEL R80, R89, -INF , P4 ;  /* 0xff80000059507808 */ /* 0x000fe40002000000 */
[----:B------:R-:W-:Y:S02]  /*3900*/  FMNMX.FTZ R83, R78, R83, !PT ;  /* 0x000000534e537209 */ /* 0x000fe40007810000 */
[----:B------:R-:W-:Y:S01]  /*3910*/  FSEL R54, R88, -INF , P3 ;  /* 0xff80000058367808 */ /* 0x000fe20001800000 */
[----:B------:R-:W-:Y:S01]  /*3920*/  FMUL.FTZ R88, R0, R32 ;  /* 0x0000002000587220 */ /* 0x000fe20000410000 */
[----:B------:R-:W-:Y:S01]  /*3930*/  FSEL R50, R110, -INF , P1 ;  /* 0xff8000006e327808 */ /* 0x000fe20000800000 */
[----:B------:R-:W-:Y:S01]  /*3940*/  IMAD.MOV.U32 R110, RZ, RZ, R119 ;  /* 0x000000ffff6e7224 */ /* 0x000fe200078e0077 */
[----:B------:R-:W-:Y:S01]  /*3950*/  FSEL R32, R93, -INF , P4 ;  /* 0xff8000005d207808 */ /* 0x000fe20002000000 */
[----:B------:R4:W0:Y:S01]  /*3960*/  MUFU.TANH R89, R88 ;  /* 0x0000005800597308 */ /* 0x0008220000002400 */
[----:B------:R-:W-:-:S02]  /*3970*/  ISETP.GT.AND P1, PT, R56, 0x78, PT ;  /* 0x000000783800780c */ /* 0x000fc40003f24270 */
[----:B------:R-:W-:Y:S01]  /*3980*/  FSEL R82, R92, -INF , P5 ;  /* 0xff8000005c527808 */ /* 0x000fe20002800000 */
[----:B------:R-:W-:Y:S01]  /*3990*/  FMUL.FTZ R92, R0, R33 ;  /* 0x00000021005c7220 */ /* 0x000fe20000410000 */
[----:B------:R-:W-:Y:S02]  /*39a0*/  FMNMX.FTZ R93, R80, R83, !PT ;  /* 0x00000053505d7209 */ /* 0x000fe40007810000 */
[----:B-1----:R-:W-:Y:S02]  /*39b0*/  FSEL R64, R96, -INF , P5 ;  /* 0xff80000060407808 */ /* 0x002fe40002800000 */
[----:B------:R-:W-:Y:S01]  /*39c0*/  ISETP.GT.AND P2, PT, R56, 0x79, PT ;  /* 0x000000793800780c */ /* 0x000fe20003f44270 */
[----:B------:R-:W1:Y:S01]  /*39d0*/  MUFU.TANH R92, R92 ;  /* 0x0000005c005c7308 */ /* 0x000e620000002400 */
[----:B---3--:R-:W-:Y:S01]  /*39e0*/  FSEL R83, R97, -INF , P1 ;  /* 0xff80000061537808 */ /* 0x008fe20000800000 */
[----:B------:R-:W-:Y:S01]  /*39f0*/  FMUL.FTZ R97, R0, R39 ;  /* 0x0000002700617220 */ /* 0x000fe20000410000 */
[----:B------:R-:W-:-:S02]  /*3a00*/  FMNMX.FTZ R96, R82, R93, !PT ;  /* 0x0000005d52607209 */ /* 0x000fc40007810000 */
[----:B------:R-:W-:Y:S02]  /*3a10*/  ISETP.GT.AND P3, PT, R56, 0x80, PT ;  /* 0x000000803800780c */ /* 0x000fe40003f64270 */
[----:B------:R-:W-:Y:S01]  /*3a20*/  FSEL R84, R81, -INF , P2 ;  /* 0xff80000051547808 */ /* 0x000fe20001000000 */
[C---:B------:R-:W-:Y:S01]  /*3a30*/  FMUL.FTZ R81, R0.reuse, R36 ;  /* 0x0000002400517220 */ /* 0x040fe20000410000 */
[----:B------:R-:W-:Y:S01]  /*3a40*/  FMNMX.FTZ R93, R83, R96, !PT ;  /* 0x00000060535d7209 */ /* 0x000fe20007810000 */
[----:B------:R-:W-:Y:S01]  /*3a50*/  FMUL.FTZ R96, R0, R37 ;  /* 0x0000002500607220 */ /* 0x000fe20000410000 */
[----:B------:R-:W-:Y:S01]  /*3a60*/  ISETP.GT.AND P4, PT, R56, 0x81, PT ;  /* 0x000000813800780c */ /* 0x000fe20003f84270 */
[----:B------:R-:W-:Y:S01]  /*3a70*/  MUFU.TANH R97, R97 ;  /* 0x0000006100617308 */ /* 0x000fe20000002400 */
[----:B--2---:R-:W-:Y:S02]  /*3a80*/  FSEL R85, R85, -INF , P3 ;  /* 0xff80000055557808 */ /* 0x004fe40001800000 */
[----:B------:R-:W-:-:S02]  /*3a90*/  FMNMX.FTZ R36, R84, R93, !PT ;  /* 0x0000005d54247209 */ /* 0x000fc40007810000 */
[----:B------:R-:W-:Y:S02]  /*3aa0*/  FSEL R33, R86, -INF , P1 ;  /* 0xff80000056217808 */ /* 0x000fe40000800000 */
[----:B------:R-:W-:Y:S01]  /*3ab0*/  ISETP.GT.AND P5, PT, R56, 0x88, PT ;  /* 0x000000883800780c */ /* 0x000fe20003fa4270 */
[----:B------:R2:W3:Y:S01]  /*3ac0*/  MUFU.TANH R93, R81 ;  /* 0x00000051005d7308 */ /* 0x0004e20000002400 */
[----:B------:R-:W-:Y:S02]  /*3ad0*/  FSEL R86, R79, -INF , P4 ;  /* 0xff8000004f567808 */ /* 0x000fe40002000000 */
[----:B------:R-:W-:Y:S02]  /*3ae0*/  FMNMX.FTZ R79, R85, R36, !PT ;  /* 0x00000024554f7209 */ /* 0x000fe40007810000 */
[----:B------:R-:W-:Y:S02]  /*3af0*/  FSEL R36, R87, -INF , P2 ;  /* 0xff80000057247808 */ /* 0x000fe40001000000 */
[----:B------:R-:W-:Y:S01]  /*3b00*/  FSEL R87, R94, -INF , P5 ;  /* 0xff8000005e577808 */ /* 0x000fe20002800000 */
[----:B------:R-:W5:Y:S01]  /*3b10*/  MUFU.TANH R96, R96 ;  /* 0x0000006000607308 */ /* 0x000f620000002400 */
[----:B------:R-:W-:-:S02]  /*3b20*/  ISETP.GT.AND P1, PT, R56, 0x89, PT ;  /* 0x000000893800780c */ /* 0x000fc40003f24270 */
[----:B------:R-:W-:Y:S02]  /*3b30*/  FMNMX.FTZ R94, R86, R79, !PT ;  /* 0x0000004f565e7209 */ /* 0x000fe40007810000 */
[----:B------:R-:W-:Y:S02]  /*3b40*/  ISETP.GT.AND P2, PT, R56, 0x90, PT ;  /* 0x000000903800780c */ /* 0x000fe40003f44270 */
[----:B----4-:R-:W-:Y:S02]  /*3b50*/  FSEL R88, R95, -INF , P1 ;  /* 0xff8000005f587808 */ /* 0x010fe40000800000 */
[----:B------:R-:W-:Y:S02]  /*3b60*/  FMNMX.FTZ R79, R87, R94, !PT ;  /* 0x0000005e574f7209 */ /* 0x000fe40007810000 */
[----:B------:R-:W-:Y:S02]  /*3b70*/  FSEL R37, R90, -INF , P3 ;  /* 0xff8000005a257808 */ /* 0x000fe40001800000 */
[----:B------:R-:W-:-:S02]  /*3b80*/  ISETP.GT.AND P3, PT, R56, 0x91, PT ;  /* 0x000000913800780c */ /* 0x000fc40003f64270 */
[----:B0-----:R-:W-:Y:S02]  /*3b90*/  FSEL R89, R89, -INF , P2 ;  /* 0xff80000059597808 */ /* 0x001fe40001000000 */
[----:B------:R-:W-:Y:S02]  /*3ba0*/  FMNMX.FTZ R94, R88, R79, !PT ;  /* 0x0000004f585e7209 */ /* 0x000fe40007810000 */
[----:B------:R-:W-:Y:S02]  /*3bb0*/  FSEL R79, R91, -INF , P4 ;  /* 0xff8000005b4f7808 */ /* 0x000fe40002000000 */
[----:B------:R-:W-:Y:S02]  /*3bc0*/  ISETP.GT.AND P4, PT, R56, 0x98, PT ;  /* 0x000000983800780c */ /* 0x000fe40003f84270 */
[----:B-1----:R-:W-:Y:S02]  /*3bd0*/  FSEL R90, R92, -INF , P3 ;  /* 0xff8000005c5a7808 */ /* 0x002fe40001800000 */
[----:B------:R-:W-:-:S02]  /*3be0*/  FMNMX.FTZ R91, R89, R94, !PT ;  /* 0x0000005e595b7209 */ /* 0x000fc40007810000 */
[----:B--2---:R-:W-:Y:S02]  /*3bf0*/  FSEL R81, R98, -INF , P5 ;  /* 0xff80000062517808 */ /* 0x004fe40002800000 */
[----:B------:R-:W-:Y:S02]  /*3c00*/  ISETP.GT.AND P5, PT, R56, 0x99, PT ;  /* 0x000000993800780c */ /* 0x000fe40003fa4270 */
[----:B---3--:R-:W-:Y:S02]  /*3c10*/  FSEL R56, R93, -INF , P4 ;  /* 0xff8000005d387808 */ /* 0x008fe40002000000 */
[----:B------:R-:W-:Y:S02]  /*3c20*/  FMNMX.FTZ R93, R90, R91, !PT ;  /* 0x0000005b5a5d7209 */ /* 0x000fe40007810000 */
[----:B-----5:R-:W-:Y:S01]  /*3c30*/  FSEL R91, R96, -INF , P5 ;  /* 0xff800000605b7808 */ /* 0x020fe20002800000 */
[----:B------:R-:W-:Y:S01]  /*3c40*/  FMUL.FTZ R96, R0, R38 ;  /* 0x0000002600607220 */ /* 0x000fe20000410000 */
[----:B------:R-:W-:-:S04]  /*3c50*/  FMNMX.FTZ R92, R56, R93, !PT ;  /* 0x0000005d385c7209 */ /* 0x000fc80007810000 */
[----:B------:R-:W-:Y:S01]  /*3c60*/  FMNMX.FTZ R94, R91, R92, !PT ;  /* 0x0000005c5b5e7209 */ /* 0x000fe20007810000 */
[----:B------:R-:W-:Y:S04]  /*3c70*/  MUFU.TANH R96, R96 ;  /* 0x0000006000607308 */ /* 0x000fe80000002400 */
[----:B------:R-:W0:Y:S02]  /*3c80*/  SHFL.BFLY PT, R93, R94, 0x2, 0x1f ;  /* 0x0c401f005e5d7f89 */ /* 0x000e2400000e0000 */
[----:B0-----:R-:W-:Y:S01]  /*3c90*/  FMNMX.FTZ R95, R94, R93, !PT ;  /* 0x0000005d5e5f7209 */ /* 0x001fe20007810000 */
[----:B------:R-:W-:Y:S02]  /*3ca0*/  IMAD.U32 R93, RZ, RZ, UR10 ;  /* 0x0000000aff5d7e24 */ /* 0x000fe4000f8e00ff */
[----:B------:R-:W-:-:S02]  /*3cb0*/  FMUL.FTZ R94, R0, R34 ;  /* 0x00000022005e7220 */ /* 0x000fc40000410000 */
[----:B------:R-:W0:Y:S04]  /*3cc0*/  SHFL.BFLY PT, R126, R95, 0x1, 0x1f ;  /* 0x0c201f005f7e7f89 */ /* 0x000e2800000e0000 */
[----:B------:R-:W-:Y:S01]  /*3cd0*/  MUFU.TANH R94, R94 ;  /* 0x0000005e005e7308 */ /* 0x000fe20000002400 */
[----:B0-----:R-:W-:Y:S01]  /*3ce0*/  FMNMX.FTZ R126, R95, R126, !PT ;  /* 0x0000007e5f7e7209 */ /* 0x001fe20007810000 */
[----:B------:R-:W-:-:S03]  /*3cf0*/  FMUL.FTZ R95, R0, R35 ;  /* 0x00000023005f7220 */ /* 0x000fc60000410000 */
[C---:B------:R-:W-:Y:S01]  /*3d00*/  FSETP.NEU.FTZ.AND P6, PT, R126.reuse, -INF , PT ;  /* 0xff8000007e00780b */ /* 0x040fe20003fdd000 */
[----:B------:R-:W-:-:S02]  /*3d10*/  FFMA.FTZ R92, R126, R93, -8 ;  /* 0xc10000007e5c7423 */ /* 0x000fc4000001005d */
[----:B------:R-:W-:Y:S03]  /*3d20*/  MUFU.TANH R95, R95 ;  /* 0x0000005f005f7308 */ /* 0x000fe60000002400 */
        /* <DEDUP_REMOVED lines=15> */
[----:B------:R0:W1:Y:S01]  /*3e20*/  MUFU.TANH R93, R92 ;  /* 0x0000005c005d7308 */ /* 0x0000620000002400 */
        /* <DEDUP_REMOVED lines=14> */
[----:B------:R-:W-:Y:S01]  /*3f10*/  @!P6 VIADD R5, R5, 0x33440 ;  /* 0x000334400505e836 */ /* 0x000fe20000000000 */
[----:B------:R-:W-:Y:S01]  /*3f20*/  MUFU.EX2 R31, R31 ;  /* 0x0000001f001f7308 */ /* 0x000fe20000000800 */
[----:B------:R-:W-:-:S01]  /*3f30*/  FFMA.FTZ R62, R62, UR10, -R100 ;  /* 0x0000000a3e3e7c23 */ /* 0x000fc20008010864 */
[----:B------:R-:W-:Y:S01]  /*3f40*/  FMNMX.FTZ R60, R14, R51, !PT ;  /* 0x000000330e3c7209 */ /* 0x000fe20007810000 */
[----:B------:R-:W-:-:S01]  /*3f50*/  FFMA.FTZ R70, R70, UR10, -R100 ;  /* 0x0000000a46467c23 */ /* 0x000fc20008010864 */
[----:B------:R-:W-:Y:S01]  /*3f60*/  @!P6 PRMT R5, RZ, 0x654, R5 ;  /* 0x00000654ff05e816 */ /* 0x000fe20000000005 */
[----:B------:R-:W-:-:S01]  /*3f70*/  FFMA.FTZ R56, R56, UR10, -R100 ;  /* 0x0000000a38387c23 */ /* 0x000fc20008010864 */
[----:B------:R-:W-:Y:S01]  /*3f80*/  FMNMX.FTZ R53, R15, R60, !PT ;  /* 0x0000003c0f357209 */ /* 0x000fe20007810000 */
[----:B------:R-:W-:-:S01]  /*3f90*/  FFMA.FTZ R60, R61, UR10, -R100 ;  /* 0x0000000a3d3c7c23 */ /* 0x000fc20008010864 */
[----:B------:R-:W-:Y:S01]  /*3fa0*/  MUFU.EX2 R51, R59 ;  /* 0x0000003b00337308 */ /* 0x000fe20000000800 */
[----:B------:R2:W-:Y:S01]  /*3fb0*/  @!P6 SYNCS.ARRIVE.TRANS64.RED.A1T0 RZ, [R5+URZ], RZ ;  /* 0x000000ff05ffe9a7 */ /* 0x0005e2000810043f */
[----:B0-----:R-:W-:-:S04]  /*3fc0*/  FMNMX.FTZ R92, R20, R53, !PT ;  /* 0x00000035145c7209 */ /* 0x001fc80007810000 */
[----:B------:R-:W-:Y:S02]  /*3fd0*/  FMNMX.FTZ R53, R21, R92, !PT ;  /* 0x0000005c15357209 */ /* 0x000fe40007810000 */
[----:B------:R-:W-:Y:S02]  /*3fe0*/  MUFU.EX2 R34, R34 ;  /* 0x0000002200227308 */ /* 0x000fe40000000800 */
[----:B------:R-:W-:-:S04]  /*3ff0*/  FMNMX.FTZ R92, R40, R53, !PT ;  /* 0x00000035285c7209 */ /* 0x000fc80007810000 */
[----:B------:R-:W-:Y:S02]  /*4000*/  FMNMX.FTZ R55, R41, R92, !PT ;  /* 0x0000005c29377209 */ /* 0x000fe40007810000 */
[----:B------:R0:W-:Y:S02]  /*4010*/  MUFU.EX2 R53, R63 ;  /* 0x0000003f00357308 */ /* 0x0001e40000000800 */
[----:B------:R-:W-:-:S04]  /*4020*/  FMNMX.FTZ R92, R42, R55, !PT ;  /* 0x000000372a5c7209 */ /* 0x000fc80007810000 */
[----:B------:R-:W-:Y:S02]  /*4030*/  FMNMX.FTZ R55, R43, R92, !PT ;  /* 0x0000005c2b377209 */ /* 0x000fe40007810000 */
[----:B------:R-:W-:Y:S01]  /*4040*/  MUFU.EX2 R35, R35 ;  /* 0x0000002300237308 */ /* 0x000fe20000000800 */
[----:B0-----:R-:W-:-:S01]  /*4050*/  FFMA.FTZ R63, R66, UR10, -R100 ;  /* 0x0000000a423f7c23 */ /* 0x001fc20008010864 */
[----:B------:R-:W-:-:S04]  /*4060*/  FMNMX.FTZ R57, R44, R55, !PT ;  /* 0x000000372c397209 */ /* 0x000fc80007810000 */
[----:B------:R-:W-:Y:S02]  /*4070*/  FMNMX.FTZ R92, R24, R57, !PT ;  /* 0x00000039185c7209 */ /* 0x000fe40007810000 */
[----:B------:R0:W-:Y:S02]  /*4080*/  MUFU.EX2 R55, R65 ;  /* 0x0000004100377308 */ /* 0x0001e40000000800 */
[----:B------:R-:W-:-:S04]  /*4090*/  FMNMX.FTZ R98, R45, R92, !PT ;  /* 0x0000005c2d627209 */ /* 0x000fc80007810000 */
[----:B------:R-:W-:Y:S02]  /*40a0*/  FMNMX.FTZ R57, R25, R98, !PT ;  /* 0x0000006219397209 */ /* 0x000fe40007810000 */
[----:B------:R1:W-:Y:S01]  /*40b0*/  MUFU.EX2 R92, R67 ;  /* 0x00000043005c7308 */ /* 0x0003e20000000800 */
[----:B0-----:R-:W-:-:S01]  /*40c0*/  FFMA.FTZ R65, R72, UR10, -R100 ;  /* 0x0000000a48417c23 */ /* 0x001fc20008010864 */
[----:B------:R-:W-:-:S04]  /*40d0*/  FMNMX.FTZ R66, R26, R57, !PT ;  /* 0x000000391a427209 */ /* 0x000fc80007810000 */
[----:B------:R-:W-:Y:S01]  /*40e0*/  FMNMX.FTZ R59, R27, R66, !PT ;  /* 0x000000421b3b7209 */ /* 0x000fe20007810000 */
[----:B------:R-:W-:-:S01]  /*40f0*/  FFMA.FTZ R66, R68, UR10, -R100 ;  /* 0x0000000a44427c23 */ /* 0x000fc20008010864 */
[----:B------:R0:W-:Y:S01]  /*4100*/  MUFU.EX2 R57, R63 ;  /* 0x0000003f00397308 */ /* 0x0001e20000000800 */
[----:B-1----:R-:W-:Y:S02]  /*4110*/  FSEL R67, R93, -INF , P1 ;  /* 0xff8000005d437808 */ /* 0x002fe40000800000 */
[----:B------:R-:W-:Y:S02]  /*4120*/  FMNMX.FTZ R59, R46, R59, !PT ;  /* 0x0000003b2e3b7209 */ /* 0x000fe40007810000 */
[----:B------:R-:W-:Y:S02]  /*4130*/  FSEL R93, R96, -INF , P4 ;  /* 0xff800000605d7808 */ /* 0x000fe40002000000 */
[----:B------:R-:W-:Y:S01]  /*4140*/  FMNMX.FTZ R68, R28, R59, !PT ;  /* 0x0000003b1c447209 */ /* 0x000fe20007810000 */
[----:B------:R-:W-:-:S01]  /*4150*/  FFMA.FTZ R59, R69, UR10, -R100 ;  /* 0x0000000a453b7c23 */ /* 0x000fc20008010864 */
[----:B------:R-:W-:Y:S01]  /*4160*/  FSEL R69, R94, -INF , P2 ;  /* 0xff8000005e457808 */ /* 0x000fe20001000000 */
[----:B------:R-:W1:Y:S01]  /*4170*/  MUFU.EX2 R38, R38 ;  /* 0x0000002600267308 */ /* 0x000e620000000800 */
[----:B------:R-:W-:-:S02]  /*4180*/  FMNMX.FTZ R61, R29, R68, !PT ;  /* 0x000000441d3d7209 */ /* 0x000fc40007810000 */
[----:B------:R-:W-:Y:S02]  /*4190*/  FSEL R94, R95, -INF , P3 ;  /* 0xff8000005f5e7808 */ /* 0x000fe40001800000 */
[----:B------:R-:W-:Y:S02]  /*41a0*/  FMNMX.FTZ R61, R50, R61, !PT ;  /* 0x0000003d323d7209 */ /* 0x000fe40007810000 */
[----:B------:R-:W-:Y:S01]  /*41b0*/  FSEL R95, R97, -INF , P5 ;  /* 0xff800000615f7808 */ /* 0x000fe20002800000 */
[----:B------:R-:W-:Y:S01]  /*41c0*/  MUFU.EX2 R39, R39 ;  /* 0x0000002700277308 */ /* 0x000fe20000000800 */
[----:B------:R-:W-:-:S04]  /*41d0*/  FMNMX.FTZ R61, R30, R61, !PT ;  /* 0x0000003d1e3d7209 */ /* 0x000fc80007810000 */
[----:B------:R-:W-:-:S03]  /*41e0*/  FMNMX.FTZ R61, R54, R61, !PT ;  /* 0x0000003d363d7209 */ /* 0x000fc60007810000 */
[----:B------:R-:W-:Y:S01]  /*41f0*/  MUFU.EX2 R48, R48 ;  /* 0x0000003000307308 */ /* 0x000fe20000000800 */
[----:B0-----:R-:W-:Y:S02]  /*4200*/  FMNMX.FTZ R63, R32, R61, !PT ;  /* 0x0000003d203f7209 */ /* 0x001fe40007810000 */
[----:B-1----:R-:W-:Y:S02]  /*4210*/  F2FP.SATFINITE.E4M3.F32.PACK_AB_MERGE_C R200, R38, R35, RZ ;  /* 0x0000002326c8723e */ /* 0x002fe400048070ff */
[----:B------:R-:W-:Y:S02]  /*4220*/  FMNMX.FTZ R68, R64, R63, !PT ;  /* 0x0000003f40447209 */ /* 0x000fe40007810000 */
[----:B------:R-:W-:Y:S01]  /*4230*/  F2FP.SATFINITE.E4M3.F32.PACK_AB_MERGE_C R200, R34, R31, R200 ;  /* 0x0000001f22c8723e */ /* 0x000fe200048070c8 */
[----:B------:R-:W-:Y:S01]  /*4240*/  MUFU.EX2 R61, R71 ;  /* 0x00000047003d7308 */ /* 0x000fe20000000800 */
[----:B------:R-:W-:-:S04]  /*4250*/  FMNMX.FTZ R63, R33, R68, !PT ;  /* 0x00000044213f7209 */ /* 0x000fc80007810000 */
[----:B------:R-:W-:Y:S01]  /*4260*/  FMNMX.FTZ R72, R36, R63, !PT ;  /* 0x0000003f24487209 */ /* 0x000fe20007810000 */
[----:B------:R-:W-:-:S02]  /*4270*/  FFMA.FTZ R63, R74, UR10, -R100 ;  /* 0x0000000a4a3f7c23 */ /* 0x000fc40008010864 */
[----:B------:R0:W-:Y:S01]  /*4280*/  MUFU.EX2 R68, R65 ;  /* 0x0000004100447308 */ /* 0x0001e20000000800 */
[----:B------:R-:W-:-:S04]  /*4290*/  FMNMX.FTZ R72, R37, R72, !PT ;  /* 0x0000004825487209 */ /* 0x000fc80007810000 */
[----:B------:R-:W-:-:S03]  /*42a0*/  FMNMX.FTZ R72, R79, R72, !PT ;  /* 0x000000484f487209 */ /* 0x000fc60007810000 */
[----:B------:R-:W-:Y:S01]  /*42b0*/  MUFU.EX2 R47, R47 ;  /* 0x0000002f002f7308 */ /* 0x000fe20000000800 */
[----:B------:R-:W-:Y:S01]  /*42c0*/  FMNMX.FTZ R74, R81, R72, !PT ;  /* 0x00000048514a7209 */ /* 0x000fe20007810000 */
[----:B0-----:R-:W-:-:S03]  /*42d0*/  FFMA.FTZ R65, R76, UR10, -R100 ;  /* 0x0000000a4c417c23 */ /* 0x001fc60008010864 */
[----:B------:R-:W-:-:S03]  /*42e0*/  FMNMX.FTZ R74, R67, R74, !PT ;  /* 0x0000004a434a7209 */ /* 0x000fc60007810000 */
[----:B------:R0:W-:Y:S01]  /*42f0*/  MUFU.EX2 R72, R73 ;  /* 0x0000004900487308 */ /* 0x0001e20000000800 */
[----:B------:R-:W-:-:S04]  /*4300*/  FMNMX.FTZ R71, R69, R74, !PT ;  /* 0x0000004a45477209 */ /* 0x000fc80007810000 */
[----:B------:R-:W-:Y:S01]  /*4310*/  FMNMX.FTZ R74, R94, R71, !PT ;  /* 0x000000475e4a7209 */ /* 0x000fe20007810000 */
[----:B------:R-:W-:-:S02]  /*4320*/  FFMA.FTZ R71, R77, UR10, -R100 ;  /* 0x0000000a4d477c23 */ /* 0x000fc40008010864 */
[----:B------:R-:W1:Y:S01]  /*4330*/  MUFU.EX2 R52, R52 ;  /* 0x0000003400347308 */ /* 0x000e620000000800 */
[----:B------:R-:W-:Y:S01]  /*4340*/  FMNMX.FTZ R76, R93, R74, !PT ;  /* 0x0000004a5d4c7209 */ /* 0x000fe20007810000 */
[--C-:B0-----:R-:W-:Y:S01]  /*4350*/  FFMA.FTZ R73, R80, UR10, -R100.reuse ;  /* 0x0000000a50497c23 */ /* 0x101fe20008010864 */
[----:B------:R-:W-:-:S01]  /*4360*/  FFMA.FTZ R80, R84, UR10, -R100 ;  /* 0x0000000a54507c23 */ /* 0x000fc20008010864 */
[--C-:B------:R-:W-:Y:S01]  /*4370*/  FFMA.FTZ R84, R88, UR10, -R100.reuse ;  /* 0x0000000a58547c23 */ /* 0x100fe20008010864 */
[----:B------:R-:W-:Y:S01]  /*4380*/  FMNMX.FTZ R96, R95, R76, !PT ;  /* 0x0000004c5f607209 */ /* 0x000fe20007810000 */
[--C-:B------:R-:W-:Y:S01]  /*4390*/  FFMA.FTZ R76, R78, UR10, -R100.reuse ;  /* 0x0000000a4e4c7c23 */ /* 0x100fe20008010864 */
[----:B------:R-:W-:-:S01]  /*43a0*/  FFMA.FTZ R78, R82, UR10, -R100 ;  /* 0x0000000a524e7c23 */ /* 0x000fc20008010864 */
[----:B------:R0:W-:Y:S01]  /*43b0*/  MUFU.EX2 R74, R75 ;  /* 0x0000004b004a7308 */ /* 0x0001e20000000800 */
[----:B------:R-:W-:-:S01]  /*43c0*/  FFMA.FTZ R82, R86, UR10, -R100 ;  /* 0x0000000a56527c23 */ /* 0x000fc20008010864 */
[----:B------:R-:W3:Y:S01]  /*43d0*/  SHFL.BFLY PT, R77, R96, 0x2, 0x1f ;  /* 0x0c401f00604d7f89 */ /* 0x000ee200000e0000 */
[----:B------:R-:W-:-:S05]  /*43e0*/  FFMA.FTZ R86, R90, UR10, -R100 ;  /* 0x0000000a5a567c23 */ /* 0x000fca0008010864 */
[----:B------:R-:W-:Y:S01]  /*43f0*/  MUFU.EX2 R58, R58 ;  /* 0x0000003a003a7308 */ /* 0x000fe20000000800 */
[----:B0-----:R-:W-:-:S01]  /*4400*/  FFMA.FTZ R75, R83, UR10, -R100 ;  /* 0x0000000a534b7c23 */ /* 0x001fc20008010864 */
[----:B------:R-:W-:Y:S01]  /*4410*/  FFMA.FTZ R83, R87, UR10, -R100 ;  /* 0x0000000a57537c23 */ /* 0x000fe20008010864 */
[----:B------:R-:W-:Y:S01]  /*4420*/  IMAD.U32 R87, RZ, RZ, UR10 ;  /* 0x0000000aff577e24 */ /* 0x000fe2000f8e00ff */
[----:B-1----:R-:W-:-:S04]  /*4430*/  F2FP.SATFINITE.E4M3.F32.PACK_AB_MERGE_C R202, R52, R47, RZ ;  /* 0x0000002f34ca723e */ /* 0x002fc800048070ff */
[----:B------:R-:W0:Y:S01]  /*4440*/  MUFU.EX2 R60, R60 ;  /* 0x0000003c003c7308 */ /* 0x000e220000000800 */
[----:B------:R-:W-:-:S07]  /*4450*/  F2FP.SATFINITE.E4M3.F32.PACK_AB_MERGE_C R202, R48, R39, R202 ;  /* 0x0000002730ca723e */ /* 0x000fce00048070ca */
[----:B------:R-:W-:Y:S01]  /*4460*/  MUFU.EX2 R62, R62 ;  /* 0x0000003e003e7308 */ /* 0x000fe20000000800 */
[----:B---3--:R-:W-:Y:S01]  /*4470*/  FMNMX.FTZ R97, R96, R77, !PT ;  /* 0x0000004d60617209 */ /* 0x008fe20007810000 */
[--C-:B------:R-:W-:Y:S01]  /*4480*/  FFMA.FTZ R77, R85, UR10, -R100.reuse ;  /* 0x0000000a554d7c23 */ /* 0x100fe20008010864 */
[----:B------:R-:W-:-:S03]  /*4490*/  FFMA.FTZ R85, R89, UR10, -R100 ;  /* 0x0000000a59557c23 */ /* 0x000fc60008010864 */
[----:B------:R-:W1:Y:S02]  /*44a0*/  SHFL.BFLY PT, R132, R97, 0x1, 0x1f ;  /* 0x0c201f0061847f89 */ /* 0x000e6400000e0000 */
[----:B------:R-:W-:Y:S01]  /*44b0*/  MUFU.EX2 R66, R66 ;  /* 0x0000004200427308 */ /* 0x000fe20000000800 */
[----:B0-----:R-:W-:-:S04]  /*44c0*/  F2FP.SATFINITE.E4M3.F32.PACK_AB_MERGE_C R204, R60, R51, RZ ;  /* 0x000000333ccc723e */ /* 0x001fc800048070ff */
[----:B------:R-:W-:-:S03]  /*44d0*/  F2FP.SATFINITE.E4M3.F32.PACK_AB_MERGE_C R204, R58, R49, R204 ;  /* 0x000000313acc723e */ /* 0x000fc600048070cc */
[----:B------:R-:W-:Y:S08]  /*44e0*/  MUFU.EX2 R59, R59 ;  /* 0x0000003b003b7308 */ /* 0x000ff00000000800 */
[----:B------:R-:W-:Y:S01]  /*44f0*/  MUFU.EX2 R70, R70 ;  /* 0x0000004600467308 */ /* 0x000fe20000000800 */
[----:B-1----:R-:W-:-:S07]  /*4500*/  FMNMX.FTZ R132, R97, R132, !PT ;  /* 0x0000008461847209 */ /* 0x002fce0007810000 */
[----:B------:R-:W-:Y:S01]  /*4510*/  MUFU.EX2 R63, R63 ;  /* 0x0000003f003f7308 */ /* 0x000fe20000000800 */
[C---:B------:R-:W-:Y:S01]  /*4520*/  FSETP.NEU.FTZ.AND P1, PT, R132.reuse, -INF , PT ;  /* 0xff8000008400780b */ /* 0x040fe20003f3d000 */
[----:B------:R-:W-:Y:S01]  /*4530*/  FFMA.FTZ R88, R132, R87, -8 ;  /* 0xc100000084587423 */ /* 0x000fe20000010057 */
[----:B------:R-:W-:-:S01]  /*4540*/  FFMA.FTZ R87, R91, UR10, -R100 ;  /* 0x0000000a5b577c23 */ /* 0x000fc20008010864 */
[----:B------:R-:W-:-:S04]  /*4550*/  IMAD.MOV.U32 R100, RZ, RZ, R119 ;  /* 0x000000ffff647224 */ /* 0x000fc800078e0077 */
[----:B------:R-:W-:Y:S01]  /*4560*/  MUFU.EX2 R65, R65 ;  /* 0x0000004100417308 */ /* 0x000fe20000000800 */
[----:B------:R-:W-:Y:S02]  /*4570*/  FSEL R88, R88, RZ, P1 ;  /* 0x000000ff58587208 */ /* 0x000fe40000800000 */
[----:B------:R-:W-:-:S03]  /*4580*/  PLOP3.LUT P1, PT, PT, PT, UP0, 0x80, 0x0 ;  /* 0x000000000000781c */ /* 0x000fc60003f2f008 */
        /* <DEDUP_REMOVED lines=14> */
[----:B------:R-:W0:Y:S01]  /*4670*/  MUFU.EX2 R7, R7 ;  /* 0x0000000700077308 */ /* 0x000e220000000800 */
        /* <DEDUP_REMOVED lines=24> */
[----:B------:R-:W-:-:S01]  /*4800*/  FFMA.FTZ R93, R93, UR10, -R88 ;  /* 0x0000000a5d5d7c23 */ /* 0x000fc20008010858 */
[----:B------:R-:W-:-:S06]  /*4810*/  IMAD.MOV.U32 R44, RZ, RZ, R119 ;  /* 0x000000ffff2c7224 */ /* 0x000fcc00078e0077 */
[----:B------:R5:W-:Y:S08]  /*4820*/  MUFU.EX2 R97, R20 ;  /* 0x0000001400617308 */ /* 0x000bf00000000800 */
[----:B------:R2:W-:Y:S01]  /*4830*/  MUFU.EX2 R91, R12 ;  /* 0x0000000c005b7308 */ /* 0x0005e20000000800 */
[----:B-----5:R-:W-:-:S01]  /*4840*/  FFMA.FTZ R20, R26, UR10, -R88 ;  /* 0x0000000a1a147c23 */ /* 0x020fc20008010858 */
[----:B------:R-:W-:Y:S01]  /*4850*/  FADD.FTZ R26, R31, R34 ;  /* 0x000000221f1a7221 */ /* 0x000fe20000010000 */
[----:B------:R-:W-:-:S05]  /*4860*/  IMAD.MOV.U32 R34, RZ, RZ, R119 ;  /* 0x000000ffff227224 */ /* 0x000fca00078e0077 */
[----:B------:R-:W5:Y:S01]  /*4870*/  MUFU.EX2 R9, R9 ;  /* 0x0000000900097308 */ /* 0x000f620000000800 */
[----:B--2---:R-:W-:-:S01]  /*4880*/  FFMA.FTZ R12, R40, UR10, -R88 ;  /* 0x0000000a280c7c23 */ /* 0x004fc20008010858 */
[----:B0-----:R-:W-:-:S06]  /*4890*/  FADD.FTZ R40, R6, R7 ;  /* 0x0000000706287221 */ /* 0x001fcc0000010000 */
[----:B------:R0:W2:Y:S08]  /*48a0*/  MUFU.EX2 R96, R13 ;  /* 0x0000000d00607308 */ /* 0x0000b00000000800 */
[----:B------:R4:W-:Y:S01]  /*48b0*/  MUFU.EX2 R24, R25 ;  /* 0x0000001900187308 */ /* 0x0009e20000000800 */
[----:B0-----:R-:W-:-:S01]  /*48c0*/  FFMA.FTZ R13, R41, UR10, -R88 ;  /* 0x0000000a290d7c23 */ /* 0x001fc20008010858 */
[----:B-1----:R-:W-:Y:S01]  /*48d0*/  FADD.FTZ R41, R89, R40 ;  /* 0x0000002859297221 */ /* 0x002fe20000010000 */
[----:B---3--:R-:W-:Y:S01]  /*48e0*/  F2FP.SATFINITE.E4M3.F32.PACK_AB_MERGE_C R89, R90, R89, RZ ;  /* 0x000000595a59723e */ /* 0x008fe200048070ff */
[----:B------:R-:W-:-:S02]  /*48f0*/  IMAD.MOV.U32 R40, RZ, RZ, R119 ;  /* 0x000000ffff287224 */ /* 0x000fc400078e0077 */
[----:B------:R-:W-:-:S01]  /*4900*/  FADD.FTZ R41, R90, R41 ;  /* 0x000000295a297221 */ /* 0x000fc20000010000 */
[----:B------:R-:W-:Y:S01]  /*4910*/  F2FP.SATFINITE.E4M3.F32.PACK_AB_MERGE_C R201, R7, R6, R89 ;  /* 0x0000000607c9723e */ /* 0x000fe20004807059 */
[----:B------:R-:W0:Y:S01]  /*4920*/  MUFU.EX2 R10, R10 ;  /* 0x0000000a000a7308 */ /* 0x000e220000000800 */
[----:B----4-:R-:W-:-:S01]  /*4930*/  FADD.FTZ R25, R35, R26 ;  /* 0x0000001a23197221 */ /* 0x010fc20000010000 */
[--C-:B------:R-:W-:Y:S02]  /*4940*/  IMAD.MOV.U32 R90, RZ, RZ, R119.reuse ;  /* 0x000000ffff5a7224 */ /* 0x100fe400078e0077 */
[----:B------:R-:W-:Y:S02]  /*4950*/  IMAD.MOV.U32 R89, RZ, RZ, R119 ;  /* 0x000000ffff597224 */ /* 0x000fe400078e0077 */
[----:B------:R-:W-:Y:S01]  /*4960*/  FADD.FTZ R26, R38, R25 ;  /* 0x00000019261a7221 */ /* 0x000fe20000010000 */
[----:B------:R-:W-:Y:S01]  /*4970*/  IMAD.MOV.U32 R38, RZ, RZ, R119 ;  /* 0x000000ffff267224 */ /* 0x000fe200078e0077 */
[----:B------:R1:W-:Y:S02]  /*4980*/  MUFU.EX2 R98, R21 ;  /* 0x0000001500627308 */ /* 0x0003e40000000800 */
[----:B------:R-:W-:-:S01]  /*4990*/  FADD.FTZ R25, R39, R26 ;  /* 0x0000001a27197221 */ /* 0x000fc20000010000 */
[----:B------:R-:W-:Y:S01]  /*49a0*/  FADD.FTZ R26, R8, R41 ;  /* 0x00000029081a7221 */ /* 0x000fe20000010000 */
[----:B------:R-:W-:-:S03]  /*49b0*/  IMAD.MOV.U32 R39, RZ, RZ, R119 ;  /* 0x000000ffff277224 */ /* 0x000fc600078e0077 */
[----:B-----5:R-:W-:Y:S01]  /*49c0*/  FADD.FTZ R26, R9, R26 ;  /* 0x0000001a091a7221 */ /* 0x020fe20000010000 */
[----:B------:R-:W3:Y:S01]  /*49d0*/  MUFU.EX2 R11, R11 ;  /* 0x0000000b000b7308 */ /* 0x000ee20000000800 */
[----:B-1----:R-:W-:-:S01]  /*49e0*/  FFMA.FTZ R21, R27, UR10, -R88 ;  /* 0x0000000a1b157c23 */ /* 0x002fc20008010858 */
[----:B------:R-:W-:Y:S01]  /*49f0*/  FFMA.FTZ R88, R95, UR10, -R88 ;  /* 0x0000000a5f587c23 */ /* 0x000fe20008010858 */
[----:B------:R-:W-:-:S05]  /*4a00*/  IMAD.MOV.U32 R95, RZ, RZ, R119 ;  /* 0x000000ffff5f7224 */ /* 0x000fca00078e0077 */
[----:B------:R1:W-:Y:S08]  /*4a10*/  MUFU.EX2 R27, R28 ;  /* 0x0000001c001b7308 */ /* 0x0003f00000000800 */
[----:B------:R-:W4:Y:S01]  /*4a20*/  MUFU.EX2 R12, R12 ;  /* 0x0000000c000c7308 */ /* 0x000f220000000800 */
[----:B-1----:R-:W-:-:S01]  /*4a30*/  FADD.FTZ R28, R48, R25 ;  /* 0x00000019301c7221 */ /* 0x002fc20000010000 */
[----:B------:R-:W-:Y:S01]  /*4a40*/  FADD.FTZ R25, R91, R26 ;  /* 0x0000001a5b197221 */ /* 0x000fe20000010000 */
[----:B--2---:R-:W-:Y:S01]  /*4a50*/  F2FP.SATFINITE.E4M3.F32.PACK_AB_MERGE_C R91, R96, R91, RZ ;  /* 0x0000005b605b723e */ /* 0x004fe200048070ff */
[----:B------:R-:W-:-:S02]  /*4a60*/  IMAD.MOV.U32 R48, RZ, RZ, R119 ;  /* 0x000000ffff307224 */ /* 0x000fc400078e0077 */
[----:B------:R-:W-:-:S01]  /*4a70*/  FADD.FTZ R5, R47, R28 ;  /* 0x0000001c2f057221 */ /* 0x000fc20000010000 */
[----:B------:R-:W-:Y:S01]  /*4a80*/  FADD.FTZ R25, R96, R25 ;  /* 0x0000001960197221 */ /* 0x000fe20000010000 */
[----:B------:R-:W-:Y:S01]  /*4a90*/  F2FP.SATFINITE.E4M3.F32.PACK_AB_MERGE_C R203, R9, R8, R91 ;  /* 0x0000000809cb723e */ /* 0x000fe2000480705b */
[----:B------:R-:W1:Y:S01]  /*4aa0*/  MUFU.EX2 R13, R13 ;  /* 0x0000000d000d7308 */ /* 0x000e620000000800 */
[----:B------:R-:W-:-:S01]  /*4ab0*/  FADD.FTZ R26, R52, R5 ;  /* 0x00000005341a7221 */ /* 0x000fc20000010000 */
[--C-:B------:R-:W-:Y:S02]  /*4ac0*/  IMAD.MOV.U32 R96, RZ, RZ, R119.reuse ;  /* 0x000000ffff607224 */ /* 0x100fe400078e0077 */
[----:B------:R-:W-:Y:S02]  /*4ad0*/  IMAD.MOV.U32 R91, RZ, RZ, R119 ;  /* 0x000000ffff5b7224 */ /* 0x000fe400078e0077 */
[----:B------:R-:W-:Y:S01]  /*4ae0*/  FADD.FTZ R5, R49, R26 ;  /* 0x0000001a31057221 */ /* 0x000fe20000010000 */
[----:B0-----:R-:W-:-:S01]  /*4af0*/  FADD.FTZ R26, R10, R25 ;  /* 0x000000190a1a7221 */ /* 0x001fc20000010000 */
[----:B------:R-:W-:Y:S01]  /*4b00*/  IMAD.MOV.U32 R52, RZ, RZ, R119 ;  /* 0x000000ffff347224 */ /* 0x000fe200078e0077 */
[----:B------:R-:W0:Y:S01]  /*4b10*/  MUFU.EX2 R42, R42 ;  /* 0x0000002a002a7308 */ /* 0x000e220000000800 */
[----:B------:R-:W-:-:S01]  /*4b20*/  FADD.FTZ R28, R58, R5 ;  /* 0x000000053a1c7221 */ /* 0x000fc20000010000 */
[----:B---3--:R-:W-:Y:S01]  /*4b30*/  FADD.FTZ R26, R11, R26 ;  /* 0x0000001a0b1a7221 */ /* 0x008fe20000010000 */
[----:B------:R-:W-:-:S02]  /*4b40*/  IMAD.MOV.U32 R58, RZ, RZ, R119 ;  /* 0x000000ffff3a7224 */ /* 0x000fc400078e0077 */
[----:B------:R-:W-:Y:S01]  /*4b50*/  FADD.FTZ R25, R51, R28 ;  /* 0x0000001c33197221 */ /* 0x000fe20000010000 */
[----:B------:R-:W-:-:S01]  /*4b60*/  FADD.FTZ R41, R97, R26 ;  /* 0x0000001a61297221 */ /* 0x000fc20000010000 */
[----:B------:R-:W-:Y:S01]  /*4b70*/  F2FP.SATFINITE.E4M3.F32.PACK_AB_MERGE_C R97, R98, R97, RZ ;  /* 0x000000616261723e */ /* 0x000fe200048070ff */
[----:B------:R-:W2:Y:S01]  /*4b80*/  MUFU.EX2 R43, R43 ;  /* 0x0000002b002b7308 */ /* 0x000ea20000000800 */
[----:B------:R-:W-:-:S01]  /*4b90*/  FADD.FTZ R26, R60, R25 ;  /* 0x000000193c1a7221 */ /* 0x000fc20000010000 */
[----:B------:R-:W-:Y:S01]  /*4ba0*/  FADD.FTZ R41, R98, R41 ;  /* 0x0000002962297221 */ /* 0x000fe20000010000 */
[----:B------:R-:W-:Y:S01]  /*4bb0*/  F2FP.SATFINITE.E4M3.F32.PACK_AB_MERGE_C R205, R11, R10, R97 ;  /* 0x0000000a0bcd723e */ /* 0x000fe20004807061 */
[----:B------:R-:W-:Y:S02]  /*4bc0*/  IMAD.MOV.U32 R98, RZ, RZ, R119 ;  /* 0x000000ffff627224 */ /* 0x000fe400078e0077 */
[----:B------:R-:W-:-:S01]  /*4bd0*/  FADD.FTZ R25, R53, R26 ;  /* 0x0000001a35197221 */ /* 0x000fc20000010000 */
[----:B----4-:R-:W-:Y:S01]  /*4be0*/  FADD.FTZ R26, R12, R41 ;  /* 0x000000290c1a7221 */ /* 0x010fe20000010000 */
[----:B------:R-:W-:Y:S01]  /*4bf0*/  IMAD.MOV.U32 R97, RZ, RZ, R119 ;  /* 0x000000ffff617224 */ /* 0x000fe200078e0077 */
[----:B------:R-:W3:Y:S01]  /*4c00*/  MUFU.EX2 R14, R14 ;  /* 0x0000000e000e7308 */ /* 0x000ee20000000800 */
[----:B------:R-:W-:-:S01]  /*4c10*/  FADD.FTZ R28, R62, R25 ;  /* 0x000000193e1c7221 */ /* 0x000fc20000010000 */
[----:B-1----:R-:W-:Y:S01]  /*4c20*/  FADD.FTZ R41, R13, R26 ;  /* 0x0000001a0d297221 */ /* 0x002fe20000010000 */
[----:B------:R-:W-:-:S02]  /*4c30*/  IMAD.MOV.U32 R60, RZ, RZ, R119 ;  /* 0x000000ffff3c7224 */ /* 0x000fc400078e0077 */
[----:B------:R-:W-:Y:S01]  /*4c40*/  FADD.FTZ R99, R55, R28 ;  /* 0x0000001c37637221 */ /* 0x000fe20000010000 */
[----:B0-----:R-:W-:-:S01]  /*4c50*/  FADD.FTZ R26, R42, R41 ;  /* 0x000000292a1a7221 */ /* 0x001fc20000010000 */
[C---:B------:R-:W-:Y:S01]  /*4c60*/  F2FP.SATFINITE.E4M3.F32.PACK_AB_MERGE_C R55, R92.reuse, R55, RZ ;  /* 0x000000375c37723e */ /* 0x040fe200048070ff */
[----:B------:R-:W0:Y:S01]  /*4c70*/  MUFU.EX2 R15, R15 ;  /* 0x0000000f000f7308 */ /* 0x000e220000000800 */
[----:B------:R-:W-:-:S01]  /*4c80*/  FADD.FTZ R28, R92, R99 ;  /* 0x000000635c1c7221 */ /* 0x000fc20000010000 */
[C---:B--2---:R-:W-:Y:S01]  /*4c90*/  FADD.FTZ R35, R43.reuse, R26 ;  /* 0x0000001a2b237221 */ /* 0x044fe20000010000 */
[----:B------:R-:W-:Y:S01]  /*4ca0*/  F2FP.SATFINITE.E4M3.F32.PACK_AB_MERGE_C R42, R43, R42, RZ ;  /* 0x0000002a2b2a723e */ /* 0x000fe200048070ff */
[----:B------:R-:W-:Y:S02]  /*4cb0*/  IMAD.MOV.U32 R99, RZ, RZ, R119 ;  /* 0x000000ffff637224 */ /* 0x000fe400078e0077 */
[----:B------:R-:W-:-:S01]  /*4cc0*/  FADD.FTZ R41, R57, R28 ;  /* 0x0000001c39297221 */ /* 0x000fc20000010000 */
[----:B------:R-:W-:Y:S01]  /*4cd0*/  F2FP.SATFINITE.E4M3.F32.PACK_AB_MERGE_C R206, R62, R53, R55 ;  /* 0x000000353ece723e */ /* 0x000fe20004807037 */
[----:B------:R-:W-:Y:S01]  /*4ce0*/  IMAD.MOV.U32 R92, RZ, RZ, R119 ;  /* 0x000000ffff5c7224 */ /* 0x000fe200078e0077 */
[----:B------:R-:W1:Y:S01]  /*4cf0*/  MUFU.EX2 R45, R45 ;  /* 0x0000002d002d7308 */ /* 0x000e620000000800 */
[----:B---3--:R-:W-:-:S01]  /*4d00*/  FADD.FTZ R26, R14, R35 ;  /* 0x000000230e1a7221 */ /* 0x008fc20000010000 */
[----:B------:R-:W-:Y:S01]  /*4d10*/  FADD.FTZ R28, R66, R41 ;  /* 0x00000029421c7221 */ /* 0x000fe20000010000 */
[----:B------:R-:W-:Y:S01]  /*4d20*/  F2FP.SATFINITE.E4M3.F32.PACK_AB_MERGE_C R207, R13, R12, R42 ;  /* 0x0000000c0dcf723e */ /* 0x000fe2000480702a */
[----:B------:R-:W-:-:S02]  /*4d30*/  IMAD.MOV.U32 R62, RZ, RZ, R119 ;  /* 0x000000ffff3e7224 */ /* 0x000fc400078e0077 */
[----:B------:R-:W-:-:S01]  /*4d40*/  FADD.FTZ R35, R59, R28 ;  /* 0x0000001c3b237221 */ /* 0x000fc20000010000 */
[----:B------:R-:W-:Y:S01]  /*4d50*/  F2FP.SATFINITE.E4M3.F32.PACK_AB_MERGE_C R59, R70, R59, RZ ;  /* 0x0000003b463b723e */ /* 0x000fe200048070ff */
[----:B------:R-:W2:Y:S01]  /*4d60*/  MUFU.EX2 R20, R20 ;  /* 0x0000001400147308 */ /* 0x000ea20000000800 */
[----:B0-----:R-:W-:-:S01]  /*4d70*/  FADD.FTZ R26, R15, R26 ;  /* 0x0000001a0f1a7221 */ /* 0x001fc20000010000 */
[----:B------:R-:W-:Y:S01]  /*4d80*/  FADD.FTZ R70, R70, R35 ;  /* 0x0000002346467221 */ /* 0x000fe20000010000 */
[----:B------:R-:W-:Y:S01]  /*4d90*/  F2FP.SATFINITE.E4M3.F32.PACK_AB_MERGE_C R208, R66, R57, R59 ;  /* 0x0000003942d0723e */ /* 0x000fe2000480703b */
[----:B------:R-:W-:Y:S02]  /*4da0*/  IMAD.MOV.U32 R66, RZ, RZ, R119 ;  /* 0x000000ffff427224 */ /* 0x000fe400078e0077 */
[----:B------:R-:W-:-:S01]  /*4db0*/  FADD.FTZ R35, R61, R70 ;  /* 0x000000463d237221 */ /* 0x000fc20000010000 */
[----:B------:R-:W-:Y:S01]  /*4dc0*/  IMAD.MOV.U32 R70, RZ, RZ, R119 ;  /* 0x000000ffff467224 */ /* 0x000fe200078e0077 */
[----:B------:R-:W0:Y:S01]  /*4dd0*/  MUFU.EX2 R21, R21 ;  /* 0x0000001500157308 */ /* 0x000e220000000800 */
[----:B-1----:R-:W-:-:S01]  /*4de0*/  FADD.FTZ R41, R45, R26 ;  /* 0x0000001a2d297221 */ /* 0x002fc20000010000 */
[----:B------:R-:W-:Y:S01]  /*4df0*/  FADD.FTZ R28, R68, R35 ;  /* 0x00000023441c7221 */ /* 0x000fe20000010000 */
[----:B------:R-:W-:Y:S01]  /*4e00*/  F2FP.SATFINITE.E4M3.F32.PACK_AB_MERGE_C R45, R24, R45, RZ ;  /* 0x0000002d182d723e */ /* 0x000fe200048070ff */
[----:B------:R-:W-:-:S02]  /*4e10*/  IMAD.MOV.U32 R59, RZ, RZ, R119 ;  /* 0x000000ffff3b7224 */ /* 0x000fc400078e0077 */
[----:B------:R-:W-:-:S01]  /*4e20*/  FADD.FTZ R41, R24, R41 ;  /* 0x0000002918297221 */ /* 0x000fc20000010000 */
[----:B------:R-:W-:Y:S01]  /*4e30*/  IMAD.MOV.U32 R57, RZ, RZ, R119 ;  /* 0x000000ffff397224 */ /* 0x000fe200078e0077 */
[----:B------:R-:W-:Y:S01]  /*4e40*/  F2FP.SATFINITE.E4M3.F32.PACK_AB_MERGE_C R209, R15, R14, R45 ;  /* 0x0000000e0fd1723e */ /* 0x000fe2000480702d */
[----:B------:R-:W1:Y:S01]  /*4e50*/  MUFU.EX2 R46, R46 ;  /* 0x0000002e002e7308 */ /* 0x000e620000000800 */
[----:B--2---:R-:W-:-:S01]  /*4e60*/  FADD.FTZ R26, R20, R41 ;  /* 0x00000029141a7221 */ /* 0x004fc20000010000 */
[----:B------:R-:W-:Y:S01]  /*4e70*/  FADD.FTZ R41, R63, R28 ;  /* 0x0000001c3f297221 */ /* 0x000fe20000010000 */
[C---:B------:R-:W-:Y:S01]  /*4e80*/  F2FP.SATFINITE.E4M3.F32.PACK_AB_MERGE_C R63, R72.reuse, R63, RZ ;  /* 0x0000003f483f723e */ /* 0x040fe200048070ff */
[----:B------:R-:W-:Y:S02]  /*4e90*/  IMAD.MOV.U32 R55, RZ, RZ, R119 ;  /* 0x000000ffff377224 */ /* 0x000fe400078e0077 */
[----:B------:R-:W-:-:S01]  /*4ea0*/  FADD.FTZ R72, R72, R41 ;  /* 0x0000002948487221 */ /* 0x000fc20000010000 */
[----:B------:R-:W-:Y:S01]  /*4eb0*/  F2FP.SATFINITE.E4M3.F32.PACK_AB_MERGE_C R210, R68, R61, R63 ;  /* 0x0000003d44d2723e */ /* 0x000fe2000480703f */
[----:B------:R-:W2:Y:S01]  /*4ec0*/  MUFU.EX2 R29, R29 ;  /* 0x0000001d001d7308 */ /* 0x000ea20000000800 */
[----:B0-----:R-:W-:-:S01]  /*4ed0*/  FADD.FTZ R35, R21, R26 ;  /* 0x0000001a15237221 */ /* 0x001fc20000010000 */
[----:B------:R-:W-:-:S02]  /*4ee0*/  IMAD.MOV.U32 R68, RZ, RZ, R119 ;  /* 0x000000ffff447224 */ /* 0x000fc400078e0077 */
[--C-:B------:R-:W-:Y:S02]  /*4ef0*/  IMAD.MOV.U32 R63, RZ, RZ, R119.reuse ;  /* 0x000000ffff3f7224 */ /* 0x100fe400078e0077 */
[----:B------:R-:W-:Y:S02]  /*4f00*/  IMAD.MOV.U32 R61, RZ, RZ, R119 ;  /* 0x000000ffff3d7224 */ /* 0x000fe400078e0077 */
[----:B------:R-:W0:Y:S01]  /*4f10*/  MUFU.EX2 R50, R50 ;  /* 0x0000003200327308 */ /* 0x000e220000000800 */
[----:B-1----:R-:W-:-:S01]  /*4f20*/  FADD.FTZ R26, R46, R35 ;  /* 0x000000232e1a7221 */ /* 0x002fc20000010000 */
[C---:B------:R-:W-:Y:S01]  /*4f30*/  F2FP.SATFINITE.E4M3.F32.PACK_AB_MERGE_C R46, R27.reuse, R46, RZ ;  /* 0x0000002e1b2e723e */ /* 0x040fe200048070ff */
[----:B------:R-:W-:Y:S02]  /*4f40*/  IMAD.MOV.U32 R53, RZ, RZ, R119 ;  /* 0x000000ffff357224 */ /* 0x000fe400078e0077 */
[----:B------:R-:W-:Y:S01]  /*4f50*/  FADD.FTZ R26, R27, R26 ;  /* 0x0000001a1b1a7221 */ /* 0x000fe20000010000 */
[----:B------:R-:W-:-:S01]  /*4f60*/  FADD.FTZ R27, R65, R72 ;  /* 0x00000048411b7221 */ /* 0x000fc20000010000 */
[----:B------:R-:W-:Y:S01]  /*4f70*/  F2FP.SATFINITE.E4M3.F32.PACK_AB_MERGE_C R211, R21, R20, R46 ;  /* 0x0000001415d3723e */ /* 0x000fe2000480702e */
[----:B------:R-:W1:Y:S01]  /*4f80*/  MUFU.EX2 R71, R71 ;  /* 0x0000004700477308 */ /* 0x000e620000000800 */
[----:B--2---:R-:W-:-:S01]  /*4f90*/  FADD.FTZ R31, R29, R26 ;  /* 0x0000001a1d1f7221 */ /* 0x004fc20000010000 */
[----:B------:R-:W-:Y:S01]  /*4fa0*/  FADD.FTZ R28, R74, R27 ;  /* 0x0000001b4a1c7221 */ /* 0x000fe20000010000 */
[----:B------:R-:W-:-:S02]  /*4fb0*/  IMAD.MOV.U32 R72, RZ, RZ, R119 ;  /* 0x000000ffff487224 */ /* 0x000fc400078e0077 */
[--C-:B------:R-:W-:Y:S02]  /*4fc0*/  IMAD.MOV.U32 R51, RZ, RZ, R119.reuse ;  /* 0x000000ffff337224 */ /* 0x100fe400078e0077 */
[----:B------:R-:W-:Y:S01]  /*4fd0*/  IMAD.MOV.U32 R49, RZ, RZ, R119 ;  /* 0x000000ffff317224 */ /* 0x000fe200078e0077 */
[----:B------:R-:W2:Y:S01]  /*4fe0*/  MUFU.EX2 R30, R30 ;  /* 0x0000001e001e7308 */ /* 0x000ea20000000800 */
[----:B0-----:R-:W-:-:S01]  /*4ff0*/  FADD.FTZ R31, R50, R31 ;  /* 0x0000001f321f7221 */ /* 0x001fc20000010000 */
[--C-:B------:R-:W-:Y:S02]  /*5000*/  IMAD.MOV.U32 R47, RZ, RZ, R119.reuse ;  /* 0x000000ffff2f7224 */ /* 0x100fe400078e0077 */
[--C-:B------:R-:W-:Y:S02]  /*5010*/  IMAD.MOV.U32 R46, RZ, RZ, R119.reuse ;  /* 0x000000ffff2e7224 */ /* 0x100fe400078e0077 */
[----:B------:R-:W-:Y:S02]  /*5020*/  IMAD.MOV.U32 R45, RZ, RZ, R119 ;  /* 0x000000ffff2d7224 */ /* 0x000fe400078e0077 */
[----:B------:R-:W0:Y:S01]  /*5030*/  MUFU.EX2 R76, R76 ;  /* 0x0000004c004c7308 */ /* 0x000e220000000800 */
[----:B-1----:R-:W-:-:S01]  /*5040*/  FADD.FTZ R27, R71, R28 ;  /* 0x0000001c471b7221 */ /* 0x002fc20000010000 */
[----:B------:R-:W-:-:S02]  /*5050*/  IMAD.MOV.U32 R43, RZ, RZ, R119 ;  /* 0x000000ffff2b7224 */ /* 0x000fc400078e0077 */
[--C-:B------:R-:W-:Y:S02]  /*5060*/  IMAD.MOV.U32 R42, RZ, RZ, R119.reuse ;  /* 0x000000ffff2a7224 */ /* 0x100fe400078e0077 */
[----:B------:R-:W-:Y:S02]  /*5070*/  IMAD.MOV.U32 R41, RZ, RZ, R119 ;  /* 0x000000ffff297224 */ /* 0x000fe400078e0077 */
[----:B------:R1:W3:Y:S01]  /*5080*/  MUFU.EX2 R5, R54 ;  /* 0x0000003600057308 */ /* 0x0002e20000000800 */
[----:B--2---:R-:W-:-:S01]  /*5090*/  FADD.FTZ R28, R30, R31 ;  /* 0x0000001f1e1c7221 */ /* 0x004fc20000010000 */
[----:B------:R-:W-:-:S06]  /*50a0*/  IMAD.MOV.U32 R35, RZ, RZ, R119 ;  /* 0x000000ffff237224 */ /* 0x000fcc00078e0077 */
[----:B------:R-:W2:Y:S01]  /*50b0*/  MUFU.EX2 R73, R73 ;  /* 0x0000004900497308 */ /* 0x000ea20000000800 */
[C---:B0-----:R-:W-:Y:S01]  /*50c0*/  F2FP.SATFINITE.E4M3.F32.PACK_AB_MERGE_C R71, R76.reuse, R71, RZ ;  /* 0x000000474c47723e */ /* 0x041fe200048070ff */
[----:B------:R-:W-:Y:S01]  /*50d0*/  FADD.FTZ R76, R76, R27 ;  /* 0x0000001b4c4c7221 */ /* 0x000fe20000010000 */
[----:B-1----:R-:W-:Y:S02]  /*50e0*/  IMAD.MOV.U32 R54, RZ, RZ, R119 ;  /* 0x000000ffff367224 */ /* 0x002fe400078e0077 */
[----:B------:R-:W-:Y:S01]  /*50f0*/  F2FP.SATFINITE.E4M3.F32.PACK_AB_MERGE_C R212, R74, R65, R71 ;  /* 0x000000414ad4723e */ /* 0x000fe20004807047 */
[--C-:B------:R-:W-:Y:S02]  /*5100*/  IMAD.MOV.U32 R74, RZ, RZ, R119.reuse ;  /* 0x000000ffff4a7224 */ /* 0x100fe400078e0077 */
[----:B------:R-:W0:Y:S01]  /*5110*/  MUFU.EX2 R32, R32 ;  /* 0x0000002000207308 */ /* 0x000e220000000800 */
[C---:B---3--:R-:W-:Y:S01]  /*5120*/  F2FP.SATFINITE.E4M3.F32.PACK_AB_MERGE_C R31, R5.reuse, R30, RZ ;  /* 0x0000001e051f723e */ /* 0x048fe200048070ff */
[----:B------:R-:W-:Y:S01]  /*5130*/  FADD.FTZ R5, R5, R28 ;  /* 0x0000001c05057221 */ /* 0x000fe20000010000 */
[----:B------:R-:W-:-:S02]  /*5140*/  IMAD.MOV.U32 R71, RZ, RZ, R119 ;  /* 0x000000ffff477224 */ /* 0x000fc400078e0077 */
[----:B------:R-:W-:Y:S01]  /*5150*/  F2FP.SATFINITE.E4M3.F32.PACK_AB_MERGE_C R213, R50, R29, R31 ;  /* 0x0000001d32d5723e */ /* 0x000fe2000480701f */
[----:B------:R-:W-:Y:S02]  /*5160*/  IMAD.MOV.U32 R65, RZ, RZ, R119 ;  /* 0x000000ffff417224 */ /* 0x000fe400078e0077 */
[----:B------:R-:W-:Y:S01]  /*5170*/  MUFU.EX2 R75, R75 ;  /* 0x0000004b004b7308 */ /* 0x000fe20000000800 */
[----:B--2---:R-:W-:-:S01]  /*5180*/  FADD.FTZ R27, R73, R76 ;  /* 0x0000004c491b7221 */ /* 0x004fc20000010000 */
[--C-:B------:R-:W-:Y:S02]  /*5190*/  IMAD.MOV.U32 R76, RZ, RZ, R119.reuse ;  /* 0x000000ffff4c7224 */ /* 0x100fe400078e0077 */
[--C-:B------:R-:W-:Y:S02]  /*51a0*/  IMAD.MOV.U32 R50, RZ, RZ, R119.reuse ;  /* 0x000000ffff327224 */ /* 0x100fe400078e0077 */
[----:B------:R-:W-:Y:S02]  /*51b0*/  IMAD.MOV.U32 R31, RZ, RZ, R119 ;  /* 0x000000ffff1f7224 */ /* 0x000fe400078e0077 */
[----:B------:R-:W1:Y:S01]  /*51c0*/  MUFU.EX2 R80, R80 ;  /* 0x0000005000507308 */ /* 0x000e620000000800 */
[----:B0-----:R-:W-:-:S01]  /*51d0*/  FADD.FTZ R28, R32, R5 ;  /* 0x00000005201c7221 */ /* 0x001fc20000010000 */
[----:B------:R-:W-:-:S06]  /*51e0*/  IMAD.MOV.U32 R29, RZ, RZ, R119 ;  /* 0x000000ffff1d7224 */ /* 0x000fcc00078e0077 */
[----:B------:R-:W0:Y:S08]  /*51f0*/  MUFU.EX2 R78, R78 ;  /* 0x0000004e004e7308 */ /* 0x000e300000000800 */
[----:B------:R-:W2:Y:S01]  /*5200*/  MUFU.EX2 R25, R64 ;  /* 0x0000004000197308 */ /* 0x000ea20000000800 */
[----:B-1----:R-:W-:-:S07]  /*5210*/  F2FP.SATFINITE.E4M3.F32.PACK_AB_MERGE_C R5, R80, R75, RZ ;  /* 0x0000004b5005723e */ /* 0x002fce00048070ff */
[----:B------:R-:W1:Y:S01]  /*5220*/  MUFU.EX2 R33, R33 ;  /* 0x0000002100217308 */ /* 0x000e620000000800 */
[----:B0-----:R-:W-:-:S01]  /*5230*/  FADD.FTZ R30, R78, R27 ;  /* 0x0000001b4e1e7221 */ /* 0x001fc20000010000 */
[----:B------:R-:W-:Y:S01]  /*5240*/  F2FP.SATFINITE.E4M3.F32.PACK_AB_MERGE_C R214, R78, R73, R5 ;  /* 0x000000494ed6723e */ /* 0x000fe20004807005 */
[--C-:B------:R-:W-:Y:S02]  /*5250*/  IMAD.MOV.U32 R78, RZ, RZ, R119.reuse ;  /* 0x000000ffff4e7224 */ /* 0x100fe400078e0077 */
[----:B------:R-:W-:Y:S01]  /*5260*/  FADD.FTZ R75, R75, R30 ;  /* 0x0000001e4b4b7221 */ /* 0x000fe20000010000 */
[----:B------:R-:W-:Y:S02]  /*5270*/  IMAD.MOV.U32 R73, RZ, RZ, R119 ;  /* 0x000000ffff497224 */ /* 0x000fe400078e0077 */
[----:B------:R-:W0:Y:S01]  /*5280*/  MUFU.EX2 R36, R36 ;  /* 0x0000002400247308 */ /* 0x000e220000000800 */
[----:B--2---:R-:W-:-:S01]  /*5290*/  FADD.FTZ R28, R25, R28 ;  /* 0x0000001c191c7221 */ /* 0x004fc20000010000 */
[----:B------:R-:W-:Y:S01]  /*52a0*/  FADD.FTZ R80, R80, R75 ;  /* 0x0000004b50507221 */ /* 0x000fe20000010000 */
[----:B------:R-:W-:-:S02]  /*52b0*/  IMAD.MOV.U32 R75, RZ, RZ, R119 ;  /* 0x000000ffff4b7224 */ /* 0x000fc400078e0077 */
[--C-:B------:R-:W-:Y:S02]  /*52c0*/  IMAD.MOV.U32 R64, RZ, RZ, R119.reuse ;  /* 0x000000ffff407224 */ /* 0x100fe400078e0077 */
[----:B------:R-:W-:Y:S01]  /*52d0*/  IMAD.MOV.U32 R30, RZ, RZ, R119 ;  /* 0x000000ffff1e7224 */ /* 0x000fe200078e0077 */
[----:B------:R-:W-:Y:S01]  /*52e0*/  MUFU.EX2 R83, R83 ;  /* 0x0000005300537308 */ /* 0x000fe20000000800 */
[----:B-1----:R-:W-:-:S01]  /*52f0*/  FADD.FTZ R5, R33, R28 ;  /* 0x0000001c21057221 */ /* 0x002fc20000010000 */
[--C-:B------:R-:W-:Y:S02]  /*5300*/  IMAD.MOV.U32 R28, RZ, RZ, R119.reuse ;  /* 0x000000ffff1c7224 */ /* 0x100fe400078e0077 */
[----:B------:R-:W-:-:S04]  /*5310*/  IMAD.MOV.U32 R27, RZ, RZ, R119 ;  /* 0x000000ffff1b7224 */ /* 0x000fc800078e0077 */
[----:B------:R-:W1:Y:S01]  /*5320*/  MUFU.EX2 R84, R84 ;  /* 0x0000005400547308 */ /* 0x000e620000000800 */
[C---:B0-----:R-:W-:Y:S01]  /*5330*/  F2FP.SATFINITE.E4M3.F32.PACK_AB_MERGE_C R33, R36.reuse, R33, RZ ;  /* 0x000000212421723e */ /* 0x041fe200048070ff */
[----:B------:R-:W-:-:S03]  /*5340*/  FADD.FTZ R36, R36, R5 ;  /* 0x0000000524247221 */ /* 0x000fc60000010000 */
[----:B------:R-:W-:Y:S01]  /*5350*/  F2FP.SATFINITE.E4M3.F32.PACK_AB_MERGE_C R215, R25, R32, R33 ;  /* 0x0000002019d7723e */ /* 0x000fe20004807021 */
[--C-:B------:R-:W-:Y:S02]  /*5360*/  IMAD.MOV.U32 R33, RZ, RZ, R119.reuse ;  /* 0x000000ffff217224 */ /* 0x100fe400078e0077 */
[----:B------:R-:W0:Y:S01]  /*5370*/  MUFU.EX2 R77, R77 ;  /* 0x0000004d004d7308 */ /* 0x000e220000000800 */
[--C-:B------:R-:W-:Y:S02]  /*5380*/  IMAD.MOV.U32 R32, RZ, RZ, R119.reuse ;  /* 0x000000ffff207224 */ /* 0x100fe400078e0077 */
[----:B------:R-:W-:-:S05]  /*5390*/  IMAD.MOV.U32 R25, RZ, RZ, R119 ;  /* 0x000000ffff197224 */ /* 0x000fca00078e0077 */
[----:B------:R-:W2:Y:S01]  /*53a0*/  MUFU.EX2 R37, R37 ;  /* 0x0000002500257308 */ /* 0x000ea20000000800 */
[----:B-1----:R-:W-:-:S07]  /*53b0*/  F2FP.SATFINITE.E4M3.F32.PACK_AB_MERGE_C R6, R84, R83, RZ ;  /* 0x000000535406723e */ /* 0x002fce00048070ff */
[----:B------:R-:W1:Y:S01]  /*53c0*/  MUFU.EX2 R82, R82 ;  /* 0x0000005200527308 */ /* 0x000e620000000800 */
[----:B0-----:R-:W-:-:S01]  /*53d0*/  FADD.FTZ R5, R77, R80 ;  /* 0x000000504d057221 */ /* 0x001fc20000010000 */
[----:B------:R-:W-:-:S06]  /*53e0*/  IMAD.MOV.U32 R80, RZ, RZ, R119 ;  /* 0x000000ffff507224 */ /* 0x000fcc00078e0077 */
[----:B------:R0:W3:Y:S01]  /*53f0*/  MUFU.EX2 R24, R79 ;  /* 0x0000004f00187308 */ /* 0x0000e20000000800 */
[----:B--2---:R-:W-:-:S01]  /*5400*/  FADD.FTZ R7, R37, R36 ;  /* 0x0000002425077221 */ /* 0x004fc20000010000 */
[----:B------:R-:W-:-:S06]  /*5410*/  IMAD.MOV.U32 R36, RZ, RZ, R119 ;  /* 0x000000ffff247224 */ /* 0x000fcc00078e0077 */
[----:B------:R-:W2:Y:S01]  /*5420*/  MUFU.EX2 R81, R81 ;  /* 0x0000005100517308 */ /* 0x000ea20000000800 */
[C---:B-1----:R-:W-:Y:S01]  /*5430*/  F2FP.SATFINITE.E4M3.F32.PACK_AB_MERGE_C R216, R82.reuse, R77, R6 ;  /* 0x0000004d52d8723e */ /* 0x042fe20004807006 */
[----:B------:R-:W-:Y:S01]  /*5440*/  FADD.FTZ R82, R82, R5 ;  /* 0x0000000552527221 */ /* 0x000fe20000010000 */
[--C-:B0-----:R-:W-:Y:S02]  /*5450*/  IMAD.MOV.U32 R79, RZ, RZ, R119.reuse ;  /* 0x000000ffff4f7224 */ /* 0x101fe400078e0077 */
[----:B------:R-:W-:Y:S02]  /*5460*/  IMAD.MOV.U32 R77, RZ, RZ, R119 ;  /* 0x000000ffff4d7224 */ /* 0x000fe400078e0077 */
[----:B------:R-:W-:-:S01]  /*5470*/  FADD.FTZ R83, R83, R82 ;  /* 0x0000005253537221 */ /* 0x000fc20000010000 */
[----:B------:R-:W-:Y:S01]  /*5480*/  IMAD.MOV.U32 R82, RZ, RZ, R119 ;  /* 0x000000ffff527224 */ /* 0x000fe200078e0077 */
[----:B------:R0:W1:Y:S01]  /*5490*/  MUFU.EX2 R26, R67 ;  /* 0x00000043001a7308 */ /* 0x0000620000000800 */
[----:B---3--:R-:W-:-:S01]  /*54a0*/  FADD.FTZ R6, R24, R7 ;  /* 0x0000000718067221 */ /* 0x008fc20000010000 */
[----:B------:R-:W-:Y:S01]  /*54b0*/  FADD.FTZ R84, R84, R83 ;  /* 0x0000005354547221 */ /* 0x000fe20000010000 */
[----:B------:R-:W-:-:S05]  /*54c0*/  IMAD.MOV.U32 R83, RZ, RZ, R119 ;  /* 0x000000ffff537224 */ /* 0x000fca00078e0077 */
[----:B------:R-:W-:Y:S01]  /*54d0*/  MUFU.EX2 R56, R56 ;  /* 0x0000003800387308 */ /* 0x000fe20000000800 */
[----:B--2---:R-:W-:-:S01]  /*54e0*/  FADD.FTZ R5, R81, R6 ;  /* 0x0000000651057221 */ /* 0x004fc20000010000 */
[----:B0-----:R-:W-:-:S06]  /*54f0*/  IMAD.MOV.U32 R67, RZ, RZ, R119 ;  /* 0x000000ffff437224 */ /* 0x001fcc00078e0077 */
[----:B------:R-:W0:Y:S01]  /*5500*/  MUFU.EX2 R87, R87 ;  /* 0x0000005700577308 */ /* 0x000e220000000800 */
[C---:B-1----:R-:W-:Y:S01]  /*5510*/  F2FP.SATFINITE.E4M3.F32.PACK_AB_MERGE_C R81, R26.reuse, R81, RZ ;  /* 0x000000511a51723e */ /* 0x042fe200048070ff */
[----:B------:R-:W-:-:S03]  /*5520*/  FADD.FTZ R26, R26, R5 ;  /* 0x000000051a1a7221 */ /* 0x000fc60000010000 */
[----:B------:R-:W-:Y:S01]  /*5530*/  F2FP.SATFINITE.E4M3.F32.PACK_AB_MERGE_C R217, R24, R37, R81 ;  /* 0x0000002518d9723e */ /* 0x000fe20004807051 */
[--C-:B------:R-:W-:Y:S02]  /*5540*/  IMAD.MOV.U32 R81, RZ, RZ, R119.reuse ;  /* 0x000000ffff517224 */ /* 0x100fe400078e0077 */
[----:B------:R-:W1:Y:S01]  /*5550*/  MUFU.EX2 R85, R85 ;  /* 0x0000005500557308 */ /* 0x000e620000000800 */
[--C-:B------:R-:W-:Y:S02]  /*5560*/  IMAD.MOV.U32 R37, RZ, RZ, R119.reuse ;  /* 0x000000ffff257224 */ /* 0x100fe400078e0077 */
[----:B------:R-:W-:-:S05]  /*5570*/  IMAD.MOV.U32 R24, RZ, RZ, R119 ;  /* 0x000000ffff187224 */ /* 0x000fca00078e0077 */
[----:B------:R-:W2:Y:S01]  /*5580*/  MUFU.EX2 R69, R69 ;  /* 0x0000004500457308 */ /* 0x000ea20000000800 */
[----:B0-----:R-:W-:-:S07]  /*5590*/  F2FP.SATFINITE.E4M3.F32.PACK_AB_MERGE_C R6, R87, R56, RZ ;  /* 0x000000385706723e */ /* 0x001fce00048070ff */
[----:B------:R-:W0:Y:S01]  /*55a0*/  MUFU.EX2 R86, R86 ;  /* 0x0000005600567308 */ /* 0x000e220000000800 */
[----:B-1----:R-:W-:-:S01]  /*55b0*/  FADD.FTZ R5, R85, R84 ;  /* 0x0000005455057221 */ /* 0x002fc20000010000 */
[----:B------:R-:W-:-:S06]  /*55c0*/  IMAD.MOV.U32 R84, RZ, RZ, R119 ;  /* 0x000000ffff547224 */ /* 0x000fcc00078e0077 */
[----:B------:R-:W1:Y:S01]  /*55d0*/  MUFU.EX2 R94, R94 ;  /* 0x0000005e005e7308 */ /* 0x000e620000000800 */
[----:B--2---:R-:W-:-:S01]  /*55e0*/  FADD.FTZ R7, R69, R26 ;  /* 0x0000001a45077221 */ /* 0x004fc20000010000 */
[----:B------:R-:W-:-:S06]  /*55f0*/  IMAD.MOV.U32 R26, RZ, RZ, R119 ;  /* 0x000000ffff1a7224 */ /* 0x000fcc00078e0077 */
[----:B------:R-:W-:Y:S01]  /*5600*/  MUFU.EX2 R93, R93 ;  /* 0x0000005d005d7308 */ /* 0x000fe20000000800 */
[C---:B0-----:R-:W-:Y:S01]  /*5610*/  F2FP.SATFINITE.E4M3.F32.PACK_AB_MERGE_C R218, R86.reuse, R85, R6 ;  /* 0x0000005556da723e */ /* 0x041fe20004807006 */
[----:B------:R-:W-:Y:S01]  /*5620*/  FADD.FTZ R5, R86, R5 ;  /* 0x0000000556057221 */ /* 0x000fe20000010000 */
[--C-:B------:R-:W-:Y:S02]  /*5630*/  IMAD.MOV.U32 R86, RZ, RZ, R119.reuse ;  /* 0x000000ffff567224 */ /* 0x100fe400078e0077 */
[----:B------:R-:W-:Y:S02]  /*5640*/  IMAD.MOV.U32 R85, RZ, RZ, R119 ;  /* 0x000000ffff557224 */ /* 0x000fe400078e0077 */
[----:B------:R-:W-:-:S01]  /*5650*/  FADD.FTZ R56, R56, R5 ;  /* 0x0000000538387221 */ /* 0x000fc20000010000 */
[----:B------:R-:W0:Y:S01]  /*5660*/  MUFU.EX2 R88, R88 ;  /* 0x0000005800587308 */ /* 0x000e220000000800 */
[----:B-1----:R-:W-:-:S01]  /*5670*/  FADD.FTZ R6, R94, R7 ;  /* 0x000000075e067221 */ /* 0x002fc20000010000 */
[----:B0-----:R-:W-:-:S03]  /*5680*/  F2FP.SATFINITE.E4M3.F32.PACK_AB_MERGE_C R7, R88, R93, RZ ;  /* 0x0000005d5807723e */ /* 0x001fc600048070ff */
[----:B------:R-:W-:Y:S01]  /*5690*/  FADD.FTZ R93, R93, R6 ;  /* 0x000000065d5d7221 */ /* 0x000fe20000010000 */
[----:B------:R-:W-:-:S01]  /*56a0*/  FADD.FTZ R6, R87, R56 ;  /* 0x0000003857067221 */ /* 0x000fc20000010000 */
[----:B------:R-:W-:Y:S01]  /*56b0*/  IMAD.MOV.U32 R87, RZ, RZ, R119 ;  /* 0x000000ffff577224 */ /* 0x000fe200078e0077 */
[----:B------:R-:W-:Y:S01]  /*56c0*/  F2FP.SATFINITE.E4M3.F32.PACK_AB_MERGE_C R219, R94, R69, R7 ;  /* 0x000000455edb723e */ /* 0x000fe20004807007 */
[----:B------:R-:W-:Y:S01]  /*56d0*/  FADD.FTZ R8, R88, R93 ;  /* 0x0000005d58087221 */ /* 0x000fe20000010000 */
[--C-:B------:R-:W-:Y:S02]  /*56e0*/  IMAD.MOV.U32 R94, RZ, RZ, R119.reuse ;  /* 0x000000ffff5e7224 */ /* 0x100fe400078e0077 */
[--C-:B------:R-:W-:Y:S02]  /*56f0*/  IMAD.MOV.U32 R93, RZ, RZ, R119.reuse ;  /* 0x000000ffff5d7224 */ /* 0x100fe400078e0077 */
[--C-:B------:R-:W-:Y:S02]  /*5700*/  IMAD.MOV.U32 R88, RZ, RZ, R119.reuse ;  /* 0x000000ffff587224 */ /* 0x100fe400078e0077 */
[----:B------:R-:W-:-:S02]  /*5710*/  IMAD.MOV.U32 R69, RZ, RZ, R119 ;  /* 0x000000ffff457224 */ /* 0x000fc400078e0077 */
        /* <DEDUP_REMOVED lines=52> */
[----:B------:R-:W-:Y:S01]  /*5a60*/  UIADD3 UR48, UR48, -0x2, URZ ;  /* 0xfffffffe30307890 */ /* 0x000fe2000fffe03f */
[----:B------:R-:W-:Y:S01]  /*5a70*/  UMOV UR52, UR42 ;  /* 0x0000002a00347c82 */ /* 0x000fe20008000000 */
[----:B------:R-:W-:Y:S01]  /*5a80*/  UMOV UR51, UR50 ;  /* 0x0000003200337c82 */ /* 0x000fe20008000000 */
[----:B------:R-:W-:-:S09]  /*5a90*/  ULDC UR49, c[0x0][0x988] ;  /* 0x0002620000317ab9 */ /* 0x000fd20000000800 */
.L_x_269:
[----:B------:R-:W-:Y:S01]  /*5aa0*/  ISETP.NE.AND P2, PT, RZ, UR41, PT ;  /* 0x00000029ff007c0c */ /* 0x000fe2000bf45270 */
[----:B------:R-:W-:-:S04]  /*5ab0*/  UISETP.NE.AND UP0, UPT, UR51, 0x1, UPT ;  /* 0x000000013300788c */ /* 0x000fc8000bf05270 */
[----:B------:R-:W-:-:S04]  /*5ac0*/  USEL UR42, URZ, 0x1, UP0 ;  /* 0x000000013f2a7887 */ /* 0x000fc80008000000 */
[----:B------:R-:W-:-:S04]  /*5ad0*/  ULOP3.LUT UR42, UR52, UR42, URZ, 0x3c, !UPT ;  /* 0x0000002a342a7292 */ /* 0x000fc8000f8e3c3f */
[----:B------:R-:W-:Y:S08]  /*5ae0*/  @P2 BRA `(.L_x_260) ;  /* 0x0000000000442947 */ /* 0x000ff00003800000 */
[----:B------:R-:W-:Y:S05]  /*5af0*/  @!P0 BRA `(.L_x_261) ;  /* 0x0000000000048947 */ /* 0x000fea0003800000 */
[----:B------:R-:W-:Y:S01]  /*5b00*/  BPT.TRAP 0x1 ;  /* 0x000000040000795c */ /* 0x000fe20000300000 */
.L_x_261:
[----:B------:R-:W0:Y:S01]  /*5b10*/  S2UR UR10, SR_CgaCtaId ;  /* 0x00000000000a79c3 */ /* 0x000e220000008800 */
[----:B------:R-:W-:Y:S01]  /*5b20*/  UIADD3 UR6, UR51, 0x1, URZ ;  /* 0x0000000133067890 */ /* 0x000fe2000fffe03f */
[----:B------:R-:W-:Y:S01]  /*5b30*/  IMAD.U32 R3, RZ, RZ, UR42 ;  /* 0x0000002aff037e24 */ /* 0x000fe2000f8e00ff */
[----:B------:R-:W-:Y:S02]  /*5b40*/  UMOV UR7, 0x400 ;  /* 0x0000040000077882 */ /* 0x000fe40000000000 */
[----:B------:R-:W-:Y:S02]  /*5b50*/  UISETP.NE.AND UP0, UPT, UR6, 0x2, UPT ;  /* 0x000000020600788c */ /* 0x000fe4000bf05270 */
[----:B------:R-:W-:Y:S02]  /*5b60*/  SHF.L.U32 R3, R3, 0x1f, RZ ;  /* 0x0000001f03037819 */ /* 0x000fe400000006ff */
[----:B------:R-:W-:Y:S02]  /*5b70*/  USEL UR6, UR6, URZ, UP0 ;  /* 0x0000003f06067287 */ /* 0x000fe40008000000 */
[----:B0-----:R-:W-:-:S04]  /*5b80*/  ULEA UR7, UR10, UR7, 0x18 ;  /* 0x000000070a077291 */ /* 0x001fc8000f8ec03f */
[----:B------:R-:W-:-:S09]  /*5b90*/  ULEA UR6, UR6, UR7, 0x3 ;  /* 0x0000000706067291 */ /* 0x000fd2000f8e183f */
[----:B------:R0:W1:Y:S01]  /*5ba0*/  SYNCS.PHASECHK.TRANS64.TRYWAIT P1, [UR6+0x33430], R3 ;  /* 0x03343003ff0075a7 */ /* 0x0000620008020146 */
[----:B------:R-:W-:Y:S05]  /*5bb0*/  @!P0 BRA `(.L_x_262) ;  /* 0x0000000000048947 */ /* 0x000fea0003800000 */
[----:B------:R-:W-:Y:S01]  /*5bc0*/  BPT.TRAP 0x1 ;  /* 0x000000040000795c */ /* 0x000fe20000300000 */
.L_x_262:
[----:B-1----:R-:W-:Y:S05]  /*5bd0*/  @P1 BRA `(.L_x_260) ;  /* 0x0000000000081947 */ /* 0x002fea0003800000 */
[----:B------:R-:W1:Y:S02]  /*5be0*/  SYNCS.PHASECHK.TRANS64.TRYWAIT P1, [UR6+0x33430], R3 ;  /* 0x03343003ff0075a7 */ /* 0x000e640008020146 */
[----:B-1----:R-:W-:Y:S05]  /*5bf0*/  @!P1 BRA `(.L_x_263) ;  /* 0x000000c000a89947 */ /* 0x002fea0003800000 */
.L_x_260:
[----:B01----:R-:W-:Y:S01]  /*5c00*/  VIADD R3, R22, 0x8 ;  /* 0x0000000816037836 */ /* 0x003fe20000000000 */
        /* <DEDUP_REMOVED lines=185> */
[----:B0-----:R-:W-:Y:S05]  /*67a0*/  @P2 BRA `(.L_x_264) ;  /* 0x0000000000382947 */ /* 0x001fea0003800000 */
[----:B------:R-:W-:Y:S05]  /*67b0*/  @!P0 BRA `(.L_x_265) ;  /* 0x0000000000048947 */ /* 0x000fea0003800000 */
[----:B------:R-:W-:Y:S01]  /*67c0*/  BPT.TRAP 0x1 ;  /* 0x000000040000795c */ /* 0x000fe20000300000 */
.L_x_265:
[----:B------:R-:W0:Y:S01]  /*67d0*/  S2UR UR7, SR_CgaCtaId ;  /* 0x00000000000779c3 */ /* 0x000e220000008800 */
[----:B------:R-:W-:Y:S01]  /*67e0*/  UMOV UR6, 0x400 ;  /* 0x0000040000067882 */ /* 0x000fe20000000000 */
[----:B------:R-:W-:-:S05]  /*67f0*/  IMAD.U32 R3, RZ, RZ, UR52 ;  /* 0x00000034ff037e24 */ /* 0x000fca000f8e00ff */
[----:B------:R-:W-:Y:S01]  /*6800*/  SHF.L.U32 R3, R3, 0x1f, RZ ;  /* 0x0000001f03037819 */ /* 0x000fe200000006ff */
[----:B0-----:R-:W-:-:S04]  /*6810*/  ULEA UR6, UR7, UR6, 0x18 ;  /* 0x0000000607067291 */ /* 0x001fc8000f8ec03f */
[----:B------:R-:W-:-:S09]  /*6820*/  ULEA UR6, UR51, UR6, 0x3 ;  /* 0x0000000633067291 */ /* 0x000fd2000f8e183f */
[----:B------:R0:W1:Y:S01]  /*6830*/  SYNCS.PHASECHK.TRANS64.TRYWAIT P1, [UR6+0x33450], R3 ;  /* 0x03345003ff0075a7 */ /* 0x0000620008020146 */
[----:B------:R-:W-:Y:S05]  /*6840*/  @!P0 BRA `(.L_x_266) ;  /* 0x0000000000048947 */ /* 0x000fea0003800000 */
[----:B------:R-:W-:Y:S01]  /*6850*/  BPT.TRAP 0x1 ;  /* 0x000000040000795c */ /* 0x000fe20000300000 */
.L_x_266:
[----:B-1----:R-:W-:Y:S05]  /*6860*/  @P1 BRA `(.L_x_264) ;  /* 0x0000000000081947 */ /* 0x002fea0003800000 */
[----:B------:R-:W1:Y:S02]  /*6870*/  SYNCS.PHASECHK.TRANS64.TRYWAIT P1, [UR6+0x33450], R3 ;  /* 0x03345003ff0075a7 */ /* 0x000e640008020146 */
[----:B-1----:R-:W-:Y:S05]  /*6880*/  @!P1 BRA `(.L_x_267) ;  /* 0x000000b4009c9947 */ /* 0x002fea0003800000 */
.L_x_264:
[C---:B------:R-:W-:Y:S01]  /*6890*/  FMUL.FTZ R10, R0.reuse, R184 ;  /* 0x000000b8000a7220 */ /* 0x040fe20000410000 */
        /* <DEDUP_REMOVED lines=9> */
[----:B------:R-:W2:Y:S01]  /*6930*/  S2UR UR6, SR_CgaCtaId ;  /* 0x00000000000679c3 */ /* 0x000ea20000008800 */
[C---:B------:R-:W-:Y:S01]  /*6940*/  FMUL.FTZ R185, R0.reuse, R194 ;  /* 0x000000c200b97220 */ /* 0x040fe20000410000 */
[C---:B------:R-:W-:Y:S01]  /*6950*/  FMUL.FTZ R184, R0.reuse, R193 ;  /* 0x000000c100b87220 */ /* 0x040fe20000410000 */
[----:B------:R-:W-:Y:S01]  /*6960*/  MOV R193, 0x400 ;  /* 0x0000040000c17802 */ /* 0x000fe20000000f00 */
[----:B------:R-:W3:Y:S01]  /*6970*/  MUFU.TANH R9, R9 ;  /* 0x0000000900097308 */ /* 0x000ee20000002400 */
[----:B------:R-:W-:Y:S01]  /*6980*/  WARPGROUP.ARRIVE ;  /* 0x00000000000079c5 */ /* 0x000fe20000000000 */
[----:B------:R-:W-:Y:S01]  /*6990*/  UMOV UR7, 0xc0000010 ;  /* 0xc000001000077882 */ /* 0x000fe20000000000 */
[C---:B------:R-:W-:Y:S01]  /*69a0*/  FMUL.FTZ R186, R0.reuse, R195 ;  /* 0x000000c300ba7220 */ /* 0x040fe20000410000 */
[C---:B------:R-:W-:Y:S01]  /*69b0*/  FMUL.FTZ R187, R0.reuse, R196 ;  /* 0x000000c400bb7220 */ /* 0x040fe20000410000 */
[C---:B------:R-:W-:Y:S01]  /*69c0*/  FMUL.FTZ R189, R0.reuse, R198 ;  /* 0x000000c600bd7220 */ /* 0x040fe20000410000 */
[C---:B------:R-:W-:Y:S01]  /*69d0*/  FMUL.FTZ R188, R0.reuse, R197 ;  /* 0x000000c500bc7220 */ /* 0x040fe20000410000 */
[----:B------:R-:W-:Y:S01]  /*69e0*/  FMUL.FTZ R190, R0, R199 ;  /* 0x000000c700be7220 */ /* 0x000fe20000410000 */
[----:B------:R-:W4:Y:S01]  /*69f0*/  MUFU.TANH R12, R12 ;  /* 0x0000000c000c7308 */ /* 0x000f220000002400 */
        /* <DEDUP_REMOVED lines=8> */
[----:B---3--:R-:W-:Y:S01]  /*6a80*/  FMNMX.FTZ R4, R9, R4, !PT ;  /* 0x0000000409047209 */ /* 0x008fe20007810000 */
[C---:B------:R-:W-:Y:S01]  /*6a90*/  FMUL.FTZ R173, R0.reuse, R173 ;  /* 0x000000ad00ad7220 */ /* 0x040fe20000410000 */
[C---:B------:R-:W-:Y:S01]  /*6aa0*/  FMUL.FTZ R175, R0.reuse, R175 ;  /* 0x000000af00af7220 */ /* 0x040fe20000410000 */
[C---:B------:R-:W-:Y:S01]  /*6ab0*/  FMUL.FTZ R176, R0.reuse, R176 ;  /* 0x000000b000b07220 */ /* 0x040fe20000410000 */
[C---:B------:R-:W-:Y:S01]  /*6ac0*/  FMUL.FTZ R178, R0.reuse, R178 ;  /* 0x000000b200b27220 */ /* 0x040fe20000410000 */
[C---:B------:R-:W-:Y:S01]  /*6ad0*/  FMUL.FTZ R177, R0.reuse, R177 ;  /* 0x000000b100b17220 */ /* 0x040fe20000410000 */
[----:B------:R-:W-:Y:S01]  /*6ae0*/  FMUL.FTZ R179, R0, R179 ;  /* 0x000000b300b37220 */ /* 0x000fe20000410000 */
[----:B------:R-:W0:Y:S01]  /*6af0*/  MUFU.TANH R13, R13 ;  /* 0x0000000d000d7308 */ /* 0x000e220000002400 */
[----:B----4-:R-:W-:Y:S01]  /*6b00*/  FMNMX.FTZ R192, R12, R7, !PT ;  /* 0x000000070cc07209 */ /* 0x010fe20007810000 */
        /* <DEDUP_REMOVED lines=15> */
[----:B0-----:R-:W-:Y:S01]  /*6c00*/  FMNMX.FTZ R3, R13, R4, !PT ;  /* 0x000000040d037209 */ /* 0x001fe20007810000 */
[C---:B------:R-:W-:Y:S01]  /*6c10*/  FMUL.FTZ R159, R0.reuse, R159 ;  /* 0x0000009f009f7220 */ /* 0x040fe20000410000 */
[C---:B------:R-:W-:Y:S01]  /*6c20*/  FMUL.FTZ R161, R0.reuse, R161 ;  /* 0x000000a100a17220 */ /* 0x040fe20000410000 */
[C---:B------:R-:W-:Y:S01]  /*6c30*/  FMUL.FTZ R162, R0.reuse, R162 ;  /* 0x000000a200a27220 */ /* 0x040fe20000410000 */
[C---:B------:R-:W-:Y:S01]  /*6c40*/  FMUL.FTZ R164, R0.reuse, R164 ;  /* 0x000000a400a47220 */ /* 0x040fe20000410000 */
[C---:B------:R-:W-:Y:S01]  /*6c50*/  FMUL.FTZ R163, R0.reuse, R163 ;  /* 0x000000a300a37220 */ /* 0x040fe20000410000 */
[----:B------:R-:W-:Y:S01]  /*6c60*/  FMUL.FTZ R165, R0, R165 ;  /* 0x000000a500a57220 */ /* 0x000fe20000410000 */
[----:B------:R-:W0:Y:S01]  /*6c70*/  MUFU.TANH R20, R20 ;  /* 0x0000001400147308 */ /* 0x000e220000002400 */
        /* <DEDUP_REMOVED lines=25> */
[----:B--2---:R-:W-:-:S02]  /*6e10*/  IMAD.U32 R4, RZ, RZ, UR6 ;  /* 0x00000006ff047e24 */ /* 0x004fc4000f8e00ff */
[C---:B------:R-:W-:Y:S01]  /*6e20*/  FMUL.FTZ R151, R0.reuse, R151 ;  /* 0x0000009700977220 */ /* 0x040fe20000410000 */
[C---:B------:R-:W-:Y:S01]  /*6e30*/  FMUL.FTZ R121, R0.reuse, R121 ;  /* 0x0000007900797220 */ /* 0x040fe20000410000 */
[C---:B------:R-:W-:Y:S01]  /*6e40*/  FMUL.FTZ R122, R0.reuse, R122 ;  /* 0x0000007a007a7220 */ /* 0x040fe20000410000 */
[C---:B------:R-:W-:Y:S01]  /*6e50*/  FMUL.FTZ R124, R0.reuse, R124 ;  /* 0x0000007c007c7220 */ /* 0x040fe20000410000 */
[C---:B------:R-:W-:Y:S01]  /*6e60*/  FMUL.FTZ R123, R0.reuse, R123 ;  /* 0x0000007b007b7220 */ /* 0x040fe20000410000 */
[----:B------:R-:W2:Y:S01]  /*6e70*/  MUFU.TANH R186, R186 ;  /* 0x000000ba00ba7308 */ /* 0x000ea20000002400 */
        /* <DEDUP_REMOVED lines=9> */
[----:B------:R-:W-:Y:S01]  /*6f10*/  FMUL.FTZ R133, R0, R133 ;  /* 0x0000008500857220 */ /* 0x000fe20000410000 */
[----:B------:R-:W-:Y:S01]  /*6f20*/  LEA R3, R4, R193, 0x18 ;  /* 0x000000c104037211 */ /* 0x000fe200078ec0ff */
[C---:B------:R-:W-:Y:S01]  /*6f30*/  FMUL.FTZ R134, R0.reuse, R134 ;  /* 0x0000008600867220 */ /* 0x040fe20000410000 */
[----:B------:R-:W-:Y:S01]  /*6f40*/  FMUL.FTZ R135, R0, R135 ;  /* 0x0000008700877220 */ /* 0x000fe20000410000 */
[----:B------:R-:W-:Y:S01]  /*6f50*/  UMOV UR10, UR49 ;  /* 0x00000031000a7c82 */ /* 0x000fe20008000000 */
[----:B------:R-:W-:Y:S01]  /*6f60*/  R2UR UR6, R3 ;  /* 0x00000000030672ca */ /* 0x000fe200000e0000 */
[----:B------:R-:W0:Y:S01]  /*6f70*/  MUFU.TANH R189, R189 ;  /* 0x000000bd00bd7308 */ /* 0x000e220000002400 */
[----:B--2---:R-:W-:Y:S01]  /*6f80*/  FMNMX.FTZ R194, R186, R191, !PT ;  /* 0x000000bfbac27209 */ /* 0x004fe20007810000 */
[----:B------:R-:W2:Y:S06]  /*6f90*/  S2R R224, SR_TID.X ;  /* 0x0000000000e07919 */ /* 0x000eac0000002100 */
[----:B------:R-:W3:Y:S01]  /*6fa0*/  MUFU.TANH R188, R188 ;  /* 0x000000bc00bc7308 */ /* 0x000ee20000002400 */
[----:B-1----:R-:W-:-:S03]  /*6fb0*/  FMNMX.FTZ R191, R187, R192, !PT ;  /* 0x000000c0bbbf7209 */ /* 0x002fc60007810000 */
[----:B------:R-:W-:-:S04]  /*6fc0*/  UIADD3 UR6, UR6, 0x200, URZ ;  /* 0x0000020006067890 */ /* 0x000fc8000fffe03f */
[----:B------:R-:W-:Y:S01]  /*6fd0*/  USHF.R.U32.HI UR6, URZ, 0x4, UR6 ;  /* 0x000000043f067899 */ /* 0x000fe20008011606 */
[----:B------:R-:W1:Y:S01]  /*6fe0*/  MUFU.TANH R190, R190 ;  /* 0x000000be00be7308 */ /* 0x000e620000002400 */
[----:B0-----:R-:W-:Y:S02]  /*6ff0*/  FMNMX.FTZ R193, R189, R194, !PT ;  /* 0x000000c2bdc17209 */ /* 0x001fe40007810000 */
[----:B------:R-:W-:-:S04]  /*7000*/  ULOP3.LUT UR6, UR6, 0x3fff, URZ, 0xc0, !UPT ;  /* 0x00003fff06067892 */ /* 0x000fc8000f8ec03f */
[----:B------:R-:W-:Y:S01]  /*7010*/  ULOP3.LUT UR6, UR6, 0x10000, URZ, 0xfc, !UPT ;  /* 0x0001000006067892 */ /* 0x000fe2000f8efc3f */
[----:B------:R-:W0:Y:S01]  /*7020*/  MUFU.TANH R168, R168 ;  /* 0x000000a800a87308 */ /* 0x000e220000002400 */
[----:B---3--:R-:W-:Y:S02]  /*7030*/  FMNMX.FTZ R191, R188, R191, !PT ;  /* 0x000000bfbcbf7209 */ /* 0x008fe40007810000 */
[----:B------:R-:W-:-:S05]  /*7040*/  UIMAD UR11, UR51, 0x780, UR6 ;  /* 0x00000780330b78a4 */ /* 0x000fca000f8e0206 */
[----:B------:R-:W3:Y:S01]  /*7050*/  MUFU.TANH R170, R170 ;  /* 0x000000aa00aa7308 */ /* 0x000ee20000002400 */
[----:B-1----:R-:W-:Y:S01]  /*7060*/  FMNMX.FTZ R193, R190, R193, !PT ;  /* 0x000000c1bec17209 */ /* 0x002fe20007810000 */
[----:B------:R-:W-:Y:S01]  /*7070*/  UMOV UR6, UR11 ;  /* 0x0000000b00067c82 */ /* 0x000fe20008000000 */
[----:B--2---:R-:W-:Y:S01]  /*7080*/  LOP3.LUT P1, RZ, R224, 0x7f, RZ, 0xc0, !PT ;  /* 0x0000007fe0ff7812 */ /* 0x004fe2000782c0ff */
[----:B------:R-:W-:Y:S01]  /*7090*/  QGMMA.64x192x32.F32.E4M3.E4M3 R24, R200, gdesc[UR4], R24, gsb0 ;  /* 0x02e00004c8187df3 */ /* 0x000fe20008000818 */
[----:B------:R-:W-:Y:S01]  /*70a0*/  UIADD3 UR6, UR11, 0x180, URZ ;  /* 0x000001800b067890 */ /* 0x000fe2000fffe03f */
[----:B------:R-:W-:Y:S02]  /*70b0*/  UMOV UR7, 0xc0000010 ;  /* 0xc000001000077882 */ /* 0x000fe40000000000 */
[----:B------:R-:W1:Y:S01]  /*70c0*/  MUFU.TANH R169, R169 ;  /* 0x000000a900a97308 */ /* 0x000e620000002400 */
[----:B0-----:R-:W-:-:S07]  /*70d0*/  FMNMX.FTZ R192, R168, R191, !PT ;  /* 0x000000bfa8c07209 */ /* 0x001fce0007810000 */
[----:B------:R-:W0:Y:S01]  /*70e0*/  MUFU.TANH R171, R171 ;  /* 0x000000ab00ab7308 */ /* 0x000e220000002400 */
[----:B---3--:R-:W-:-:S07]  /*70f0*/  FMNMX.FTZ R194, R170, R193, !PT ;  /* 0x000000c1aac27209 */ /* 0x008fce0007810000 */
[----:B------:R-:W2:Y:S01]  /*7100*/  MUFU.TANH R172, R172 ;  /* 0x000000ac00ac7308 */ /* 0x000ea20000002400 */
[----:B-1----:R-:W-:-:S07]  /*7110*/  FMNMX.FTZ R191, R169, R192, !PT ;  /* 0x000000c0a9bf7209 */ /* 0x002fce0007810000 */
[----:B------:R-:W1:Y:S01]  /*7120*/  MUFU.TANH R174, R174 ;  /* 0x000000ae00ae7308 */ /* 0x000e620000002400 */
[----:B0-----:R-:W-:-:S07]  /*7130*/  FMNMX.FTZ R193, R171, R194, !PT ;  /* 0x000000c2abc17209 */ /* 0x001fce0007810000 */
[----:B------:R-:W0:Y:S01]  /*7140*/  MUFU.TANH R173, R173 ;  /* 0x000000ad00ad7308 */ /* 0x000e220000002400 */
[----:B--2---:R-:W-:-:S07]  /*7150*/  FMNMX.FTZ R192, R172, R191, !PT ;  /* 0x000000bfacc07209 */ /* 0x004fce0007810000 */
        /* <DEDUP_REMOVED lines=23> */
[----:B--2---:R-:W-:Y:S01]  /*72d0*/  FMNMX.FTZ R192, R152, R191, !PT ;  /* 0x000000bf98c07209 */ /* 0x004fe20007810000 */
[----:B------:R-:W-:-:S06]  /*72e0*/  FMUL.FTZ R191, R0, R126 ;  /* 0x0000007e00bf7220 */ /* 0x000fcc0000410000 */
        /* <DEDUP_REMOVED lines=18> */
[----:B------:R-:W-:Y:S02]  /*7410*/  WARPGROUP.DEPBAR.LE gsb0, 0x0 ;  /* 0x00008000000079c5 */ /* 0x000fe40000010000 */
[----:B------:R-:W-:Y:S01]  /*7420*/  WARPGROUP.ARRIVE ;  /* 0x00000000000079c5 */ /* 0x000fe20000000000 */
[----:B------:R-:W-:-:S03]  /*7430*/  IMAD.U32 R200, RZ, RZ, UR50 ;  /* 0x00000032ffc87e24 */ /* 0x000fc6000f8e00ff */
[----:B------:R-:W2:Y:S01]  /*7440*/  MUFU.TANH R163, R163 ;  /* 0x000000a300a37308 */ /* 0x000ea20000002400 */
[----:B-1----:R-:W-:Y:S01]  /*7450*/  FMNMX.FTZ R192, R162, R195, !PT ;  /* 0x000000c3a2c07209 */ /* 0x002fe20007810000 */
[----:B------:R-:W-:Y:S01]  /*7460*/  QGMMA.64x192x32.F32.E4M3.E4M3 R24, R204, gdesc[UR4], R24, gsb0 ;  /* 0x02e00004cc187df3 */ /* 0x000fe20008000818 */
[----:B------:R-:W-:Y:S01]  /*7470*/  UIADD3 UR6, UR11, 0x300, URZ ;  /* 0x000003000b067890 */ /* 0x000fe2000fffe03f */
[----:B------:R-:W-:-:S04]  /*7480*/  UMOV UR7, 0xc0000010 ;  /* 0xc000001000077882 */ /* 0x000fc80000000000 */
        /* <DEDUP_REMOVED lines=50> */
[----:B0-----:R-:W-:Y:S01]  /*77b0*/  FMNMX.FTZ R126, R124, R193, !PT ;  /* 0x000000c17c7e7209 */ /* 0x001fe20007810000 */
[----:B------:R-:W-:Y:S02]  /*77c0*/  WARPGROUP.DEPBAR.LE gsb0, 0x0 ;  /* 0x00008000000079c5 */ /* 0x000fe40000010000 */
[----:B------:R-:W-:-:S04]  /*77d0*/  WARPGROUP.ARRIVE ;  /* 0x00000000000079c5 */ /* 0x000fc80000000000 */
[----:B------:R-:W0:Y:S01]  /*77e0*/  MUFU.TANH R191, R191 ;  /* 0x000000bf00bf7308 */ /* 0x000e220000002400 */
[----:B--2---:R-:W-:Y:S01]  /*77f0*/  FMNMX.FTZ R132, R123, R132, !PT ;  /* 0x000000847b847209 */ /* 0x004fe20007810000 */
[----:B------:R-:W-:Y:S01]  /*7800*/  QGMMA.64x192x32.F32.E4M3.E4M3 R24, R208, gdesc[UR4], R24, gsb0 ;  /* 0x02e00004d0187df3 */ /* 0x000fe20008000818 */
[----:B------:R-:W-:Y:S01]  /*7810*/  UIADD3 UR6, UR11, 0x480, URZ ;  /* 0x000004800b067890 */ /* 0x000fe2000fffe03f */
[----:B-1----:R-:W-:Y:S01]  /*7820*/  FMNMX.FTZ R193, R125, R126, !PT ;  /* 0x0000007e7dc17209 */ /* 0x002fe20007810000 */
[----:B------:R-:W-:-:S03]  /*7830*/  UMOV UR7, 0xc0000010 ;  /* 0xc000001000077882 */ /* 0x000fc60000000000 */
[----:B------:R-:W1:Y:S08]  /*7840*/  MUFU.TANH R128, R128 ;  /* 0x0000008000807308 */ /* 0x000e700000002400 */
[----:B------:R-:W2:Y:S01]  /*7850*/  MUFU.TANH R127, R127 ;  /* 0x0000007f007f7308 */ /* 0x000ea20000002400 */
[----:B0-----:R-:W-:-:S07]  /*7860*/  FMNMX.FTZ R132, R191, R132, !PT ;  /* 0x00000084bf847209 */ /* 0x001fce0007810000 */
[----:B------:R-:W0:Y:S01]  /*7870*/  MUFU.TANH R129, R129 ;  /* 0x0000008100817308 */ /* 0x000e220000002400 */
[----:B-1----:R-:W-:-:S07]  /*7880*/  FMNMX.FTZ R126, R128, R193, !PT ;  /* 0x000000c1807e7209 */ /* 0x002fce0007810000 */
[----:B------:R-:W1:Y:S01]  /*7890*/  MUFU.TANH R130, R130 ;  /* 0x0000008200827308 */ /* 0x000e620000002400 */
[----:B--2---:R-:W-:-:S07]  /*78a0*/  FMNMX.FTZ R195, R127, R132, !PT ;  /* 0x000000847fc37209 */ /* 0x004fce0007810000 */
        /* <DEDUP_REMOVED lines=9> */
[----:B-1----:R-:W-:-:S05]  /*7940*/  FMNMX.FTZ R193, R133, R126, !PT ;  /* 0x0000007e85c17209 */ /* 0x002fca0007810000 */
[----:B------:R-:W1:Y:S01]  /*7950*/  SHFL.BFLY PT, R126, R193, 0x2, 0x1f ;  /* 0x0c401f00c17e7f89 */ /* 0x000e6200000e0000 */
[----:B--2---:R-:W-:-:S04]  /*7960*/  FMNMX.FTZ R132, R134, R195, !PT ;  /* 0x000000c386847209 */ /* 0x004fc80007810000 */
[----:B0-----:R-:W-:-:S05]  /*7970*/  FMNMX.FTZ R194, R135, R132, !PT ;  /* 0x0000008487c27209 */ /* 0x001fca0007810000 */
[----:B------:R-:W0:Y:S01]  /*7980*/  SHFL.BFLY PT, R197, R194, 0x2, 0x1f ;  /* 0x0c401f00c2c57f89 */ /* 0x000e2200000e0000 */
[----:B-1----:R-:W-:Y:S01]  /*7990*/  FMNMX.FTZ R195, R193, R126, !PT ;  /* 0x0000007ec1c37209 */ /* 0x002fe20007810000 */
[----:B------:R-:W-:-:S04]  /*79a0*/  IMAD.U32 R193, RZ, RZ, UR10 ;  /* 0x0000000affc17e24 */ /* 0x000fc8000f8e00ff */
[----:B------:R-:W1:Y:S01]  /*79b0*/  SHFL.BFLY PT, R126, R195, 0x1, 0x1f ;  /* 0x0c201f00c37e7f89 */ /* 0x000e6200000e0000 */
[----:B0-----:R-:W-:-:S05]  /*79c0*/  FMNMX.FTZ R197, R194, R197, !PT ;  /* 0x000000c5c2c57209 */ /* 0x001fca0007810000 */
[----:B------:R-:W0:Y:S01]  /*79d0*/  SHFL.BFLY PT, R132, R197, 0x1, 0x1f ;  /* 0x0c201f00c5847f89 */ /* 0x000e2200000e0000 */
[----:B-1----:R-:W-:Y:S01]  /*79e0*/  FMNMX.FTZ R126, R195, R126, !PT ;  /* 0x0000007ec37e7209 */ /* 0x002fe20007810000 */
        /* <DEDUP_REMOVED lines=10> */
[----:B0-----:R-:W-:Y:S01]  /*7a90*/  FMNMX.FTZ R132, R197, R132, !PT ;  /* 0x00000084c5847209 */ /* 0x001fe20007810000 */
[----:B------:R-:W-:Y:S01]  /*7aa0*/  MUFU.EX2 R10, R10 ;  /* 0x0000000a000a7308 */ /* 0x000fe20000000800 */
[----:B------:R-:W-:-:S01]  /*7ab0*/  FFMA.FTZ R187, R187, UR10, -R193 ;  /* 0x0000000abbbb7c23 */ /* 0x000fc200080108c1 */
[--C-:B------:R-:W-:Y:S01]  /*7ac0*/  FFMA.FTZ R188, R188, UR10, -R193.reuse ;  /* 0x0000000abcbc7c23 */ /* 0x100fe200080108c1 */
[----:B------:R-:W-:-:S01]  /*7ad0*/  FFMA.FTZ R168, R168, UR10, -R193 ;  /* 0x0000000aa8a87c23 */ /* 0x000fc200080108c1 */
[----:B------:R-:W-:Y:S01]  /*7ae0*/  FADD.FTZ R5, -R132, R7 ;  /* 0x0000000784057221 */ /* 0x000fe20000010100 */
[----:B------:R-:W-:-:S01]  /*7af0*/  FFMA.FTZ R169, R169, UR10, -R193 ;  /* 0x0000000aa9a97c23 */ /* 0x000fc200080108c1 */
[--C-:B------:R-:W-:Y:S01]  /*7b00*/  FFMA.FTZ R172, R172, UR10, -R193.reuse ;  /* 0x0000000aacac7c23 */ /* 0x100fe200080108c1 */
[----:B------:R-:W-:-:S01]  /*7b10*/  FFMA.FTZ R173, R173, UR10, -R193 ;  /* 0x0000000aadad7c23 */ /* 0x000fc200080108c1 */
[----:B------:R0:W1:Y:S01]  /*7b20*/  MUFU.EX2 R7, R194 ;  /* 0x000000c200077308 */ /* 0x0000620000000800 */
[----:B------:R-:W-:Y:S01]  /*7b30*/  FMUL.FTZ R5, R5, UR10 ;  /* 0x0000000a05057c20 */ /* 0x000fe20008410000 */
[--C-:B------:R-:W-:Y:S01]  /*7b40*/  FFMA.FTZ R176, R176, UR10, -R193.reuse ;  /* 0x0000000ab0b07c23 */ /* 0x100fe200080108c1 */
[----:B------:R-:W-:-:S01]  /*7b50*/  FFMA.FTZ R177, R177, UR10, -R193 ;  /* 0x0000000ab1b17c23 */ /* 0x000fc200080108c1 */
[--C-:B------:R-:W-:Y:S01]  /*7b60*/  FFMA.FTZ R180, R180, UR10, -R193.reuse ;  /* 0x0000000ab4b47c23 */ /* 0x100fe200080108c1 */
[----:B------:R-:W-:-:S01]  /*7b70*/  FFMA.FTZ R181, R181, UR10, -R193 ;  /* 0x0000000ab5b57c23 */ /* 0x000fc200080108c1 */
[--C-:B------:R-:W-:Y:S01]  /*7b80*/  FFMA.FTZ R152, R152, UR10, -R193.reuse ;  /* 0x0000000a98987c23 */ /* 0x100fe200080108c1 */
[----:B------:R-:W-:-:S01]  /*7b90*/  FFMA.FTZ R153, R153, UR10, -R193 ;  /* 0x0000000a99997c23 */ /* 0x000fc200080108c1 */
[----:B------:R-:W-:Y:S01]  /*7ba0*/  MUFU.EX2 R5, R5 ;  /* 0x0000000500057308 */ /* 0x000fe20000000800 */
[----:B0-----:R-:W-:-:S01]  /*7bb0*/  FFMA.FTZ R194, R132, R195, -8 ;  /* 0xc100000084c27423 */ /* 0x001fc200000100c3 */
[--C-:B------:R-:W-:Y:S01]  /*7bc0*/  FFMA.FTZ R156, R156, UR10, -R193.reuse ;  /* 0x0000000a9c9c7c23 */ /* 0x100fe200080108c1 */
[----:B------:R-:W-:-:S01]  /*7bd0*/  FFMA.FTZ R157, R157, UR10, -R193 ;  /* 0x0000000a9d9d7c23 */ /* 0x000fc200080108c1 */
[----:B------:R-:W-:Y:S01]  /*7be0*/  FFMA.FTZ R160, R160, UR10, -R193 ;  /* 0x0000000aa0a07c23 */ /* 0x000fe200080108c1 */
[----:B------:R-:W-:-:S01]  /*7bf0*/  FFMA.FTZ R12, R12, UR10, -R194 ;  /* 0x0000000a0c0c7c23 */ /* 0x000fc200080108c2 */
[--C-:B------:R-:W-:Y:S01]  /*7c00*/  FFMA.FTZ R11, R11, UR10, -R194.reuse ;  /* 0x0000000a0b0b7c23 */ /* 0x100fe200080108c2 */
[----:B------:R-:W-:-:S01]  /*7c10*/  FFMA.FTZ R15, R15, UR10, -R194 ;  /* 0x0000000a0f0f7c23 */ /* 0x000fc200080108c2 */
[----:B------:R-:W0:Y:S01]  /*7c20*/  MUFU.EX2 R9, R9 ;  /* 0x0000000900097308 */ /* 0x000e220000000800 */
[----:B------:R-:W-:-:S01]  /*7c30*/  FFMA.FTZ R20, R20, UR10, -R194 ;  /* 0x0000000a14147c23 */ /* 0x000fc200080108c2 */
[--C-:B------:R-:W-:Y:S01]  /*7c40*/  FFMA.FTZ R185, R185, UR10, -R194.reuse ;  /* 0x0000000ab9b97c23 */ /* 0x100fe200080108c2 */
[----:B------:R-:W-:-:S01]  /*7c50*/  FFMA.FTZ R186, R186, UR10, -R194 ;  /* 0x0000000ababa7c23 */ /* 0x000fc200080108c2 */
[----:B-1----:R-:W-:Y:S01]  /*7c60*/  FFMA.FTZ R6, R7, R6, R10 ;  /* 0x0000000607067223 */ /* 0x002fe2000001000a */
[----:B------:R-:W-:-:S01]  /*7c70*/  FFMA.FTZ R189, R189, UR10, -R194 ;  /* 0x0000000abdbd7c23 */ /* 0x000fc200080108c2 */
[----:B------:R-:W-:Y:S01]  /*7c80*/  FFMA.FTZ R190, R190, UR10, -R194 ;  /* 0x0000000abebe7c23 */ /* 0x000fe200080108c2 */
        /* <DEDUP_REMOVED lines=10> */
[----:B0-----:R-:W-:-:S01]  /*7d30*/  FADD.FTZ R6, R9, R6 ;  /* 0x0000000609067221 */ /* 0x001fc20000010000 */
[--C-:B------:R-:W-:Y:S01]  /*7d40*/  FFMA.FTZ R145, R145, UR10, -R193.reuse ;  /* 0x0000000a91917c23 */ /* 0x100fe200080108c1 */
[----:B------:R-:W-:-:S01]  /*7d50*/  FFMA.FTZ R148, R148, UR10, -R193 ;  /* 0x0000000a94947c23 */ /* 0x000fc200080108c1 */
[--C-:B------:R-:W-:Y:S01]  /*7d60*/  FFMA.FTZ R149, R149, UR10, -R193.reuse ;  /* 0x0000000a95957c23 */ /* 0x100fe200080108c1 */
[----:B------:R-:W-:-:S01]  /*7d70*/  FFMA.FTZ R120, R120, UR10, -R193 ;  /* 0x0000000a78787c23 */ /* 0x000fc200080108c1 */
[--C-:B------:R-:W-:Y:S01]  /*7d80*/  FFMA.FTZ R121, R121, UR10, -R193.reuse ;  /* 0x0000000a79797c23 */ /* 0x100fe200080108c1 */
[----:B------:R-:W-:-:S01]  /*7d90*/  FFMA.FTZ R124, R124, UR10, -R193 ;  /* 0x0000000a7c7c7c23 */ /* 0x000fc200080108c1 */
[----:B------:R-:W0:Y:S01]  /*7da0*/  MUFU.EX2 R13, R13 ;  /* 0x0000000d000d7308 */ /* 0x000e220000000800 */
[----:B-1----:R-:W-:-:S01]  /*7db0*/  FFMA.FTZ R8, R5, R8, R12 ;  /* 0x0000000805087223 */ /* 0x002fc2000001000c */
[--C-:B------:R-:W-:Y:S01]  /*7dc0*/  FFMA.FTZ R125, R125, UR10, -R193.reuse ;  /* 0x0000000a7d7d7c23 */ /* 0x100fe200080108c1 */
[----:B------:R-:W-:-:S01]  /*7dd0*/  FFMA.FTZ R128, R128, UR10, -R193 ;  /* 0x0000000a80807c23 */ /* 0x000fc200080108c1 */
[--C-:B------:R-:W-:Y:S01]  /*7de0*/  FFMA.FTZ R129, R129, UR10, -R193.reuse ;  /* 0x0000000a81817c23 */ /* 0x100fe200080108c1 */
[----:B------:R-:W-:-:S01]  /*7df0*/  FFMA.FTZ R192, R192, UR10, -R193 ;  /* 0x0000000ac0c07c23 */ /* 0x000fc200080108c1 */
[----:B------:R-:W-:Y:S01]  /*7e00*/  FFMA.FTZ R133, R133, UR10, -R193 ;  /* 0x0000000a85857c23 */ /* 0x000fe200080108c1 */
[----:B------:R-:W-:-:S01]  /*7e10*/  FFMA.FTZ R170, R170, UR10, -R194 ;  /* 0x0000000aaaaa7c23 */ /* 0x000fc200080108c2 */
[----:B------:R-:W1:Y:S01]  /*7e20*/  MUFU.EX2 R15, R15 ;  /* 0x0000000f000f7308 */ /* 0x000e620000000800 */
[----:B--2---:R-:W-:-:S01]  /*7e30*/  FADD.FTZ R8, R11, R8 ;  /* 0x000000080b087221 */ /* 0x004fc20000010000 */
[--C-:B------:R-:W-:Y:S01]  /*7e40*/  FFMA.FTZ R171, R171, UR10, -R194.reuse ;  /* 0x0000000aabab7c23 */ /* 0x100fe200080108c2 */
[----:B------:R-:W-:-:S01]  /*7e50*/  FFMA.FTZ R174, R174, UR10, -R194 ;  /* 0x0000000aaeae7c23 */ /* 0x000fc200080108c2 */
[--C-:B------:R-:W-:Y:S01]  /*7e60*/  FFMA.FTZ R175, R175, UR10, -R194.reuse ;  /* 0x0000000aafaf7c23 */ /* 0x100fe200080108c2 */
[----:B------:R-:W-:-:S01]  /*7e70*/  FFMA.FTZ R178, R178, UR10, -R194 ;  /* 0x0000000ab2b27c23 */ /* 0x000fc200080108c2 */
[----:B------:R-:W-:-:S02]  /*7e80*/  WARPGROUP.DEPBAR.LE gsb0, 0x0 ;  /* 0x00008000000079c5 */ /* 0x000fc40000010000 */
[----:B------:R-:W-:Y:S01]  /*7e90*/  WARPGROUP.ARRIVE ;  /* 0x00000000000079c5 */ /* 0x000fe20000000000 */
[----:B------:R-:W2:Y:S01]  /*7ea0*/  MUFU.EX2 R14, R14 ;  /* 0x0000000e000e7308 */ /* 0x000ea20000000800 */
[----:B0-----:R-:W-:-:S01]  /*7eb0*/  FADD.FTZ R193, R13, R6 ;  /* 0x000000060dc17221 */ /* 0x001fc20000010000 */
[--C-:B------:R-:W-:Y:S01]  /*7ec0*/  FFMA.FTZ R179, R179, UR10, -R194.reuse ;  /* 0x0000000ab3b37c23 */ /* 0x100fe200080108c2 */
[----:B------:R-:W-:-:S01]  /*7ed0*/  FFMA.FTZ R182, R182, UR10, -R194 ;  /* 0x0000000ab6b67c23 */ /* 0x000fc200080108c2 */
[--C-:B------:R-:W-:Y:S01]  /*7ee0*/  FFMA.FTZ R183, R183, UR10, -R194.reuse ;  /* 0x0000000ab7b77c23 */ /* 0x100fe200080108c2 */
[----:B------:R-:W-:Y:S01]  /*7ef0*/  QGMMA.64x192x32.F32.E4M3.E4M3 R24, R212, gdesc[UR4], R24, gsb0 ;  /* 0x02e00004d4187df3 */ /* 0x000fe20008000818 */
[----:B------:R-:W-:Y:S01]  /*7f00*/  UIADD3 UR6, UR11, 0x600, URZ ;  /* 0x000006000b067890 */ /* 0x000fe2000fffe03f */
[----:B------:R-:W-:Y:S01]  /*7f10*/  FFMA.FTZ R154, R154, UR10, -R194 ;  /* 0x0000000a9a9a7c23 */ /* 0x000fe200080108c2 */
[----:B------:R-:W0:Y:S01]  /*7f20*/  MUFU.EX2 R20, R20 ;  /* 0x0000001400147308 */ /* 0x000e220000000800 */
[----:B------:R-:W-:Y:S01]  /*7f30*/  UMOV UR7, 0xc0000010 ;  /* 0xc000001000077882 */ /* 0x000fe20000000000 */
[----:B-1----:R-:W-:Y:S01]  /*7f40*/  FADD.FTZ R195, R15, R8 ;  /* 0x000000080fc37221 */ /* 0x002fe20000010000 */
        /* <DEDUP_REMOVED lines=22> */
[----:B-1----:R-:W-:-:S01]  /*80b0*/  FADD.FTZ R193, R21, R6 ;  /* 0x0000000615c17221 */ /* 0x002fc20000010000 */
[--C-:B------:R-:W-:Y:S01]  /*80c0*/  FFMA.FTZ R196, R127, UR10, -R194.reuse ;  /* 0x0000000a7fc47c23 */ /* 0x100fe200080108c2 */
[----:B------:R-:W-:-:S01]  /*80d0*/  FFMA.FTZ R127, R130, UR10, -R194 ;  /* 0x0000000a827f7c23 */ /* 0x000fc200080108c2 */
[--C-:B------:R-:W-:Y:S01]  /*80e0*/  FFMA.FTZ R191, R191, UR10, -R194.reuse ;  /* 0x0000000abfbf7c23 */ /* 0x100fe200080108c2 */
[----:B------:R-:W-:-:S01]  /*80f0*/  FFMA.FTZ R134, R134, UR10, -R194 ;  /* 0x0000000a86867c23 */ /* 0x000fc200080108c2 */
[----:B------:R-:W-:-:S02]  /*8100*/  FFMA.FTZ R135, R135, UR10, -R194 ;  /* 0x0000000a87877c23 */ /* 0x000fc400080108c2 */
[----:B------:R-:W1:Y:S01]  /*8110*/  MUFU.EX2 R186, R186 ;  /* 0x000000ba00ba7308 */ /* 0x000e620000000800 */
[----:B--2---:R-:W-:-:S07]  /*8120*/  FADD.FTZ R195, R185, R8 ;  /* 0x00000008b9c37221 */ /* 0x004fce0000010000 */
[----:B------:R-:W2:Y:S01]  /*8130*/  MUFU.EX2 R187, R187 ;  /* 0x000000bb00bb7308 */ /* 0x000ea20000000800 */
[----:B0-----:R-:W-:-:S07]  /*8140*/  FADD.FTZ R6, R184, R193 ;  /* 0x000000c1b8067221 */ /* 0x001fce0000010000 */
[----:B------:R-:W0:Y:S01]  /*8150*/  MUFU.EX2 R189, R189 ;  /* 0x000000bd00bd7308 */ /* 0x000e220000000800 */
[----:B-1----:R-:W-:-:S07]  /*8160*/  FADD.FTZ R8, R186, R195 ;  /* 0x000000c3ba087221 */ /* 0x002fce0000010000 */
        /* <DEDUP_REMOVED lines=37> */
[----:B--2---:R-:W-:-:S01]  /*83c0*/  FADD.FTZ R193, R181, R6 ;  /* 0x00000006b5c17221 */ /* 0x004fc20000010000 */
[----:B------:R-:W-:Y:S02]  /*83d0*/  WARPGROUP.DEPBAR.LE gsb0, 0x0 ;  /* 0x00008000000079c5 */ /* 0x000fe40000010000 */
[----:B------:R-:W-:-:S04]  /*83e0*/  WARPGROUP.ARRIVE ;  /* 0x00000000000079c5 */ /* 0x000fc80000000000 */
[----:B------:R-:W2:Y:S01]  /*83f0*/  MUFU.EX2 R154, R154 ;  /* 0x0000009a009a7308 */ /* 0x000ea20000000800 */
[----:B0-----:R-:W-:-:S01]  /*8400*/  FADD.FTZ R195, R183, R8 ;  /* 0x00000008b7c37221 */ /* 0x001fc20000010000 */
[----:B------:R-:W-:Y:S06]  /*8410*/  QGMMA.64x192x32.F32.E4M3.E4M3 R24, R216, gdesc[UR4], R24, gsb0 ;  /* 0x02e00004d8187df3 */ /* 0x000fec0008000818 */
        /* <DEDUP_REMOVED lines=46> */
[----:B------:R-:W-:-:S06]  /*8700*/  IADD3 R6, -R22, 0xb, RZ ;  /* 0x0000000b16067810 */ /* 0x000fcc0007ffe1ff */
[----:B------:R-:W2:Y:S01]  /*8710*/  MUFU.EX2 R146, R146 ;  /* 0x0000009200927308 */ /* 0x000ea20000000800 */
[----:B0-----:R-:W-:-:S07]  /*8720*/  FADD.FTZ R195, R143, R8 ;  /* 0x000000088fc37221 */ /* 0x001fce0000010000 */
[----:B------:R-:W0:Y:S01]  /*8730*/  MUFU.EX2 R145, R145 ;  /* 0x0000009100917308 */ /* 0x000e220000000800 */
[----:B-1----:R-:W-:-:S07]  /*8740*/  FADD.FTZ R8, R144, R193 ;  /* 0x000000c190087221 */ /* 0x002fce0000010000 */
[----:B------:R-:W1:Y:S01]  /*8750*/  MUFU.EX2 R147, R147 ;  /* 0x0000009300937308 */ /* 0x000e620000000800 */
[----:B--2---:R-:W-:-:S01]  /*8760*/  FADD.FTZ R130, R146, R195 ;  /* 0x000000c392827221 */ /* 0x004fc20000010000 */
[----:B------:R-:W-:-:S06]  /*8770*/  WARPGROUP.DEPBAR.LE gsb0, 0x0 ;  /* 0x00008000000079c5 */ /* 0x000fcc0000010000 */
[----:B------:R-:W2:Y:S01]  /*8780*/  MUFU.EX2 R148, R148 ;  /* 0x0000009400947308 */ /* 0x000ea20000000800 */
[----:B0-----:R-:W-:-:S07]  /*8790*/  FADD.FTZ R193, R145, R8 ;  /* 0x0000000891c17221 */ /* 0x001fce0000010000 */
[----:B------:R-:W0:Y:S01]  /*87a0*/  MUFU.EX2 R150, R150 ;  /* 0x0000009600967308 */ /* 0x000e220000000800 */
[----:B-1----:R-:W-:-:S01]  /*87b0*/  FADD.FTZ R195, R147, R130 ;  /* 0x0000008293c37221 */ /* 0x002fc20000010000 */
[----:B------:R-:W-:-:S06]  /*87c0*/  FFMA.FTZ R130, R131, UR10, -R194 ;  /* 0x0000000a83827c23 */ /* 0x000fcc00080108c2 */
[----:B------:R-:W1:Y:S01]  /*87d0*/  MUFU.EX2 R149, R149 ;  /* 0x0000009500957308 */ /* 0x000e620000000800 */
[----:B--2---:R-:W-:-:S07]  /*87e0*/  FADD.FTZ R8, R148, R193 ;  /* 0x000000c194087221 */ /* 0x004fce0000010000 */
[----:B------:R-:W2:Y:S01]  /*87f0*/  MUFU.EX2 R151, R151 ;  /* 0x0000009700977308 */ /* 0x000ea20000000800 */
[----:B0-----:R-:W-:-:S01]  /*8800*/  FADD.FTZ R198, R150, R195 ;  /* 0x000000c396c67221 */ /* 0x001fc20000010000 */
[----:B------:R-:W-:Y:S01]  /*8810*/  @!P1 IMAD R195, R200, 0x8, R3 ;  /* 0x00000008c8c39824 */ /* 0x000fe200078e0203 */
[----:B------:R0:W-:Y:S06]  /*8820*/  BAR.ARV R6, 0x100 ;  /* 0x000400060000751d */ /* 0x0001ec0000002000 */
[----:B------:R-:W3:Y:S01]  /*8830*/  MUFU.EX2 R120, R120 ;  /* 0x0000007800787308 */ /* 0x000ee20000000800 */
[----:B-1----:R-:W-:-:S01]  /*8840*/  FADD.FTZ R131, R149, R8 ;  /* 0x0000000895837221 */ /* 0x002fc20000010000 */
[----:B0-----:R-:W-:-:S05]  /*8850*/  @!P1 VIADD R6, R195, 0x33440 ;  /* 0x00033440c3069836 */ /* 0x001fca0000000000 */
[----:B------:R-:W-:Y:S01]  /*8860*/  @!P1 PRMT R6, RZ, 0x654, R6 ;  /* 0x00000654ff069816 */ /* 0x000fe20000000006 */
[----:B------:R-:W0:Y:S01]  /*8870*/  MUFU.EX2 R122, R122 ;  /* 0x0000007a007a7308 */ /* 0x000e220000000800 */
[----:B--2---:R-:W-:-:S02]  /*8880*/  FADD.FTZ R193, R151, R198 ;  /* 0x000000c697c17221 */ /* 0x004fc40000010000 */
[----:B------:R1:W-:Y:S05]  /*8890*/  @!P1 SYNCS.ARRIVE.TRANS64.RED.A1T0 RZ, [R6+URZ], RZ ;  /* 0x000000ff06ff99a7 */ /* 0x0003ea000810043f */
[----:B------:R-:W2:Y:S01]  /*88a0*/  MUFU.EX2 R121, R121 ;  /* 0x0000007900797308 */ /* 0x000ea20000000800 */
[----:B---3--:R-:W-:-:S07]  /*88b0*/  FADD.FTZ R8, R120, R131 ;  /* 0x0000008378087221 */ /* 0x008fce0000010000 */
[----:B------:R-:W3:Y:S01]  /*88c0*/  MUFU.EX2 R123, R123 ;  /* 0x0000007b007b7308 */ /* 0x000ee20000000800 */
[----:B0-----:R-:W-:-:S07]  /*88d0*/  FADD.FTZ R198, R122, R193 ;  /* 0x000000c17ac67221 */ /* 0x001fce0000010000 */
[----:B------:R-:W0:Y:S01]  /*88e0*/  MUFU.EX2 R124, R124 ;  /* 0x0000007c007c7308 */ /* 0x000e220000000800 */
[----:B--2---:R-:W-:-:S07]  /*88f0*/  FADD.FTZ R131, R121, R8 ;  /* 0x0000000879837221 */ /* 0x004fce0000010000 */
[----:B------:R-:W2:Y:S01]  /*8900*/  MUFU.EX2 R191, R191 ;  /* 0x000000bf00bf7308 */ /* 0x000ea20000000800 */
[----:B---3--:R-:W-:-:S07]  /*8910*/  FADD.FTZ R198, R123, R198 ;  /* 0x000000c67bc67221 */ /* 0x008fce0000010000 */
[----:B------:R-:W3:Y:S01]  /*8920*/  MUFU.EX2 R125, R125 ;  /* 0x0000007d007d7308 */ /* 0x000ee20000000800 */
[----:B0-----:R-:W-:-:S07]  /*8930*/  FADD.FTZ R8, R124, R131 ;  /* 0x000000837c087221 */ /* 0x001fce0000010000 */
[----:B------:R-:W1:Y:S01]  /*8940*/  MUFU.EX2 R196, R196 ;  /* 0x000000c400c47308 */ /* 0x000e620000000800 */
[----:B--2---:R-:W-:-:S07]  /*8950*/  FADD.FTZ R131, R191, R198 ;  /* 0x000000c6bf837221 */ /* 0x004fce0000010000 */
[----:B------:R-:W0:Y:S01]  /*8960*/  MUFU.EX2 R128, R128 ;  /* 0x0000008000807308 */ /* 0x000e220000000800 */
[----:B---3--:R-:W-:-:S07]  /*8970*/  FADD.FTZ R193, R125, R8 ;  /* 0x000000087dc17221 */ /* 0x008fce0000010000 */
[----:B------:R-:W2:Y:S01]  /*8980*/  MUFU.EX2 R127, R127 ;  /* 0x0000007f007f7308 */ /* 0x000ea20000000800 */
[----:B-1----:R-:W-:-:S07]  /*8990*/  FADD.FTZ R6, R196, R131 ;  /* 0x00000083c4067221 */ /* 0x002fce0000010000 */
[----:B------:R-:W1:Y:S01]  /*89a0*/  MUFU.EX2 R129, R129 ;  /* 0x0000008100817308 */ /* 0x000e620000000800 */
[----:B0-----:R-:W-:-:S07]  /*89b0*/  FADD.FTZ R8, R128, R193 ;  /* 0x000000c180087221 */ /* 0x001fce0000010000 */
[----:B------:R-:W0:Y:S01]  /*89c0*/  MUFU.EX2 R130, R130 ;  /* 0x0000008200827308 */ /* 0x000e220000000800 */
[----:B--2---:R-:W-:-:S07]  /*89d0*/  FADD.FTZ R131, R127, R6 ;  /* 0x000000067f837221 */ /* 0x004fce0000010000 */
[----:B------:R-:W2:Y:S01]  /*89e0*/  MUFU.EX2 R192, R192 ;  /* 0x000000c000c07308 */ /* 0x000ea20000000800 */
[----:B-1----:R-:W-:-:S07]  /*89f0*/  FADD.FTZ R193, R129, R8 ;  /* 0x0000000881c17221 */ /* 0x002fce0000010000 */
[----:B------:R-:W1:Y:S01]  /*8a00*/  MUFU.EX2 R134, R134 ;  /* 0x0000008600867308 */ /* 0x000e620000000800 */
[----:B0-----:R-:W-:-:S07]  /*8a10*/  FADD.FTZ R131, R130, R131 ;  /* 0x0000008382837221 */ /* 0x001fce0000010000 */
[----:B------:R-:W0:Y:S01]  /*8a20*/  MUFU.EX2 R133, R133 ;  /* 0x0000008500857308 */ /* 0x000e220000000800 */
[----:B--2---:R-:W-:-:S07]  /*8a30*/  FADD.FTZ R6, R192, R193 ;  /* 0x000000c1c0067221 */ /* 0x004fce0000010000 */
[----:B------:R-:W2:Y:S01]  /*8a40*/  MUFU.EX2 R135, R135 ;  /* 0x0000008700877308 */ /* 0x000ea20000000800 */
[----:B-1----:R-:W-:-:S01]  /*8a50*/  FADD.FTZ R131, R134, R131 ;  /* 0x0000008386837221 */ /* 0x002fc20000010000 */
[----:B0-----:R-:W-:-:S03]  /*8a60*/  FADD.FTZ R6, R133, R6 ;  /* 0x0000000685067221 */ /* 0x001fc60000010000 */
[----:B--2---:R-:W-:Y:S01]  /*8a70*/  FADD.FTZ R8, R135, R131 ;  /* 0x0000008387087221 */ /* 0x004fe20000010000 */
[----:B------:R-:W-:Y:S06]  /*8a80*/  @!P0 BRA `(.L_x_268) ;  /* 0x0000000000048947 */ /* 0x000fec0003800000 */
[----:B------:R-:W-:Y:S01]  /*8a90*/  BPT.TRAP 0x1 ;  /* 0x000000040000795c */ /* 0x000fe20000300000 */
.L_x_268:
[----:B------:R-:W-:Y:S01]  /*8aa0*/  F2FP.SATFINITE.E4M3.F32.PACK_AB_MERGE_C R13, R14, R13, RZ ;  /* 0x0000000d0e0d723e */ /* 0x000fe200048070ff */
[----:B------:R-:W-:Y:S02]  /*8ab0*/  UIADD3 UR6, UR48, -0x1, URZ ;  /* 0xffffffff30067890 */ /* 0x000fe4000fffe03f */
[----:B------:R-:W-:Y:S01]  /*8ac0*/  ISETP.LT.AND P1, PT, RZ, UR48, PT ;  /* 0x00000030ff007c0c */ /* 0x000fe2000bf21270 */
[----:B------:R-:W-:Y:S01]  /*8ad0*/  UMOV UR52, UR42 ;  /* 0x0000002a00347c82 */ /* 0x000fe20008000000 */
[----:B------:R-:W-:Y:S01]  /*8ae0*/  F2FP.SATFINITE.E4M3.F32.PACK_AB_MERGE_C R200, R9, R10, R13 ;  /* 0x0000000a09c8723e */ /* 0x000fe2000480700d */
[----:B------:R-:W-:Y:S01]  /*8af0*/  IMAD.U32 R10, RZ, RZ, UR51 ;  /* 0x00000033ff0a7e24 */ /* 0x000fe2000f8e00ff */
[----:B------:R-:W-:Y:S01]  /*8b00*/  F2FP.SATFINITE.E4M3.F32.PACK_AB_MERGE_C R15, R20, R15, RZ ;  /* 0x0000000f140f723e */ /* 0x000fe200048070ff */
[----:B------:R-:W-:Y:S01]  /*8b10*/  UMOV UR51, UR50 ;  /* 0x0000003200337c82 */ /* 0x000fe20008000000 */
[----:B------:R-:W-:Y:S01]  /*8b20*/  F2FP.SATFINITE.E4M3.F32.PACK_AB_MERGE_C R187, R188, R187, RZ ;  /* 0x000000bbbcbb723e */ /* 0x000fe200048070ff */
[----:B------:R-:W-:Y:S01]  /*8b30*/  IMAD R9, R10, 0x8, R3 ;  /* 0x000000080a097824 */ /* 0x000fe200078e0203 */
[----:B------:R-:W-:Y:S01]  /*8b40*/  F2FP.SATFINITE.E4M3.F32.PACK_AB_MERGE_C R189, R190, R189, RZ ;  /* 0x000000bdbebd723e */ /* 0x000fe200048070ff */
[----:B------:R-:W-:Y:S01]  /*8b50*/  UMOV UR48, UR6 ;  /* 0x0000000600307c82 */ /* 0x000fe20008000000 */
[----:B------:R-:W-:Y:S01]  /*8b60*/  F2FP.SATFINITE.E4M3.F32.PACK_AB_MERGE_C R172, R173, R172, RZ ;  /* 0x000000acadac723e */ /* 0x000fe200048070ff */
[----:B------:R-:W-:Y:S01]  /*8b70*/  VIADD R9, R9, 0x33460 ;  /* 0x0003346009097836 */ /* 0x000fe20000000000 */
[----:B------:R-:W-:Y:S01]  /*8b80*/  F2FP.SATFINITE.E4M3.F32.PACK_AB_MERGE_C R174, R175, R174, RZ ;  /* 0x000000aeafae723e */ /* 0x000fe200048070ff */
[-C--:B------:R-:W-:Y:S01]  /*8b90*/  FMUL.FTZ R24, R24, R7.reuse ;  /* 0x0000000718187220 */ /* 0x080fe20000410000 */
[----:B------:R-:W-:Y:S01]  /*8ba0*/  F2FP.SATFINITE.E4M3.F32.PACK_AB_MERGE_C R180, R181, R180, RZ ;  /* 0x000000b4b5b4723e */ /* 0x000fe200048070ff */
[-C--:B------:R-:W-:Y:S01]  /*8bb0*/  FMUL.FTZ R25, R25, R7.reuse ;  /* 0x0000000719197220 */ /* 0x080fe20000410000 */
[----:B------:R-:W-:Y:S01]  /*8bc0*/  PRMT R9, R4, 0x654, R9 ;  /* 0x0000065404097816 */ /* 0x000fe20000000009 */
[-C--:B------:R-:W-:Y:S01]  /*8bd0*/  FMUL.FTZ R28, R28, R7.reuse ;  /* 0x000000071c1c7220 */ /* 0x080fe20000410000 */
[----:B------:R-:W-:Y:S01]  /*8be0*/  F2FP.SATFINITE.E4M3.F32.PACK_AB_MERGE_C R182, R183, R182, RZ ;  /* 0x000000b6b7b6723e */ /* 0x000fe200048070ff */
[-C--:B------:R-:W-:Y:S01]  /*8bf0*/  FMUL.FTZ R29, R29, R7.reuse ;  /* 0x000000071d1d7220 */ /* 0x080fe20000410000 */
[----:B------:R-:W-:Y:S01]  /*8c00*/  F2FP.SATFINITE.E4M3.F32.PACK_AB_MERGE_C R156, R157, R156, RZ ;  /* 0x0000009c9d9c723e */ /* 0x000fe200048070ff */
[----:B------:R0:W-:Y:S01]  /*8c10*/  SYNCS.ARRIVE.TRANS64.RED.A1T0 RZ, [R9+URZ], RZ ;  /* 0x000000ff09ff79a7 */ /* 0x0001e2000810043f */
        /* <DEDUP_REMOVED lines=123> */
[----:B------:R-:W-:Y:S01]  /*93d0*/  F2FP.SATFINITE.E4M3.F32.PACK_AB_MERGE_C R219, R130, R127, R14 ;  /* 0x0000007f82db723e */ /* 0x000fe2000480700e */
[----:B0-----:R-:W-:Y:S06]  /*93e0*/  @P1 BRA `(.L_x_269) ;  /* 0xffffffc400ac1947 */ /* 0x001fec000383ffff */
.L_x_259:
[----:B------:R-:W-:Y:S06]  /*93f0*/  BAR.ARV 0x8, 0x120 ;  /* 0x0204800000007b1d */ /* 0x000fec0000002000 */
[----:B------:R-:W-:Y:S05]  /*9400*/  @!P0 BRA `(.L_x_270) ;  /* 0x0000000000048947 */ /* 0x000fea0003800000 */
[----:B------:R-:W-:Y:S01]  /*9410*/  BPT.TRAP 0x1 ;  /* 0x000000040000795c */ /* 0x000fe20000300000 */
.L_x_270:
[----:B------:R-:W-:Y:S02]  /*9420*/  IMAD.U32 R0, RZ, RZ, UR50 ;  /* 0x00000032ff007e24 */ /* 0x000fe4000f8e00ff */
[----:B------:R-:W-:Y:S02]  /*9430*/  IMAD.U32 R5, RZ, RZ, UR42 ;  /* 0x0000002aff057e24 */ /* 0x000fe4000f8e00ff */
[----:B------:R-:W-:-:S03]  /*9440*/  IMAD R21, R0, 0x8, R3 ;  /* 0x0000000800157824 */ /* 0x000fc600078e0203 */
[----:B------:R-:W-:-:S04]  /*9450*/  SHF.L.U32 R0, R5, 0x1f, RZ ;  /* 0x0000001f05007819 */ /* 0x000fc800000006ff */
[----:B------:R0:W1:Y:S01]  /*9460*/  SYNCS.PHASECHK.TRANS64.TRYWAIT P1, [R21+URZ+0x33450], R0 ;  /* 0x03345000150075a7 */ /* 0x000062000802017f */
[----:B------:R-:W-:Y:S05]  /*9470*/  @!P0 BRA `(.L_x_271) ;  /* 0x0000000000048947 */ /* 0x000fea0003800000 */
[----:B------:R-:W-:Y:S01]  /*9480*/  BPT.TRAP 0x1 ;  /* 0x000000040000795c */ /* 0x000fe20000300000 */
.L_x_271:
[----:B------:R-:W-:Y:S02]  /*9490*/  VIADD R3, R3, 0x200 ;  /* 0x0000020003037836 */ /* 0x000fe40000000000 */
[----:B------:R-:W-:-:S03]  /*94a0*/  IMAD.U32 R10, RZ, RZ, UR50 ;  /* 0x00000032ff0a7e24 */ /* 0x000fc6000f8e00ff */
[----:B------:R-:W-:-:S04]  /*94b0*/  SHF.R.U32.HI R3, RZ, 0x4, R3 ;  /* 0x00000004ff037819 */ /* 0x000fc80000011603 */
[----:B------:R-:W-:-:S04]  /*94c0*/  LOP3.LUT R3, R3, 0x3fff, RZ, 0xc0, !PT ;  /* 0x00003fff03037812 */ /* 0x000fc800078ec0ff */
[----:B------:R-:W-:Y:S01]  /*94d0*/  LOP3.LUT R3, R3, 0x10000, RZ, 0xfc, !PT ;  /* 0x0001000003037812 */ /* 0x000fe200078efcff */
[----:B-1----:R-:W-:Y:S06]  /*94e0*/  @P1 BRA `(.L_x_272) ;  /* 0x0000000000081947 */ /* 0x002fec0003800000 */
[----:B------:R-:W1:Y:S02]  /*94f0*/  SYNCS.PHASECHK.TRANS64.TRYWAIT P1, [R21+URZ+0x33450], R0 ;  /* 0x03345000150075a7 */ /* 0x000e64000802017f */
[----:B-1----:R-:W-:Y:S05]  /*9500*/  @!P1 BRA `(.L_x_273) ;  /* 0x0000008800949947 */ /* 0x002fea0003800000 */
.L_x_272:
[----:B------:R-:W-:Y:S01]  /*9510*/  IMAD R10, R10, 0x780, R3 ;  /* 0x000007800a0a7824 */ /* 0x000fe200078e0203 */
[----:B------:R-:W-:Y:S05]  /*9520*/  WARPSYNC.ALL ;  /* 0x0000000000007948 */ /* 0x000fea0003800000 */
[----:B------:R-:W-:Y:S01]  /*9530*/  IMAD.MOV.U32 R11, RZ, RZ, -0x3ffffff0 ;  /* 0xc0000010ff0b7424 */ /* 0x000fe200078e00ff */
[C---:B------:R-:W-:Y:S01]  /*9540*/  R2UR UR6, R10.reuse ;  /* 0x000000000a0672ca */ /* 0x040fe200000e0000 */
[----:B------:R-:W-:Y:S01]  /*9550*/  WARPGROUP.ARRIVE ;  /* 0x00000000000079c5 */ /* 0x000fe20000000000 */
[----:B------:R-:W-:Y:S01]  /*9560*/  VIADD R12, R10, 0x180 ;  /* 0x000001800a0c7836 */ /* 0x000fe20000000000 */
[----:B------:R-:W-:Y:S01]  /*9570*/  ULDC.64 UR8, c[0x0][0x9a0] ;  /* 0x0002680000087ab9 */ /* 0x000fe20000000a00 */
[----:B------:R-:W-:Y:S01]  /*9580*/  R2UR UR7, R11 ;  /* 0x000000000b0772ca */ /* 0x000fe200000e0000 */
[----:B------:R-:W-:Y:S01]  /*9590*/  IMAD.MOV.U32 R13, RZ, RZ, -0x3ffffff0 ;  /* 0xc0000010ff0d7424 */ /* 0x000fe200078e00ff */
[----:B------:R-:W-:Y:S01]  /*95a0*/  UISETP.NE.U32.AND UP0, UPT, UR8, URZ, UPT ;  /* 0x0000003f0800728c */ /* 0x000fe2000bf05070 */
[----:B------:R-:W-:-:S03]  /*95b0*/  IMAD.MOV.U32 R5, RZ, RZ, 0x3f800000 ;  /* 0x3f800000ff057424 */ /* 0x000fc600078e00ff */
[----:B------:R-:W-:-:S06]  /*95c0*/  UISETP.NE.AND.EX UP0, UPT, UR9, URZ, UPT, UP0 ;  /* 0x0000003f0900728c */ /* 0x000fcc000bf05300 */
[----:B------:R-:W-:Y:S01]  /*95d0*/  PLOP3.LUT P1, PT, PT, PT, UP0, 0x80, 0x0 ;  /* 0x000000000000781c */ /* 0x000fe20003f2f008 */
[----:B------:R-:W-:Y:S01]  /*95e0*/  QGMMA.64x192x32.F32.E4M3.E4M3 R24, R200, gdesc[UR4], R24, gsb0 ;  /* 0x02e00004c8187df3 */ /* 0x000fe20008000818 */
[----:B------:R-:W-:Y:S01]  /*95f0*/  R2UR UR6, R12 ;  /* 0x000000000c0672ca */ /* 0x000fe200000e0000 */
[----:B------:R-:W-:Y:S01]  /*9600*/  VIADD R12, R10, 0x300 ;  /* 0x000003000a0c7836 */ /* 0x000fe20000000000 */
[----:B------:R-:W-:Y:S01]  /*9610*/  R2UR UR7, R13 ;  /* 0x000000000d0772ca */ /* 0x000fe200000e0000 */
[----:B------:R-:W-:Y:S01]  /*9620*/  IMAD.MOV.U32 R13, RZ, RZ, -0x3ffffff0 ;  /* 0xc0000010ff0d7424 */ /* 0x000fe200078e00ff */
[----:B------:R-:W-:Y:S02]  /*9630*/  @UP0 ULDC.64 UR12, c[0x0][0x9c8] ;  /* 0x00027200000c0ab9 */ /* 0x000fe40000000a00 */
[----:B------:R-:W-:Y:S01]  /*9640*/  @UP0 UIMAD.WIDE.U32 UR4, UR36, UR12, URZ ;  /* 0x0000000c240402a5 */ /* 0x000fe2000f8e003f */
[----:B------:R-:W-:Y:S02]  /*9650*/  WARPGROUP.DEPBAR.LE gsb0, 0x0 ;  /* 0x00008000000079c5 */ /* 0x000fe40000010000 */
[----:B------:R-:W-:-:S10]  /*9660*/  WARPGROUP.ARRIVE ;  /* 0x00000000000079c5 */ /* 0x000fd40000000000 */
[----:B------:R-:W-:Y:S01]  /*9670*/  QGMMA.64x192x32.F32.E4M3.E4M3 R24, R204, gdesc[UR4], R24, gsb0 ;  /* 0x02e00004cc187df3 */ /* 0x000fe20008000818 */
[----:B------:R-:W-:Y:S02]  /*9680*/  R2UR UR6, R12 ;  /* 0x000000000c0672ca */ /* 0x000fe400000e0000 */
[----:B------:R-:W-:Y:S01]  /*9690*/  R2UR UR7, R13 ;  /* 0x000000000d0772ca */ /* 0x000fe200000e0000 */
[----:B------:R-:W-:Y:S02]  /*96a0*/  VIADD R12, R10, 0x480 ;  /* 0x000004800a0c7836 */ /* 0x000fe40000000000 */
[----:B------:R-:W-:Y:S01]  /*96b0*/  IMAD.MOV.U32 R13, RZ, RZ, -0x3ffffff0 ;  /* 0xc0000010ff0d7424 */ /* 0x000fe200078e00ff */
[----:B------:R-:W-:Y:S02]  /*96c0*/  WARPGROUP.DEPBAR.LE gsb0, 0x0 ;  /* 0x00008000000079c5 */ /* 0x000fe40000010000 */
[----:B------:R-:W-:-:S11]  /*96d0*/  WARPGROUP.ARRIVE ;  /* 0x00000000000079c5 */ /* 0x000fd60000000000 */
[----:B------:R-:W-:Y:S01]  /*96e0*/  QGMMA.64x192x32.F32.E4M3.E4M3 R24, R208, gdesc[UR4], R24, gsb0 ;  /* 0x02e00004d0187df3 */ /* 0x000fe20008000818 */
[----:B------:R-:W-:Y:S02]  /*96f0*/  @UP0 UIMAD UR6, UR37, UR12, URZ ;  /* 0x0000000c250602a4 */ /* 0x000fe4000f8e023f */
[----:B------:R-:W-:Y:S02]  /*9700*/  @UP0 USHF.R.S32.HI UR7, URZ, 0x1f, UR38 ;  /* 0x0000001f3f070899 */ /* 0x000fe40008011426 */
[----:B------:R-:W-:-:S03]  /*9710*/  @UP0 UIMAD UR6, UR36, UR13, UR6 ;  /* 0x0000000d240602a4 */ /* 0x000fc6000f8e0206 */
[----:B------:R-:W-:Y:S01]  /*9720*/  @UP0 ULDC.64 UR12, c[0x0][0x9d0] ;  /* 0x00027400000c0ab9 */ /* 0x000fe20000000a00 */
[----:B------:R-:W-:Y:S02]  /*9730*/  @UP0 UIADD3 UR5, UR5, UR6, URZ ;  /* 0x0000000605050290 */ /* 0x000fe4000fffe03f */
[----:B------:R-:W-:Y:S02]  /*9740*/  @UP0 UIMAD UR6, UR7, UR12, URZ ;  /* 0x0000000c070602a4 */ /* 0x000fe4000f8e023f */
[----:B------:R-:W-:Y:S02]  /*9750*/  @UP0 UIMAD.WIDE.U32 UR4, UR38, UR12, UR4 ;  /* 0x0000000c260402a5 */ /* 0x000fe4000f8e0004 */
[----:B------:R-:W-:-:S04]  /*9760*/  @UP0 UIMAD UR6, UR38, UR13, UR6 ;  /* 0x0000000d260602a4 */ /* 0x000fc8000f8e0206 */
[----:B------:R-:W-:Y:S02]  /*9770*/  @UP0 UIADD3 UR5, UR5, UR6, URZ ;  /* 0x0000000605050290 */ /* 0x000fe4000fffe03f */
[----:B------:R-:W-:-:S04]  /*9780*/  @UP0 ULEA UR6, UP1, UR4, UR8, 0x2 ;  /* 0x0000000804060291 */ /* 0x000fc8000f82103f */
[----:B------:R-:W-:-:S03]  /*9790*/  @UP0 ULEA.HI.X UR5, UR4, UR9, UR5, 0x2, UP1 ;  /* 0x0000000904050291 */ /* 0x000fc600088f1405 */
[----:B------:R-:W-:Y:S02]  /*97a0*/  @UP0 UMOV UR4, UR6 ;  /* 0x0000000600040c82 */ /* 0x000fe40008000000 */
[----:B------:R-:W-:Y:S02]  /*97b0*/  IMAD.U32 R14, RZ, RZ, UR4 ;  /* 0x00000004ff0e7e24 */ /* 0x000fe4000f8e00ff */
[----:B------:R-:W-:-:S05]  /*97c0*/  IMAD.U32 R15, RZ, RZ, UR5 ;  /* 0x00000005ff0f7e24 */ /* 0x000fca000f8e00ff */
[----:B------:R2:W3:Y:S01]  /*97d0*/  @P1 LDG.E R5, desc[UR46][R14.64] ;  /* 0x0000002e0e051981 */ /* 0x0004e2000c1e1900 */
[----:B------:R-:W-:Y:S02]  /*97e0*/  R2UR UR6, R12 ;  /* 0x000000000c0672ca */ /* 0x000fe400000e0000 */
[----:B------:R-:W-:Y:S01]  /*97f0*/  R2UR UR7, R13 ;  /* 0x000000000d0772ca */ /* 0x000fe200000e0000 */
[----:B------:R-:W-:Y:S02]  /*9800*/  VIADD R10, R10, 0x600 ;  /* 0x000006000a0a7836 */ /* 0x000fe40000000000 */
[----:B------:R-:W-:Y:S01]  /*9810*/  IMAD.MOV.U32 R11, RZ, RZ, -0x3ffffff0 ;  /* 0xc0000010ff0b7424 */ /* 0x000fe200078e00ff */
[----:B------:R-:W-:Y:S02]  /*9820*/  WARPGROUP.DEPBAR.LE gsb0, 0x0 ;  /* 0x00008000000079c5 */ /* 0x000fe40000010000 */
[----:B------:R-:W-:-:S07]  /*9830*/  WARPGROUP.ARRIVE ;  /* 0x00000000000079c5 */ /* 0x000fce0000000000 */
[----:B------:R-:W-:Y:S01]  /*9840*/  QGMMA.64x192x32.F32.E4M3.E4M3 R24, R212, gdesc[UR4], R24, gsb0 ;  /* 0x02e00004d4187df3 */ /* 0x000fe20008000818 */
[----:B------:R-:W-:Y:S02]  /*9850*/  R2UR UR6, R10 ;  /* 0x000000000a0672ca */ /* 0x000fe400000e0000 */
[----:B------:R-:W-:Y:S01]  /*9860*/  R2UR UR7, R11 ;  /* 0x000000000b0772ca */ /* 0x000fe200000e0000 */
[----:B------:R-:W4:Y:S04]  /*9870*/  SHFL.BFLY PT, R3, R6, 0x2, 0x1f ;  /* 0x0c401f0006037f89 */ /* 0x000f2800000e0000 */
[----:B------:R-:W5:Y:S01]  /*9880*/  SHFL.BFLY PT, R7, R8, 0x2, 0x1f ;  /* 0x0c401f0008077f89 */ /* 0x000f6200000e0000 */
[----:B----4-:R-:W-:-:S01]  /*9890*/  FADD.FTZ R3, R3, R6 ;  /* 0x0000000603037221 */ /* 0x010fc20000010000 */
[----:B-----5:R-:W-:-:S04]  /*98a0*/  FADD.FTZ R7, R7, R8 ;  /* 0x0000000807077221 */ /* 0x020fc80000010000 */
[----:B01----:R-:W0:Y:S04]  /*98b0*/  SHFL.BFLY PT, R0, R3, 0x1, 0x1f ;  /* 0x0c201f0003007f89 */ /* 0x003e2800000e0000 */
[----:B------:R-:W1:Y:S01]  /*98c0*/  SHFL.BFLY PT, R10, R7, 0x1, 0x1f ;  /* 0x0c201f00070a7f89 */ /* 0x000e6200000e0000 */
[----:B------:R-:W-:Y:S02]  /*98d0*/  IMAD.MOV.U32 R6, RZ, RZ, RZ ;  /* 0x000000ffff067224 */ /* 0x000fe400078e00ff */
[----:B0-----:R-:W-:Y:S01]  /*98e0*/  FADD.FTZ R11, R3, R0 ;  /* 0x00000000030b7221 */ /* 0x001fe20000010000 */
[----:B-1----:R-:W-:-:S04]  /*98f0*/  FADD.FTZ R12, R7, R10 ;  /* 0x0000000a070c7221 */ /* 0x002fc80000010000 */
[C---:B------:R-:W-:Y:S01]  /*9900*/  FSETP.NE.FTZ.AND P1, PT, R11.reuse, RZ, PT ;  /* 0x000000ff0b00720b */ /* 0x040fe20003f35000 */
[----:B------:R-:W-:Y:S01]  /*9910*/  FMUL.FTZ R13, R11, 0.00390625 ;  /* 0x3b8000000b0d7820 */ /* 0x000fe20000410000 */
[----:B--2---:R-:W-:-:S04]  /*9920*/  FMUL.FTZ R14, R12, 0.00390625 ;  /* 0x3b8000000c0e7820 */ /* 0x004fc80000410000 */
[----:B------:R-:W-:Y:S02]  /*9930*/  FSETP.NE.FTZ.AND P2, PT, R13, RZ, PT ;  /* 0x000000ff0d00720b */ /* 0x000fe40003f55000 */
[----:B------:R-:W-:-:S05]  /*9940*/  FSETP.NE.FTZ.AND P3, PT, R14, RZ, PT ;  /* 0x000000ff0e00720b */ /* 0x000fca0003f75000 */
[----:B------:R-:W-:Y:S01]  /*9950*/  @P1 MUFU.RCP R6, R11 ;  /* 0x0000000b00061308 */ /* 0x000fe20000001000 */
[----:B------:R-:W-:Y:S01]  /*9960*/  FSETP.NE.FTZ.AND P1, PT, R12, RZ, PT ;  /* 0x000000ff0c00720b */ /* 0x000fe20003f35000 */
[----:B------:R-:W-:-:S06]  /*9970*/  IMAD.MOV.U32 R10, RZ, RZ, RZ ;  /* 0x000000ffff0a7224 */ /* 0x000fcc00078e00ff */
[----:B------:R-:W0:Y:S01]  /*9980*/  @P2 MUFU.LG2 R8, R13 ;  /* 0x0000000d00082308 */ /* 0x000e220000000c00 */
[----:B------:R-:W-:Y:S02]  /*9990*/  WARPGROUP.DEPBAR.LE gsb0, 0x0 ;  /* 0x00008000000079c5 */ /* 0x000fe40000010000 */
[----:B------:R-:W-:-:S06]  /*99a0*/  WARPGROUP.ARRIVE ;  /* 0x00000000000079c5 */ /* 0x000fcc0000000000 */
[----:B------:R-:W-:Y:S01]  /*99b0*/  QGMMA.64x192x32.F32.E4M3.E4M3 R24, R216, gdesc[UR4], R24, gsb0 ;  /* 0x02e00004d8187df3 */ /* 0x000fe20008000818 */
[----:B------:R-:W1:Y:S08]  /*99c0*/  @P3 MUFU.LG2 R9, R14 ;  /* 0x0000000e00093308 */ /* 0x000e700000000c00 */
[----:B------:R-:W2:Y:S01]  /*99d0*/  @P1 MUFU.RCP R10, R12 ;  /* 0x0000000c000a1308 */ /* 0x000ea20000001000 */
[----:B------:R-:W-:-:S02]  /*99e0*/  IMAD.U32 R7, RZ, RZ, UR10 ;  /* 0x0000000aff077e24 */ /* 0x000fc4000f8e00ff */
[----:B------:R-:W-:Y:S02]  /*99f0*/  IMAD.U32 R20, RZ, RZ, UR10 ;  /* 0x0000000aff147e24 */ /* 0x000fe4000f8e00ff */
[----:B0-----:R-:W-:Y:S01]  /*9a00*/  @P2 FMUL.FTZ R8, R8, 0.69314718246459960938 ;  /* 0x3f31721808082820 */ /* 0x001fe20000410000 */
[----:B------:R-:W-:Y:S01]  /*9a10*/  @P2 FMUL.FTZ R7, R7, 0.69314718246459960938 ;  /* 0x3f31721807072820 */ /* 0x000fe20000410000 */
[----:B------:R-:W-:Y:S01]  /*9a20*/  @P3 FMUL.FTZ R20, R20, 0.69314718246459960938 ;  /* 0x3f31721814143820 */ /* 0x000fe20000410000 */
[----:B-1----:R-:W-:Y:S01]  /*9a30*/  @P3 FMUL.FTZ R9, R9, 0.69314718246459960938 ;  /* 0x3f31721809093820 */ /* 0x002fe20000410000 */
[----:B------:R-:W-:Y:S02]  /*9a40*/  IMAD.MOV.U32 R0, RZ, RZ, -0x800000 ;  /* 0xff800000ff007424 */ /* 0x000fe400078e00ff */
[----:B------:R-:W-:Y:S01]  /*9a50*/  @P2 FFMA.FTZ R0, R7, R126, R8 ;  /* 0x0000007e07002223 */ /* 0x000fe20000010008 */
[----:B------:R-:W-:Y:S02]  /*9a60*/  IMAD.MOV.U32 R3, RZ, RZ, -0x800000 ;  /* 0xff800000ff037424 */ /* 0x000fe400078e00ff */
[----:B------:R-:W-:Y:S01]  /*9a70*/  @P3 FFMA.FTZ R3, R20, R132, R9 ;  /* 0x0000008414033223 */ /* 0x000fe20000010009 */
[-C--:B---3--:R-:W-:Y:S01]  /*9a80*/  FMUL.FTZ R6, R6, R5.reuse ;  /* 0x0000000506067220 */ /* 0x088fe20000410000 */
[----:B--2---:R-:W-:Y:S01]  /*9a90*/  FMUL.FTZ R7, R10, R5 ;  /* 0x000000050a077220 */ /* 0x004fe20000410000 */
[----:B------:R-:W-:-:S02]  /*9aa0*/  WARPGROUP.DEPBAR.LE gsb0, 0x0 ;  /* 0x00008000000079c5 */ /* 0x000fc40000010000 */
[----:B------:R-:W-:Y:S05]  /*9ab0*/  @!P0 BRA `(.L_x_274) ;  /* 0x0000000000048947 */ /* 0x000fea0003800000 */
[----:B------:R-:W-:Y:S01]  /*9ac0*/  BPT.TRAP 0x1 ;  /* 0x000000040000795c */ /* 0x000fe20000300000 */
.L_x_274:
[----:B------:R-:W-:Y:S01]  /*9ad0*/  VIADD R5, R21, 0x33460 ;  /* 0x0003346015057836 */ /* 0x000fe20000000000 */
[----:B------:R-:W-:Y:S01]  /*9ae0*/  UIADD3 UR50, UR50, 0x1, URZ ;  /* 0x0000000132327890 */ /* 0x000fe2000fffe03f */
[-C--:B------:R-:W-:Y:S01]  /*9af0*/  FMUL.FTZ R143, R24, R6.reuse ;  /* 0x00000006188f7220 */ /* 0x080fe20000410000 */
[-C--:B------:R-:W-:Y:S01]  /*9b00*/  FMUL.FTZ R140, R28, R6.reuse ;  /* 0x000000061c8c7220 */ /* 0x080fe20000410000 */
[-C--:B------:R-:W-:Y:S01]  /*9b10*/  FMUL.FTZ R138, R29, R6.reuse ;  /* 0x000000061d8a7220 */ /* 0x080fe20000410000 */
[----:B------:R-:W-:Y:S01]  /*9b20*/  PRMT R5, R4, 0x654, R5 ;  /* 0x0000065404057816 */ /* 0x000fe20000000005 */
[----:B------:R-:W-:Y:S01]  /*9b30*/  UISETP.NE.AND UP0, UPT, UR50, 0x2, UPT ;  /* 0x000000023200788c */ /* 0x000fe2000bf05270 */
[-C--:B------:R-:W-:Y:S01]  /*9b40*/  FMUL.FTZ R139, R32, R6.reuse ;  /* 0x00000006208b7220 */ /* 0x080fe20000410000 */
[-C--:B------:R-:W-:Y:S01]  /*9b50*/  FMUL.FTZ R137, R33, R6.reuse ;  /* 0x0000000621897220 */ /* 0x080fe20000410000 */
[----:B------:R0:W-:Y:S01]  /*9b60*/  SYNCS.ARRIVE.TRANS64.RED.A1T0 RZ, [R5+URZ], RZ ;  /* 0x000000ff05ff79a7 */ /* 0x0001e2000810043f */
        /* <DEDUP_REMOVED lines=57> */
[----:B------:R-:W-:Y:S01]  /*9f00*/  USEL UR4, URZ, 0x1, UP0 ;  /* 0x000000013f047887 */ /* 0x000fe20008000000 */
        /* <DEDUP_REMOVED lines=29> */
[----:B------:R-:W-:Y:S01]  /*a0e0*/  PLOP3.LUT P0, PT, PT, PT, PT, 0x8, 0x0 ;  /* 0x000000000000781c */ /* 0x000fe20003f0e170 */
[-C--:B------:R-:W-:Y:S01]  /*a0f0*/  FMUL.FTZ R15, R111, R7.reuse ;  /* 0x000000076f0f7220 */ /* 0x080fe20000410000 */
[-C--:B------:R-:W-:Y:S01]  /*a100*/  FMUL.FTZ R12, R114, R7.reuse ;  /* 0x00000007720c7220 */ /* 0x080fe20000410000 */
[-C--:B------:R-:W-:Y:S01]  /*a110*/  FMUL.FTZ R8, R115, R7.reuse ;  /* 0x0000000773087220 */ /* 0x080fe20000410000 */
[-C--:B------:R-:W-:Y:S01]  /*a120*/  FMUL.FTZ R11, R118, R7.reuse ;  /* 0x00000007760b7220 */ /* 0x080fe20000410000 */
[----:B------:R-:W-:Y:S01]  /*a130*/  FMUL.FTZ R119, R119, R7 ;  /* 0x0000000777777220 */ /* 0x000fe20000410000 */
[----:B------:R-:W-:-:S02]  /*a140*/  UIADD3 UR43, UR43, 0x1, URZ ;  /* 0x000000012b2b7890 */ /* 0x000fc4000fffe03f */
[----:B------:R-:W-:Y:S02]  /*a150*/  USEL UR50, UR50, URZ, UP0 ;  /* 0x0000003f32327287 */ /* 0x000fe40008000000 */
[----:B0-----:R-:W-:-:S12]  /*a160*/  ULOP3.LUT UR42, UR42, UR4, URZ, 0x3c, !UPT ;  /* 0x000000042a2a7292 */ /* 0x001fd8000f8e3c3f */
.L_x_252:
[----:B------:R-:W0:Y:S01]  /*a170*/  S2R R5, SR_CgaCtaId ;  /* 0x0000000000057919 */ /* 0x000e220000008800 */
[----:B------:R-:W-:Y:S01]  /*a180*/  MOV R4, 0x400 ;  /* 0x0000040000047802 */ /* 0x000fe20000000f00 */
[----:B------:R-:W-:Y:S01]  /*a190*/  BSSY B0, `(.L_x_275) ;  /* 0x00002de000007945 */ /* 0x000fe20003800000 */
[----:B------:R-:W-:Y:S02]  /*a1a0*/  BAR.SYNC.DEFER_BLOCKING 0x5, 0x180 ;  /* 0x0146000000007b1d */ /* 0x000fe40000010000 */
[----:B0-----:R-:W-:-:S05]  /*a1b0*/  LEA R4, R5, R4, 0x18 ;  /* 0x0000000405047211 */ /* 0x001fca00078ec0ff */
[----:B------:R-:W0:Y:S02]  /*a1c0*/  LDS.128 R64, [R4+0x334d0] ;  /* 0x0334d00004407984 */ /* 0x000e240000000c00 */
[----:B0-----:R-:W-:Y:S01]  /*a1d0*/  R2UR UR5, R66 ;  /* 0x00000000420572ca */ /* 0x001fe200000e0000 */
[----:B------:R-:W-:Y:S06]  /*a1e0*/  BAR.ARV 0x4, 0x180 ;  /* 0x0106000000007b1d */ /* 0x000fec0000002000 */
[----:B------:R-:W-:Y:S08]  /*a1f0*/  @P0 BRA `(.L_x_276) ;  /* 0x0000002000900947 */ /* 0x000ff00003800000 */
[----:B------:R-:W0:Y:S01]  /*a200*/  S2R R70, SR_TID.X ;  /* 0x0000000000467919 */ /* 0x000e220000002100 */
[----:B------:R-:W-:Y:S01]  /*a210*/  ULDC.64 UR6, c[0x4][0x38] ;  /* 0x01000e0000067ab9 */ /* 0x000fe20000000a00 */
[----:B0-----:R-:W-:-:S05]  /*a220*/  IMAD.SHL.U32 R5, R70, 0x4, RZ ;  /* 0x0000000446057824 */ /* 0x001fca00078e00ff */
[----:B------:R-:W-:-:S04]  /*a230*/  LOP3.LUT R5, R5, 0xc, RZ, 0xc0, !PT ;  /* 0x0000000c05057812 */ /* 0x000fc800078ec0ff */
[----:B------:R-:W-:-:S05]  /*a240*/  IADD3 R6, P0, R5, UR6, RZ ;  /* 0x0000000605067c10 */ /* 0x000fca000ff1e0ff */
[----:B------:R-:W-:Y:S01]  /*a250*/  IMAD.X R7, RZ, RZ, UR7, P0 ;  /* 0x00000007ff077e24 */ /* 0x000fe200080e06ff */
[----:B------:R-:W-:Y:S01]  /*a260*/  F2FP.BF16.F32.PACK_AB R10, R9, R10 ;  /* 0x0000000a090a723e */ /* 0x000fe200000010ff */
[----:B------:R-:W-:-:S03]  /*a270*/  ULDC.64 UR6, c[0x0][0xbd8] ;  /* 0x0002f60000067ab9 */ /* 0x000fc60000000a00 */
[----:B------:R0:W2:Y:S01]  /*a280*/  LDG.E.CONSTANT R5, desc[UR46][R6.64] ;  /* 0x0000002e06057981 */ /* 0x0000a2000c1e9900 */
[----:B------:R-:W-:Y:S01]  /*a290*/  F2FP.BF16.F32.PACK_AB R28, R28, R29 ;  /* 0x0000001d1c1c723e */ /* 0x000fe200000010ff */
[----:B------:R-:W-:Y:S01]  /*a2a0*/  UISETP.NE.U32.AND UP0, UPT, UR6, URZ, UPT ;  /* 0x0000003f0600728c */ /* 0x000fe2000bf05070 */
[----:B------:R-:W-:Y:S01]  /*a2b0*/  F2FP.BF16.F32.PACK_AB R21, R21, R24 ;  /* 0x000000181515723e */ /* 0x000fe200000010ff */
[----:B------:R-:W1:Y:S01]  /*a2c0*/  S2R R9, SR_SWINHI ;  /* 0x0000000000097919 */ /* 0x000e620000002f00 */
[----:B------:R-:W-:Y:S01]  /*a2d0*/  F2FP.BF16.F32.PACK_AB R44, R44, R45 ;  /* 0x0000002d2c2c723e */ /* 0x000fe200000010ff */
[----:B------:R-:W-:Y:S01]  /*a2e0*/  UISETP.NE.AND.EX UP0, UPT, UR7, URZ, UPT, UP0 ;  /* 0x0000003f0700728c */ /* 0x000fe2000bf05300 */
[----:B------:R-:W-:Y:S01]  /*a2f0*/  F2FP.BF16.F32.PACK_AB R81, R81, R88 ;  /* 0x000000585151723e */ /* 0x000fe200000010ff */
[----:B------:R-:W-:Y:S01]  /*a300*/  ULEA UR4, UP1, UR36, UR6, 0x2 ;  /* 0x0000000624047291 */ /* 0x000fe2000f82103f */
[----:B------:R-:W-:Y:S02]  /*a310*/  F2FP.BF16.F32.PACK_AB R84, R77, R84 ;  /* 0x000000544d54723e */ /* 0x000fe400000010ff */
[----:B0-----:R-:W-:Y:S01]  /*a320*/  LOP3.LUT P0, R6, R70, 0x3, RZ, 0xc0, !PT ;  /* 0x0000000346067812 */ /* 0x001fe2000780c0ff */
[----:B------:R-:W-:Y:S01]  /*a330*/  ULEA.HI.X UR6, UR36, UR7, UR37, 0x2, UP1 ;  /* 0x0000000724067291 */ /* 0x000fe200088f1425 */
[----:B------:R-:W-:-:S02]  /*a340*/  F2FP.BF16.F32.PACK_AB R60, R60, R61 ;  /* 0x0000003d3c3c723e */ /* 0x000fc400000010ff */
[----:B------:R-:W-:Y:S02]  /*a350*/  ISETP.EQ.OR P0, PT, R6, 0x3, !P0 ;  /* 0x000000030600780c */ /* 0x000fe40004702670 */
[----:B------:R-:W-:Y:S02]  /*a360*/  F2FP.BF16.F32.PACK_AB R11, R11, R12 ;  /* 0x0000000c0b0b723e */ /* 0x000fe400000010ff */
[----:B------:R-:W-:Y:S02]  /*a370*/  SEL R66, R28, R21, P0 ;  /* 0x000000151c427207 */ /* 0x000fe40000000000 */
[----:B------:R-:W-:Y:S02]  /*a380*/  SEL R45, R21, R28, P0 ;  /* 0x0000001c152d7207 */ /* 0x000fe40000000000 */
[----:B------:R-:W-:Y:S02]  /*a390*/  F2FP.BF16.F32.PACK_AB R8, R119, R8 ;  /* 0x000000087708723e */ /* 0x000fe400000010ff */
[----:B------:R-:W-:-:S02]  /*a3a0*/  F2FP.BF16.F32.PACK_AB R57, R56, R57 ;  /* 0x000000393839723e */ /* 0x000fc400000010ff */
[----:B------:R-:W-:Y:S02]  /*a3b0*/  SEL R78, R81, R84, P0 ;  /* 0x00000054514e7207 */ /* 0x000fe40000000000 */
[----:B------:R-:W-:Y:S02]  /*a3c0*/  SEL R81, R84, R81, P0 ;  /* 0x0000005154517207 */ /* 0x000fe40000000000 */
[----:B------:R-:W-:Y:S02]  /*a3d0*/  F2FP.BF16.F32.PACK_AB R52, R52, R53 ;  /* 0x000000353434723e */ /* 0x000fe400000010ff */
[----:B------:R-:W-:Y:S02]  /*a3e0*/  F2FP.BF16.F32.PACK_AB R49, R48, R49 ;  /* 0x000000313031723e */ /* 0x000fe400000010ff */
[----:B------:R-:W-:Y:S02]  /*a3f0*/  SEL R84, R11, R8, P0 ;  /* 0x000000080b547207 */ /* 0x000fe40000000000 */
[----:B------:R-:W-:-:S02]  /*a400*/  MOV R6, R4 ;  /* 0x0000000400067202 */ /* 0x000fc40000000f00 */
[----:B-1----:R-:W-:Y:S02]  /*a410*/  MOV R7, R9 ;  /* 0x0000000900077202 */ /* 0x002fe40000000f00 */
[----:B------:R-:W-:Y:S02]  /*a420*/  SEL R71, R8, R11, P0 ;  /* 0x0000000b08477207 */ /* 0x000fe40000000000 */
[----:B------:R-:W-:Y:S01]  /*a430*/  F2FP.BF16.F32.PACK_AB R41, R40, R41 ;  /* 0x000000292829723e */ /* 0x000fe200000010ff */
[----:B------:R-:W-:Y:S01]  /*a440*/  IMAD.WIDE R28, R222, 0x2, R6 ;  /* 0x00000002de1c7825 */ /* 0x000fe200078e0206 */
[----:B------:R-:W-:Y:S02]  /*a450*/  SEL R64, R60, R57, P0 ;  /* 0x000000393c407207 */ /* 0x000fe40000000000 */
[----:B------:R-:W-:Y:S02]  /*a460*/  F2FP.BF16.F32.PACK_AB R73, R73, R80 ;  /* 0x000000504949723e */ /* 0x000fe400000010ff */
[----:B------:R-:W-:-:S02]  /*a470*/  IADD3 R61, P4, R28, 0x20, RZ ;  /* 0x000000201c3d7810 */ /* 0x000fc40007f9e0ff */
[----:B------:R-:W-:Y:S02]  /*a480*/  F2FP.BF16.F32.PACK_AB R76, R69, R76 ;  /* 0x0000004c454c723e */ /* 0x000fe400000010ff */
[----:B------:R-:W-:Y:S02]  /*a490*/  LOP3.LUT R8, R61, 0x380, RZ, 0xc0, !PT ;  /* 0x000003803d087812 */ /* 0x000fe400078ec0ff */
[----:B------:R-:W-:Y:S02]  /*a4a0*/  SEL R57, R57, R60, P0 ;  /* 0x0000003c39397207 */ /* 0x000fe40000000000 */
[----:B------:R-:W-:Y:S01]  /*a4b0*/  F2FP.BF16.F32.PACK_AB R36, R36, R37 ;  /* 0x000000252424723e */ /* 0x000fe200000010ff */
[----:B------:R-:W-:Y:S01]  /*a4c0*/  IMAD.X R37, RZ, RZ, R29, P4 ;  /* 0x000000ffff257224 */ /* 0x000fe200020e061d */
[----:B------:R-:W-:Y:S02]  /*a4d0*/  F2FP.BF16.F32.PACK_AB R33, R32, R33 ;  /* 0x000000212021723e */ /* 0x000fe400000010ff */
[----:B------:R-:W-:-:S02]  /*a4e0*/  SEL R60, R52, R49, P0 ;  /* 0x00000031343c7207 */ /* 0x000fc40000000000 */
[----:B------:R-:W-:Y:S02]  /*a4f0*/  F2FP.BF16.F32.PACK_AB R63, R63, R72 ;  /* 0x000000483f3f723e */ /* 0x000fe400000010ff */
[----:B------:R-:W-:Y:S02]  /*a500*/  F2FP.BF16.F32.PACK_AB R62, R59, R62 ;  /* 0x0000003e3b3e723e */ /* 0x000fe400000010ff */
[----:B------:R-:W-:Y:S02]  /*a510*/  SEL R49, R49, R52, P0 ;  /* 0x0000003431317207 */ /* 0x000fe40000000000 */
[----:B------:R-:W-:Y:S02]  /*a520*/  SHF.R.U64 R8, R8, 0x3, RZ ;  /* 0x0000000308087819 */ /* 0x000fe400000012ff */
[----:B------:R-:W-:Y:S02]  /*a530*/  SEL R52, R44, R41, P0 ;  /* 0x000000292c347207 */ /* 0x000fe40000000000 */
[----:B------:R-:W-:-:S02]  /*a540*/  IADD3 R77, P1, R28, 0x4000, RZ ;  /* 0x000040001c4d7810 */ /* 0x000fc40007f3e0ff */
[----:B------:R-:W-:Y:S02]  /*a550*/  F2FP.BF16.F32.PACK_AB R55, R55, R58 ;  /* 0x0000003a3737723e */ /* 0x000fe400000010ff */
[----:B------:R-:W-:Y:S02]  /*a560*/  F2FP.BF16.F32.PACK_AB R54, R51, R54 ;  /* 0x000000363336723e */ /* 0x000fe400000010ff */
[----:B------:R-:W-:Y:S02]  /*a570*/  F2FP.BF16.F32.PACK_AB R46, R43, R46 ;  /* 0x0000002e2b2e723e */ /* 0x000fe400000010ff */
[----:B------:R-:W-:Y:S02]  /*a580*/  SEL R41, R41, R44, P0 ;  /* 0x0000002c29297207 */ /* 0x000fe40000000000 */
[----:B------:R-:W-:Y:S02]  /*a590*/  SEL R80, R73, R76, P0 ;  /* 0x0000004c49507207 */ /* 0x000fe40000000000 */
[----:B------:R-:W-:-:S02]  /*a5a0*/  F2FP.BF16.F32.PACK_AB R13, R13, R14 ;  /* 0x0000000e0d0d723e */ /* 0x000fc400000010ff */
[----:B------:R-:W-:Y:S02]  /*a5b0*/  SEL R44, R36, R33, P0 ;  /* 0x00000021242c7207 */ /* 0x000fe40000000000 */
[----:B------:R-:W-:Y:S02]  /*a5c0*/  SEL R43, R33, R36, P0 ;  /* 0x00000024212b7207 */ /* 0x000fe40000000000 */
[----:B------:R-:W-:Y:S02]  /*a5d0*/  SEL R73, R76, R73, P0 ;  /* 0x000000494c497207 */ /* 0x000fe40000000000 */
[----:B------:R-:W-:Y:S02]  /*a5e0*/  F2FP.BF16.F32.PACK_AB R47, R47, R50 ;  /* 0x000000322f2f723e */ /* 0x000fe400000010ff */
[----:B------:R-:W-:Y:S02]  /*a5f0*/  SEL R76, R63, R62, P0 ;  /* 0x0000003e3f4c7207 */ /* 0x000fe40000000000 */
[----:B------:R-:W-:-:S02]  /*a600*/  IADD3 R69, P5, R28, 0x40, RZ ;  /* 0x000000401c457810 */ /* 0x000fc40007fbe0ff */
[----:B------:R-:W-:Y:S02]  /*a610*/  LOP3.LUT R36, R8, R61, RZ, 0x3c, !PT ;  /* 0x0000003d08247212 */ /* 0x000fe400078e3cff */
[----:B------:R-:W-:Y:S02]  /*a620*/  SEL R63, R62, R63, P0 ;  /* 0x0000003f3e3f7207 */ /* 0x000fe40000000000 */
[----:B------:R-:W-:Y:S02]  /*a630*/  LOP3.LUT R8, R77, 0x380, RZ, 0xc0, !PT ;  /* 0x000003804d087812 */ /* 0x000fe400078ec0ff */
[----:B------:R-:W-:Y:S02]  /*a640*/  F2FP.BF16.F32.PACK_AB R92, R85, R92 ;  /* 0x0000005c555c723e */ /* 0x000fe400000010ff */
[----:B------:R-:W-:Y:S02]  /*a650*/  F2FP.BF16.F32.PACK_AB R121, R68, R121 ;  /* 0x000000794479723e */ /* 0x000fe400000010ff */
[----:B------:R-:W-:-:S02]  /*a660*/  F2FP.BF16.F32.PACK_AB R39, R39, R42 ;  /* 0x0000002a2727723e */ /* 0x000fc400000010ff */
[----:B------:R-:W-:Y:S01]  /*a670*/  F2FP.BF16.F32.PACK_AB R38, R35, R38 ;  /* 0x000000262326723e */ /* 0x000fe200000010ff */
[----:B------:R-:W-:Y:S01]  /*a680*/  IMAD.X R35, RZ, RZ, R29, P5 ;  /* 0x000000ffff237224 */ /* 0x000fe200028e061d */
[----:B------:R-:W-:Y:S02]  /*a690*/  SEL R62, R55, R54, P0 ;  /* 0x00000036373e7207 */ /* 0x000fe40000000000 */
[----:B------:R-:W-:Y:S02]  /*a6a0*/  SEL R68, R13, R10, P0 ;  /* 0x0000000a0d447207 */ /* 0x000fe40000000000 */
[----:B------:R-:W-:Y:S02]  /*a6b0*/  SEL R51, R10, R13, P0 ;  /* 0x0000000d0a337207 */ /* 0x000fe40000000000 */
[----:B------:R-:W-:Y:S02]  /*a6c0*/  SEL R55, R54, R55, P0 ;  /* 0x0000003736377207 */ /* 0x000fe40000000000 */
[----:B------:R-:W-:-:S02]  /*a6d0*/  IADD3 R85, P4, R28, 0x4060, RZ ;  /* 0x000040601c557810 */ /* 0x000fc40007f9e0ff */
[----:B------:R-:W-:Y:S02]  /*a6e0*/  F2FP.BF16.F32.PACK_AB R31, R31, R34 ;  /* 0x000000221f1f723e */ /* 0x000fe400000010ff */
[----:B------:R-:W-:Y:S01]  /*a6f0*/  F2FP.BF16.F32.PACK_AB R30, R27, R30 ;  /* 0x0000001e1b1e723e */ /* 0x000fe200000010ff */
[----:B------:R-:W-:Y:S01]  /*a700*/  IMAD.X R21, RZ, RZ, R29, P4 ;  /* 0x000000ffff157224 */ /* 0x000fe200020e061d */
[----:B------:R-:W-:Y:S02]  /*a710*/  SEL R54, R47, R46, P0 ;  /* 0x0000002e2f367207 */ /* 0x000fe40000000000 */
[----:B------:R-:W-:Y:S02]  /*a720*/  LOP3.LUT R10, R69, 0x380, RZ, 0xc0, !PT ;  /* 0x00000380450a7812 */ /* 0x000fe400078ec0ff */
[----:B------:R-:W-:Y:S02]  /*a730*/  SEL R47, R46, R47, P0 ;  /* 0x0000002f2e2f7207 */ /* 0x000fe40000000000 */
[----:B------:R-:W-:-:S02]  /*a740*/  SHF.R.U64 R8, R8, 0x3, RZ ;  /* 0x0000000308087819 */ /* 0x000fc400000012ff */
[----:B------:R-:W-:Y:S02]  /*a750*/  SEL R46, R39, R38, P0 ;  /* 0x00000026272e7207 */ /* 0x000fe40000000000 */
[----:B------:R-:W-:Y:S02]  /*a760*/  IADD3 R87, P5, R28, 0x8000, RZ ;  /* 0x000080001c577810 */ /* 0x000fe40007fbe0ff */
[----:B------:R-:W-:Y:S02]  /*a770*/  SEL R39, R38, R39, P0 ;  /* 0x0000002726277207 */ /* 0x000fe40000000000 */
[----:B------:R-:W-:Y:S02]  /*a780*/  LOP3.LUT R14, R85, 0x380, RZ, 0xc0, !PT ;  /* 0x00000380550e7812 */ /* 0x000fe400078ec0ff */
[----:B------:R-:W-:Y:S02]  /*a790*/  SEL R38, R31, R30, P0 ;  /* 0x0000001e1f267207 */ /* 0x000fe40000000000 */
[----:B------:R-:W-:Y:S01]  /*a7a0*/  SEL R53, R30, R31, P0 ;  /* 0x0000001f1e357207 */ /* 0x000fe20000000000 */
[----:B------:R-:W-:Y:S01]  /*a7b0*/  IMAD.X R31, RZ, RZ, R29, P1 ;  /* 0x000000ffff1f7224 */ /* 0x000fe200008e061d */
[----:B------:R-:W-:-:S02]  /*a7c0*/  IADD3 R75, P6, R28, 0x60, RZ ;  /* 0x000000601c4b7810 */ /* 0x000fc40007fde0ff */
[----:B------:R-:W-:Y:S02]  /*a7d0*/  SHF.R.U64 R10, R10, 0x3, RZ ;  /* 0x000000030a0a7819 */ /* 0x000fe400000012ff */
[----:B------:R-:W-:Y:S01]  /*a7e0*/  IADD3 R79, P2, R28, 0x4020, RZ ;  /* 0x000040201c4f7810 */ /* 0x000fe20007f5e0ff */
[--C-:B------:R-:W-:Y:S01]  /*a7f0*/  IMAD.X R33, RZ, RZ, R29.reuse, P6 ;  /* 0x000000ffff217224 */ /* 0x100fe200030e061d */
[----:B------:R-:W-:Y:S02]  /*a800*/  LOP3.LUT R30, R8, R77, RZ, 0x3c, !PT ;  /* 0x0000004d081e7212 */ /* 0x000fe400078e3cff */
[----:B------:R-:W-:Y:S02]  /*a810*/  F2FP.BF16.F32.PACK_AB R25, R25, R26 ;  /* 0x0000001a1919723e */ /* 0x000fe400000010ff */
[----:B------:R-:W-:Y:S01]  /*a820*/  F2FP.BF16.F32.PACK_AB R20, R15, R20 ;  /* 0x000000140f14723e */ /* 0x000fe200000010ff */
[----:B------:R-:W-:Y:S01]  /*a830*/  IMAD.X R15, RZ, RZ, R29, P5 ;  /* 0x000000ffff0f7224 */ /* 0x000fe200028e061d */
[----:B------:R-:W-:-:S02]  /*a840*/  LOP3.LUT R8, R87, 0x380, RZ, 0xc0, !PT ;  /* 0x0000038057087812 */ /* 0x000fc400078ec0ff */
[----:B------:R-:W-:Y:S02]  /*a850*/  SHF.R.U64 R14, R14, 0x3, RZ ;  /* 0x000000030e0e7819 */ /* 0x000fe400000012ff */
[----:B------:R-:W-:Y:S02]  /*a860*/  LOP3.LUT R12, R75, 0x380, RZ, 0xc0, !PT ;  /* 0x000003804b0c7812 */ /* 0x000fe400078ec0ff */
[----:B------:R-:W-:Y:S02]  /*a870*/  LOP3.LUT R34, R10, R69, RZ, 0x3c, !PT ;  /* 0x000000450a227212 */ /* 0x000fe400078e3cff */
[----:B------:R-:W-:Y:S02]  /*a880*/  LOP3.LUT R10, R79, 0x380, RZ, 0xc0, !PT ;  /* 0x000003804f0a7812 */ /* 0x000fe400078ec0ff */
[----:B------:R-:W-:Y:S02]  /*a890*/  F2FP.BF16.F32.PACK_AB R140, R140, R143 ;  /* 0x0000008f8c8c723e */ /* 0x000fe400000010ff */
[----:B------:R-:W-:-:S02]  /*a8a0*/  F2FP.BF16.F32.PACK_AB R105, R105, R112 ;  /* 0x000000706969723e */ /* 0x000fc400000010ff */
[----:B------:R-:W-:Y:S02]  /*a8b0*/  F2FP.BF16.F32.PACK_AB R141, R138, R141 ;  /* 0x0000008d8a8d723e */ /* 0x000fe400000010ff */
[----:B------:R-:W-:Y:S02]  /*a8c0*/  F2FP.BF16.F32.PACK_AB R108, R101, R108 ;  /* 0x0000006c656c723e */ /* 0x000fe400000010ff */
[----:B------:R-:W-:Y:S02]  /*a8d0*/  SEL R82, R25, R20, P0 ;  /* 0x0000001419527207 */ /* 0x000fe40000000000 */
[----:B------:R-:W-:Y:S01]  /*a8e0*/  SEL R59, R20, R25, P0 ;  /* 0x00000019143b7207 */ /* 0x000fe20000000000 */
[----:B------:R-:W-:Y:S01]  /*a8f0*/  IMAD.X R25, RZ, RZ, R29, P2 ;  /* 0x000000ffff197224 */ /* 0x000fe200010e061d */
[----:B------:R-:W-:Y:S02]  /*a900*/  SHF.R.U64 R8, R8, 0x3, RZ ;  /* 0x0000000308087819 */ /* 0x000fe400000012ff */
[----:B------:R-:W-:-:S02]  /*a910*/  F2FP.BF16.F32.PACK_AB R136, R136, R139 ;  /* 0x0000008b8888723e */ /* 0x000fc400000010ff */
[----:B------:R-:W-:Y:S02]  /*a920*/  F2FP.BF16.F32.PACK_AB R97, R97, R104 ;  /* 0x000000686161723e */ /* 0x000fe400000010ff */
[----:B------:R-:W-:Y:S02]  /*a930*/  F2FP.BF16.F32.PACK_AB R137, R134, R137 ;  /* 0x000000898689723e */ /* 0x000fe400000010ff */
[----:B------:R-:W-:Y:S02]  /*a940*/  F2FP.BF16.F32.PACK_AB R100, R93, R100 ;  /* 0x000000645d64723e */ /* 0x000fe400000010ff */
[----:B------:R-:W-:Y:S02]  /*a950*/  LOP3.LUT R20, R14, R85, RZ, 0x3c, !PT ;  /* 0x000000550e147212 */ /* 0x000fe400078e3cff */
[----:B------:R-:W-:Y:S02]  /*a960*/  F2FP.BF16.F32.PACK_AB R132, R132, R135 ;  /* 0x000000878484723e */ /* 0x000fe400000010ff */
[----:B------:R-:W-:-:S02]  /*a970*/  F2FP.BF16.F32.PACK_AB R89, R89, R96 ;  /* 0x000000605959723e */ /* 0x000fc400000010ff */
[----:B------:R-:W-:Y:S02]  /*a980*/  F2FP.BF16.F32.PACK_AB R133, R130, R133 ;  /* 0x000000858285723e */ /* 0x000fe400000010ff */
[----:B------:R-:W-:Y:S02]  /*a990*/  SHF.R.U64 R12, R12, 0x3, RZ ;  /* 0x000000030c0c7819 */ /* 0x000fe400000012ff */
[----:B------:R-:W-:Y:S02]  /*a9a0*/  F2FP.BF16.F32.PACK_AB R128, R128, R131 ;  /* 0x000000838080723e */ /* 0x000fe400000010ff */
[----:B------:R-:W-:Y:S02]  /*a9b0*/  F2FP.BF16.F32.PACK_AB R129, R126, R129 ;  /* 0x000000817e81723e */ /* 0x000fe400000010ff */
[----:B------:R-:W-:Y:S02]  /*a9c0*/  F2FP.BF16.F32.PACK_AB R124, R124, R127 ;  /* 0x0000007f7c7c723e */ /* 0x000fe400000010ff */
[----:B------:R-:W-:-:S02]  /*a9d0*/  F2FP.BF16.F32.PACK_AB R125, R122, R125 ;  /* 0x0000007d7a7d723e */ /* 0x000fc400000010ff */
[----:B------:R-:W-:Y:S02]  /*a9e0*/  IADD3 R83, P3, R28, 0x4040, RZ ;  /* 0x000040401c537810 */ /* 0x000fe40007f7e0ff */
[----:B------:R-:W-:Y:S02]  /*a9f0*/  SHF.R.U64 R10, R10, 0x3, RZ ;  /* 0x000000030a0a7819 */ /* 0x000fe400000012ff */
[----:B------:R-:W-:Y:S01]  /*aa00*/  F2FP.BF16.F32.PACK_AB R120, R120, R123 ;  /* 0x0000007b7878723e */ /* 0x000fe200000010ff */
[----:B------:R-:W-:Y:S01]  /*aa10*/  IMAD.X R27, RZ, RZ, R29, P3 ;  /* 0x000000ffff1b7224 */ /* 0x000fe200018e061d */
[----:B------:R-:W-:Y:S02]  /*aa20*/  SEL R40, R140, R141, P0 ;  /* 0x0000008d8c287207 */ /* 0x000fe40000000000 */
[----:B------:R-:W-:Y:S02]  /*aa30*/  SEL R70, R105, R108, P0 ;  /* 0x0000006c69467207 */ /* 0x000fe40000000000 */
[----:B------:R-:W-:-:S02]  /*aa40*/  IADD3 R91, P6, R28, 0x8020, RZ ;  /* 0x000080201c5b7810 */ /* 0x000fc40007fde0ff */
[C---:B------:R-:W-:Y:S02]  /*aa50*/  IADD3 R86, P1, R28.reuse, 0x8040, RZ ;  /* 0x000080401c567810 */ /* 0x040fe40007f3e0ff */
[----:B------:R-:W-:Y:S01]  /*aa60*/  IADD3 R88, P2, R28, 0x8060, RZ ;  /* 0x000080601c587810 */ /* 0x000fe20007f5e0ff */
[--C-:B------:R-:W-:Y:S01]  /*aa70*/  IMAD.X R13, RZ, RZ, R29.reuse, P6 ;  /* 0x000000ffff0d7224 */ /* 0x100fe200030e061d */
[----:B------:R-:W-:Y:S01]  /*aa80*/  LOP3.LUT R14, R8, R87, RZ, 0x3c, !PT ;  /* 0x00000057080e7212 */ /* 0x000fe200078e3cff */
[----:B------:R-:W-:Y:S01]  /*aa90*/  IMAD.X R11, RZ, RZ, R29, P1 ;  /* 0x000000ffff0b7224 */ /* 0x000fe200008e061d */
[----:B------:R-:W-:Y:S02]  /*aaa0*/  SEL R141, R141, R140, P0 ;  /* 0x0000008c8d8d7207 */ /* 0x000fe40000000000 */
[----:B------:R-:W-:Y:S02]  /*aab0*/  SEL R42, R136, R137, P0 ;  /* 0x00000089882a7207 */ /* 0x000fe40000000000 */
[----:B------:R-:W-:-:S02]  /*aac0*/  SEL R105, R108, R105, P0 ;  /* 0x000000696c697207 */ /* 0x000fc40000000000 */
[----:B------:R-:W-:Y:S02]  /*aad0*/  SEL R72, R97, R100, P0 ;  /* 0x0000006461487207 */ /* 0x000fe40000000000 */
[----:B------:R-:W-:Y:S02]  /*aae0*/  MOV R87, R20 ;  /* 0x0000001400577202 */ /* 0x000fe40000000f00 */
[----:B------:R-:W-:Y:S02]  /*aaf0*/  SEL R137, R137, R136, P0 ;  /* 0x0000008889897207 */ /* 0x000fe40000000000 */
[----:B------:R-:W-:Y:S02]  /*ab00*/  SEL R48, R132, R133, P0 ;  /* 0x0000008584307207 */ /* 0x000fe40000000000 */
[----:B------:R-:W-:Y:S02]  /*ab10*/  SEL R97, R100, R97, P0 ;  /* 0x0000006164617207 */ /* 0x000fe40000000000 */
[----:B------:R-:W-:-:S02]  /*ab20*/  SEL R74, R89, R92, P0 ;  /* 0x0000005c594a7207 */ /* 0x000fc40000000000 */
[----:B------:R-:W-:Y:S02]  /*ab30*/  LOP3.LUT R32, R12, R75, RZ, 0x3c, !PT ;  /* 0x0000004b0c207212 */ /* 0x000fe400078e3cff */
[----:B------:R-:W-:Y:S02]  /*ab40*/  SEL R133, R133, R132, P0 ;  /* 0x0000008485857207 */ /* 0x000fe40000000000 */
[----:B------:R-:W-:Y:S02]  /*ab50*/  SEL R50, R128, R129, P0 ;  /* 0x0000008180327207 */ /* 0x000fe40000000000 */
[----:B------:R-:W-:Y:S02]  /*ab60*/  SEL R56, R124, R125, P0 ;  /* 0x0000007d7c387207 */ /* 0x000fe40000000000 */
[----:B------:R-:W-:Y:S02]  /*ab70*/  SEL R89, R92, R89, P0 ;  /* 0x000000595c597207 */ /* 0x000fe40000000000 */
[----:B------:R-:W-:-:S02]  /*ab80*/  LOP3.LUT R12, R83, 0x380, RZ, 0xc0, !PT ;  /* 0x00000380530c7812 */ /* 0x000fc400078ec0ff */
[----:B------:R-:W-:Y:S02]  /*ab90*/  LOP3.LUT R24, R10, R79, RZ, 0x3c, !PT ;  /* 0x0000004f0a187212 */ /* 0x000fe400078e3cff */
[----:B------:R-:W-:Y:S02]  /*aba0*/  SEL R129, R129, R128, P0 ;  /* 0x0000008081817207 */ /* 0x000fe40000000000 */
[----:B------:R-:W-:Y:S02]  /*abb0*/  SEL R125, R125, R124, P0 ;  /* 0x0000007c7d7d7207 */ /* 0x000fe40000000000 */
[----:B------:R-:W-:Y:S02]  /*abc0*/  SEL R58, R120, R121, P0 ;  /* 0x00000079783a7207 */ /* 0x000fe40000000000 */
[----:B------:R-:W-:Y:S02]  /*abd0*/  LOP3.LUT R10, R91, 0x380, RZ, 0xc0, !PT ;  /* 0x000003805b0a7812 */ /* 0x000fe400078ec0ff */
[----:B------:R-:W-:-:S02]  /*abe0*/  LOP3.LUT R61, R86, 0x380, RZ, 0xc0, !PT ;  /* 0x00000380563d7812 */ /* 0x000fc400078ec0ff */
[----:B------:R-:W-:Y:S02]  /*abf0*/  LOP3.LUT R69, R88, 0x380, RZ, 0xc0, !PT ;  /* 0x0000038058457812 */ /* 0x000fe400078ec0ff */
[----:B------:R-:W-:Y:S02]  /*ac00*/  SEL R121, R121, R120, P0 ;  /* 0x0000007879797207 */ /* 0x000fe40000000000 */
[----:B------:R-:W-:Y:S02]  /*ac10*/  SHF.R.U64 R12, R12, 0x3, RZ ;  /* 0x000000030c0c7819 */ /* 0x000fe400000012ff */
[----:B------:R-:W-:Y:S02]  /*ac20*/  SHF.R.U64 R10, R10, 0x3, RZ ;  /* 0x000000030a0a7819 */ /* 0x000fe400000012ff */
[----:B------:R-:W-:Y:S02]  /*ac30*/  SHF.R.U64 R61, R61, 0x3, RZ ;  /* 0x000000033d3d7819 */ /* 0x000fe400000012ff */
[----:B------:R-:W-:-:S02]  /*ac40*/  SHF.R.U64 R69, R69, 0x3, RZ ;  /* 0x0000000345457819 */ /* 0x000fc400000012ff */
[----:B------:R-:W-:Y:S02]  /*ac50*/  LOP3.LUT R26, R12, R83, RZ, 0x3c, !PT ;  /* 0x000000530c1a7212 */ /* 0x000fe400078e3cff */
[----:B------:R-:W-:Y:S02]  /*ac60*/  LOP3.LUT R12, R10, R91, RZ, 0x3c, !PT ;  /* 0x0000005b0a0c7212 */ /* 0x000fe400078e3cff */
[----:B------:R-:W-:Y:S02]  /*ac70*/  LOP3.LUT R10, R61, R86, RZ, 0x3c, !PT ;  /* 0x000000563d0a7212 */ /* 0x000fe400078e3cff */
[----:B------:R-:W-:Y:S02]  /*ac80*/  LOP3.LUT R8, R69, R88, RZ, 0x3c, !PT ;  /* 0x0000005845087212 */ /* 0x000fe400078e3cff */
[----:B------:R-:W-:Y:S02]  /*ac90*/  LOP3.LUT R9, R28, 0x380, RZ, 0xc0, !PT ;  /* 0x000003801c097812 */ /* 0x000fe400078ec0ff */
[----:B------:R-:W-:-:S02]  /*aca0*/  MOV R79, R10 ;  /* 0x0000000a004f7202 */ /* 0x000fc40000000f00 */
[----:B------:R-:W-:Y:S02]  /*acb0*/  SHF.R.U64 R9, R9, 0x3, RZ ;  /* 0x0000000309097819 */ /* 0x000fe400000012ff */
[----:B------:R-:W-:Y:S02]  /*acc0*/  MOV R85, R14 ;  /* 0x0000000e00557202 */ /* 0x000fe40000000f00 */
[----:B------:R-:W-:Y:S01]  /*acd0*/  LOP3.LUT R28, R9, R28, RZ, 0x3c, !PT ;  /* 0x0000001c091c7212 */ /* 0x000fe200078e3cff */
[----:B------:R-:W-:Y:S01]  /*ace0*/  IMAD.X R9, RZ, RZ, R29, P2 ;  /* 0x000000ffff097224 */ /* 0x000fe200010e061d */
[----:B------:R-:W-:Y:S02]  /*acf0*/  MOV R83, R12 ;  /* 0x0000000c00537202 */ /* 0x000fe40000000f00 */
[----:B------:R-:W-:Y:S01]  /*ad00*/  MOV R95, R28 ;  /* 0x0000001c005f7202 */ /* 0x000fe20000000f00 */
[----:B--2---:R-:W-:Y:S01]  /*ad10*/  SHFL.IDX PT, R40, R40, R5, 0x1c1f ;  /* 0x001c1f0528287589 */ /* 0x004fe200000e0000 */
[----:B------:R-:W-:-:S02]  /*ad20*/  LOP3.LUT R20, R5, 0x2, RZ, 0x3c, !PT ;  /* 0x0000000205147812 */ /* 0x000fc400078e3cff */
[----:B------:R-:W-:Y:S01]  /*ad30*/  MOV R77, R8 ;  /* 0x00000008004d7202 */ /* 0x000fe20000000f00 */
[----:B------:R-:W-:Y:S01]  /*ad40*/  SHFL.IDX PT, R70, R70, R5, 0x1c1f ;  /* 0x001c1f0546467589 */ /* 0x000fe200000e0000 */
[----:B------:R-:W-:Y:S02]  /*ad50*/  MOV R94, R36 ;  /* 0x00000024005e7202 */ /* 0x000fe40000000f00 */
[----:B------:R-:W-:Y:S01]  /*ad60*/  MOV R90, R24 ;  /* 0x00000018005a7202 */ /* 0x000fe20000000f00 */
[----:B------:R-:W0:Y:S01]  /*ad70*/  SHFL.IDX PT, R141, R141, R20, 0x1c1f ;  /* 0x001c1f148d8d7589 */ /* 0x000e2200000e0000 */
[----:B------:R-:W-:Y:S02]  /*ad80*/  MOV R88, R26 ;  /* 0x0000001a00587202 */ /* 0x000fe40000000f00 */
[----:B------:R-:W-:Y:S01]  /*ad90*/  MOV R93, R34 ;  /* 0x00000022005d7202 */ /* 0x000fe20000000f00 */
[----:B------:R-:W1:Y:S01]  /*ada0*/  SHFL.IDX PT, R105, R105, R20, 0x1c1f ;  /* 0x001c1f1469697589 */ /* 0x000e6200000e0000 */
[----:B------:R-:W-:-:S02]  /*adb0*/  MOV R92, R32 ;  /* 0x00000020005c7202 */ /* 0x000fc40000000f00 */
[----:B------:R-:W-:Y:S01]  /*adc0*/  MOV R91, R30 ;  /* 0x0000001e005b7202 */ /* 0x000fe20000000f00 */
[----:B------:R-:W-:Y:S01]  /*add0*/  SHFL.IDX PT, R42, R42, R5, 0x1c1f ;  /* 0x001c1f052a2a7589 */ /* 0x000fe200000e0000 */
[----:B------:R-:W-:-:S03]  /*ade0*/  PLOP3.LUT P1, PT, PT, PT, UP0, 0x80, 0x0 ;  /* 0x000000000000781c */ /* 0x000fc60003f2f008 */
[----:B------:R-:W-:Y:S04]  /*adf0*/  SHFL.IDX PT, R72, R72, R5, 0x1c1f ;  /* 0x001c1f0548487589 */ /* 0x000fe800000e0000 */
[----:B------:R-:W2:Y:S04]  /*ae00*/  SHFL.IDX PT, R137, R137, R20, 0x1c1f ;  /* 0x001c1f1489897589 */ /* 0x000ea800000e0000 */
[----:B------:R-:W3:Y:S04]  /*ae10*/  SHFL.IDX PT, R97, R97, R20, 0x1c1f ;  /* 0x001c1f1461617589 */ /* 0x000ee800000e0000 */
[----:B------:R-:W-:Y:S01]  /*ae20*/  SHFL.IDX PT, R48, R48, R5, 0x1c1f ;  /* 0x001c1f0530307589 */ /* 0x000fe200000e0000 */
[----:B0-----:R-:W-:-:S02]  /*ae30*/  SEL R8, R40, R141, P0 ;  /* 0x0000008d28087207 */ /* 0x001fc40000000000 */
[----:B------:R-:W-:Y:S01]  /*ae40*/  SEL R10, R141, R40, P0 ;  /* 0x000000288d0a7207 */ /* 0x000fe20000000000 */
[----:B------:R-:W-:Y:S01]  /*ae50*/  SHFL.IDX PT, R74, R74, R5, 0x1c1f ;  /* 0x001c1f054a4a7589 */ /* 0x000fe200000e0000 */
[----:B-1----:R-:W-:Y:S02]  /*ae60*/  SEL R9, R70, R105, P0 ;  /* 0x0000006946097207 */ /* 0x002fe40000000000 */
[----:B------:R-:W-:Y:S01]  /*ae70*/  SEL R11, R105, R70, P0 ;  /* 0x00000046690b7207 */ /* 0x000fe20000000000 */
[----:B------:R-:W0:Y:S04]  /*ae80*/  SHFL.IDX PT, R133, R133, R20, 0x1c1f ;  /* 0x001c1f1485857589 */ /* 0x000e2800000e0000 */
[----:B------:R-:W1:Y:S04]  /*ae90*/  SHFL.IDX PT, R89, R89, R20, 0x1c1f ;  /* 0x001c1f1459597589 */ /* 0x000e6800000e0000 */
[----:B------:R-:W-:Y:S01]  /*aea0*/  SHFL.IDX PT, R50, R50, R5, 0x1c1f ;  /* 0x001c1f0532327589 */ /* 0x000fe200000e0000 */
[----:B--2---:R-:W-:-:S02]  /*aeb0*/  SEL R12, R42, R137, P0 ;  /* 0x000000892a0c7207 */ /* 0x004fc40000000000 */
[----:B------:R-:W-:Y:S01]  /*aec0*/  SEL R14, R137, R42, P0 ;  /* 0x0000002a890e7207 */ /* 0x000fe20000000000 */
[----:B------:R-:W-:Y:S01]  /*aed0*/  SHFL.IDX PT, R56, R56, R5, 0x1c1f ;  /* 0x001c1f0538387589 */ /* 0x000fe200000e0000 */
[----:B---3--:R-:W-:Y:S02]  /*aee0*/  SEL R13, R72, R97, P0 ;  /* 0x00000061480d7207 */ /* 0x008fe40000000000 */
[----:B------:R-:W-:Y:S01]  /*aef0*/  SEL R15, R97, R72, P0 ;  /* 0x00000048610f7207 */ /* 0x000fe20000000000 */
[----:B------:R-:W-:Y:S04]  /*af00*/  SHFL.IDX PT, R78, R78, R5, 0x1c1f ;  /* 0x001c1f054e4e7589 */ /* 0x000fe800000e0000 */
[----:B------:R-:W2:Y:S04]  /*af10*/  SHFL.IDX PT, R129, R129, R20, 0x1c1f ;  /* 0x001c1f1481817589 */ /* 0x000ea800000e0000 */
[----:B------:R-:W3:Y:S01]  /*af20*/  SHFL.IDX PT, R125, R125, R20, 0x1c1f ;  /* 0x001c1f147d7d7589 */ /* 0x000ee200000e0000 */
[----:B0-----:R-:W-:-:S02]  /*af30*/  SEL R24, R48, R133, P0 ;  /* 0x0000008530187207 */ /* 0x001fc40000000000 */
[----:B------:R-:W-:Y:S01]  /*af40*/  SEL R26, R133, R48, P0 ;  /* 0x00000030851a7207 */ /* 0x000fe20000000000 */
[----:B------:R-:W0:Y:S01]  /*af50*/  SHFL.IDX PT, R81, R81, R20, 0x1c1f ;  /* 0x001c1f1451517589 */ /* 0x000e2200000e0000 */
[----:B-1----:R-:W-:Y:S02]  /*af60*/  SEL R25, R74, R89, P0 ;  /* 0x000000594a197207 */ /* 0x002fe40000000000 */
[----:B------:R-:W-:Y:S01]  /*af70*/  SEL R27, R89, R74, P0 ;  /* 0x0000004a591b7207 */ /* 0x000fe20000000000 */
[----:B------:R-:W-:Y:S04]  /*af80*/  SHFL.IDX PT, R58, R58, R5, 0x1c1f ;  /* 0x001c1f053a3a7589 */ /* 0x000fe800000e0000 */
[----:B------:R-:W-:Y:S04]  /*af90*/  SHFL.IDX PT, R80, R80, R5, 0x1c1f ;  /* 0x001c1f0550507589 */ /* 0x000fe800000e0000 */
[----:B------:R-:W1:Y:S04]  /*afa0*/  SHFL.IDX PT, R121, R121, R20, 0x1c1f ;  /* 0x001c1f1479797589 */ /* 0x000e6800000e0000 */
[----:B------:R-:W4:Y:S01]  /*afb0*/  SHFL.IDX PT, R73, R73, R20, 0x1c1f ;  /* 0x001c1f1449497589 */ /* 0x000f2200000e0000 */
[----:B--2---:R-:W-:-:S02]  /*afc0*/  SEL R28, R50, R129, P0 ;  /* 0x00000081321c7207 */ /* 0x004fc40000000000 */
[----:B------:R-:W-:Y:S01]  /*afd0*/  SEL R30, R129, R50, P0 ;  /* 0x00000032811e7207 */ /* 0x000fe20000000000 */
[----:B------:R-:W-:Y:S01]  /*afe0*/  SHFL.IDX PT, R76, R76, R5, 0x1c1f ;  /* 0x001c1f054c4c7589 */ /* 0x000fe200000e0000 */
[----:B---3--:R-:W-:Y:S02]  /*aff0*/  SEL R32, R56, R125, P0 ;  /* 0x0000007d38207207 */ /* 0x008fe40000000000 */
[----:B------:R-:W-:Y:S01]  /*b000*/  SEL R34, R125, R56, P0 ;  /* 0x000000387d227207 */ /* 0x000fe20000000000 */
[----:B------:R-:W2:Y:S01]  /*b010*/  SHFL.IDX PT, R63, R63, R20, 0x1c1f ;  /* 0x001c1f143f3f7589 */ /* 0x000ea200000e0000 */
[----:B0-----:R-:W-:Y:S02]  /*b020*/  SEL R29, R78, R81, P0 ;  /* 0x000000514e1d7207 */ /* 0x001fe40000000000 */
[----:B------:R-:W-:Y:S01]  /*b030*/  SEL R31, R81, R78, P0 ;  /* 0x0000004e511f7207 */ /* 0x000fe20000000000 */
[----:B------:R-:W-:Y:S06]  /*b040*/  BAR.SYNC.DEFER_BLOCKING 0x1, 0x100 ;  /* 0x0044000000007b1d */ /* 0x000fec0000010000 */
[----:B------:R-:W-:Y:S01]  /*b050*/  SHFL.IDX PT, R64, R64, R5, 0x1c1f ;  /* 0x001c1f0540407589 */ /* 0x000fe200000e0000 */
[----:B-1----:R-:W-:-:S02]  /*b060*/  SEL R56, R58, R121, P0 ;  /* 0x000000793a387207 */ /* 0x002fc40000000000 */
[----:B------:R-:W-:Y:S01]  /*b070*/  SEL R58, R121, R58, P0 ;  /* 0x0000003a793a7207 */ /* 0x000fe20000000000 */
[----:B------:R-:W-:Y:S01]  /*b080*/  SHFL.IDX PT, R62, R62, R5, 0x1c1f ;  /* 0x001c1f053e3e7589 */ /* 0x000fe200000e0000 */
[----:B----4-:R-:W-:Y:S02]  /*b090*/  SEL R33, R80, R73, P0 ;  /* 0x0000004950217207 */ /* 0x010fe40000000000 */
[----:B------:R-:W-:Y:S01]  /*b0a0*/  SEL R35, R73, R80, P0 ;  /* 0x0000005049237207 */ /* 0x000fe20000000000 */
[----:B------:R2:W0:Y:S04]  /*b0b0*/  SHFL.IDX PT, R21, R57, R20, 0x1c1f ;  /* 0x001c1f1439157589 */ /* 0x00042800000e0000 */
[----:B------:R-:W1:Y:S04]  /*b0c0*/  SHFL.IDX PT, R55, R55, R20, 0x1c1f ;  /* 0x001c1f1437377589 */ /* 0x000e6800000e0000 */
[----:B------:R-:W-:Y:S01]  /*b0d0*/  SHFL.IDX PT, R60, R60, R5, 0x1c1f ;  /* 0x001c1f053c3c7589 */ /* 0x000fe200000e0000 */
[----:B--2---:R-:W-:-:S03]  /*b0e0*/  SEL R57, R76, R63, P0 ;  /* 0x0000003f4c397207 */ /* 0x004fc60000000000 */
[----:B------:R-:W-:Y:S04]  /*b0f0*/  SHFL.IDX PT, R52, R52, R5, 0x1c1f ;  /* 0x001c1f0534347589 */ /* 0x000fe800000e0000 */
[----:B------:R-:W-:Y:S04]  /*b100*/  SHFL.IDX PT, R44, R44, R5, 0x1c1f ;  /* 0x001c1f052c2c7589 */ /* 0x000fe800000e0000 */
[----:B------:R-:W-:Y:S04]  /*b110*/  SHFL.IDX PT, R66, R66, R5, 0x1c1f ;  /* 0x001c1f0542427589 */ /* 0x000fe800000e0000 */
[----:B------:R-:W-:Y:S01]  /*b120*/  SHFL.IDX PT, R68, R68, R5, 0x1c1f ;  /* 0x001c1f0544447589 */ /* 0x000fe200000e0000 */
[----:B0-----:R-:W-:-:S03]  /*b130*/  SEL R36, R64, R21, P0 ;  /* 0x0000001540247207 */ /* 0x001fc60000000000 */
[----:B------:R-:W-:Y:S01]  /*b140*/  SHFL.IDX PT, R54, R54, R5, 0x1c1f ;  /* 0x001c1f0536367589 */ /* 0x000fe200000e0000 */
[----:B-1----:R-:W-:-:S03]  /*b150*/  SEL R37, R62, R55, P0 ;  /* 0x000000373e257207 */ /* 0x002fc60000000000 */
[----:B------:R-:W-:Y:S04]  /*b160*/  SHFL.IDX PT, R46, R46, R5, 0x1c1f ;  /* 0x001c1f052e2e7589 */ /* 0x000fe800000e0000 */
[----:B------:R0:W-:Y:S04]  /*b170*/  SHFL.IDX PT, R61, R38, R5, 0x1c1f ;  /* 0x001c1f05263d7589 */ /* 0x0001e800000e0000 */
[----:B------:R-:W-:Y:S04]  /*b180*/  SHFL.IDX PT, R69, R82, R5, 0x1c1f ;  /* 0x001c1f0552457589 */ /* 0x000fe800000e0000 */
[----:B------:R-:W-:Y:S01]  /*b190*/  SHFL.IDX PT, R75, R84, R5, 0x1c1f ;  /* 0x001c1f05544b7589 */ /* 0x000fe200000e0000 */
[----:B0-----:R-:W-:-:S03]  /*b1a0*/  SEL R38, R21, R64, P0 ;  /* 0x0000004015267207 */ /* 0x001fc60000000000 */
[----:B------:R-:W0:Y:S04]  /*b1b0*/  SHFL.IDX PT, R49, R49, R20, 0x1c1f ;  /* 0x001c1f1431317589 */ /* 0x000e2800000e0000 */
[----:B------:R-:W1:Y:S04]  /*b1c0*/  SHFL.IDX PT, R47, R47, R20, 0x1c1f ;  /* 0x001c1f142f2f7589 */ /* 0x000e6800000e0000 */
[----:B------:R-:W2:Y:S04]  /*b1d0*/  SHFL.IDX PT, R41, R41, R20, 0x1c1f ;  /* 0x001c1f1429297589 */ /* 0x000ea800000e0000 */
[----:B------:R3:W4:Y:S04]  /*b1e0*/  SHFL.IDX PT, R5, R39, R20, 0x1c1f ;  /* 0x001c1f1427057589 */ /* 0x00072800000e0000 */
[----:B------:R-:W4:Y:S04]  /*b1f0*/  SHFL.IDX PT, R43, R43, R20, 0x1c1f ;  /* 0x001c1f142b2b7589 */ /* 0x000f2800000e0000 */
[----:B------:R-:W4:Y:S01]  /*b200*/  SHFL.IDX PT, R82, R53, R20, 0x1c1f ;  /* 0x001c1f1435527589 */ /* 0x000f2200000e0000 */
[----:B---3--:R-:W-:-:S03]  /*b210*/  SEL R39, R55, R62, P0 ;  /* 0x0000003e37277207 */ /* 0x008fc60000000000 */
[----:B------:R-:W3:Y:S04]  /*b220*/  SHFL.IDX PT, R45, R45, R20, 0x1c1f ;  /* 0x001c1f142d2d7589 */ /* 0x000ee800000e0000 */
[----:B------:R0:W3:Y:S04]  /*b230*/  SHFL.IDX PT, R84, R59, R20, 0x1c1f ;  /* 0x001c1f143b547589 */ /* 0x0000e800000e0000 */
[----:B------:R-:W-:Y:S04]  /*b240*/  SHFL.IDX PT, R51, R51, R20, 0x1c1f ;  /* 0x001c1f1433337589 */ /* 0x000fe800000e0000 */
[----:B------:R-:W3:Y:S01]  /*b250*/  SHFL.IDX PT, R86, R71, R20, 0x1c1f ;  /* 0x001c1f1447567589 */ /* 0x000ee200000e0000 */
[----:B0-----:R-:W-:-:S03]  /*b260*/  SEL R59, R63, R76, P0 ;  /* 0x0000004c3f3b7207 */ /* 0x001fc60000000000 */
[----:B------:R0:W-:Y:S04]  /*b270*/  STSM.16.M88.4 [R95], R8 ;  /* 0x000000085f007844 */ /* 0x0001e80000000200 */
[----:B------:R2:W-:Y:S04]  /*b280*/  STSM.16.M88.4 [R94], R12 ;  /* 0x0000000c5e007844 */ /* 0x0005e80000000200 */
[----:B------:R3:W-:Y:S04]  /*b290*/  STSM.16.M88.4 [R93], R24 ;  /* 0x000000185d007844 */ /* 0x0007e80000000200 */
[----:B------:R3:W-:Y:S01]  /*b2a0*/  STSM.16.M88.4 [R92], R28 ;  /* 0x0000001c5c007844 */ /* 0x0007e20000000200 */
[----:B0-----:R-:W-:-:S03]  /*b2b0*/  SEL R8, R60, R49, P0 ;  /* 0x000000313c087207 */ /* 0x001fc60000000000 */
[----:B------:R-:W-:Y:S01]  /*b2c0*/  STSM.16.M88.4 [R91], R32 ;  /* 0x000000205b007844 */ /* 0x000fe20000000200 */
[----:B------:R-:W-:Y:S02]  /*b2d0*/  SEL R10, R49, R60, P0 ;  /* 0x0000003c310a7207 */ /* 0x000fe40000000000 */
[----:B-1----:R-:W-:Y:S01]  /*b2e0*/  SEL R9, R54, R47, P0 ;  /* 0x0000002f36097207 */ /* 0x002fe20000000000 */
[----:B------:R-:W-:Y:S01]  /*b2f0*/  STSM.16.M88.4 [R90], R56 ;  /* 0x000000385a007844 */ /* 0x000fe20000000200 */
[----:B------:R-:W-:Y:S02]  /*b300*/  SEL R11, R47, R54, P0 ;  /* 0x000000362f0b7207 */ /* 0x000fe40000000000 */
[----:B--2---:R-:W-:Y:S01]  /*b310*/  SEL R12, R52, R41, P0 ;  /* 0x00000029340c7207 */ /* 0x004fe20000000000 */
[----:B------:R-:W-:Y:S01]  /*b320*/  STSM.16.M88.4 [R88], R36 ;  /* 0x0000002458007844 */ /* 0x000fe20000000200 */
[----:B------:R-:W-:Y:S02]  /*b330*/  SEL R14, R41, R52, P0 ;  /* 0x00000034290e7207 */ /* 0x000fe40000000000 */
[----:B----4-:R-:W-:Y:S01]  /*b340*/  SEL R13, R46, R5, P0 ;  /* 0x000000052e0d7207 */ /* 0x010fe20000000000 */
[----:B------:R0:W-:Y:S01]  /*b350*/  STSM.16.M88.4 [R87], R8 ;  /* 0x0000000857007844 */ /* 0x0001e20000000200 */
[----:B------:R-:W-:-:S02]  /*b360*/  SEL R15, R5, R46, P0 ;  /* 0x0000002e050f7207 */ /* 0x000fc40000000000 */
[----:B---3--:R-:W-:Y:S02]  /*b370*/  SEL R24, R44, R43, P0 ;  /* 0x0000002b2c187207 */ /* 0x008fe40000000000 */
[----:B------:R-:W-:Y:S01]  /*b380*/  SEL R26, R43, R44, P0 ;  /* 0x0000002c2b1a7207 */ /* 0x000fe20000000000 */
[----:B------:R1:W-:Y:S01]  /*b390*/  STSM.16.M88.4 [R85], R12 ;  /* 0x0000000c55007844 */ /* 0x0003e20000000200 */
[----:B------:R-:W-:Y:S02]  /*b3a0*/  SEL R25, R61, R82, P0 ;  /* 0x000000523d197207 */ /* 0x000fe40000000000 */
[----:B------:R-:W-:Y:S02]  /*b3b0*/  SEL R27, R82, R61, P0 ;  /* 0x0000003d521b7207 */ /* 0x000fe40000000000 */
[----:B------:R-:W-:Y:S02]  /*b3c0*/  SEL R28, R66, R45, P0 ;  /* 0x0000002d421c7207 */ /* 0x000fe40000000000 */
[----:B------:R-:W-:Y:S01]  /*b3d0*/  SEL R30, R45, R66, P0 ;  /* 0x000000422d1e7207 */ /* 0x000fe20000000000 */
[----:B------:R1:W-:Y:S01]  /*b3e0*/  STSM.16.M88.4 [R83], R24 ;  /* 0x0000001853007844 */ /* 0x0003e20000000200 */
[----:B------:R-:W-:Y:S01]  /*b3f0*/  SEL R29, R69, R84, P0 ;  /* 0x00000054451d7207 */ /* 0x000fe20000000000 */
[----:B0-----:R-:W-:Y:S01]  /*b400*/  IMAD.U32 R8, RZ, RZ, UR4 ;  /* 0x00000004ff087e24 */ /* 0x001fe2000f8e00ff */
[----:B------:R-:W-:Y:S01]  /*b410*/  SEL R31, R84, R69, P0 ;  /* 0x00000045541f7207 */ /* 0x000fe20000000000 */
[----:B------:R-:W-:Y:S01]  /*b420*/  IMAD.U32 R9, RZ, RZ, UR6 ;  /* 0x00000006ff097e24 */ /* 0x000fe2000f8e00ff */
[----:B------:R-:W-:Y:S01]  /*b430*/  SEL R33, R75, R86, P0 ;  /* 0x000000564b217207 */ /* 0x000fe20000000000 */
[----:B------:R-:W-:Y:S01]  /*b440*/  ULDC.64 UR6, c[0x0][0xbe0] ;  /* 0x0002f80000067ab9 */ /* 0x000fe20000000a00 */
[----:B------:R-:W-:Y:S01]  /*b450*/  SEL R35, R86, R75, P0 ;  /* 0x0000004b56237207 */ /* 0x000fe20000000000 */
[----:B------:R1:W-:Y:S01]  /*b460*/  STSM.16.M88.4 [R79], R28 ;  /* 0x0000001c4f007844 */ /* 0x0003e20000000200 */
[----:B------:R-:W-:-:S02]  /*b470*/  SEL R32, R68, R51, P0 ;  /* 0x0000003344207207 */ /* 0x000fc40000000000 */
[----:B------:R-:W-:-:S05]  /*b480*/  SEL R34, R51, R68, P0 ;  /* 0x0000004433227207 */ /* 0x000fca0000000000 */
[----:B------:R1:W-:Y:S01]  /*b490*/  STSM.16.M88.4 [R77], R32 ;  /* 0x000000204d007844 */ /* 0x0003e20000000200 */
[----:B------:R-:W-:Y:S06]  /*b4a0*/  BAR.SYNC.DEFER_BLOCKING 0x1, 0x100 ;  /* 0x0044000000007b1d */ /* 0x000fec0000010000 */
[----:B------:R-:W2:Y:S01]  /*b4b0*/  @P1 LDG.E R10, desc[UR46][R8.64] ;  /* 0x0000002e080a1981 */ /* 0x000ea2000c1e1900 */
[----:B------:R-:W-:Y:S01]  /*b4c0*/  UISETP.NE.U32.AND UP1, UPT, UR6, URZ, UPT ;  /* 0x0000003f0600728c */ /* 0x000fe2000bf25070 */
[----:B------:R-:W0:Y:S01]  /*b4d0*/  LDC R5, c[0x0][0xa88] ;  /* 0x0002a200ff057b82 */ /* 0x000e220000000800 */
[----:B------:R-:W-:Y:S01]  /*b4e0*/  IMAD R11, R16, 0x40, R2 ;  /* 0x00000040100b7824 */ /* 0x000fe200078e0202 */
[----:B------:R-:W-:Y:S01]  /*b4f0*/  UMOV UR4, URZ ;  /* 0x0000003f00047c82 */ /* 0x000fe20008000000 */
[----:B------:R-:W-:-:S02]  /*b500*/  UISETP.NE.AND.EX UP1, UPT, UR7, URZ, UPT, UP1 ;  /* 0x0000003f0700728c */ /* 0x000fc4000bf25310 */
[----:B------:R-:W-:-:S04]  /*b510*/  IMAD.WIDE R6, R11, 0x2, R6 ;  /* 0x000000020b067825 */ /* 0x000fc800078e0206 */
[----:B------:R-:W-:Y:S02]  /*b520*/  PLOP3.LUT P0, PT, PT, PT, UP1, 0x80, 0x0 ;  /* 0x000000000000781c */ /* 0x000fe40003f0f018 */
[----:B------:R-:W-:-:S03]  /*b530*/  IADD3 R37, P5, R6, 0x1000, RZ ;  /* 0x0000100006257810 */ /* 0x000fc60007fbe0ff */
[----:B------:R-:W-:Y:S02]  /*b540*/  @UP1 ULDC.64 UR6, c[0x0][0xbe0] ;  /* 0x0002f80000061ab9 */ /* 0x000fe40000000a00 */
[----:B------:R-:W-:-:S06]  /*b550*/  @UP1 UIMAD.WIDE UR6, UR36, 0x4, UR6 ;  /* 0x00000004240618a5 */ /* 0x000fcc000f8e0206 */
[----:B------:R-:W-:Y:S01]  /*b560*/  IMAD.U32 R11, RZ, RZ, UR7 ;  /* 0x00000007ff0b7e24 */ /* 0x000fe2000f8e00ff */
[----:B--2---:R-:W-:Y:S01]  /*b570*/  @P1 R2UR UR4, R10 ;  /* 0x000000000a0412ca */ /* 0x004fe200000e0000 */
[----:B------:R-:W-:-:S05]  /*b580*/  IMAD.U32 R10, RZ, RZ, UR6 ;  /* 0x00000006ff0a7e24 */ /* 0x000fca000f8e00ff */
[----:B0-----:R1:W5:Y:S01]  /*b590*/  @P0 LDG.E R5, desc[UR46][R10.64] ;  /* 0x0000002e0a050981 */ /* 0x001362000c1e1900 */
[----:B------:R-:W-:Y:S08]  /*b5a0*/  @P0 BRA `(.L_x_277) ;  /* 0x0000000000100947 */ /* 0x000ff00003800000 */
[----:B------:R-:W-:Y:S05]  /*b5b0*/  @!P1 BRA `(.L_x_277) ;  /* 0x00000000000c9947 */ /* 0x000fea0003800000 */
[----:B-1----:R-:W2:Y:S04]  /*b5c0*/  LDG.E R10, desc[UR46][R8.64] ;  /* 0x0000002e080a7981 */ /* 0x002ea8000c1e1900 */
[----:B-----5:R-:W2:Y:S02]  /*b5d0*/  LDG.E R5, desc[UR46][R8.64+0x4] ;  /* 0x0000042e08057981 */ /* 0x020ea4000c1e1900 */
[----:B--2---:R-:W-:-:S07]  /*b5e0*/  IMAD.IADD R5, R5, 0x1, -R10 ;  /* 0x0000000105057824 */ /* 0x004fce00078e0a0a */
.L_x_277:
[----:B------:R-:W-:Y:S01]  /*b5f0*/  USHF.R.S32.HI UR11, URZ, 0x1f, UR39 ;  /* 0x0000001f3f0b7899 */ /* 0x000fe20008011427 */
[----:B------:R-:W-:Y:S01]  /*b600*/  IADD3 R9, P3, R6, 0x3000, RZ ;  /* 0x0000300006097810 */ /* 0x000fe20007f7e0ff */
[----:B------:R-:W-:Y:S01]  /*b610*/  ULDC.64 UR12, c[0x0][0xb70] ;  /* 0x0002dc00000c7ab9 */ /* 0x000fe20000000a00 */
[----:B------:R-:W-:Y:S01]  /*b620*/  USHF.R.S32.HI UR9, URZ, 0x1f, UR4 ;  /* 0x0000001f3f097899 */ /* 0x000fe20008011404 */
[----:B-1----:R-:W-:Y:S01]  /*b630*/  IMAD R14, R18, 0x80, R221 ;  /* 0x00000080120e7824 */ /* 0x002fe200078e02dd */
[----:B------:R-:W-:Y:S01]  /*b640*/  UIMAD UR10, UR11, UR12, URZ ;  /* 0x0000000c0b0a72a4 */ /* 0x000fe2000f8e023f */
[----:B------:R-:W-:Y:S01]  /*b650*/  LOP3.LUT R8, R9, 0x380, RZ, 0xc0, !PT ;  /* 0x0000038009087812 */ /* 0x000fe200078ec0ff */
[----:B------:R-:W-:Y:S01]  /*b660*/  UMOV UR8, UR4 ;  /* 0x0000000400087c82 */ /* 0x000fe20008000000 */
[----:B------:R-:W-:Y:S01]  /*b670*/  USEL UR37, UR37, URZ, !UP0 ;  /* 0x0000003f25257287 */ /* 0x000fe2000c000000 */
[----:B------:R-:W-:Y:S01]  /*b680*/  IADD3 R57, P0, R6, 0x4000, RZ ;  /* 0x0000400006397810 */ /* 0x000fe20007f1e0ff */
[----:B------:R-:W-:Y:S01]  /*b690*/  UIMAD.WIDE.U32 UR6, UR39, UR12, UR8 ;  /* 0x0000000c270672a5 */ /* 0x000fe2000f8e0008 */
[----:B------:R-:W-:Y:S01]  /*b6a0*/  SHF.R.U64 R8, R8, 0x3, RZ ;  /* 0x0000000308087819 */ /* 0x000fe200000012ff */
[----:B------:R-:W-:Y:S01]  /*b6b0*/  UIMAD UR10, UR39, UR13, UR10 ;  /* 0x0000000d270a72a4 */ /* 0x000fe2000f8e020a */
[----:B------:R-:W-:Y:S01]  /*b6c0*/  IADD3 R45, P1, R6, 0x5000, RZ ;  /* 0x00005000062d7810 */ /* 0x000fe20007f3e0ff */
[----:B------:R-:W-:Y:S01]  /*b6d0*/  USEL UR36, UR36, URZ, !UP0 ;  /* 0x0000003f24247287 */ /* 0x000fe2000c000000 */
[----:B------:R-:W-:Y:S01]  /*b6e0*/  LOP3.LUT R8, R8, R9, RZ, 0x3c, !PT ;  /* 0x0000000908087212 */ /* 0x000fe200078e3cff */
[----:B------:R-:W-:Y:S01]  /*b6f0*/  ULDC.64 UR12, c[0x0][0xb78] ;  /* 0x0002de00000c7ab9 */ /* 0x000fe20000000a00 */
[----:B------:R-:W-:Y:S01]  /*b700*/  UIADD3 UR7, UR7, UR10, URZ ;  /* 0x0000000a07077290 */ /* 0x000fe2000fffe03f */
[----:B------:R-:W-:Y:S01]  /*b710*/  SHF.R.S32.HI R9, RZ, 0x1f, R14 ;  /* 0x0000001fff097819 */ /* 0x000fe2000001140e */
[----:B------:R-:W-:Y:S01]  /*b720*/  UIMAD UR8, UR37, UR12, URZ ;  /* 0x0000000c250872a4 */ /* 0x000fe2000f8e023f */
[----:B------:R-:W-:Y:S01]  /*b730*/  LOP3.LUT R56, R57, 0x380, RZ, 0xc0, !PT ;  /* 0x0000038039387812 */ /* 0x000fe200078ec0ff */
[----:B------:R-:W-:Y:S01]  /*b740*/  UIMAD.WIDE.U32 UR6, UR36, UR12, UR6 ;  /* 0x0000000c240672a5 */ /* 0x000fe2000f8e0006 */
[----:B------:R-:W-:Y:S01]  /*b750*/  IADD3 R25, P4, R6, 0x2000, RZ ;  /* 0x0000200006197810 */ /* 0x000fe20007f9e0ff */
[----:B------:R-:W-:Y:S01]  /*b760*/  UIMAD UR8, UR36, UR13, UR8 ;  /* 0x0000000d240872a4 */ /* 0x000fe2000f8e0208 */
[----:B------:R-:W-:-:S02]  /*b770*/  LOP3.LUT R44, R45, 0x380, RZ, 0xc0, !PT ;  /* 0x000003802d2c7812 */ /* 0x000fc400078ec0ff */
[----:B------:R-:W-:Y:S01]  /*b780*/  SHF.R.U64 R56, R56, 0x3, RZ ;  /* 0x0000000338387819 */ /* 0x000fe200000012ff */
[----:B------:R-:W-:Y:S01]  /*b790*/  ULDC.64 UR12, c[0x0][0xaa0] ;  /* 0x0002a800000c7ab9 */ /* 0x000fe20000000a00 */
[----:B------:R-:W-:Y:S01]  /*b7a0*/  IADD3 R10, P6, R14, UR6, RZ ;  /* 0x000000060e0a7c10 */ /* 0x000fe2000ffde0ff */
[----:B------:R-:W-:Y:S01]  /*b7b0*/  IMAD.U32 R12, RZ, RZ, UR8 ;  /* 0x00000008ff0c7e24 */ /* 0x000fe2000f8e00ff */
[----:B------:R-:W-:Y:S02]  /*b7c0*/  IADD3 R33, P2, R6, 0x6000, RZ ;  /* 0x0000600006217810 */ /* 0x000fe40007f5e0ff */
[----:B------:R-:W-:Y:S02]  /*b7d0*/  LOP3.LUT R36, R37, 0x380, RZ, 0xc0, !PT ;  /* 0x0000038025247812 */ /* 0x000fe400078ec0ff */
[----:B------:R-:W-:Y:S01]  /*b7e0*/  IADD3.X R9, R9, UR7, R12, P6, !PT ;  /* 0x0000000709097c10 */ /* 0x000fe2000b7fe40c */
[----:B------:R-:W-:Y:S01]  /*b7f0*/  ULDC.64 UR6, c[0x0][0xb40] ;  /* 0x0002d00000067ab9 */ /* 0x000fe20000000a00 */
[----:B------:R-:W-:-:S02]  /*b800*/  LOP3.LUT R24, R25, 0x380, RZ, 0xc0, !PT ;  /* 0x0000038019187812 */ /* 0x000fc400078ec0ff */
[----:B------:R-:W-:Y:S02]  /*b810*/  LEA R20, P6, R10, UR6, 0x2 ;  /* 0x000000060a147c11 */ /* 0x000fe4000f8c10ff */
[----:B------:R-:W-:Y:S02]  /*b820*/  SHF.R.U64 R44, R44, 0x3, RZ ;  /* 0x000000032c2c7819 */ /* 0x000fe400000012ff */
[----:B------:R-:W-:Y:S01]  /*b830*/  LOP3.LUT R56, R56, R57, RZ, 0x3c, !PT ;  /* 0x0000003938387212 */ /* 0x000fe200078e3cff */
[----:B------:R-:W-:Y:S01]  /*b840*/  IMAD.X R57, RZ, RZ, R7, P0 ;  /* 0x000000ffff397224 */ /* 0x000fe200000e0607 */
[----:B------:R-:W-:Y:S02]  /*b850*/  LOP3.LUT R32, R33, 0x380, RZ, 0xc0, !PT ;  /* 0x0000038021207812 */ /* 0x000fe400078ec0ff */
[----:B------:R-:W-:Y:S01]  /*b860*/  LEA.HI.X R21, R10, UR7, R9, 0x2, P6 ;  /* 0x000000070a157c11 */ /* 0x000fe2000b0f1409 */
[----:B------:R-:W-:Y:S01]  /*b870*/  VIADD R10, R14, 0x8 ;  /* 0x000000080e0a7836 */ /* 0x000fe20000000000 */
[----:B------:R-:W-:Y:S01]  /*b880*/  SHF.R.U64 R36, R36, 0x3, RZ ;  /* 0x0000000324247819 */ /* 0x000fe200000012ff */
[----:B------:R-:W-:Y:S01]  /*b890*/  IMAD.X R9, RZ, RZ, R7, P3 ;  /* 0x000000ffff097224 */ /* 0x000fe200018e0607 */
[----:B------:R-:W-:-:S02]  /*b8a0*/  SHF.R.U64 R24, R24, 0x3, RZ ;  /* 0x0000000318187819 */ /* 0x000fc400000012ff */
[----:B------:R-:W-:Y:S02]  /*b8b0*/  LOP3.LUT P0, RZ, R19, 0x3, RZ, 0xc0, !PT ;  /* 0x0000000313ff7812 */ /* 0x000fe4000780c0ff */
[----:B------:R-:W-:Y:S01]  /*b8c0*/  LOP3.LUT R44, R44, R45, RZ, 0x3c, !PT ;  /* 0x0000002d2c2c7212 */ /* 0x000fe200078e3cff */
[--C-:B------:R-:W-:Y:S01]  /*b8d0*/  IMAD.X R45, RZ, RZ, R7.reuse, P1 ;  /* 0x000000ffff2d7224 */ /* 0x100fe200008e0607 */
[----:B------:R-:W-:Y:S02]  /*b8e0*/  SHF.R.U64 R32, R32, 0x3, RZ ;  /* 0x0000000320207819 */ /* 0x000fe400000012ff */
[----:B------:R-:W-:Y:S01]  /*b8f0*/  LOP3.LUT R36, R36, R37, RZ, 0x3c, !PT ;  /* 0x0000002524247212 */ /* 0x000fe200078e3cff */
[--C-:B------:R-:W-:Y:S01]  /*b900*/  IMAD.X R37, RZ, RZ, R7.reuse, P5 ;  /* 0x000000ffff257224 */ /* 0x100fe200028e0607 */
[----:B------:R-:W-:Y:S01]  /*b910*/  LOP3.LUT R24, R24, R25, RZ, 0x3c, !PT ;  /* 0x0000001918187212 */ /* 0x000fe200078e3cff */
[----:B------:R-:W-:Y:S01]  /*b920*/  IMAD.X R25, RZ, RZ, R7, P4 ;  /* 0x000000ffff197224 */ /* 0x000fe200020e0607 */
[----:B-----5:R-:W-:-:S02]  /*b930*/  ISETP.GE.OR P1, PT, R14, R5, P0 ;  /* 0x000000050e00720c */ /* 0x020fc40000726670 */
[----:B------:R-:W-:Y:S02]  /*b940*/  ISETP.GE.OR P0, PT, R10, R5, P0 ;  /* 0x000000050a00720c */ /* 0x000fe40000706670 */
[C---:B------:R-:W-:Y:S02]  /*b950*/  IADD3 R13, P6, R6.reuse, 0x7000, RZ ;  /* 0x00007000060d7810 */ /* 0x040fe40007fde0ff */
[C---:B------:R-:W-:Y:S02]  /*b960*/  IADD3 R61, P5, R6.reuse, 0x8000, RZ ;  /* 0x00008000063d7810 */ /* 0x040fe40007fbe0ff */
[C---:B------:R-:W-:Y:S02]  /*b970*/  IADD3 R53, P4, R6.reuse, 0x9000, RZ ;  /* 0x0000900006357810 */ /* 0x040fe40007f9e0ff */
[C---:B------:R-:W-:Y:S02]  /*b980*/  IADD3 R41, P3, R6.reuse, 0xa000, RZ ;  /* 0x0000a00006297810 */ /* 0x040fe40007f7e0ff */
[----:B------:R-:W-:Y:S01]  /*b990*/  LOP3.LUT R15, R6, 0x380, RZ, 0xc0, !PT ;  /* 0x00000380060f7812 */ /* 0x000fe200078ec0ff */
[----:B------:R-:W-:Y:S01]  /*b9a0*/  @!P1 STG.E desc[UR46][R20.64], R0 ;  /* 0x0000000014009986 */ /* 0x000fe2000c10192e */
[----:B------:R-:W-:Y:S01]  /*b9b0*/  LOP3.LUT R32, R32, R33, RZ, 0x3c, !PT ;  /* 0x0000002120207212 */ /* 0x000fe200078e3cff */
[----:B------:R-:W-:Y:S01]  /*b9c0*/  IMAD.X R33, RZ, RZ, R7, P2 ;  /* 0x000000ffff217224 */ /* 0x000fe200010e0607 */
[----:B------:R-:W-:Y:S01]  /*b9d0*/  IADD3 R11, P2, R6, 0xb000, RZ ;  /* 0x0000b000060b7810 */ /* 0x000fe20007f5e0ff */
[----:B------:R0:W-:Y:S01]  /*b9e0*/  @!P0 STG.E desc[UR46][R20.64+0x20], R3 ;  /* 0x0000200314008986 */ /* 0x0001e2000c10192e */
[----:B------:R-:W-:-:S02]  /*b9f0*/  LOP3.LUT R12, R13, 0x380, RZ, 0xc0, !PT ;  /* 0x000003800d0c7812 */ /* 0x000fc400078ec0ff */
[----:B------:R-:W-:Y:S01]  /*ba00*/  LOP3.LUT R60, R61, 0x380, RZ, 0xc0, !PT ;  /* 0x000003803d3c7812 */ /* 0x000fe200078ec0ff */
[----:B------:R-:W-:Y:S01]  /*ba10*/  UIMAD UR6, UR9, UR12, URZ ;  /* 0x0000000c090672a4 */ /* 0x000fe2000f8e023f */
[----:B------:R-:W-:Y:S01]  /*ba20*/  LOP3.LUT R52, R53, 0x380, RZ, 0xc0, !PT ;  /* 0x0000038035347812 */ /* 0x000fe200078ec0ff */
[----:B------:R-:W-:Y:S01]  /*ba30*/  IMAD.X R29, RZ, RZ, R7, P2 ;  /* 0x000000ffff1d7224 */ /* 0x000fe200010e0607 */
[----:B------:R-:W-:Y:S01]  /*ba40*/  LOP3.LUT R40, R41, 0x380, RZ, 0xc0, !PT ;  /* 0x0000038029287812 */ /* 0x000fe200078ec0ff */
[----:B------:R-:W5:Y:S01]  /*ba50*/  LD.E.128 R36, desc[UR46][R36.64] ;  /* 0x0000002e24247980 */ /* 0x000f62000c101d00 */
[----:B------:R-:W-:Y:S02]  /*ba60*/  SHF.R.U64 R15, R15, 0x3, RZ ;  /* 0x000000030f0f7819 */ /* 0x000fe400000012ff */
[----:B------:R-:W-:Y:S01]  /*ba70*/  LOP3.LUT R10, R11, 0x380, RZ, 0xc0, !PT ;  /* 0x000003800b0a7812 */ /* 0x000fe200078ec0ff */
[----:B------:R-:W5:Y:S01]  /*ba80*/  LD.E.128 R24, desc[UR46][R24.64] ;  /* 0x0000002e18187980 */ /* 0x000f62000c101d00 */
[----:B------:R-:W-:-:S02]  /*ba90*/  SHF.R.U64 R12, R12, 0x3, RZ ;  /* 0x000000030c0c7819 */ /* 0x000fc400000012ff */
[----:B------:R-:W-:Y:S01]  /*baa0*/  SHF.R.U64 R60, R60, 0x3, RZ ;  /* 0x000000033c3c7819 */ /* 0x000fe200000012ff */
[----:B------:R-:W5:Y:S01]  /*bab0*/  LD.E.128 R56, desc[UR46][R56.64] ;  /* 0x0000002e38387980 */ /* 0x000f62000c101d00 */
[----:B------:R-:W-:Y:S02]  /*bac0*/  SHF.R.U64 R52, R52, 0x3, RZ ;  /* 0x0000000334347819 */ /* 0x000fe400000012ff */
[----:B------:R-:W-:Y:S01]  /*bad0*/  SHF.R.U64 R40, R40, 0x3, RZ ;  /* 0x0000000328287819 */ /* 0x000fe200000012ff */
[----:B------:R-:W5:Y:S01]  /*bae0*/  LD.E.128 R44, desc[UR46][R44.64] ;  /* 0x0000002e2c2c7980 */ /* 0x000f62000c101d00 */
[----:B------:R-:W-:Y:S02]  /*baf0*/  LOP3.LUT R6, R15, R6, RZ, 0x3c, !PT ;  /* 0x000000060f067212 */ /* 0x000fe400078e3cff */
[----:B------:R-:W-:Y:S01]  /*bb00*/  SHF.R.U64 R10, R10, 0x3, RZ ;  /* 0x000000030a0a7819 */ /* 0x000fe200000012ff */
[----:B------:R-:W5:Y:S01]  /*bb10*/  LD.E.128 R32, desc[UR46][R32.64] ;  /* 0x0000002e20207980 */ /* 0x000f62000c101d00 */
[----:B------:R-:W-:Y:S01]  /*bb20*/  LOP3.LUT R12, R12, R13, RZ, 0x3c, !PT ;  /* 0x0000000d0c0c7212 */ /* 0x000fe200078e3cff */
[--C-:B------:R-:W-:Y:S01]  /*bb30*/  IMAD.X R13, RZ, RZ, R7.reuse, P6 ;  /* 0x000000ffff0d7224 */ /* 0x100fe200030e0607 */
[----:B------:R-:W-:Y:S01]  /*bb40*/  LOP3.LUT R60, R60, R61, RZ, 0x3c, !PT ;  /* 0x0000003d3c3c7212 */ /* 0x000fe200078e3cff */
[--C-:B------:R-:W-:Y:S01]  /*bb50*/  IMAD.X R61, RZ, RZ, R7.reuse, P5 ;  /* 0x000000ffff3d7224 */ /* 0x100fe200028e0607 */
[----:B------:R-:W-:Y:S01]  /*bb60*/  LOP3.LUT R52, R52, R53, RZ, 0x3c, !PT ;  /* 0x0000003534347212 */ /* 0x000fe200078e3cff */
[--C-:B------:R-:W-:Y:S01]  /*bb70*/  IMAD.X R53, RZ, RZ, R7.reuse, P4 ;  /* 0x000000ffff357224 */ /* 0x100fe200020e0607 */
[----:B------:R-:W-:Y:S01]  /*bb80*/  LOP3.LUT R40, R40, R41, RZ, 0x3c, !PT ;  /* 0x0000002928287212 */ /* 0x000fe200078e3cff */
[----:B------:R-:W-:Y:S01]  /*bb90*/  IMAD.X R41, RZ, RZ, R7, P3 ;  /* 0x000000ffff297224 */ /* 0x000fe200018e0607 */
[----:B------:R1:W5:Y:S01]  /*bba0*/  LD.E.128 R48, desc[UR46][R6.64] ;  /* 0x0000002e06307980 */ /* 0x000362000c101d00 */
[----:B0-----:R-:W-:Y:S01]  /*bbb0*/  SHF.R.S32.HI R3, RZ, 0x1f, R2 ;  /* 0x0000001fff037819 */ /* 0x001fe20000011402 */
[----:B------:R-:W-:Y:S01]  /*bbc0*/  UIMAD UR6, UR4, UR13, UR6 ;  /* 0x0000000d040672a4 */ /* 0x000fe2000f8e0206 */
[----:B------:R-:W-:Y:S01]  /*bbd0*/  LOP3.LUT R28, R10, R11, RZ, 0x3c, !PT ;  /* 0x0000000b0a1c7212 */ /* 0x000fe200078e3cff */
[----:B------:R-:W5:Y:S04]  /*bbe0*/  LD.E.128 R12, desc[UR46][R12.64] ;  /* 0x0000002e0c0c7980 */ /* 0x000f68000c101d00 */
[----:B------:R-:W5:Y:S01]  /*bbf0*/  LD.E.128 R8, desc[UR46][R8.64] ;  /* 0x0000002e08087980 */ /* 0x000f62000c101d00 */
[----:B-1----:R-:W-:-:S03]  /*bc00*/  IMAD.U32 R7, RZ, RZ, UR12 ;  /* 0x0000000cff077e24 */ /* 0x002fc6000f8e00ff */
[----:B------:R-:W5:Y:S01]  /*bc10*/  LD.E.128 R60, desc[UR46][R60.64] ;  /* 0x0000002e3c3c7980 */ /* 0x000f62000c101d00 */
[----:B------:R-:W-:-:S03]  /*bc20*/  IMAD.WIDE.U32 R6, R7, UR4, R2 ;  /* 0x0000000407067c25 */ /* 0x000fc6000f8e0002 */
[----:B------:R-:W5:Y:S01]  /*bc30*/  LD.E.128 R52, desc[UR46][R52.64] ;  /* 0x0000002e34347980 */ /* 0x000f62000c101d00 */
[----:B------:R-:W-:Y:S01]  /*bc40*/  VIADD R7, R7, UR6 ;  /* 0x0000000607077c36 */ /* 0x000fe20008000000 */
[----:B------:R-:W-:Y:S02]  /*bc50*/  ULDC.64 UR6, c[0x0][0xae0] ;  /* 0x0002b80000067ab9 */ /* 0x000fe40000000a00 */
[----:B------:R-:W5:Y:S04]  /*bc60*/  LD.E.128 R40, desc[UR46][R40.64] ;  /* 0x0000002e28287980 */ /* 0x000f68000c101d00 */
[----:B------:R-:W5:Y:S01]  /*bc70*/  LD.E.128 R28, desc[UR46][R28.64] ;  /* 0x0000002e1c1c7980 */ /* 0x000f62000c101d00 */
[----:B------:R-:W-:Y:S01]  /*bc80*/  UIMAD UR4, UR11, UR6, URZ ;  /* 0x000000060b0472a4 */ /* 0x000fe2000f8e023f */
[----:B------:R-:W-:Y:S01]  /*bc90*/  @!PT LDS RZ, [RZ] ;  /* 0x00000000fffff984 */ /* 0x000fe20000000800 */
[----:B------:R-:W-:Y:S01]  /*bca0*/  @!PT LDS RZ, [RZ] ;  /* 0x00000000fffff984 */ /* 0x000fe20000000800 */
[----:B------:R-:W-:Y:S01]  /*bcb0*/  @!PT LDS RZ, [RZ] ;  /* 0x00000000fffff984 */ /* 0x000fe20000000800 */
[----:B------:R-:W-:Y:S01]  /*bcc0*/  @!PT LDS RZ, [RZ] ;  /* 0x00000000fffff984 */ /* 0x000fe20000000800 */
[----:B------:R0:W-:Y:S06]  /*bcd0*/  MEMBAR.ALL.CTA ;  /* 0x0000000000007992 */ /* 0x0001ec0000008000 */
[----:B0-----:R-:W0:Y:S01]  /*bce0*/  FENCE.VIEW.ASYNC.S ;  /* 0x00000000000073c6 */ /* 0x001e220000000000 */
[----:B------:R-:W-:Y:S01]  /*bcf0*/  IMAD.U32 R17, RZ, RZ, UR6 ;  /* 0x00000006ff117e24 */ /* 0x000fe2000f8e00ff */
[----:B------:R-:W-:Y:S01]  /*bd00*/  UIMAD UR4, UR39, UR7, UR4 ;  /* 0x00000007270472a4 */ /* 0x000fe2000f8e0204 */
[----:B------:R-:W-:-:S02]  /*bd10*/  IMAD R5, R18, -0x80, R5 ;  /* 0xffffff8012057824 */ /* 0x000fc400078e0205 */
[----:B------:R-:W-:Y:S01]  /*bd20*/  IMAD.WIDE.U32 R6, R17, UR39, R6 ;  /* 0x0000002711067c25 */ /* 0x000fe2000f8e0006 */
[----:B------:R-:W-:Y:S02]  /*bd30*/  ULDC.64 UR6, c[0x0][0xae8] ;  /* 0x0002ba0000067ab9 */ /* 0x000fe40000000a00 */
[----:B------:R-:W-:Y:S01]  /*bd40*/  ISETP.GE.AND P3, PT, R16, R5, PT ;  /* 0x000000051000720c */ /* 0x000fe20003f66270 */
[----:B------:R-:W-:Y:S01]  /*bd50*/  VIADD R7, R7, UR4 ;  /* 0x0000000407077c36 */ /* 0x000fe20008000000 */
[----:B------:R-:W-:Y:S01]  /*bd60*/  UIMAD UR4, UR37, UR6, URZ ;  /* 0x00000006250472a4 */ /* 0x000fe2000f8e023f */
[----:B------:R-:W-:Y:S02]  /*bd70*/  VIADD R4, R4, 0x33420 ;  /* 0x0003342004047836 */ /* 0x000fe40000000000 */
[----:B------:R-:W-:Y:S02]  /*bd80*/  VIADD R0, R16, 0x20 ;  /* 0x0000002010007836 */ /* 0x000fe40000000000 */
[----:B------:R-:W-:Y:S01]  /*bd90*/  IMAD.U32 R21, RZ, RZ, UR6 ;  /* 0x00000006ff157e24 */ /* 0x000fe2000f8e00ff */
[----:B------:R-:W-:Y:S01]  /*bda0*/  UIMAD UR4, UR36, UR7, UR4 ;  /* 0x00000007240472a4 */ /* 0x000fe2000f8e0204 */
[----:B------:R-:W-:-:S02]  /*bdb0*/  PRMT R4, RZ, 0x654, R4 ;  /* 0x00000654ff047816 */ /* 0x000fc40000000004 */
[----:B------:R-:W-:Y:S01]  /*bdc0*/  IMAD.WIDE.U32 R20, R21, UR36, R6 ;  /* 0x0000002415147c25 */ /* 0x000fe2000f8e0006 */
[-C--:B------:R-:W-:Y:S02]  /*bdd0*/  ISETP.GE.AND P0, PT, R0, R5.reuse, PT ;  /* 0x000000050000720c */ /* 0x080fe40003f06270 */
[--C-:B------:R-:W-:Y:S01]  /*bde0*/  SHF.R.S32.HI R17, RZ, 0x1f, R16.reuse ;  /* 0x0000001fff117819 */ /* 0x100fe20000011410 */
[C---:B------:R-:W-:Y:S01]  /*bdf0*/  VIADD R0, R16.reuse, 0x40 ;  /* 0x0000004010007836 */ /* 0x040fe20000000000 */
[----:B0-----:R0:W-:Y:S01]  /*be00*/  SYNCS.ARRIVE.TRANS64.RED.A1T0 RZ, [R4+URZ], RZ ;  /* 0x000000ff04ff79a7 */ /* 0x0011e2000810043f */
[----:B------:R-:W-:Y:S01]  /*be10*/  VIADD R3, R16, 0x60 ;  /* 0x0000006010037836 */ /* 0x000fe20000000000 */
[----:B------:R-:W-:Y:S01]  /*be20*/  BSSY B1, `(.L_x_278) ;  /* 0x0000019000017945 */ /* 0x000fe20003800000 */
[----:B------:R-:W-:Y:S01]  /*be30*/  VIADD R71, R21, UR4 ;  /* 0x0000000415477c36 */ /* 0x000fe20008000000 */
[-C--:B------:R-:W-:Y:S01]  /*be40*/  ISETP.GE.AND P1, PT, R0, R5.reuse, PT ;  /* 0x000000050000720c */ /* 0x080fe20003f26270 */
[----:B------:R-:W-:Y:S01]  /*be50*/  IMAD.WIDE R6, R18, 0x80, R16 ;  /* 0x0000008012067825 */ /* 0x000fe200078e0210 */
[----:B------:R-:W-:Y:S01]  /*be60*/  ISETP.GE.AND P2, PT, R3, R5, PT ;  /* 0x000000050300720c */ /* 0x000fe20003f46270 */
[----:B------:R-:W-:-:S12]  /*be70*/  @P3 BRA `(.L_x_279) ;  /* 0x00000000004c3947 */ /* 0x000fd80003800000 */
[----:B------:R-:W-:Y:S01]  /*be80*/  ULDC.64 UR6, c[0x0][0xad8] ;  /* 0x0002b60000067ab9 */ /* 0x000fe20000000a00 */
[C---:B------:R-:W-:Y:S01]  /*be90*/  VIADD R0, R2.reuse, 0x40 ;  /* 0x0000004002007836 */ /* 0x040fe20000000000 */
[----:B------:R-:W-:Y:S01]  /*bea0*/  ULDC UR4, c[0x0][0xa8c] ;  /* 0x0002a30000047ab9 */ /* 0x000fe20000000800 */
[C---:B------:R-:W-:Y:S01]  /*beb0*/  VIADD R18, R2.reuse, 0x80 ;  /* 0x0000008002127836 */ /* 0x040fe20000000000 */
[----:B------:R-:W-:Y:S01]  /*bec0*/  ISETP.GE.AND P3, PT, R2, UR4, PT ;  /* 0x0000000402007c0c */ /* 0x000fe2000bf66270 */
[----:B------:R-:W-:Y:S01]  /*bed0*/  IMAD R3, R7, UR6, RZ ;  /* 0x0000000607037c24 */ /* 0x000fe2000f8e02ff */
[----:B------:R-:W-:Y:S01]  /*bee0*/  ISETP.GE.AND P4, PT, R0, UR4, PT ;  /* 0x0000000400007c0c */ /* 0x000fe2000bf86270 */
[----:B0-----:R-:W-:Y:S01]  /*bef0*/  IMAD.MOV.U32 R4, RZ, RZ, R20 ;  /* 0x000000ffff047224 */ /* 0x001fe200078e0014 */
[----:B------:R-:W-:Y:S01]  /*bf00*/  ISETP.GE.AND P5, PT, R18, UR4, PT ;  /* 0x0000000412007c0c */ /* 0x000fe2000bfa6270 */
[----:B------:R-:W-:Y:S02]  /*bf10*/  IMAD.MOV.U32 R5, RZ, RZ, R71 ;  /* 0x000000ffff057224 */ /* 0x000fe400078e0047 */
[----:B------:R-:W-:-:S02]  /*bf20*/  IMAD R3, R6, UR7, R3 ;  /* 0x0000000706037c24 */ /* 0x000fc4000f8e0203 */
[----:B------:R-:W-:Y:S01]  /*bf30*/  IMAD.WIDE.U32 R4, R6, UR6, R4 ;  /* 0x0000000606047c25 */ /* 0x000fe2000f8e0004 */
[----:B------:R-:W-:-:S03]  /*bf40*/  ULDC.64 UR6, c[0x0][0xa80] ;  /* 0x0002a00000067ab9 */ /* 0x000fc60000000a00 */
[----:B------:R-:W-:Y:S01]  /*bf50*/  IMAD.IADD R3, R5, 0x1, R3 ;  /* 0x0000000105037824 */ /* 0x000fe200078e0203 */
[----:B------:R-:W-:-:S04]  /*bf60*/  LEA R68, P6, R4, UR6, 0x1 ;  /* 0x0000000604447c11 */ /* 0x000fc8000f8c08ff */
[----:B------:R-:W-:-:S05]  /*bf70*/  LEA.HI.X R69, R4, UR7, R3, 0x1, P6 ;  /* 0x0000000704457c11 */ /* 0x000fca000b0f0c03 */
[----:B-----5:R1:W-:Y:S04]  /*bf80*/  @!P3 STG.E.128 desc[UR46][R68.64], R48 ;  /* 0x000000304400b986 */ /* 0x0203e8000c101d2e */
[----:B------:R1:W-:Y:S04]  /*bf90*/  @!P4 STG.E.128 desc[UR46][R68.64+0x80], R56 ;  /* 0x000080384400c986 */ /* 0x0003e8000c101d2e */
[----:B------:R1:W-:Y:S02]  /*bfa0*/  @!P5 STG.E.128 desc[UR46][R68.64+0x100], R60 ;  /* 0x0001003c4400d986 */ /* 0x0003e4000c101d2e */
.L_x_279:
[----:B------:R-:W-:Y:S05]  /*bfb0*/  BSYNC B1 ;  /* 0x0000000000017941 */ /* 0x000fea0003800000 */
.L_x_278:
[----:B------:R-:W-:Y:S04]  /*bfc0*/  BSSY B1, `(.L_x_280) ;  /* 0x0000017000017945 */ /* 0x000fe80003800000 */
[----:B------:R-:W-:Y:S05]  /*bfd0*/  @P0 BRA `(.L_x_281) ;  /* 0x0000000000540947 */ /* 0x000fea0003800000 */
[----:B------:R-:W-:Y:S01]  /*bfe0*/  IADD3 R3, P0, R6, 0x20, RZ ;  /* 0x0000002006037810 */ /* 0x000fe20007f1e0ff */
[C---:B0-----:R-:W-:Y:S01]  /*bff0*/  VIADD R4, R2.reuse, 0x40 ;  /* 0x0000004002047836 */ /* 0x041fe20000000000 */
[----:B------:R-:W-:Y:S01]  /*c000*/  ULDC UR4, c[0x0][0xa8c] ;  /* 0x0002a30000047ab9 */ /* 0x000fe20000000800 */
[----:B------:R-:W-:Y:S01]  /*c010*/  ULDC.64 UR6, c[0x0][0xad8] ;  /* 0x0002b60000067ab9 */ /* 0x000fe20000000a00 */
[----:B------:R-:W-:Y:S01]  /*c020*/  IMAD.MOV.U32 R5, RZ, RZ, R71 ;  /* 0x000000ffff057224 */ /* 0x000fe200078e0047 */
[----:B------:R-:W-:Y:S01]  /*c030*/  ISETP.GE.AND P3, PT, R2, UR4, PT ;  /* 0x0000000402007c0c */ /* 0x000fe2000bf66270 */
[----:B------:R-:W-:Y:S01]  /*c040*/  IMAD.X R0, RZ, RZ, R7, P0 ;  /* 0x000000ffff007224 */ /* 0x000fe200000e0607 */
[----:B------:R-:W-:Y:S01]  /*c050*/  ISETP.GE.AND P4, PT, R4, UR4, PT ;  /* 0x0000000404007c0c */ /* 0x000fe2000bf86270 */
[----:B------:R-:W-:Y:S02]  /*c060*/  IMAD.MOV.U32 R4, RZ, RZ, R20 ;  /* 0x000000ffff047224 */ /* 0x000fe400078e0014 */
[----:B------:R-:W-:-:S02]  /*c070*/  VIADD R18, R2, 0x80 ;  /* 0x0000008002127836 */ /* 0x000fc40000000000 */
[----:B------:R-:W-:Y:S02]  /*c080*/  IMAD R0, R0, UR6, RZ ;  /* 0x0000000600007c24 */ /* 0x000fe4000f8e02ff */
[----:B------:R-:W-:Y:S01]  /*c090*/  IMAD.WIDE.U32 R4, R3, UR6, R4 ;  /* 0x0000000603047c25 */ /* 0x000fe2000f8e0004 */
[----:B------:R-:W-:-:S03]  /*c0a0*/  ISETP.GE.AND P5, PT, R18, UR4, PT ;  /* 0x0000000412007c0c */ /* 0x000fc6000bfa6270 */
[----:B------:R-:W-:Y:S01]  /*c0b0*/  IMAD R3, R3, UR7, R0 ;  /* 0x0000000703037c24 */ /* 0x000fe2000f8e0200 */
[----:B------:R-:W-:Y:S02]  /*c0c0*/  ULDC.64 UR6, c[0x0][0xa80] ;  /* 0x0002a00000067ab9 */ /* 0x000fe40000000a00 */
[----:B-1---5:R-:W-:Y:S01]  /*c0d0*/  LEA R48, P0, R4, UR6, 0x1 ;  /* 0x0000000604307c11 */ /* 0x022fe2000f8008ff */
[----:B------:R-:W-:-:S05]  /*c0e0*/  IMAD.IADD R3, R5, 0x1, R3 ;  /* 0x0000000105037824 */ /* 0x000fca00078e0203 */
[----:B------:R-:W-:-:S05]  /*c0f0*/  LEA.HI.X R49, R4, UR7, R3, 0x1, P0 ;  /* 0x0000000704317c11 */ /* 0x000fca00080f0c03 */
[----:B------:R2:W-:Y:S04]  /*c100*/  @!P3 STG.E.128 desc[UR46][R48.64], R36 ;  /* 0x000000243000b986 */ /* 0x0005e8000c101d2e */
[----:B------:R2:W-:Y:S04]  /*c110*/  @!P4 STG.E.128 desc[UR46][R48.64+0x80], R44 ;  /* 0x0000802c3000c986 */ /* 0x0005e8000c101d2e */
[----:B------:R2:W-:Y:S02]  /*c120*/  @!P5 STG.E.128 desc[UR46][R48.64+0x100], R52 ;  /* 0x000100343000d986 */ /* 0x0005e4000c101d2e */
.L_x_281:
[----:B------:R-:W-:Y:S05]  /*c130*/  BSYNC B1 ;  /* 0x0000000000017941 */ /* 0x000fea0003800000 */
.L_x_280:
        /* <DEDUP_REMOVED lines=17> */
[----:B--2--5:R-:W-:Y:S01]  /*c250*/  LEA R36, P0, R4, UR6, 0x1 ;  /* 0x0000000604247c11 */ /* 0x024fe2000f8008ff */
[----:B------:R-:W-:-:S05]  /*c260*/  IMAD.IADD R3, R5, 0x1, R3 ;  /* 0x0000000105037824 */ /* 0x000fca00078e0203 */
[----:B------:R-:W-:-:S05]  /*c270*/  LEA.HI.X R37, R4, UR7, R3, 0x1, P0 ;  /* 0x0000000704257c11 */ /* 0x000fca00080f0c03 */
[----:B------:R3:W-:Y:S04]  /*c280*/  @!P1 STG.E.128 desc[UR46][R36.64], R24 ;  /* 0x0000001824009986 */ /* 0x0007e8000c101d2e */
[----:B------:R3:W-:Y:S04]  /*c290*/  @!P3 STG.E.128 desc[UR46][R36.64+0x80], R32 ;  /* 0x000080202400b986 */ /* 0x0007e8000c101d2e */
[----:B------:R3:W-:Y:S02]  /*c2a0*/  @!P4 STG.E.128 desc[UR46][R36.64+0x100], R40 ;  /* 0x000100282400c986 */ /* 0x0007e4000c101d2e */
.L_x_283:
[----:B------:R-:W-:Y:S05]  /*c2b0*/  BSYNC B1 ;  /* 0x0000000000017941 */ /* 0x000fea0003800000 */
.L_x_282:
[----:B------:R-:W-:Y:S05]  /*c2c0*/  @P2 BRA `(.L_x_284) ;  /* 0x0000000c00282947 */ /* 0x000fea0003800000 */
[----:B------:R-:W-:Y:S01]  /*c2d0*/  IADD3 R3, P0, R6, 0x60, RZ ;  /* 0x0000006006037810 */ /* 0x000fe20007f1e0ff */
[----:B------:R-:W-:Y:S01]  /*c2e0*/  ULDC.64 UR6, c[0x0][0xad8] ;  /* 0x0002b60000067ab9 */ /* 0x000fe20000000a00 */
[----:B0-----:R-:W-:Y:S01]  /*c2f0*/  IMAD.MOV.U32 R4, RZ, RZ, R20 ;  /* 0x000000ffff047224 */ /* 0x001fe200078e0014 */
[----:B------:R-:W-:Y:S01]  /*c300*/  ULDC UR4, c[0x0][0xa8c] ;  /* 0x0002a30000047ab9 */ /* 0x000fe20000000800 */
[----:B------:R-:W-:Y:S01]  /*c310*/  IMAD.MOV.U32 R5, RZ, RZ, R71 ;  /* 0x000000ffff057224 */ /* 0x000fe200078e0047 */
[C---:B------:R-:W-:Y:S01]  /*c320*/  ISETP.GE.AND P1, PT, R2.reuse, UR4, PT ;  /* 0x0000000402007c0c */ /* 0x040fe2000bf26270 */
[----:B------:R-:W-:Y:S02]  /*c330*/  IMAD.X R6, RZ, RZ, R7, P0 ;  /* 0x000000ffff067224 */ /* 0x000fe400000e0607 */
[----:B------:R-:W-:Y:S02]  /*c340*/  VIADD R0, R2, 0x40 ;  /* 0x0000004002007836 */ /* 0x000fe40000000000 */
[----:B------:R-:W-:-:S02]  /*c350*/  IMAD R6, R6, UR6, RZ ;  /* 0x0000000606067c24 */ /* 0x000fc4000f8e02ff */
[----:B------:R-:W-:Y:S01]  /*c360*/  IMAD.WIDE.U32 R4, R3, UR6, R4 ;  /* 0x0000000603047c25 */ /* 0x000fe2000f8e0004 */
[----:B------:R-:W-:-:S03]  /*c370*/  ISETP.GE.AND P2, PT, R0, UR4, PT ;  /* 0x0000000400007c0c */ /* 0x000fc6000bf46270 */
[----:B------:R-:W-:Y:S01]  /*c380*/  IMAD R3, R3, UR7, R6 ;  /* 0x0000000703037c24 */ /* 0x000fe2000f8e0206 */
[----:B------:R-:W-:Y:S01]  /*c390*/  ULDC.64 UR6, c[0x0][0xa80] ;  /* 0x0002a00000067ab9 */ /* 0x000fe20000000a00 */
[----:B------:R-:W-:Y:S01]  /*c3a0*/  VIADD R0, R2, 0x80 ;  /* 0x0000008002007836 */ /* 0x000fe20000000000 */
[----:B------:R-:W-:Y:S01]  /*c3b0*/  LEA R6, P0, R4, UR6, 0x1 ;  /* 0x0000000604067c11 */ /* 0x000fe2000f8008ff */
[----:B------:R-:W-:-:S05]  /*c3c0*/  IMAD.IADD R3, R5, 0x1, R3 ;  /* 0x0000000105037824 */ /* 0x000fca00078e0203 */
[----:B------:R-:W-:Y:S02]  /*c3d0*/  LEA.HI.X R7, R4, UR7, R3, 0x1, P0 ;  /* 0x0000000704077c11 */ /* 0x000fe400080f0c03 */
[----:B------:R-:W-:-:S03]  /*c3e0*/  ISETP.GE.AND P0, PT, R0, UR4, PT ;  /* 0x0000000400007c0c */ /* 0x000fc6000bf06270 */
[----:B-----5:R4:W-:Y:S04]  /*c3f0*/  @!P1 STG.E.128 desc[UR46][R6.64], R8 ;  /* 0x0000000806009986 */ /* 0x0209e8000c101d2e */
[----:B------:R4:W-:Y:S06]  /*c400*/  @!P2 STG.E.128 desc[UR46][R6.64+0x80], R12 ;  /* 0x0000800c0600a986 */ /* 0x0009ec000c101d2e */
[----:B------:R-:W-:Y:S05]  /*c410*/  @P0 BRA `(.L_x_284) ;  /* 0x0000000800d40947 */ /* 0x000fea0003800000 */
[----:B------:R0:W-:Y:S01]  /*c420*/  STG.E.128 desc[UR46][R6.64+0x100], R28 ;  /* 0x0001001c06007986 */ /* 0x0001e2000c101d2e */
[----:B------:R-:W-:Y:S05]  /*c430*/  BRA `(.L_x_284) ;  /* 0x0000000800cc7947 */ /* 0x000fea0003800000 */
.L_x_276:
[----:B------:R-:W-:Y:S01]  /*c440*/  ULDC.64 UR6, c[0x0][0xbd8] ;  /* 0x0002f60000067ab9 */ /* 0x000fe20000000a00 */
[----:B------:R-:W-:Y:S01]  /*c450*/  IMAD.MOV.U32 R11, RZ, RZ, RZ ;  /* 0x000000ffff0b7224 */ /* 0x000fe200078e00ff */
[----:B------:R-:W-:Y:S02]  /*c460*/  UISETP.NE.U32.AND UP0, UPT, UR6, URZ, UPT ;  /* 0x0000003f0600728c */ /* 0x000fe4000bf05070 */
[----:B------:R-:W-:Y:S02]  /*c470*/  ULEA UR6, UP1, UR36, UR6, 0x2 ;  /* 0x0000000624067291 */ /* 0x000fe4000f82103f */
[----:B------:R-:W-:Y:S02]  /*c480*/  UISETP.NE.AND.EX UP0, UPT, UR7, URZ, UPT, UP0 ;  /* 0x0000003f0700728c */ /* 0x000fe4000bf05300 */
[----:B------:R-:W-:Y:S02]  /*c490*/  ULEA.HI.X UR7, UR36, UR7, UR37, 0x2, UP1 ;  /* 0x0000000724077291 */ /* 0x000fe400088f1425 */
[----:B------:R-:W-:Y:S01]  /*c4a0*/  IMAD.U32 R4, RZ, RZ, UR6 ;  /* 0x00000006ff047e24 */ /* 0x000fe2000f8e00ff */
[----:B------:R-:W0:Y:S01]  /*c4b0*/  LDC R9, c[0x0][0xa88] ;  /* 0x0002a200ff097b82 */ /* 0x000e220000000800 */
[----:B------:R-:W-:-:S02]  /*c4c0*/  PLOP3.LUT P1, PT, PT, PT, UP0, 0x80, 0x0 ;  /* 0x000000000000781c */ /* 0x000fc40003f2f008 */
[----:B------:R-:W-:Y:S01]  /*c4d0*/  IMAD.U32 R5, RZ, RZ, UR7 ;  /* 0x00000007ff057e24 */ /* 0x000fe2000f8e00ff */
[----:B------:R-:W-:Y:S02]  /*c4e0*/  ULDC.64 UR6, c[0x0][0xbe0] ;  /* 0x0002f80000067ab9 */ /* 0x000fe40000000a00 */
[----:B------:R-:W-:-:S04]  /*c4f0*/  UISETP.NE.U32.AND UP1, UPT, UR6, URZ, UPT ;  /* 0x0000003f0600728c */ /* 0x000fc8000bf25070 */
[----:B------:R-:W-:-:S04]  /*c500*/  UISETP.NE.AND.EX UP1, UPT, UR7, URZ, UPT, UP1 ;  /* 0x0000003f0700728c */ /* 0x000fc8000bf25310 */
[----:B------:R1:W5:Y:S02]  /*c510*/  @P1 LDG.E R11, desc[UR46][R4.64] ;  /* 0x0000002e040b1981 */ /* 0x000364000c1e1900 */
[----:B------:R-:W-:-:S05]  /*c520*/  PLOP3.LUT P2, PT, PT, PT, UP1, 0x80, 0x0 ;  /* 0x000000000000781c */ /* 0x000fca0003f4f018 */
[----:B------:R-:W-:Y:S02]  /*c530*/  @UP1 ULDC.64 UR6, c[0x0][0xbe0] ;  /* 0x0002f80000061ab9 */ /* 0x000fe40000000a00 */
[----:B------:R-:W-:-:S06]  /*c540*/  @UP1 UIMAD.WIDE UR6, UR36, 0x4, UR6 ;  /* 0x00000004240618a5 */ /* 0x000fcc000f8e0206 */
[----:B------:R-:W-:Y:S02]  /*c550*/  IMAD.U32 R6, RZ, RZ, UR6 ;  /* 0x00000006ff067e24 */ /* 0x000fe4000f8e00ff */
[----:B------:R-:W-:-:S05]  /*c560*/  IMAD.U32 R7, RZ, RZ, UR7 ;  /* 0x00000007ff077e24 */ /* 0x000fca000f8e00ff */
[----:B0-----:R1:W5:Y:S01]  /*c570*/  @P2 LDG.E R9, desc[UR46][R6.64] ;  /* 0x0000002e06092981 */ /* 0x001362000c1e1900 */
[----:B------:R-:W-:Y:S01]  /*c580*/  ISETP.GE.AND P0, PT, R223, 0x80, PT ;  /* 0x00000080df00780c */ /* 0x000fe20003f06270 */
[----:B------:R-:W-:-:S12]  /*c590*/  @P2 BRA `(.L_x_285) ;  /* 0x0000000000102947 */ /* 0x000fd80003800000 */
[----:B------:R-:W-:Y:S05]  /*c5a0*/  @!P1 BRA `(.L_x_285) ;  /* 0x00000000000c9947 */ /* 0x000fea0003800000 */
[----:B------:R-:W2:Y:S04]  /*c5b0*/  LDG.E R0, desc[UR46][R4.64] ;  /* 0x0000002e04007981 */ /* 0x000ea8000c1e1900 */
[----:B-----5:R-:W2:Y:S02]  /*c5c0*/  LDG.E R9, desc[UR46][R4.64+0x4] ;  /* 0x0000042e04097981 */ /* 0x020ea4000c1e1900 */
[----:B--2---:R-:W-:-:S07]  /*c5d0*/  IMAD.IADD R9, R9, 0x1, -R0 ;  /* 0x0000000109097824 */ /* 0x004fce00078e0a00 */
.L_x_285:
[----:B------:R-:W-:Y:S01]  /*c5e0*/  USHF.R.S32.HI UR7, URZ, 0x1f, UR39 ;  /* 0x0000001f3f077899 */ /* 0x000fe20008011427 */
[----:B------:R-:W-:Y:S01]  /*c5f0*/  BSSY B1, `(.L_x_286) ;  /* 0x000001e000017945 */ /* 0x000fe20003800000 */
[----:B------:R-:W-:Y:S01]  /*c600*/  USEL UR36, UR36, URZ, !UP0 ;  /* 0x0000003f24247287 */ /* 0x000fe2000c000000 */
[----:B------:R-:W-:Y:S01]  /*c610*/  SHF.R.S32.HI R13, RZ, 0x1f, R2 ;  /* 0x0000001fff0d7819 */ /* 0x000fe20000011402 */
[----:B------:R-:W-:Y:S01]  /*c620*/  USEL UR37, UR37, URZ, !UP0 ;  /* 0x0000003f25257287 */ /* 0x000fe2000c000000 */
[----:B-----5:R-:W-:Y:S01]  /*c630*/  SHF.R.S32.HI R8, RZ, 0x1f, R11 ;  /* 0x0000001fff087819 */ /* 0x020fe2000001140b */
[----:B------:R-:W-:Y:S10]  /*c640*/  @P0 BRA `(.L_x_287) ;  /* 0x0000000000600947 */ /* 0x000ff40003800000 */
[----:B------:R-:W0:Y:S02]  /*c650*/  S2R R0, SR_TID.X ;  /* 0x0000000000007919 */ /* 0x000e240000002100 */
[----:B0-----:R-:W-:-:S04]  /*c660*/  IMAD R0, R18, 0x80, R0 ;  /* 0x0000008012007824 */ /* 0x001fc800078e0200 */
[----:B------:R-:W-:-:S05]  /*c670*/  VIADD R0, R0, 0xffffff80 ;  /* 0xffffff8000007836 */ /* 0x000fca0000000000 */
[----:B------:R-:W-:-:S13]  /*c680*/  ISETP.GE.AND P0, PT, R0, R9, PT ;  /* 0x000000090000720c */ /* 0x000fda0003f06270 */
[----:B------:R-:W-:Y:S05]  /*c690*/  @P0 BRA `(.L_x_287) ;  /* 0x00000000004c0947 */ /* 0x000fea0003800000 */
[C---:B-1----:R-:W-:Y:S01]  /*c6a0*/  IADD3 R4, P0, R0.reuse, R11, RZ ;  /* 0x0000000b00047210 */ /* 0x042fe20007f1e0ff */
[----:B------:R-:W-:Y:S02]  /*c6b0*/  ULDC.64 UR8, c[0x0][0xb70] ;  /* 0x0002dc0000087ab9 */ /* 0x000fe40000000a00 */
[----:B------:R-:W-:Y:S01]  /*c6c0*/  UIMAD UR4, UR7, UR8, URZ ;  /* 0x00000008070472a4 */ /* 0x000fe2000f8e023f */
[----:B------:R-:W-:Y:S01]  /*c6d0*/  LEA.HI.X.SX32 R5, R0, R8, 0x1, P0 ;  /* 0x0000000800057211 */ /* 0x000fe200000f0eff */
[----:B------:R-:W-:Y:S02]  /*c6e0*/  IMAD.U32 R3, RZ, RZ, UR8 ;  /* 0x00000008ff037e24 */ /* 0x000fe4000f8e00ff */
[----:B------:R-:W-:Y:S02]  /*c6f0*/  UIMAD UR4, UR39, UR9, UR4 ;  /* 0x00000009270472a4 */ /* 0x000fe4000f8e0204 */
[----:B------:R-:W-:Y:S01]  /*c700*/  IMAD.WIDE.U32 R4, R3, UR39, R4 ;  /* 0x0000002703047c25 */ /* 0x000fe2000f8e0004 */
[----:B------:R-:W-:-:S02]  /*c710*/  ULDC.64 UR8, c[0x0][0xb78] ;  /* 0x0002de0000087ab9 */ /* 0x000fc40000000a00 */
[----:B------:R-:W-:Y:S01]  /*c720*/  UIMAD UR6, UR37, UR8, URZ ;  /* 0x00000008250672a4 */ /* 0x000fe2000f8e023f */
[----:B------:R-:W-:Y:S02]  /*c730*/  VIADD R5, R5, UR4 ;  /* 0x0000000405057c36 */ /* 0x000fe40008000000 */
[----:B------:R-:W-:Y:S01]  /*c740*/  IMAD.U32 R3, RZ, RZ, UR8 ;  /* 0x00000008ff037e24 */ /* 0x000fe2000f8e00ff */
[----:B------:R-:W-:-:S03]  /*c750*/  UIMAD UR6, UR36, UR9, UR6 ;  /* 0x00000009240672a4 */ /* 0x000fc6000f8e0206 */
[----:B------:R-:W-:Y:S01]  /*c760*/  IMAD.WIDE.U32 R4, R3, UR36, R4 ;  /* 0x0000002403047c25 */ /* 0x000fe2000f8e0004 */
[----:B------:R-:W-:-:S03]  /*c770*/  ULDC.64 UR8, c[0x0][0xb40] ;  /* 0x0002d00000087ab9 */ /* 0x000fc60000000a00 */
[----:B------:R-:W-:Y:S01]  /*c780*/  VIADD R3, R5, UR6 ;  /* 0x0000000605037c36 */ /* 0x000fe20008000000 */
[----:B------:R-:W-:-:S04]  /*c790*/  LEA R6, P0, R4, UR8, 0x2 ;  /* 0x0000000804067c11 */ /* 0x000fc8000f8010ff */
[----:B------:R-:W-:Y:S01]  /*c7a0*/  LEA.HI.X R7, R4, UR9, R3, 0x2, P0 ;  /* 0x0000000904077c11 */ /* 0x000fe200080f1403 */
[----:B------:R-:W-:-:S05]  /*c7b0*/  IMAD.MOV.U32 R3, RZ, RZ, -0x800000 ;  /* 0xff800000ff037424 */ /* 0x000fca00078e00ff */
[----:B------:R0:W-:Y:S03]  /*c7c0*/  STG.E desc[UR46][R6.64], R3 ;  /* 0x0000000306007986 */ /* 0x0001e6000c10192e */
.L_x_287:
[----:B------:R-:W-:Y:S05]  /*c7d0*/  BSYNC B1 ;  /* 0x0000000000017941 */ /* 0x000fea0003800000 */
.L_x_286:
[----:B------:R-:W-:Y:S01]  /*c7e0*/  ULDC.64 UR8, c[0x0][0xaa0] ;  /* 0x0002a80000087ab9 */ /* 0x000fe20000000a00 */
[----:B0-----:R-:W-:Y:S01]  /*c7f0*/  IMAD.MOV.U32 R3, RZ, RZ, R13 ;  /* 0x000000ffff037224 */ /* 0x001fe200078e000d */
[----:B------:R-:W-:Y:S01]  /*c800*/  BSSY B1, `(.L_x_288) ;  /* 0x0000030000017945 */ /* 0x000fe20003800000 */
[----:B------:R-:W-:Y:S02]  /*c810*/  IMAD R0, R8, UR8, RZ ;  /* 0x0000000808007c24 */ /* 0x000fe4000f8e02ff */
[----:B-1----:R-:W-:-:S04]  /*c820*/  IMAD.WIDE.U32 R4, R11, UR8, R2 ;  /* 0x000000080b047c25 */ /* 0x002fc8000f8e0002 */
[----:B------:R-:W-:Y:S01]  /*c830*/  IMAD R11, R11, UR9, R0 ;  /* 0x000000090b0b7c24 */ /* 0x000fe2000f8e0200 */
[----:B------:R-:W-:Y:S01]  /*c840*/  ULDC.64 UR8, c[0x0][0xae0] ;  /* 0x0002b80000087ab9 */ /* 0x000fe20000000a00 */
[----:B------:R-:W-:Y:S01]  /*c850*/  IMAD R9, R18, -0x80, R9 ;  /* 0xffffff8012097824 */ /* 0x000fe200078e0209 */
[----:B------:R-:W-:Y:S01]  /*c860*/  UIMAD UR4, UR7, UR8, URZ ;  /* 0x00000008070472a4 */ /* 0x000fe2000f8e023f */
[----:B------:R-:W-:Y:S02]  /*c870*/  IMAD.IADD R5, R5, 0x1, R11 ;  /* 0x0000000105057824 */ /* 0x000fe400078e020b */
[----:B------:R-:W-:Y:S01]  /*c880*/  IMAD.U32 R3, RZ, RZ, UR8 ;  /* 0x00000008ff037e24 */ /* 0x000fe2000f8e00ff */
[----:B------:R-:W-:Y:S01]  /*c890*/  UIMAD UR4, UR39, UR9, UR4 ;  /* 0x00000009270472a4 */ /* 0x000fe2000f8e0204 */
[C---:B------:R-:W-:Y:S01]  /*c8a0*/  VIADD R0, R16.reuse, 0x20 ;  /* 0x0000002010007836 */ /* 0x040fe20000000000 */
[----:B------:R-:W-:Y:S01]  /*c8b0*/  ULDC.64 UR6, c[0x0][0xae8] ;  /* 0x0002ba0000067ab9 */ /* 0x000fe20000000a00 */
[----:B------:R-:W-:Y:S01]  /*c8c0*/  IMAD.WIDE.U32 R4, R3, UR39, R4 ;  /* 0x0000002703047c25 */ /* 0x000fe2000f8e0004 */
[----:B------:R-:W-:-:S02]  /*c8d0*/  ISETP.GE.AND P3, PT, R16, R9, PT ;  /* 0x000000091000720c */ /* 0x000fc40003f66270 */
[-C--:B------:R-:W-:Y:S01]  /*c8e0*/  ISETP.GE.AND P2, PT, R0, R9.reuse, PT ;  /* 0x000000090000720c */ /* 0x080fe20003f46270 */
[----:B------:R-:W-:Y:S01]  /*c8f0*/  VIADD R5, R5, UR4 ;  /* 0x0000000405057c36 */ /* 0x000fe20008000000 */
[----:B------:R-:W-:Y:S01]  /*c900*/  UIMAD UR4, UR37, UR6, URZ ;  /* 0x00000006250472a4 */ /* 0x000fe2000f8e023f */
[C---:B------:R-:W-:Y:S02]  /*c910*/  VIADD R6, R16.reuse, 0x40 ;  /* 0x0000004010067836 */ /* 0x040fe40000000000 */
[----:B------:R-:W-:Y:S01]  /*c920*/  VIADD R0, R16, 0x60 ;  /* 0x0000006010007836 */ /* 0x000fe20000000000 */
[----:B------:R-:W-:Y:S01]  /*c930*/  UIMAD UR4, UR36, UR7, UR4 ;  /* 0x00000007240472a4 */ /* 0x000fe2000f8e0204 */
[----:B------:R-:W-:Y:S01]  /*c940*/  IMAD.U32 R7, RZ, RZ, UR6 ;  /* 0x00000006ff077e24 */ /* 0x000fe2000f8e00ff */
[-C--:B------:R-:W-:Y:S01]  /*c950*/  ISETP.GE.AND P1, PT, R6, R9.reuse, PT ;  /* 0x000000090600720c */ /* 0x080fe20003f26270 */
[----:B------:R-:W-:Y:S01]  /*c960*/  IMAD.MOV.U32 R8, RZ, RZ, R16 ;  /* 0x000000ffff087224 */ /* 0x000fe200078e0010 */
[----:B------:R-:W-:Y:S01]  /*c970*/  ISETP.GE.AND P0, PT, R0, R9, PT ;  /* 0x000000090000720c */ /* 0x000fe20003f06270 */
[----:B------:R-:W-:Y:S01]  /*c980*/  IMAD.WIDE.U32 R6, R7, UR36, R4 ;  /* 0x0000002407067c25 */ /* 0x000fe2000f8e0004 */
[----:B------:R-:W-:-:S03]  /*c990*/  SHF.R.S32.HI R9, RZ, 0x1f, R16 ;  /* 0x0000001fff097819 */ /* 0x000fc60000011410 */
[----:B------:R-:W-:Y:S02]  /*c9a0*/  VIADD R11, R7, UR4 ;  /* 0x00000004070b7c36 */ /* 0x000fe40008000000 */
[----:B------:R-:W-:Y:S01]  /*c9b0*/  IMAD.WIDE R8, R18, 0x80, R8 ;  /* 0x0000008012087825 */ /* 0x000fe200078e0208 */
[----:B------:R-:W-:Y:S06]  /*c9c0*/  @P3 BRA `(.L_x_289) ;  /* 0x00000000004c3947 */ /* 0x000fec0003800000 */
[----:B------:R-:W-:Y:S01]  /*c9d0*/  ULDC.64 UR6, c[0x0][0xad8] ;  /* 0x0002b60000067ab9 */ /* 0x000fe20000000a00 */
[C---:B------:R-:W-:Y:S01]  /*c9e0*/  VIADD R0, R2.reuse, 0x40 ;  /* 0x0000004002007836 */ /* 0x040fe20000000000 */
[----:B------:R-:W-:Y:S01]  /*c9f0*/  ULDC UR4, c[0x0][0xa8c] ;  /* 0x0002a30000047ab9 */ /* 0x000fe20000000800 */
[C---:B------:R-:W-:Y:S01]  /*ca00*/  VIADD R10, R2.reuse, 0x80 ;  /* 0x00000080020a7836 */ /* 0x040fe20000000000 */
[----:B------:R-:W-:Y:S01]  /*ca10*/  ISETP.GE.AND P4, PT, R2, UR4, PT ;  /* 0x0000000402007c0c */ /* 0x000fe2000bf86270 */
[----:B------:R-:W-:Y:S01]  /*ca20*/  IMAD R3, R9, UR6, RZ ;  /* 0x0000000609037c24 */ /* 0x000fe2000f8e02ff */
[----:B------:R-:W-:Y:S01]  /*ca30*/  ISETP.GE.AND P5, PT, R0, UR4, PT ;  /* 0x0000000400007c0c */ /* 0x000fe2000bfa6270 */
[----:B------:R-:W-:Y:S01]  /*ca40*/  IMAD.MOV.U32 R4, RZ, RZ, R6 ;  /* 0x000000ffff047224 */ /* 0x000fe200078e0006 */
        /* <DEDUP_REMOVED lines=8> */
[----:B------:R0:W-:Y:S04]  /*cad0*/  @!P4 STG.E.128 desc[UR46][R12.64], RZ ;  /* 0x000000ff0c00c986 */ /* 0x0001e8000c101d2e */
[----:B------:R0:W-:Y:S04]  /*cae0*/  @!P5 STG.E.128 desc[UR46][R12.64+0x80], RZ ;  /* 0x000080ff0c00d986 */ /* 0x0001e8000c101d2e */
[----:B------:R0:W-:Y:S02]  /*caf0*/  @!P6 STG.E.128 desc[UR46][R12.64+0x100], RZ ;  /* 0x000100ff0c00e986 */ /* 0x0001e4000c101d2e */
.L_x_289:
[----:B------:R-:W-:Y:S05]  /*cb00*/  BSYNC B1 ;  /* 0x0000000000017941 */ /* 0x000fea0003800000 */
.L_x_288:
[----:B------:R-:W-:Y:S04]  /*cb10*/  BSSY B1, `(.L_x_290) ;  /* 0x0000017000017945 */ /* 0x000fe80003800000 */
[----:B------:R-:W-:Y:S05]  /*cb20*/  @P2 BRA `(.L_x_291) ;  /* 0x0000000000542947 */ /* 0x000fea0003800000 */
[----:B------:R-:W-:Y:S01]  /*cb30*/  IADD3 R3, P2, R8, 0x20, RZ ;  /* 0x0000002008037810 */ /* 0x000fe20007f5e0ff */
[C---:B------:R-:W-:Y:S01]  /*cb40*/  VIADD R4, R2.reuse, 0x40 ;  /* 0x0000004002047836 */ /* 0x040fe20000000000 */
        /* <DEDUP_REMOVED lines=13> */
[----:B0-----:R-:W-:Y:S01]  /*cc20*/  LEA R12, P2, R4, UR6, 0x1 ;  /* 0x00000006040c7c11 */ /* 0x001fe2000f8408ff */
[----:B------:R-:W-:-:S05]  /*cc30*/  IMAD.IADD R3, R5, 0x1, R3 ;  /* 0x0000000105037824 */ /* 0x000fca00078e0203 */
[----:B------:R-:W-:-:S05]  /*cc40*/  LEA.HI.X R13, R4, UR7, R3, 0x1, P2 ;  /* 0x00000007040d7c11 */ /* 0x000fca00090f0c03 */
[----:B------:R1:W-:Y:S04]  /*cc50*/  @!P3 STG.E.128 desc[UR46][R12.64], RZ ;  /* 0x000000ff0c00b986 */ /* 0x0003e8000c101d2e */
[----:B------:R1:W-:Y:S04]  /*cc60*/  @!P4 STG.E.128 desc[UR46][R12.64+0x80], RZ ;  /* 0x000080ff0c00c986 */ /* 0x0003e8000c101d2e */
[----:B------:R1:W-:Y:S02]  /*cc70*/  @!P5 STG.E.128 desc[UR46][R12.64+0x100], RZ ;  /* 0x000100ff0c00d986 */ /* 0x0003e4000c101d2e */
.L_x_291:
[----:B------:R-:W-:Y:S05]  /*cc80*/  BSYNC B1 ;  /* 0x0000000000017941 */ /* 0x000fea0003800000 */
.L_x_290:
        /* <DEDUP_REMOVED lines=17> */
[----:B01----:R-:W-:Y:S01]  /*cda0*/  LEA R12, P1, R4, UR6, 0x1 ;  /* 0x00000006040c7c11 */ /* 0x003fe2000f8208ff */
[----:B------:R-:W-:-:S05]  /*cdb0*/  IMAD.IADD R3, R5, 0x1, R3 ;  /* 0x0000000105037824 */ /* 0x000fca00078e0203 */
[----:B------:R-:W-:-:S05]  /*cdc0*/  LEA.HI.X R13, R4, UR7, R3, 0x1, P1 ;  /* 0x00000007040d7c11 */ /* 0x000fca00088f0c03 */
[----:B------:R2:W-:Y:S04]  /*cdd0*/  @!P2 STG.E.128 desc[UR46][R12.64], RZ ;  /* 0x000000ff0c00a986 */ /* 0x0005e8000c101d2e */
[----:B------:R2:W-:Y:S04]  /*cde0*/  @!P3 STG.E.128 desc[UR46][R12.64+0x80], RZ ;  /* 0x000080ff0c00b986 */ /* 0x0005e8000c101d2e */
[----:B------:R2:W-:Y:S02]  /*cdf0*/  @!P4 STG.E.128 desc[UR46][R12.64+0x100], RZ ;  /* 0x000100ff0c00c986 */ /* 0x0005e4000c101d2e */
.L_x_293:
[----:B------:R-:W-:Y:S05]  /*ce00*/  BSYNC B1 ;  /* 0x0000000000017941 */ /* 0x000fea0003800000 */
.L_x_292:
        /* <DEDUP_REMOVED lines=10> */
[----:B------:R-:W-:-:S02]  /*ceb0*/  IMAD R8, R8, UR6, RZ ;  /* 0x0000000608087c24 */ /* 0x000fc4000f8e02ff */
[----:B------:R-:W-:Y:S02]  /*cec0*/  VIADD R0, R2, 0x80 ;  /* 0x0000008002007836 */ /* 0x000fe40000000000 */
[----:B------:R-:W-:-:S03]  /*ced0*/  IMAD.WIDE.U32 R4, R3, UR6, R4 ;  /* 0x0000000603047c25 */ /* 0x000fc6000f8e0004 */
[----:B------:R-:W-:Y:S01]  /*cee0*/  ISETP.GE.AND P3, PT, R0, UR4, PT ;  /* 0x0000000400007c0c */ /* 0x000fe2000bf66270 */
[----:B------:R-:W-:Y:S01]  /*cef0*/  IMAD R3, R3, UR7, R8 ;  /* 0x0000000703037c24 */ /* 0x000fe2000f8e0208 */
[----:B------:R-:W-:Y:S02]  /*cf00*/  ULDC.64 UR6, c[0x0][0xa80] ;  /* 0x0002a00000067ab9 */ /* 0x000fe40000000a00 */
[----:B------:R-:W-:Y:S01]  /*cf10*/  LEA R6, P0, R4, UR6, 0x1 ;  /* 0x0000000604067c11 */ /* 0x000fe2000f8008ff */
[----:B------:R-:W-:-:S05]  /*cf20*/  IMAD.IADD R3, R5, 0x1, R3 ;  /* 0x0000000105037824 */ /* 0x000fca00078e0203 */
[----:B------:R-:W-:-:S05]  /*cf30*/  LEA.HI.X R7, R4, UR7, R3, 0x1, P0 ;  /* 0x0000000704077c11 */ /* 0x000fca00080f0c03 */
[----:B------:R3:W-:Y:S04]  /*cf40*/  @!P1 STG.E.128 desc[UR46][R6.64], RZ ;  /* 0x000000ff06009986 */ /* 0x0007e8000c101d2e */
[----:B------:R3:W-:Y:S04]  /*cf50*/  @!P2 STG.E.128 desc[UR46][R6.64+0x80], RZ ;  /* 0x000080ff0600a986 */ /* 0x0007e8000c101d2e */
[----:B------:R3:W-:Y:S02]  /*cf60*/  @!P3 STG.E.128 desc[UR46][R6.64+0x100], RZ ;  /* 0x000100ff0600b986 */ /* 0x0007e4000c101d2e */
.L_x_284:
[----:B------:R-:W-:Y:S05]  /*cf70*/  BSYNC B0 ;  /* 0x0000000000007941 */ /* 0x000fea0003800000 */
.L_x_275:
[----:B------:R-:W-:Y:S02]  /*cf80*/  ULDC UR4, c[0x0][0xc14] ;  /* 0x0003050000047ab9 */ /* 0x000fe40000000800 */
[----:B------:R-:W-:-:S13]  /*cf90*/  ISETP.GE.AND P0, PT, R67, UR4, PT ;  /* 0x0000000443007c0c */ /* 0x000fda000bf06270 */
[----:B------:R-:W-:Y:S05]  /*cfa0*/  @!P0 BRA `(.L_x_294) ;  /* 0xffffff3c007c8947 */ /* 0x000fea000383ffff */
[----:B------:R-:W-:Y:S05]  /*cfb0*/  EXIT ;  /* 0x000000000000794d */ /* 0x000fea0003800000 */
.L_x_249:
[----:B------:R-:W-:-:S08]  /*cfc0*/  NOP ;  /* 0x0000000000007918 */ /* 0x000fd00000000000 */
[----:B------:R-:W0:-:S00]  /*cfd0*/  USETMAXREG.DEALLOC.CTAPOOL 0x18 ;  /* 0x00000018000079c8 */ /* 0x000e0000080e0500 */
[----:B0-----:R-:W-:-:S06]  /*cfe0*/  LOP3.LUT R0, R0, 0x3, RZ, 0xc0, !PT ;  /* 0x0000000300007812 */ /* 0x001fcc00078ec0ff */
[----:B------:R-:W0:Y:S02]  /*cff0*/  SHFL.IDX PT, R0, R0, RZ, 0x1f ;  /* 0x00001fff00007589 */ /* 0x000e2400000e0000 */
[----:B0-----:R-:W-:Y:S01]  /*d000*/  ISETP.NE.AND P0, PT, R0, RZ, PT ;  /* 0x000000ff0000720c */ /* 0x001fe20003f05270 */
[----:B------:R-:W-:-:S03]  /*d010*/  IMAD.MOV.U32 R0, RZ, RZ, RZ ;  /* 0x000000ffff007224 */ /* 0x000fc600078e00ff */
[----:B------:R-:W-:-:S05]  /*d020*/  P2R R2, PR, RZ, 0x1 ;  /* 0x00000001ff027803 */ /* 0x000fca0000000000 */
[----:B------:R0:W-:Y:S04]  /*d030*/  STL [R1+0x1c], R2 ;  /* 0x00001c0201007387 */ /* 0x0001e80000100800 */
[----:B------:R-:W-:Y:S05]  /*d040*/  @!P0 BRA `(.L_x_295) ;  /* 0x00000000002c8947 */ /* 0x000fea0003800000 */
[----:B------:R-:W1:Y:S08]  /*d050*/  S2UR UR5, SR_CgaCtaId ;  /* 0x00000000000579c3 */ /* 0x000e700000008800 */
[----:B------:R-:W-:Y:S06]  /*d060*/  BAR.SYNC.DEFER_BLOCKING 0x5, 0x180 ;  /* 0x0146000000007b1d */ /* 0x000fec0000010000 */
[----:B------:R-:W-:-:S02]  /*d070*/  UMOV UR4, 0x400 ;  /* 0x0000040000047882 */ /* 0x000fc40000000000 */
[----:B-1----:R-:W-:-:S09]  /*d080*/  ULEA UR4, UR5, UR4, 0x18 ;  /* 0x0000000405047291 */ /* 0x002fd2000f8ec03f */
[----:B------:R-:W1:Y:S04]  /*d090*/  LDS.128 R4, [UR4+0x334d0] ;  /* 0x0334d004ff047984 */ /* 0x000e680008000c00 */
[----:B-1----:R1:W-:Y:S01]  /*d0a0*/  STL [R1+0x4], R5 ;  /* 0x0000040501007387 */ /* 0x0023e20000100800 */
[----:B------:R-:W-:Y:S02]  /*d0b0*/  R2UR UR52, R7 ;  /* 0x00000000073472ca */ /* 0x000fe400000e0000 */
[----:B------:R-:W-:Y:S01]  /*d0c0*/  R2UR UR38, R6 ;  /* 0x00000000062672ca */ /* 0x000fe200000e0000 */
[----:B------:R1:W-:Y:S01]  /*d0d0*/  STL [R1], R4 ;  /* 0x0000000401007387 */ /* 0x0003e20000100800 */
[----:B------:R-:W-:Y:S06]  /*d0e0*/  BAR.ARV 0x4, 0x180 ;  /* 0x0106000000007b1d */ /* 0x000fec0000002000 */
[----:B------:R-:W-:Y:S07]  /*d0f0*/  BRA `(.L_x_296) ;  /* 0x0000000800247947 */ /* 0x000fee0003800000 */
.L_x_295:
[----:B0-----:R-:W0:Y:S01]  /*d100*/  S2R R2, SR_TID.X ;  /* 0x0000000000027919 */ /* 0x001e220000002100 */
[----:B------:R-:W-:Y:S01]  /*d110*/  ULDC UR4, c[0x0][0xc14] ;  /* 0x0003050000047ab9 */ /* 0x000fe20000000800 */
[----:B------:R-:W1:Y:S01]  /*d120*/  LDC R9, c[0x0][0xc10] ;  /* 0x00030400ff097b82 */ /* 0x000e620000000800 */
[----:B0-----:R-:W-:-:S04]  /*d130*/  LOP3.LUT R5, R2, 0x1f, RZ, 0xc0, !PT ;  /* 0x0000001f02057812 */ /* 0x001fc800078ec0ff */
[----:B------:R-:W-:-:S04]  /*d140*/  ISETP.NE.AND P0, PT, R5, 0x1f, PT ;  /* 0x0000001f0500780c */ /* 0x000fc80003f05270 */
[----:B------:R-:W-:-:S13]  /*d150*/  ISETP.GE.OR P1, PT, R5, UR4, !P0 ;  /* 0x0000000405007c0c */ /* 0x000fda000c726670 */
[----:B------:R-:W0:Y:S02]  /*d160*/  @!P1 LDC.64 R2, c[0x0][0xc58] ;  /* 0x00031600ff029b82 */ /* 0x000e240000000a00 */
[----:B0-----:R-:W-:-:S05]  /*d170*/  @!P1 IMAD.WIDE.U32 R2, R5, 0x4, R2 ;  /* 0x0000000405029825 */ /* 0x001fca00078e0002 */
[----:B------:R-:W2:Y:S01]  /*d180*/  @!P1 LDG.E R0, desc[UR46][R2.64] ;  /* 0x0000002e02009981 */ /* 0x000ea2000c1e1900 */
[C---:B------:R-:W-:Y:S01]  /*d190*/  ISETP.NE.AND P1, PT, R5.reuse, RZ, PT ;  /* 0x000000ff0500720c */ /* 0x040fe20003f25270 */
[----:B------:R-:W-:Y:S01]  /*d1a0*/  UMOV UR52, URZ ;  /* 0x0000003f00347c82 */ /* 0x000fe20008000000 */
[C---:B------:R-:W-:Y:S02]  /*d1b0*/  ISETP.GE.U32.AND P2, PT, R5.reuse, 0x2, PT ;  /* 0x000000020500780c */ /* 0x040fe40003f46070 */
[C---:B------:R-:W-:Y:S02]  /*d1c0*/  ISETP.GE.U32.AND P3, PT, R5.reuse, 0x4, PT ;  /* 0x000000040500780c */ /* 0x040fe40003f66070 */
[C---:B------:R-:W-:Y:S02]  /*d1d0*/  ISETP.GE.U32.AND P4, PT, R5.reuse, 0x8, PT ;  /* 0x000000080500780c */ /* 0x040fe40003f86070 */
[----:B------:R-:W-:Y:S01]  /*d1e0*/  ISETP.GE.U32.AND P5, PT, R5, 0x10, PT ;  /* 0x000000100500780c */ /* 0x000fe20003fa6070 */
[----:B--2---:R-:W0:Y:S02]  /*d1f0*/  SHFL.UP PT, R4, R0, 0x1, RZ ;  /* 0x0420000000047989 */ /* 0x004e2400000e00ff */
[----:B0-----:R-:W-:-:S05]  /*d200*/  SEL R7, R4, RZ, P1 ;  /* 0x000000ff04077207 */ /* 0x001fca0000800000 */
[----:B------:R-:W-:-:S05]  /*d210*/  IMAD.IADD R7, R0, 0x1, R7 ;  /* 0x0000000100077824 */ /* 0x000fca00078e0207 */
[----:B------:R-:W0:Y:S02]  /*d220*/  SHFL.UP PT, R4, R7, 0x2, RZ ;  /* 0x0440000007047989 */ /* 0x000e2400000e00ff */
[----:B0-----:R-:W-:-:S05]  /*d230*/  SEL R4, R4, RZ, P2 ;  /* 0x000000ff04047207 */ /* 0x001fca0001000000 */
[----:B------:R-:W-:-:S05]  /*d240*/  IMAD.IADD R4, R7, 0x1, R4 ;  /* 0x0000000107047824 */ /* 0x000fca00078e0204 */
[----:B------:R-:W0:Y:S02]  /*d250*/  SHFL.UP PT, R6, R4, 0x4, RZ ;  /* 0x0480000004067989 */ /* 0x000e2400000e00ff */
[----:B0-----:R-:W-:-:S05]  /*d260*/  SEL R3, R6, RZ, P3 ;  /* 0x000000ff06037207 */ /* 0x001fca0001800000 */
[----:B------:R-:W-:Y:S02]  /*d270*/  IMAD.IADD R3, R4, 0x1, R3 ;  /* 0x0000000104037824 */ /* 0x000fe400078e0203 */
[----:B------:R-:W0:Y:S03]  /*d280*/  S2R R4, SR_CTAID.X ;  /* 0x0000000000047919 */ /* 0x000e260000002500 */
[----:B------:R-:W2:Y:S02]  /*d290*/  SHFL.UP PT, R2, R3, 0x8, RZ ;  /* 0x0500000003027989 */ /* 0x000ea400000e00ff */
[----:B--2---:R-:W-:-:S05]  /*d2a0*/  SEL R2, R2, RZ, P4 ;  /* 0x000000ff02027207 */ /* 0x004fca0002000000 */
[----:B------:R-:W-:-:S05]  /*d2b0*/  IMAD.IADD R8, R3, 0x1, R2 ;  /* 0x0000000103087824 */ /* 0x000fca00078e0202 */
[----:B------:R-:W2:Y:S02]  /*d2c0*/  SHFL.UP PT, R2, R8, 0x10, RZ ;  /* 0x0600000008027989 */ /* 0x000ea400000e00ff */
[----:B--2---:R-:W-:-:S05]  /*d2d0*/  SEL R7, R2, RZ, P5 ;  /* 0x000000ff02077207 */ /* 0x004fca0002800000 */
[----:B------:R-:W-:-:S05]  /*d2e0*/  IMAD.IADD R2, R8, 0x1, R7 ;  /* 0x0000000108027824 */ /* 0x000fca00078e0207 */
[----:B------:R-:W1:Y:S02]  /*d2f0*/  SHFL.IDX PT, R6, R2, 0x1f, 0x1f ;  /* 0x03e01f0002067f89 */ /* 0x000e6400000e0000 */
[----:B-1----:R-:W-:Y:S02]  /*d300*/  IMAD R7, R6, R9, RZ ;  /* 0x0000000906077224 */ /* 0x002fe400078e02ff */
[----:B------:R-:W-:Y:S02]  /*d310*/  IMAD.MOV.U32 R6, RZ, RZ, RZ ;  /* 0x000000ffff067224 */ /* 0x000fe400078e00ff */
[----:B------:R-:W-:Y:S01]  /*d320*/  IMAD.MOV.U32 R10, RZ, RZ, R7 ;  /* 0x000000ffff0a7224 */ /* 0x000fe200078e0007 */
[----:B0-----:R-:W-:-:S13]  /*d330*/  ISETP.GT.AND P6, PT, R7, R4, PT ;  /* 0x000000040700720c */ /* 0x001fda0003fc4270 */
[----:B------:R-:W-:Y:S05]  /*d340*/  @P6 BRA `(.L_x_297) ;  /* 0x0000000000a46947 */ /* 0x000fea0003800000 */
[----:B------:R-:W-:Y:S01]  /*d350*/  IMAD.MOV.U32 R7, RZ, RZ, R10 ;  /* 0x000000ffff077224 */ /* 0x000fe200078e000a */
[----:B------:R-:W-:Y:S01]  /*d360*/  UMOV UR52, URZ ;  /* 0x0000003f00347c82 */ /* 0x000fe20008000000 */
[----:B------:R-:W-:Y:S01]  /*d370*/  ULDC UR6, c[0x0][0xc14] ;  /* 0x0003050000067ab9 */ /* 0x000fe20000000800 */
[----:B------:R-:W-:-:S05]  /*d380*/  ULDC UR5, c[0x0][0xc14] ;  /* 0x0003050000057ab9 */ /* 0x000fca0000000800 */
.L_x_301:
[----:B------:R-:W-:-:S03]  /*d390*/  UIADD3 UR4, UR52, 0x1f, URZ ;  /* 0x0000001f34047890 */ /* 0x000fc6000fffe03f */
[----:B------:R-:W-:Y:S01]  /*d3a0*/  UMOV UR52, UR5 ;  /* 0x0000000500347c82 */ /* 0x000fe20008000000 */
[----:B------:R-:W-:-:S06]  /*d3b0*/  UISETP.GE.AND UP0, UPT, UR4, UR6, UPT ;  /* 0x000000060400728c */ /* 0x000fcc000bf06270 */
[----:B------:R-:W-:-:S13]  /*d3c0*/  PLOP3.LUT P6, PT, PT, PT, UP0, 0x40, 0x0 ;  /* 0x000000000000781c */ /* 0x000fda0003fce808 */
[----:B------:R-:W-:Y:S05]  /*d3d0*/  @!P6 BRA `(.L_x_298) ;  /* 0x000000040034e947 */ /* 0x000fea0003800000 */
[----:B------:R-:W-:Y:S01]  /*d3e0*/  UMOV UR52, UR4 ;  /* 0x0000000400347c82 */ /* 0x000fe20008000000 */
[----:B------:R-:W-:Y:S01]  /*d3f0*/  BSSY B0, `(.L_x_299) ;  /* 0x0000008000007945 */ /* 0x000fe20003800000 */
[----:B------:R-:W-:Y:S02]  /*d400*/  VIADD R9, R5, UR52 ;  /* 0x0000003405097c36 */ /* 0x000fe40008000000 */
[----:B------:R-:W-:-:S03]  /*d410*/  IMAD.MOV.U32 R0, RZ, RZ, RZ ;  /* 0x000000ffff007224 */ /* 0x000fc600078e00ff */
[----:B------:R-:W-:-:S13]  /*d420*/  ISETP.GE.OR P6, PT, R9, UR6, !P0 ;  /* 0x0000000609007c0c */ /* 0x000fda000c7c6670 */
[----:B------:R-:W-:Y:S05]  /*d430*/  @P6 BRA `(.L_x_300) ;  /* 0x00000000000c6947 */ /* 0x000fea0003800000 */
[----:B------:R-:W0:Y:S02]  /*d440*/  LDC.64 R2, c[0x0][0xc58] ;  /* 0x00031600ff027b82 */ /* 0x000e240000000a00 */
[----:B0-----:R-:W-:-:S05]  /*d450*/  IMAD.WIDE R2, R9, 0x4, R2 ;  /* 0x0000000409027825 */ /* 0x001fca00078e0202 */
[----:B------:R0:W5:Y:S02]  /*d460*/  LDG.E R0, desc[UR46][R2.64] ;  /* 0x0000002e02007981 */ /* 0x000164000c1e1900 */
.L_x_300:
[----:B------:R-:W-:Y:S05]  /*d470*/  BSYNC B0 ;  /* 0x0000000000007941 */ /* 0x000fea0003800000 */
.L_x_299:
[----:B0----5:R-:W0:Y:S02]  /*d480*/  SHFL.UP PT, R2, R0, 0x1, RZ ;  /* 0x0420000000027989 */ /* 0x021e2400000e00ff */
[----:B0-----:R-:W-:-:S05]  /*d490*/  SEL R3, R2, RZ, P1 ;  /* 0x000000ff02037207 */ /* 0x001fca0000800000 */
[----:B------:R-:W-:-:S05]  /*d4a0*/  IMAD.IADD R3, R0, 0x1, R3 ;  /* 0x0000000100037824 */ /* 0x000fca00078e0203 */
[----:B------:R-:W0:Y:S02]  /*d4b0*/  SHFL.UP PT, R2, R3, 0x2, RZ ;  /* 0x0440000003027989 */ /* 0x000e2400000e00ff */
        /* <DEDUP_REMOVED lines=11> */
[----:B------:R-:W0:Y:S03]  /*d570*/  LDC R9, c[0x0][0xc10] ;  /* 0x00030400ff097b82 */ /* 0x000e260000000800 */
[----:B------:R-:W0:Y:S02]  /*d580*/  SHFL.IDX PT, R12, R2, 0x1f, 0x1f ;  /* 0x03e01f00020c7f89 */ /* 0x000e2400000e0000 */
[----:B0-----:R-:W-:-:S04]  /*d590*/  IMAD R12, R12, R9, RZ ;  /* 0x000000090c0c7224 */ /* 0x001fc800078e02ff */
[----:B------:R-:W-:-:S05]  /*d5a0*/  IMAD.IADD R7, R12, 0x1, R7 ;  /* 0x000000010c077824 */ /* 0x000fca00078e0207 */
[----:B------:R-:W-:-:S13]  /*d5b0*/  ISETP.GT.AND P6, PT, R7, R4, PT ;  /* 0x000000040700720c */ /* 0x000fda0003fc4270 */
[----:B------:R-:W-:Y:S05]  /*d5c0*/  @!P6 BRA `(.L_x_301) ;  /* 0xfffffffc0070e947 */ /* 0x000fea000383ffff */
[----:B------:R-:W-:-:S07]  /*d5d0*/  IMAD.MOV.U32 R10, RZ, RZ, R12 ;  /* 0x000000ffff0a7224 */ /* 0x000fce00078e000c */
.L_x_297:
[----:B------:R-:W-:-:S04]  /*d5e0*/  IMAD.IADD R8, R7, 0x1, -R10 ;  /* 0x0000000107087824 */ /* 0x000fc800078e0a0a */
[----:B------:R-:W-:-:S05]  /*d5f0*/  IMAD R3, R2, R9, R8 ;  /* 0x0000000902037224 */ /* 0x000fca00078e0208 */
[----:B------:R-:W-:-:S13]  /*d600*/  ISETP.GT.AND P0, PT, R3, R4, PT ;  /* 0x000000040300720c */ /* 0x000fda0003f04270 */
[----:B------:R-:W-:Y:S02]  /*d610*/  VOTEU.ANY UR5, UPT, !P0 ;  /* 0x0000000000057886 */ /* 0x000fe400040e0100 */
[----:B------:R-:W-:Y:S02]  /*d620*/  UPOPC UR4, UR5 ;  /* 0x00000005000472bf */ /* 0x000fe40008000000 */
[----:B------:R-:W-:-:S04]  /*d630*/  ISETP.NE.AND P0, PT, RZ, UR5, PT ;  /* 0x00000005ff007c0c */ /* 0x000fc8000bf05270 */
[----:B------:R-:W-:-:S05]  /*d640*/  IMAD.U32 R11, RZ, RZ, UR4 ;  /* 0x00000004ff0b7e24 */ /* 0x000fca000f8e00ff */
[----:B------:R-:W0:Y:S02]  /*d650*/  SHFL.IDX PT, R0, R0, R11, 0x1f ;  /* 0x00001f0b00007589 */ /* 0x000e2400000e0000 */
[----:B0-----:R-:W-:-:S04]  /*d660*/  IABS R7, R0 ;  /* 0x0000000000077213 */ /* 0x001fc80000000000 */
[----:B------:R-:W0:Y:S08]  /*d670*/  I2F.RP R10, R7 ;  /* 0x00000007000a7306 */ /* 0x000e300000209400 */
[----:B0-----:R-:W0:Y:S02]  /*d680*/  MUFU.RCP R10, R10 ;  /* 0x0000000a000a7308 */ /* 0x001e240000001000 */
[----:B0-----:R-:W-:-:S06]  /*d690*/  VIADD R3, R10, 0xffffffe ;  /* 0x0ffffffe0a037836 */ /* 0x001fcc0000000000 */
[----:B------:R-:W0:Y:S01]  /*d6a0*/  F2I.FTZ.U32.TRUNC.NTZ R3, R3 ;  /* 0x0000000300037305 */ /* 0x000e22000021f000 */
[----:B------:R-:W-:Y:S05]  /*d6b0*/  @!P0 BRA `(.L_x_302) ;  /* 0x00000000000c8947 */ /* 0x000fea0003800000 */
[----:B------:R-:W-:-:S06]  /*d6c0*/  UIADD3 UR5, UR4, -0x1, URZ ;  /* 0xffffffff04057890 */ /* 0x000fcc000fffe03f */
[----:B------:R-:W-:-:S05]  /*d6d0*/  IMAD.U32 R11, RZ, RZ, UR5 ;  /* 0x00000005ff0b7e24 */ /* 0x000fca000f8e00ff */
[----:B------:R1:W2:Y:S02]  /*d6e0*/  SHFL.IDX PT, R6, R2, R11, 0x1f ;  /* 0x00001f0b02067589 */ /* 0x0002a400000e0000 */
.L_x_302:
[--C-:B01----:R-:W-:Y:S01]  /*d6f0*/  IMAD.MOV R2, RZ, RZ, -R3.reuse ;  /* 0x000000ffff027224 */ /* 0x103fe200078e0a03 */
[----:B------:R-:W-:Y:S01]  /*d700*/  UIADD3 UR52, UR4, UR52, URZ ;  /* 0x0000003404347290 */ /* 0x000fe2000fffe03f */
[----:B--2---:R-:W-:Y:S02]  /*d710*/  IMAD R6, R6, R9, R8 ;  /* 0x0000000906067224 */ /* 0x004fe400078e0208 */
[----:B------:R-:W-:Y:S02]  /*d720*/  IMAD R9, R2, R7, RZ ;  /* 0x0000000702097224 */ /* 0x000fe400078e02ff */
[----:B------:R-:W-:Y:S01]  /*d730*/  IMAD.MOV.U32 R2, RZ, RZ, RZ ;  /* 0x000000ffff027224 */ /* 0x000fe200078e00ff */
[----:B------:R1:W-:Y:S03]  /*d740*/  STL [R1], R6 ;  /* 0x0000000601007387 */ /* 0x0003e60000100800 */
[----:B------:R-:W-:-:S04]  /*d750*/  IMAD.HI.U32 R2, R3, R9, R2 ;  /* 0x0000000903027227 */ /* 0x000fc800078e0002 */
[----:B------:R-:W-:Y:S01]  /*d760*/  IMAD.IADD R9, R4, 0x1, -R6 ;  /* 0x0000000104097824 */ /* 0x000fe200078e0a06 */
[----:B------:R-:W-:-:S04]  /*d770*/  IABS R4, R0 ;  /* 0x0000000000047213 */ /* 0x000fc80000000000 */
[----:B------:R-:W-:Y:S01]  /*d780*/  IABS R3, R9 ;  /* 0x0000000900037213 */ /* 0x000fe20000000000 */
[----:B------:R-:W-:-:S04]  /*d790*/  IMAD.MOV R4, RZ, RZ, -R4 ;  /* 0x000000ffff047224 */ /* 0x000fc800078e0a04 */
[----:B------:R-:W-:-:S04]  /*d7a0*/  IMAD.HI.U32 R2, R2, R3, RZ ;  /* 0x0000000302027227 */ /* 0x000fc800078e00ff */
[----:B------:R-:W-:Y:S01]  /*d7b0*/  IMAD R4, R2, R4, R3 ;  /* 0x0000000402047224 */ /* 0x000fe200078e0203 */
[----:B------:R-:W-:-:S04]  /*d7c0*/  LOP3.LUT R3, R9, R0, RZ, 0x3c, !PT ;  /* 0x0000000009037212 */ /* 0x000fc800078e3cff */
[----:B------:R-:W-:Y:S02]  /*d7d0*/  ISETP.GT.U32.AND P1, PT, R7, R4, PT ;  /* 0x000000040700720c */ /* 0x000fe40003f24070 */
[----:B------:R-:W-:-:S11]  /*d7e0*/  ISETP.GE.AND P2, PT, R3, RZ, PT ;  /* 0x000000ff0300720c */ /* 0x000fd60003f46270 */
[----:B------:R-:W-:Y:S02]  /*d7f0*/  @!P1 IMAD.IADD R4, R4, 0x1, -R7 ;  /* 0x0000000104049824 */ /* 0x000fe400078e0a07 */
[----:B------:R-:W-:Y:S01]  /*d800*/  @!P1 VIADD R2, R2, 0x1 ;  /* 0x0000000102029836 */ /* 0x000fe20000000000 */
[----:B------:R-:W-:Y:S02]  /*d810*/  ISETP.NE.AND P1, PT, R0, RZ, PT ;  /* 0x000000ff0000720c */ /* 0x000fe40003f25270 */
[----:B------:R-:W-:-:S13]  /*d820*/  ISETP.GE.U32.AND P0, PT, R4, R7, PT ;  /* 0x000000070400720c */ /* 0x000fda0003f06070 */
[----:B------:R-:W-:-:S04]  /*d830*/  @P0 VIADD R2, R2, 0x1 ;  /* 0x0000000102020836 */ /* 0x000fc80000000000 */
[----:B------:R-:W-:Y:S01]  /*d840*/  @!P2 IMAD.MOV R2, RZ, RZ, -R2 ;  /* 0x000000ffff02a224 */ /* 0x000fe200078e0a02 */
[----:B------:R-:W-:-:S04]  /*d850*/  @!P1 LOP3.LUT R2, RZ, R0, RZ, 0x33, !PT ;  /* 0x00000000ff029212 */ /* 0x000fc800078e33ff */
[----:B------:R-:W-:Y:S01]  /*d860*/  R2UR UR38, R2 ;  /* 0x00000000022672ca */ /* 0x000fe200000e0000 */
[----:B------:R-:W-:-:S04]  /*d870*/  IMAD.MOV R3, RZ, RZ, -R2 ;  /* 0x000000ffff037224 */ /* 0x000fc800078e0a02 */
[----:B------:R-:W-:-:S05]  /*d880*/  IMAD R0, R0, R3, R9 ;  /* 0x0000000300007224 */ /* 0x000fca00078e0209 */
[----:B------:R1:W-:Y:S01]  /*d890*/  STL [R1+0x4], R0 ;  /* 0x0000040001007387 */ /* 0x0003e20000100800 */
[----:B------:R-:W-:Y:S05]  /*d8a0*/  BRA `(.L_x_303) ;  /* 0x00000000000c7947 */ /* 0x000fea0003800000 */
.L_x_298:
[----:B------:R0:W-:Y:S01]  /*d8b0*/  STL [R1], R4 ;  /* 0x0000000401007387 */ /* 0x0001e20000100800 */
[----:B------:R-:W-:-:S03]  /*d8c0*/  UMOV UR38, URZ ;  /* 0x0000003f00267c82 */ /* 0x000fc60008000000 */
[----:B------:R0:W-:Y:S02]  /*d8d0*/  STL [R1+0x4], RZ ;  /* 0x000004ff01007387 */ /* 0x0001e40000100800 */
.L_x_303:
[----:B------:R-:W2:Y:S04]  /*d8e0*/  LDL R2, [R1+0x4] ;  /* 0x0000040001027983 */ /* 0x000ea80000100800 */
[----:B0-----:R-:W3:Y:S01]  /*d8f0*/  LDL R4, [R1] ;  /* 0x0000000001047983 */ /* 0x001ee20000100800 */
[----:B------:R-:W-:-:S13]  /*d900*/  ISETP.NE.AND P0, PT, R5, RZ, PT ;  /* 0x000000ff0500720c */ /* 0x000fda0003f05270 */
[----:B------:R-:W0:Y:S01]  /*d910*/  @!P0 S2R R3, SR_CgaCtaId ;  /* 0x0000000000038919 */ /* 0x000e220000008800 */
[----:B-1----:R-:W-:Y:S01]  /*d920*/  @!P0 MOV R0, 0x400 ;  /* 0x0000040000008802 */ /* 0x002fe20000000f00 */
[----:B------:R-:W-:Y:S02]  /*d930*/  IMAD.U32 R6, RZ, RZ, UR38 ;  /* 0x00000026ff067e24 */ /* 0x000fe4000f8e00ff */
[----:B------:R-:W-:Y:S01]  /*d940*/  IMAD.U32 R7, RZ, RZ, UR52 ;  /* 0x00000034ff077e24 */ /* 0x000fe2000f8e00ff */
[----:B0-----:R-:W-:Y:S01]  /*d950*/  @!P0 LEA R0, R3, R0, 0x18 ;  /* 0x0000000003008211 */ /* 0x001fe200078ec0ff */
[----:B--2---:R-:W-:-:S05]  /*d960*/  IMAD.MOV.U32 R5, RZ, RZ, R2 ;  /* 0x000000ffff057224 */ /* 0x004fca00078e0002 */
[----:B---3--:R2:W-:Y:S01]  /*d970*/  @!P0 STS.128 [R0+0x334d0], R4 ;  /* 0x0334d00400008388 */ /* 0x0085e20000000c00 */
[----:B------:R-:W-:Y:S06]  /*d980*/  BAR.ARV 0x5, 0x180 ;  /* 0x0146000000007b1d */ /* 0x000fec0000002000 */
.L_x_296:
[----:B------:R-:W-:Y:S01]  /*d990*/  ULDC UR4, c[0x0][0xc14] ;  /* 0x0003050000047ab9 */ /* 0x000fe20000000800 */
[----:B------:R3:W-:Y:S01]  /*d9a0*/  STL [R1+0x18], RZ ;  /* 0x000018ff01007387 */ /* 0x0007e20000100800 */
[----:B------:R-:W-:Y:S01]  /*d9b0*/  UISETP.GE.AND UP0, UPT, UR52, UR4, UPT ;  /* 0x000000043400728c */ /* 0x000fe2000bf06270 */
[----:B------:R-:W-:Y:S02]  /*d9c0*/  IMAD.MOV.U32 R18, RZ, RZ, 0x1 ;  /* 0x00000001ff127424 */ /* 0x000fe400078e00ff */
[----:B------:R-:W-:-:S03]  /*d9d0*/  IMAD.MOV.U32 R17, RZ, RZ, RZ ;  /* 0x000000ffff117224 */ /* 0x000fc600078e00ff */
[----:B------:R-:W-:-:S13]  /*d9e0*/  PLOP3.LUT P0, PT, PT, PT, UP0, 0x80, 0x0 ;  /* 0x000000000000781c */ /* 0x000fda0003f0f008 */
[----:B---3--:R-:W-:Y:S05]  /*d9f0*/  @P0 BRA `(.L_x_304) ;  /* 0x0000003c00fc0947 */ /* 0x008fea0003800000 */
[----:B--2---:R-:W2:Y:S01]  /*da00*/  S2R R0, SR_TID.X ;  /* 0x0000000000007919 */ /* 0x004ea20000002100 */
[----:B------:R-:W-:Y:S01]  /*da10*/  IMAD.MOV.U32 R18, RZ, RZ, 0x1 ;  /* 0x00000001ff127424 */ /* 0x000fe200078e00ff */
[----:B------:R-:W-:Y:S01]  /*da20*/  ULOP3.LUT UR42, UR40, 0x1, URZ, 0xfc, !UPT ;  /* 0x00000001282a7892 */ /* 0x000fe2000f8efc3f */
[----:B------:R-:W-:Y:S01]  /*da30*/  IMAD.MOV.U32 R17, RZ, RZ, RZ ;  /* 0x000000ffff117224 */ /* 0x000fe200078e00ff */
[----:B------:R-:W1:Y:S01]  /*da40*/  S2R R6, SR_TID.X ;  /* 0x0000000000067919 */ /* 0x000e620000002100 */
[----:B------:R-:W-:Y:S01]  /*da50*/  ULOP3.LUT UR51, UR40, 0x2, URZ, 0xfc, !UPT ;  /* 0x0000000228337892 */ /* 0x000fe2000f8efc3f */
[----:B------:R-:W-:Y:S01]  /*da60*/  ULDC UR50, c[0x0][0xc] ;  /* 0x0000030000327ab9 */ /* 0x000fe20000000800 */
[----:B------:R-:W-:Y:S01]  /*da70*/  ULDC.64 UR54, c[0x0][0x198] ;  /* 0x0000660000367ab9 */ /* 0x000fe20000000a00 */
[----:B--2---:R-:W-:Y:S01]  /*da80*/  LOP3.LUT R0, R0, 0x7f, RZ, 0xc0, !PT ;  /* 0x0000007f00007812 */ /* 0x004fe200078ec0ff */
[----:B-1----:R-:W-:-:S04]  /*da90*/  IMAD.SHL.U32 R4, R6, 0x20, RZ ;  /* 0x0000002006047824 */ /* 0x002fc800078e00ff */
[----:B------:R-:W-:Y:S02]  /*daa0*/  IMAD.SHL.U32 R0, R0, 0x10, RZ ;  /* 0x0000001000007824 */ /* 0x000fe400078e00ff */
[----:B------:R-:W-:-:S03]  /*dab0*/  IMAD.SHL.U32 R7, R6, 0x4, RZ ;  /* 0x0000000406077824 */ /* 0x000fc600078e00ff */
[----:B------:R-:W-:Y:S01]  /*dac0*/  LOP3.LUT R3, R0, 0x600, RZ, 0xc0, !PT ;  /* 0x0000060000037812 */ /* 0x000fe200078ec0ff */
[----:B------:R-:W-:-:S03]  /*dad0*/  IMAD.SHL.U32 R0, R6, 0x40, RZ ;  /* 0x0000004006007824 */ /* 0x000fc600078e00ff */
[----:B------:R-:W-:Y:S02]  /*dae0*/  LOP3.LUT R5, R3, 0x60, R4, 0xf8, !PT ;  /* 0x0000006003057812 */ /* 0x000fe400078ef804 */
[----:B------:R-:W-:Y:S02]  /*daf0*/  SHF.R.U32.HI R3, RZ, 0x1, R6 ;  /* 0x00000001ff037819 */ /* 0x000fe40000011606 */
[----:B0-----:R-:W-:Y:S02]  /*db00*/  LOP3.LUT R2, R0, 0x180, RZ, 0xc0, !PT ;  /* 0x0000018000027812 */ /* 0x001fe400078ec0ff */
[----:B------:R-:W-:Y:S02]  /*db10*/  LOP3.LUT R5, R5, 0x100, R4, 0xf8, !PT ;  /* 0x0000010005057812 */ /* 0x000fe400078ef804 */
[----:B------:R-:W-:Y:S02]  /*db20*/  LOP3.LUT R4, R4, 0x80, RZ, 0xc0, !PT ;  /* 0x0000008004047812 */ /* 0x000fe400078ec0ff */
[----:B------:R-:W-:Y:S01]  /*db30*/  LOP3.LUT R2, R2, 0x30, R3, 0xf8, !PT ;  /* 0x0000003002027812 */ /* 0x000fe200078ef803 */
[----:B------:R-:W-:Y:S01]  /*db40*/  IMAD.SHL.U32 R3, R6, 0x8, RZ ;  /* 0x0000000806037824 */ /* 0x000fe200078e00ff */
[----:B------:R-:W-:-:S04]  /*db50*/  LOP3.LUT R4, R4, 0x10, R6, 0xf8, !PT ;  /* 0x0000001004047812 */ /* 0x000fc800078ef806 */
[----:B------:R-:W-:Y:S02]  /*db60*/  LOP3.LUT R3, R2, 0x30, R3, 0x78, !PT ;  /* 0x0000003002037812 */ /* 0x000fe400078e7803 */
[----:B------:R-:W-:Y:S02]  /*db70*/  LOP3.LUT R4, R4, 0x10, R7, 0x78, !PT ;  /* 0x0000001004047812 */ /* 0x000fe400078e7807 */
[----:B------:R-:W-:Y:S02]  /*db80*/  LOP3.LUT R2, R3, 0x640, R0, 0xf8, !PT ;  /* 0x0000064003027812 */ /* 0x000fe400078ef800 */
[----:B------:R-:W-:-:S03]  /*db90*/  LOP3.LUT R0, R5, R4, RZ, 0xfc, !PT ;  /* 0x0000000405007212 */ /* 0x000fc600078efcff */
[----:B------:R0:W-:Y:S04]  /*dba0*/  STL [R1+0x14], R2 ;  /* 0x0000140201007387 */ /* 0x0001e80000100800 */
[----:B------:R0:W-:Y:S04]  /*dbb0*/  STL [R1+0x10], R0 ;  /* 0x0000100001007387 */ /* 0x0001e80000100800 */
[----:B------:R0:W-:Y:S02]  /*dbc0*/  STL [R1+0x18], RZ ;  /* 0x000018ff01007387 */ /* 0x0001e40000100800 */
.L_x_366:
[----:B------:R-:W-:Y:S01]  /*dbd0*/  ULDC.64 UR4, c[0x0][0xc60] ;  /* 0x0003180000047ab9 */ /* 0x000fe20000000a00 */
[----:B0-----:R-:W-:Y:S01]  /*dbe0*/  IMAD.MOV.U32 R0, RZ, RZ, RZ ;  /* 0x000000ffff007224 */ /* 0x001fe200078e00ff */
[----:B------:R-:W-:Y:S01]  /*dbf0*/  UIMAD.WIDE UR4, UR52, 0x4, UR4 ;  /* 0x00000004340478a5 */ /* 0x000fe2000f8e0204 */
[----:B------:R-:W-:Y:S01]  /*dc00*/  ULDC.64 UR6, c[0x0][0xa28] ;  /* 0x00028a0000067ab9 */ /* 0x000fe20000000a00 */
[----:B------:R-:W-:Y:S01]  /*dc10*/  ULDC.64 UR10, c[0x0][0xa20] ;  /* 0x00028800000a7ab9 */ /* 0x000fe20000000a00 */
[----:B-1----:R-:W-:Y:S01]  /*dc20*/  IMAD.MOV.U32 R4, RZ, RZ, RZ ;  /* 0x000000ffff047224 */ /* 0x002fe200078e00ff */
[----:B------:R-:W-:Y:S02]  /*dc30*/  ULDC UR44, c[0x0][0x2e0] ;  /* 0x0000b800002c7ab9 */ /* 0x000fe40000000800 */
[----:B------:R-:W-:Y:S02]  /*dc40*/  IMAD.U32 R2, RZ, RZ, UR4 ;  /* 0x00000004ff027e24 */ /* 0x000fe4000f8e00ff */
[----:B------:R-:W-:Y:S01]  /*dc50*/  IMAD.U32 R3, RZ, RZ, UR5 ;  /* 0x00000005ff037e24 */ /* 0x000fe2000f8e00ff */
[----:B------:R-:W-:-:S04]  /*dc60*/  ULDC.64 UR4, c[0x0][0xa00] ;  /* 0x0002800000047ab9 */ /* 0x000fc80000000a00 */
[----:B------:R-:W2:Y:S01]  /*dc70*/  LDG.E R2, desc[UR46][R2.64] ;  /* 0x0000002e02027981 */ /* 0x000ea2000c1e1900 */
[----:B------:R-:W-:Y:S02]  /*dc80*/  UISETP.NE.U32.AND UP0, UPT, UR4, URZ, UPT ;  /* 0x0000003f0400728c */ /* 0x000fe4000bf05070 */
[----:B------:R-:W-:Y:S02]  /*dc90*/  UISETP.NE.U32.AND UP1, UPT, UR6, URZ, UPT ;  /* 0x0000003f0600728c */ /* 0x000fe4000bf25070 */
[----:B------:R-:W-:-:S06]  /*dca0*/  UISETP.NE.AND.EX UP0, UPT, UR5, URZ, UPT, UP0 ;  /* 0x0000003f0500728c */ /* 0x000fcc000bf05300 */
[----:B------:R-:W-:Y:S02]  /*dcb0*/  PLOP3.LUT P0, PT, PT, PT, UP0, 0x80, 0x0 ;  /* 0x000000000000781c */ /* 0x000fe40003f0f008 */
[----:B--2---:R-:W-:-:S13]  /*dcc0*/  R2UR UR49, R2 ;  /* 0x00000000023172ca */ /* 0x004fda00000e0000 */
[----:B------:R-:W-:Y:S02]  /*dcd0*/  USHF.R.S32.HI UR8, URZ, 0x1f, UR49 ;  /* 0x0000001f3f087899 */ /* 0x000fe40008011431 */
[----:B------:R-:W-:-:S04]  /*dce0*/  @UP0 ULEA UR4, UP2, UR49, UR4, 0x2 ;  /* 0x0000000431040291 */ /* 0x000fc8000f84103f */
[----:B------:R-:W-:Y:S02]  /*dcf0*/  @UP0 ULEA.HI.X UR5, UR49, UR5, UR8, 0x2, UP2 ;  /* 0x0000000531050291 */ /* 0x000fe400090f1408 */
[----:B------:R-:W-:Y:S01]  /*dd00*/  IMAD.U32 R2, RZ, RZ, UR4 ;  /* 0x00000004ff027e24 */ /* 0x000fe2000f8e00ff */
[----:B------:R-:W-:Y:S02]  /*dd10*/  UISETP.NE.AND.EX UP0, UPT, UR7, URZ, UPT, UP1 ;  /* 0x0000003f0700728c */ /* 0x000fe4000bf05310 */
[----:B------:R-:W-:Y:S01]  /*dd20*/  UISETP.NE.U32.AND UP2, UPT, UR10, URZ, UPT ;  /* 0x0000003f0a00728c */ /* 0x000fe2000bf45070 */
[----:B------:R-:W-:-:S03]  /*dd30*/  IMAD.U32 R3, RZ, RZ, UR5 ;  /* 0x00000005ff037e24 */ /* 0x000fc6000f8e00ff */
[----:B------:R-:W-:Y:S02]  /*dd40*/  UISETP.NE.AND.EX UP2, UPT, UR11, URZ, UPT, UP2 ;  /* 0x0000003f0b00728c */ /* 0x000fe4000bf45320 */
[----:B------:R0:W2:Y:S01]  /*dd50*/  @P0 LDG.E R0, desc[UR46][R2.64] ;  /* 0x0000002e02000981 */ /* 0x0000a2000c1e1900 */
[----:B------:R-:W-:Y:S01]  /*dd60*/  USHF.L.U32 UR45, UR49, 0x2, URZ ;  /* 0x00000002312d7899 */ /* 0x000fe2000800063f */
[----:B------:R-:W-:Y:S01]  /*dd70*/  PLOP3.LUT P1, PT, PT, PT, UP0, 0x80, 0x0 ;  /* 0x000000000000781c */ /* 0x000fe20003f2f008 */
[----:B------:R-:W-:Y:S01]  /*dd80*/  @UP0 ULEA UR4, UP1, UR49, UR6, 0x2 ;  /* 0x0000000631040291 */ /* 0x000fe2000f82103f */
[----:B------:R-:W-:Y:S01]  /*dd90*/  PLOP3.LUT P2, PT, PT, PT, UP2, 0x80, 0x0 ;  /* 0x000000000000781c */ /* 0x000fe20003f4f028 */
[----:B------:R-:W-:Y:S02]  /*dda0*/  USHF.L.U64.HI UR48, UR49, 0x2, UR8 ;  /* 0x0000000231307899 */ /* 0x000fe40008010208 */
[----:B------:R-:W-:Y:S02]  /*ddb0*/  @UP0 ULEA.HI.X UR5, UR49, UR7, UR8, 0x2, UP1 ;  /* 0x0000000731050291 */ /* 0x000fe400088f1408 */
[----:B------:R-:W-:Y:S01]  /*ddc0*/  @UP2 UIADD3 UR6, UP3, UR45, UR10, URZ ;  /* 0x0000000a2d062290 */ /* 0x000fe2000ff7e03f */
[----:B0-----:R-:W-:Y:S01]  /*ddd0*/  IMAD.U32 R2, RZ, RZ, UR4 ;  /* 0x00000004ff027e24 */ /* 0x001fe2000f8e00ff */
[----:B------:R-:W-:-:S02]  /*dde0*/  ULDC.64 UR8, c[0x0][0xa08] ;  /* 0x0002820000087ab9 */ /* 0x000fc40000000a00 */
[----:B------:R-:W-:Y:S01]  /*ddf0*/  @UP2 UIADD3.X UR7, UR48, UR11, URZ, UP3, !UPT ;  /* 0x0000000b30072290 */ /* 0x000fe20009ffe43f */
[----:B------:R-:W-:Y:S01]  /*de00*/  IMAD.U32 R3, RZ, RZ, UR5 ;  /* 0x00000005ff037e24 */ /* 0x000fe2000f8e00ff */
[----:B------:R-:W-:Y:S01]  /*de10*/  ISETP.NE.U32.AND P0, PT, RZ, UR8, PT ;  /* 0x00000008ff007c0c */ /* 0x000fe2000bf05070 */
[----:B------:R-:W-:-:S03]  /*de20*/  UIADD3 UR8, UP0, UR45, UR8, URZ ;  /* 0x000000082d087290 */ /* 0x000fc6000ff1e03f */
[----:B------:R-:W-:Y:S01]  /*de30*/  ISETP.NE.AND.EX P0, PT, RZ, UR9, PT, P0 ;  /* 0x00000009ff007c0c */ /* 0x000fe2000bf05300 */
[----:B------:R-:W-:Y:S01]  /*de40*/  UIADD3.X UR4, UR48, UR9, URZ, UP0, !UPT ;  /* 0x0000000930047290 */ /* 0x000fe200087fe43f */
[----:B--2---:R0:W-:Y:S04]  /*de50*/  STL [R1+0xc], R0 ;  /* 0x00000c0001007387 */ /* 0x0041e80000100800 */
[----:B0-----:R0:W2:Y:S02]  /*de60*/  @P1 LDG.E R0, desc[UR46][R2.64] ;  /* 0x0000002e02001981 */ /* 0x0010a4000c1e1900 */
[----:B0-----:R-:W-:Y:S02]  /*de70*/  IMAD.U32 R2, RZ, RZ, UR6 ;  /* 0x00000006ff027e24 */ /* 0x001fe4000f8e00ff */
[----:B------:R-:W-:-:S05]  /*de80*/  IMAD.U32 R3, RZ, RZ, UR7 ;  /* 0x00000007ff037e24 */ /* 0x000fca000f8e00ff */
[----:B------:R0:W3:Y:S02]  /*de90*/  @P2 LDG.E R5, desc[UR46][R2.64] ;  /* 0x0000002e02052981 */ /* 0x0000e4000c1e1900 */
[----:B0-----:R-:W-:Y:S02]  /*dea0*/  IMAD.U32 R2, RZ, RZ, UR8 ;  /* 0x00000008ff027e24 */ /* 0x001fe4000f8e00ff */
[----:B------:R-:W-:Y:S01]  /*deb0*/  IMAD.U32 R3, RZ, RZ, UR4 ;  /* 0x00000004ff037e24 */ /* 0x000fe2000f8e00ff */
[----:B------:R-:W-:-:S04]  /*dec0*/  ULDC.64 UR4, c[0x0][0x3f8] ;  /* 0x0000fe0000047ab9 */ /* 0x000fc80000000a00 */
[----:B------:R0:W5:Y:S01]  /*ded0*/  @P0 LDG.E R4, desc[UR46][R2.64] ;  /* 0x0000002e02040981 */ /* 0x000162000c1e1900 */
[----:B------:R-:W-:-:S03]  /*dee0*/  UISETP.NE.U32.AND UP0, UPT, UR4, URZ, UPT ;  /* 0x0000003f0400728c */ /* 0x000fc6000bf05070 */
[----:B------:R-:W-:Y:S01]  /*def0*/  UMOV UR4, URZ ;  /* 0x0000003f00047c82 */ /* 0x000fe20008000000 */
[----:B------:R-:W-:-:S03]  /*df00*/  UISETP.NE.AND.EX UP0, UPT, UR5, URZ, UPT, UP0 ;  /* 0x0000003f0500728c */ /* 0x000fc6000bf05300 */
[----:B------:R-:W-:Y:S02]  /*df10*/  ULDC UR5, c[0x0][0x404] ;  /* 0x0001010000057ab9 */ /* 0x000fe40000000800 */
[----:B------:R-:W-:-:S04]  /*df20*/  USEL UR5, UR5, 0x1, UP0 ;  /* 0x0000000105057887 */ /* 0x000fc80008000000 */
[----:B------:R-:W-:Y:S01]  /*df30*/  UIMAD UR44, UR5, UR44, URZ ;  /* 0x0000002c052c72a4 */ /* 0x000fe2000f8e023f */
[----:B--2---:R-:W-:-:S06]  /*df40*/  @P1 R2UR UR4, R0 ;  /* 0x00000000000412ca */ /* 0x004fcc00000e0000 */
[----:B---3--:R-:W-:Y:S01]  /*df50*/  @P2 R2UR UR44, R5 ;  /* 0x00000000052c22ca */ /* 0x008fe200000e0000 */
[----:B0-----:R-:W-:-:S14]  /*df60*/  @P2 BRA `(.L_x_305) ;  /* 0x0000000000182947 */ /* 0x001fdc0003800000 */
[----:B------:R-:W-:Y:S05]  /*df70*/  @!P0 BRA `(.L_x_305) ;  /* 0x0000000000148947 */ /* 0x000fea0003800000 */
[----:B------:R-:W2:Y:S04]  /*df80*/  LDG.E R5, desc[UR46][R2.64] ;  /* 0x0000002e02057981 */ /* 0x000ea8000c1e1900 */
[----:B------:R-:W3:Y:S01]  /*df90*/  LDG.E R0, desc[UR46][R2.64+0x4] ;  /* 0x0000042e02007981 */ /* 0x000ee2000c1e1900 */
[----:B--2---:R-:W-:Y:S02]  /*dfa0*/  R2UR UR5, R5 ;  /* 0x00000000050572ca */ /* 0x004fe400000e0000 */
[----:B---3--:R-:W-:-:S13]  /*dfb0*/  R2UR UR44, R0 ;  /* 0x00000000002c72ca */ /* 0x008fda00000e0000 */
[----:B------:R-:W-:-:S12]  /*dfc0*/  UIADD3 UR44, -UR5, UR44, URZ ;  /* 0x0000002c052c7290 */ /* 0x000fd8000fffe13f */
.L_x_305:
[----:B-----5:R-:W-:Y:S01]  /*dfd0*/  VIADD R0, R4, UR4 ;  /* 0x0000000404007c36 */ /* 0x020fe20008000000 */
[----:B------:R-:W-:Y:S01]  /*dfe0*/  UIADD3 UR44, -UR4, UR44, URZ ;  /* 0x0000002c042c7290 */ /* 0x000fe2000fffe13f */
[----:B------:R-:W-:Y:S03]  /*dff0*/  BSSY B6, `(.L_x_306) ;  /* 0x00002fd000067945 */ /* 0x000fe60003800000 */
[----:B------:R0:W-:Y:S01]  /*e000*/  STL [R1+0x8], R0 ;  /* 0x0000080001007387 */ /* 0x0001e20000100800 */
[----:B------:R-:W-:Y:S02]  /*e010*/  UIADD3 UR6, UR44, 0x9f, URZ ;  /* 0x0000009f2c067890 */ /* 0x000fe4000fffe03f */
[----:B------:R-:W-:Y:S02]  /*e020*/  ISETP.LT.AND P0, PT, RZ, UR44, PT ;  /* 0x0000002cff007c0c */ /* 0x000fe4000bf01270 */
[----:B------:R-:W-:-:S04]  /*e030*/  UIMAD.WIDE UR6, UR6, 0x66666667, URZ ;  /* 0x66666667060678a5 */ /* 0x000fc8000f8e023f */
[----:B------:R-:W-:-:S04]  /*e040*/  USHF.R.U32.HI UR43, URZ, 0x1f, UR7 ;  /* 0x0000001f3f2b7899 */ /* 0x000fc80008011607 */
[----:B------:R-:W-:-:S03]  /*e050*/  ULEA.HI.SX32 UR43, UR7, UR43, 0x1a ;  /* 0x0000002b072b7291 */ /* 0x000fc6000f8fd23f */
[----:B0-----:R-:W-:Y:S09]  /*e060*/  @P0 BRA `(.L_x_307) ;  /* 0x0000000000480947 */ /* 0x001ff20003800000 */
[----:B------:R-:W0:Y:S02]  /*e070*/  S2R R0, SR_TID.X ;  /* 0x0000000000007919 */ /* 0x000e240000002100 */
[----:B0-----:R-:W-:-:S04]  /*e080*/  LOP3.LUT R0, R0, 0x7f, RZ, 0xc0, !PT ;  /* 0x0000007f00007812 */ /* 0x001fc800078ec0ff */
[----:B------:R-:W-:-:S13]  /*e090*/  ISETP.NE.AND P0, PT, R0, RZ, PT ;  /* 0x000000ff0000720c */ /* 0x000fda0003f05270 */
[----:B------:R-:W-:Y:S05]  /*e0a0*/  @P0 BRA `(.L_x_308) ;  /* 0x0000002c00c40947 */ /* 0x000fea0003800000 */
[----:B------:R-:W0:Y:S01]  /*e0b0*/  S2R R5, SR_LANEID ;  /* 0x0000000000057919 */ /* 0x000e220000000000 */
[----:B------:R-:W-:Y:S01]  /*e0c0*/  VOTEU.ANY UR4, UPT, PT ;  /* 0x0000000000047886 */ /* 0x000fe200038e0100 */
[----:B------:R-:W1:Y:S01]  /*e0d0*/  LDC.64 R2, c[0x0][0xc38] ;  /* 0x00030e00ff027b82 */ /* 0x000e620000000a00 */
[----:B------:R-:W0:Y:S02]  /*e0e0*/  FLO.U32 R0, UR4 ;  /* 0x0000000400007d00 */ /* 0x000e2400080e0000 */
[----:B0-----:R-:W-:-:S06]  /*e0f0*/  ISETP.EQ.U32.AND P0, PT, R0, R5, PT ;  /* 0x000000050000720c */ /* 0x001fcc0003f02070 */
[----:B------:R-:W1:Y:S07]  /*e100*/  POPC R5, UR4 ;  /* 0x0000000400057d09 */ /* 0x000e6e0008000000 */
[----:B-1----:R-:W2:Y:S01]  /*e110*/  @P0 ATOMG.E.ADD.STRONG.GPU PT, R3, desc[UR46][R2.64], R5 ;  /* 0x00000005020309a8 */ /* 0x002ea200081ee1ee */
[----:B------:R-:W0:Y:S02]  /*e120*/  S2R R4, SR_LTMASK ;  /* 0x0000000000047919 */ /* 0x000e240000003900 */
[----:B0-----:R-:W-:-:S04]  /*e130*/  LOP3.LUT R4, R4, UR4, RZ, 0xc0, !PT ;  /* 0x0000000404047c12 */ /* 0x001fc8000f8ec0ff */
[----:B------:R-:W0:Y:S01]  /*e140*/  POPC R7, R4 ;  /* 0x0000000400077309 */ /* 0x000e220000000000 */
[----:B--2---:R-:W0:Y:S02]  /*e150*/  SHFL.IDX PT, R0, R3, R0, 0x1f ;  /* 0x00001f0003007589 */ /* 0x004e2400000e0000 */
[----:B0-----:R-:W-:-:S05]  /*e160*/  IADD3 R0, R0, UR50, R7 ;  /* 0x0000003200007c10 */ /* 0x001fca000fffe007 */
[----:B------:R2:W-:Y:S01]  /*e170*/  STL [R1], R0 ;  /* 0x0000000001007387 */ /* 0x0005e20000100800 */
[----:B------:R-:W-:Y:S05]  /*e180*/  BRA `(.L_x_308) ;  /* 0x0000002c008c7947 */ /* 0x000fea0003800000 */
.L_x_307:
[----:B------:R-:W0:Y:S01]  /*e190*/  S2UR UR4, SR_CgaCtaId ;  /* 0x00000000000479c3 */ /* 0x000e220000008800 */
[----:B------:R-:W-:Y:S02]  /*e1a0*/  UMOV UR41, 0x400 ;  /* 0x0000040000297882 */ /* 0x000fe40000000000 */
[----:B0-----:R-:W-:-:S04]  /*e1b0*/  ULEA UR41, UR4, UR41, 0x18 ;  /* 0x0000002904297291 */ /* 0x001fc8000f8ec03f */
[----:B------:R-:W-:-:S04]  /*e1c0*/  UIADD3 UR4, UR41, 0x24200, URZ ;  /* 0x0002420029047890 */ /* 0x000fc8000fffe03f */
[----:B------:R-:W-:-:S06]  /*e1d0*/  ULOP3.LUT UP0, URZ, UR4, 0x1bf, URZ, 0xc0, !UPT ;  /* 0x000001bf043f7892 */ /* 0x000fcc000f80c03f */
[----:B------:R-:W-:-:S13]  /*e1e0*/  PLOP3.LUT P0, PT, PT, PT, UP0, 0x80, 0x0 ;  /* 0x000000000000781c */ /* 0x000fda0003f0f008 */
[----:B------:R-:W-:Y:S05]  /*e1f0*/  @!P0 BRA `(.L_x_309) ;  /* 0x0000000000408947 */ /* 0x000fea0003800000 */
[----:B------:R-:W-:Y:S01]  /*e200*/  MOV R2, 0x0 ;  /* 0x0000000000027802 */ /* 0x000fe20000000f00 */
[----:B------:R-:W-:Y:S01]  /*e210*/  ULDC.64 UR6, c[0x4][0xc0] ;  /* 0x0100300000067ab9 */ /* 0x000fe20000000a00 */
[----:B------:R-:W-:Y:S01]  /*e220*/  ULDC.64 UR8, c[0x4][0xc8] ;  /* 0x0100320000087ab9 */ /* 0x000fe20000000a00 */
[----:B------:R-:W-:Y:S01]  /*e230*/  ULDC.64 UR4, c[0x4][0x8] ;  /* 0x0100020000047ab9 */ /* 0x000fe20000000a00 */
[----:B------:R-:W-:Y:S02]  /*e240*/  IMAD.U32 R4, RZ, RZ, UR6 ;  /* 0x00000006ff047e24 */ /* 0x000fe4000f8e00ff */
[----:B------:R-:W0:Y:S01]  /*e250*/  LDC.64 R2, c[0x4][R2] ;  /* 0x0100000002027b82 */ /* 0x000e220000000a00 */
        /* <DEDUP_REMOVED lines=9> */
[----:B0-----:R-:W-:Y:S05]  /*e2f0*/  CALL.ABS.NOINC R2 ;  /* 0x0000000002007343 */ /* 0x001fea0003c00000 */
.L_x_309:
[----:B------:R-:W-:-:S06]  /*e300*/  UIADD3 UR4, UR41, 0xf200, URZ ;  /* 0x0000f20029047890 */ /* 0x000fcc000fffe03f */
[----:B------:R-:W-:-:S05]  /*e310*/  IMAD.U32 R16, RZ, RZ, UR4 ;  /* 0x00000004ff107e24 */ /* 0x000fca000f8e00ff */
[----:B------:R-:W-:-:S13]  /*e320*/  LOP3.LUT P0, RZ, R16, 0x1bf, RZ, 0xc0, !PT ;  /* 0x000001bf10ff7812 */ /* 0x000fda000780c0ff */
        /* <DEDUP_REMOVED lines=17> */
.L_x_310:
        /* <DEDUP_REMOVED lines=20> */
.L_x_311:
        /* <DEDUP_REMOVED lines=18> */
.L_x_312:
[----:B------:R-:W-:Y:S01]  /*e6a0*/  ULDC.64 UR4, c[0x0][0x9f8] ;  /* 0x00027e0000047ab9 */ /* 0x000fe20000000a00 */
[----:B------:R-:W2:Y:S01]  /*e6b0*/  LDL.LU R7, [R1+0xc] ;  /* 0x00000c0001077983 */ /* 0x000ea20000300800 */
[----:B------:R-:W-:Y:S01]  /*e6c0*/  UISETP.NE.U32.AND UP0, UPT, UR4, URZ, UPT ;  /* 0x0000003f0400728c */ /* 0x000fe2000bf05070 */
[----:B------:R-:W-:Y:S01]  /*e6d0*/  IMAD.U32 R19, RZ, RZ, UR49 ;  /* 0x00000031ff137e24 */ /* 0x000fe2000f8e00ff */
[----:B------:R-:W0:Y:S01]  /*e6e0*/  LDC R0, c[0x0][0x428] ;  /* 0x00010a00ff007b82 */ /* 0x000e220000000800 */
[----:B------:R-:W2:Y:S01]  /*e6f0*/  LDL.LU R6, [R1+0x4] ;  /* 0x0000040001067983 */ /* 0x000ea20000300800 */
[----:B------:R-:W-:Y:S01]  /*e700*/  UISETP.NE.AND.EX UP0, UPT, UR5, URZ, UPT, UP0 ;  /* 0x0000003f0500728c */ /* 0x000fe2000bf05300 */
[----:B------:R-:W1:Y:S01]  /*e710*/  S2R R4, SR_TID.X ;  /* 0x0000000000047919 */ /* 0x000e620000002100 */
[----:B------:R-:W-:Y:S01]  /*e720*/  IMAD.U32 R16, RZ, RZ, UR38 ;  /* 0x00000026ff107e24 */ /* 0x000fe2000f8e00ff */
[----:B------:R-:W-:-:S03]  /*e730*/  ULDC.64 UR14, c[0x0][0xa08] ;  /* 0x00028200000e7ab9 */ /* 0x000fc60000000a00 */
[----:B------:R-:W-:-:S05]  /*e740*/  PLOP3.LUT P0, PT, PT, PT, UP0, 0x80, 0x0 ;  /* 0x000000000000781c */ /* 0x000fca0003f0f008 */
[----:B------:R-:W-:-:S04]  /*e750*/  @UP0 UIADD3 UR4, UP1, UR45, UR4, URZ ;  /* 0x000000042d040290 */ /* 0x000fc8000ff3e03f */
[----:B------:R-:W-:Y:S02]  /*e760*/  @UP0 UIADD3.X UR5, UR48, UR5, URZ, UP1, !UPT ;  /* 0x0000000530050290 */ /* 0x000fe40008ffe43f */
[----:B------:R-:W-:-:S04]  /*e770*/  IMAD.U32 R2, RZ, RZ, UR4 ;  /* 0x00000004ff027e24 */ /* 0x000fc8000f8e00ff */
[----:B------:R-:W-:Y:S01]  /*e780*/  IMAD.U32 R3, RZ, RZ, UR5 ;  /* 0x00000005ff037e24 */ /* 0x000fe2000f8e00ff */
[----:B------:R-:W-:-:S04]  /*e790*/  ULDC.64 UR4, c[0x0][0xa00] ;  /* 0x0002800000047ab9 */ /* 0x000fc80000000a00 */
[----:B------:R3:W4:Y:S01]  /*e7a0*/  @P0 LDG.E R19, desc[UR46][R2.64] ;  /* 0x0000002e02130981 */ /* 0x000722000c1e1900 */
[----:B0-----:R-:W-:Y:S01]  /*e7b0*/  ISETP.NE.AND P0, PT, R0, 0x1, PT ;  /* 0x000000010000780c */ /* 0x001fe20003f05270 */
[----:B------:R-:W-:Y:S01]  /*e7c0*/  UMOV UR36, URZ ;  /* 0x0000003f00247c82 */ /* 0x000fe20008000000 */
[----:B------:R-:W-:Y:S01]  /*e7d0*/  UMOV UR6, UR38 ;  /* 0x0000002600067c82 */ /* 0x000fe20008000000 */
[----:B------:R-:W-:Y:S01]  /*e7e0*/  UMOV UR8, 0x80 ;  /* 0x0000008000087882 */ /* 0x000fe20000000000 */
[----:B------:R-:W-:Y:S01]  /*e7f0*/  UMOV UR10, UR38 ;  /* 0x00000026000a7c82 */ /* 0x000fe20008000000 */
[----:B-1----:R-:W-:Y:S01]  /*e800*/  LOP3.LUT R10, R4, 0x7f, RZ, 0xc0, !PT ;  /* 0x0000007f040a7812 */ /* 0x002fe200078ec0ff */
[----:B---3--:R-:W0:Y:S01]  /*e810*/  LDC.64 R2, c[0x0][0x3f8] ;  /* 0x0000fe00ff027b82 */ /* 0x008e220000000a00 */
[----:B------:R-:W-:Y:S02]  /*e820*/  SHF.R.U32.HI R4, RZ, 0x5, R4 ;  /* 0x00000005ff047819 */ /* 0x000fe40000011604 */
[----:B------:R-:W-:-:S02]  /*e830*/  ISETP.NE.AND P1, PT, R10, RZ, PT ;  /* 0x000000ff0a00720c */ /* 0x000fc40003f25270 */
[----:B------:R-:W-:-:S03]  /*e840*/  LOP3.LUT R4, R4, 0x3, RZ, 0xc0, !PT ;  /* 0x0000000304047812 */ /* 0x000fc600078ec0ff */
[----:B------:R-:W1:Y:S08]  /*e850*/  @P0 LDC R0, c[0x0][0x42c] ;  /* 0x00010b00ff000b82 */ /* 0x000e700000000800 */
[----:B------:R-:W3:Y:S01]  /*e860*/  @P0 LDC R5, c[0x0][0x430] ;  /* 0x00010c00ff050b82 */ /* 0x000ee20000000800 */
[----:B------:R-:W-:-:S05]  /*e870*/  VOTEU.ALL UP1, P1 ;  /* 0x00000000003f7886 */ /* 0x000fca0000820000 */
[----:B------:R-:W-:-:S04]  /*e880*/  @!UP1 UIADD3 UR12, UP0, UR54, 0x270, URZ ;  /* 0x00000270360c9890 */ /* 0x000fc8000ff1e03f */
[----:B------:R-:W-:Y:S01]  /*e890*/  @!UP1 UIADD3.X UR13, URZ, UR55, URZ, UP0, !UPT ;  /* 0x000000373f0d9290 */ /* 0x000fe200087fe43f */
[----:B-1----:R-:W-:-:S05]  /*e8a0*/  @P0 IMAD.HI.U32 R0, R0, UR38, RZ ;  /* 0x0000002600000c27 */ /* 0x002fca000f8e00ff */
[----:B---3--:R-:W-:Y:S02]  /*e8b0*/  @P0 SHF.R.U32.HI R16, RZ, R5, R0 ;  /* 0x00000005ff100219 */ /* 0x008fe40000011600 */
[----:B------:R-:W-:Y:S01]  /*e8c0*/  ISETP.NE.U32.AND P0, PT, RZ, UR4, PT ;  /* 0x00000004ff007c0c */ /* 0x000fe2000bf05070 */
[----:B------:R-:W-:-:S03]  /*e8d0*/  UMOV UR4, 0x40 ;  /* 0x0000004000047882 */ /* 0x000fc60000000000 */
[----:B------:R-:W-:Y:S01]  /*e8e0*/  ISETP.NE.AND.EX P0, PT, RZ, UR5, PT, P0 ;  /* 0x00000005ff007c0c */ /* 0x000fe2000bf05300 */
[----:B--2---:R-:W-:-:S03]  /*e8f0*/  IMAD R6, R6, 0x80, R7 ;  /* 0x0000008006067824 */ /* 0x004fc600078e0207 */
[----:B------:R-:W-:Y:S02]  /*e900*/  SEL R7, RZ, UR49, P0 ;  /* 0x00000031ff077c07 */ /* 0x000fe40008000000 */
[----:B0-----:R-:W-:Y:S01]  /*e910*/  LOP3.LUT P0, RZ, R2, UR14, RZ, 0xfc, !PT ;  /* 0x0000000e02ff7c12 */ /* 0x001fe2000f80fcff */
[----:B------:R-:W-:Y:S01]  /*e920*/  UMOV UR14, 0xffffffff ;  /* 0xffffffff000e7882 */ /* 0x000fe20000000000 */
[----:B------:R-:W-:Y:S02]  /*e930*/  R2UR UR37, R6 ;  /* 0x00000000062572ca */ /* 0x000fe400000e0000 */
[----:B------:R-:W-:Y:S02]  /*e940*/  R2UR UR39, R7 ;  /* 0x00000000072772ca */ /* 0x000fe400000e0000 */
[----:B------:R-:W-:-:S09]  /*e950*/  LOP3.LUT P0, RZ, R3, UR15, RZ, 0xfc, P0 ;  /* 0x0000000f03ff7c12 */ /* 0x000fd2000800fcff */
[----:B------:R-:W-:Y:S01]  /*e960*/  UMOV UR5, UR37 ;  /* 0x0000002500057c82 */ /* 0x000fe20008000000 */
[----:B------:R-:W-:Y:S01]  /*e970*/  UMOV UR9, UR37 ;  /* 0x0000002500097c82 */ /* 0x000fe20008000000 */
[----:B------:R-:W-:Y:S01]  /*e980*/  UMOV UR7, UR39 ;  /* 0x0000002700077c82 */ /* 0x000fe20008000000 */
[----:B------:R-:W-:Y:S01]  /*e990*/  UMOV UR11, UR39 ;  /* 0x00000027000b7c82 */ /* 0x000fe20008000000 */
[----:B------:R0:W-:Y:S01]  /*e9a0*/  @!UP1 UTMAPF.L2.4D [UR36], [UR12] ;  /* 0x000000240c0095b8 */ /* 0x0001e20008018000 */
[----:B----4-:R-:W-:Y:S02]  /*e9b0*/  SHF.R.S32.HI R20, RZ, 0x1f, R19 ;  /* 0x0000001fff147819 */ /* 0x010fe40000011413 */
[----:B------:R-:W-:Y:S01]  /*e9c0*/  SEL R0, R19, RZ, !P0 ;  /* 0x000000ff13007207 */ /* 0x000fe20004000000 */
[----:B------:R0:W-:Y:S01]  /*e9d0*/  @!UP1 UTMAPF.L2.4D [UR4], [UR12] ;  /* 0x000000040c0095b8 */ /* 0x0001e20008018000 */
[----:B------:R0:W-:Y:S02]  /*e9e0*/  @!UP1 UTMAPF.L2.4D [UR8], [UR12] ;  /* 0x000000080c0095b8 */ /* 0x0001e40008018000 */
[----:B0-----:R-:W-:Y:S05]  /*e9f0*/  BRA.DIV UR14, `(.L_x_313) ;  /* 0x000000360e6c7947 */ /* 0x001fea000b800000 */
[----:B------:R0:W1:Y:S02]  /*ea00*/  SHFL.IDX PT, R14, R4, RZ, 0x1f ;  /* 0x00001fff040e7589 */ /* 0x00006400000e0000 */
.L_x_385:
[----:B-1----:R-:W-:Y:S02]  /*ea10*/  ISETP.NE.AND P0, PT, R14, RZ, PT ;  /* 0x000000ff0e00720c */ /* 0x002fe40003f05270 */
[----:B------:R-:W-:-:S11]  /*ea20*/  PLOP3.LUT P6, PT, PT, PT, PT, 0x8, 0x0 ;  /* 0x000000000000781c */ /* 0x000fd60003fce170 */
[----:B------:R-:W-:Y:S05]  /*ea30*/  @P0 BRA `(.L_x_314) ;  /* 0x00000008000c0947 */ /* 0x000fea0003800000 */
[----:B------:R-:W-:-:S06]  /*ea40*/  UIADD3 UR4, UR43, -0x1, URZ ;  /* 0xffffffff2b047890 */ /* 0x000fcc000fffe03f */
[----:B------:R-:W-:Y:S01]  /*ea50*/  IMAD.U32 R8, RZ, RZ, UR4 ;  /* 0x00000004ff087e24 */ /* 0x000fe2000f8e00ff */
[----:B------:R-:W-:-:S03]  /*ea60*/  UMOV UR4, 0xffffffff ;  /* 0xffffffff00047882 */ /* 0x000fc60000000000 */
[----:B------:R-:W-:Y:S05]  /*ea70*/  BRA.DIV UR4, `(.L_x_315) ;  /* 0x00000036046c7947 */ /* 0x000fea000b800000 */
[----:B------:R-:W-:-:S13]  /*ea80*/  ELECT P6, URZ, PT ;  /* 0x00000000003f782f */ /* 0x000fda00038c0000 */
.L_x_388:
[----:B------:R-:W-:Y:S05]  /*ea90*/  @!P6 BRA `(.L_x_316) ;  /* 0x000000040078e947 */ /* 0x000fea0003800000 */
[----:B------:R-:W-:-:S04]  /*eaa0*/  ISETP.NE.U32.AND P0, PT, R2, RZ, PT ;  /* 0x000000ff0200720c */ /* 0x000fc80003f05070 */
[----:B------:R-:W-:-:S13]  /*eab0*/  ISETP.NE.AND.EX P0, PT, R3, RZ, PT, P0 ;  /* 0x000000ff0300720c */ /* 0x000fda0003f05300 */
[----:B------:R-:W-:Y:S05]  /*eac0*/  @!P0 BRA `(.L_x_317) ;  /* 0x0000000000448947 */ /* 0x000fea0003800000 */
[----:B------:R-:W1:Y:S01]  /*ead0*/  LDC R9, c[0x0][0x41c] ;  /* 0x00010700ff097b82 */ /* 0x000e620000000800 */
[----:B------:R-:W-:Y:S01]  /*eae0*/  ULDC.64 UR4, c[0x0][0x408] ;  /* 0x0001020000047ab9 */ /* 0x000fe20000000a00 */
[----:B-1----:R-:W-:-:S13]  /*eaf0*/  ISETP.NE.AND P0, PT, R9, 0x1, PT ;  /* 0x000000010900780c */ /* 0x002fda0003f05270 */
[----:B0-----:R-:W0:Y:S02]  /*eb00*/  @P0 LDC.64 R4, c[0x0][0x420] ;  /* 0x00010800ff040b82 */ /* 0x001e240000000a00 */
[----:B0-----:R-:W-:-:S04]  /*eb10*/  @P0 IMAD.HI.U32 R0, R8, R4, RZ ;  /* 0x0000000408000227 */ /* 0x001fc800078e00ff */
        /* <DEDUP_REMOVED lines=12> */
.L_x_317:
[----:B0-----:R-:W-:Y:S02]  /*ebe0*/  LEA R4, R17, UR41, 0x3 ;  /* 0x0000002911047c11 */ /* 0x001fe4000f8e18ff */
[----:B-1----:R-:W-:Y:S02]  /*ebf0*/  SHF.L.U32 R3, R18, 0x1f, RZ ;  /* 0x0000001f12037819 */ /* 0x002fe400000006ff */
[----:B------:R-:W-:Y:S02]  /*ec00*/  ISETP.NE.AND P0, PT, R10, RZ, PT ;  /* 0x000000ff0a00720c */ /* 0x000fe40003f05270 */
[----:B------:R-:W0:Y:S02]  /*ec10*/  SYNCS.PHASECHK.TRANS64.TRYWAIT P2, [R4+URZ+0x33480], R3 ;  /* 0x03348003040075a7 */ /* 0x000e24000804017f */
[----:B0-----:R-:W-:Y:S09]  /*ec20*/  @!P2 BRA `(.L_x_318) ;  /* 0x000000340020a947 */ /* 0x001ff20003800000 */
.L_x_389:
[----:B------:R-:W-:Y:S05]  /*ec30*/  @P0 BRA `(.L_x_319) ;  /* 0x00000000001c0947 */ /* 0x000fea0003800000 */
[----:B------:R-:W1:Y:S01]  /*ec40*/  S2R R2, SR_TID.X ;  /* 0x0000000000027919 */ /* 0x000e620000002100 */
[----:B------:R-:W-:-:S04]  /*ec50*/  IMAD.MOV.U32 R5, RZ, RZ, 0x7800 ;  /* 0x00007800ff057424 */ /* 0x000fc800078e00ff */
[----:B------:R2:W-:Y:S01]  /*ec60*/  SYNCS.ARRIVE.TRANS64 RZ, [R4+URZ+0x33470], R5 ;  /* 0x0334700504ff79a7 */ /* 0x0005e2000800003f */
[----:B-1----:R-:W-:-:S04]  /*ec70*/  LOP3.LUT R2, R2, 0x1f, RZ, 0xc0, !PT ;  /* 0x0000001f02027812 */ /* 0x002fc800078ec0ff */
[----:B------:R-:W-:-:S13]  /*ec80*/  ISETP.NE.AND P2, PT, R2, RZ, PT ;  /* 0x000000ff0200720c */ /* 0x000fda0003f45270 */
[----:B--2---:R-:W-:Y:S05]  /*ec90*/  @!P2 BRA `(.L_x_319) ;  /* 0x000000000004a947 */ /* 0x004fea0003800000 */
[----:B------:R-:W-:Y:S01]  /*eca0*/  BPT.TRAP 0x1 ;  /* 0x000000040000795c */ /* 0x000fe20000300000 */
.L_x_319:
[----:B------:R-:W2:Y:S01]  /*ecb0*/  LDL R5, [R1+0x8] ;  /* 0x0000080001057983 */ /* 0x000ea20000100800 */
[----:B------:R-:W-:Y:S01]  /*ecc0*/  IMAD.U32 R2, RZ, RZ, UR41 ;  /* 0x00000029ff027e24 */ /* 0x000fe2000f8e00ff */
[----:B------:R-:W-:Y:S01]  /*ecd0*/  R2UR UR9, R4 ;  /* 0x00000000040972ca */ /* 0x000fe200000e0000 */
[----:B------:R-:W-:Y:S01]  /*ece0*/  UIADD3 UR4, UP0, UR54, 0x470, URZ ;  /* 0x0000047036047890 */ /* 0x000fe2000ff1e03f */
[----:B------:R-:W-:Y:S01]  /*ecf0*/  R2UR UR12, R16 ;  /* 0x00000000100c72ca */ /* 0x000fe200000e0000 */
[----:B------:R-:W-:Y:S01]  /*ed00*/  IMAD R2, R17, 0x7800, R2 ;  /* 0x0000780011027824 */ /* 0x000fe200078e0202 */
[----:B-----5:R-:W-:Y:S01]  /*ed10*/  R2UR UR13, R0 ;  /* 0x00000000000d72ca */ /* 0x020fe200000e0000 */
[----:B------:R-:W-:Y:S01]  /*ed20*/  UIADD3.X UR5, URZ, UR55, URZ, UP0, !UPT ;  /* 0x000000373f057290 */ /* 0x000fe200087fe43f */
[----:B------:R-:W-:Y:S02]  /*ed30*/  UMOV UR10, URZ ;  /* 0x0000003f000a7c82 */ /* 0x000fe40008000000 */
[----:B------:R-:W-:Y:S01]  /*ed40*/  R2UR UR15, R2 ;  /* 0x00000000020f72ca */ /* 0x000fe200000e0000 */
[----:B------:R-:W-:Y:S01]  /*ed50*/  UMOV UR6, 0x0 ;  /* 0x0000000000067882 */ /* 0x000fe20000000000 */
[----:B------:R-:W-:Y:S01]  /*ed60*/  UMOV UR7, 0x14f00000 ;  /* 0x14f0000000077882 */ /* 0x000fe20000000000 */
[----:B------:R-:W-:-:S02]  /*ed70*/  UMOV UR16, 0x40 ;  /* 0x0000004000107882 */ /* 0x000fc40000000000 */
[----:B------:R-:W-:-:S08]  /*ed80*/  UIADD3 UR9, UR9, 0x33470, URZ ;  /* 0x0003347009097890 */ /* 0x000fd0000fffe03f */
[----:B------:R-:W-:Y:S02]  /*ed90*/  UIADD3 UR8, UR15, 0xf200, URZ ;  /* 0x0000f2000f087890 */ /* 0x000fe4000fffe03f */
[----:B------:R-:W-:Y:S02]  /*eda0*/  UIADD3 UR14, UR15, 0x11a00, URZ ;  /* 0x00011a000f0e7890 */ /* 0x000fe4000fffe03f */
[----:B------:R-:W-:Y:S01]  /*edb0*/  UIADD3 UR15, UR15, 0x14200, URZ ;  /* 0x000142000f0f7890 */ /* 0x000fe2000fffe03f */
[----:B--2---:R-:W-:-:S05]  /*edc0*/  IMAD R8, R8, 0xa0, R5 ;  /* 0x000000a008087824 */ /* 0x004fca00078e0205 */
[----:B------:R-:W-:-:S13]  /*edd0*/  R2UR UR11, R8 ;  /* 0x00000000080b72ca */ /* 0x000fda00000e0000 */
        /* <DEDUP_REMOVED lines=8> */
[----:B------:R-:W2:Y:S02]  /*ee60*/  SYNCS.PHASECHK.TRANS64.TRYWAIT P2, [R4+URZ+0x33440], R3 ;  /* 0x03344003040075a7 */ /* 0x000ea4000804017f */
[----:B-12---:R-:W-:Y:S05]  /*ee70*/  @!P2 BRA `(.L_x_320) ;  /* 0x0000003000a0a947 */ /* 0x006fea0003800000 */
.L_x_390:
[----:B------:R-:W-:Y:S05]  /*ee80*/  @P0 BRA `(.L_x_321) ;  /* 0x00000000001c0947 */ /* 0x000fea0003800000 */
[----:B------:R-:W2:Y:S01]  /*ee90*/  S2R R5, SR_TID.X ;  /* 0x0000000000057919 */ /* 0x000ea20000002100 */
[----:B01----:R-:W-:-:S04]  /*eea0*/  IMAD.MOV.U32 R3, RZ, RZ, 0x7800 ;  /* 0x00007800ff037424 */ /* 0x003fc800078e00ff */
[----:B------:R3:W-:Y:S01]  /*eeb0*/  SYNCS.ARRIVE.TRANS64 RZ, [R4+URZ+0x33430], R3 ;  /* 0x0334300304ff79a7 */ /* 0x0007e2000800003f */
[----:B--2---:R-:W-:-:S04]  /*eec0*/  LOP3.LUT R5, R5, 0x1f, RZ, 0xc0, !PT ;  /* 0x0000001f05057812 */ /* 0x004fc800078ec0ff */
[----:B------:R-:W-:-:S13]  /*eed0*/  ISETP.NE.AND P0, PT, R5, RZ, PT ;  /* 0x000000ff0500720c */ /* 0x000fda0003f05270 */
[----:B---3--:R-:W-:Y:S05]  /*eee0*/  @!P0 BRA `(.L_x_321) ;  /* 0x0000000000048947 */ /* 0x008fea0003800000 */
[----:B------:R-:W-:Y:S01]  /*eef0*/  BPT.TRAP 0x1 ;  /* 0x000000040000795c */ /* 0x000fe20000300000 */
.L_x_321:
        /* <DEDUP_REMOVED lines=16> */
[----:B--2---:R-:W-:Y:S01]  /*f000*/  UMOV UR8, UR14 ;  /* 0x0000000e00087c82 */ /* 0x004fe20008000000 */
[----:B------:R-:W-:Y:S01]  /*f010*/  UMOV UR10, UR16 ;  /* 0x00000010000a7c82 */ /* 0x000fe20008000000 */
[----:B------:R-:W-:Y:S01]  /*f020*/  UMOV UR14, 0x80 ;  /* 0x00000080000e7882 */ /* 0x000fe20000000000 */
[----:B------:R2:W-:Y:S02]  /*f030*/  UTMALDG.4D [UR8], [UR4], desc[UR6] ;  /* 0x00000608040075b4 */ /* 0x0005e40008019000 */
[----:B--2---:R-:W-:Y:S01]  /*f040*/  UMOV UR8, UR15 ;  /* 0x0000000f00087c82 */ /* 0x004fe20008000000 */
[----:B------:R-:W-:Y:S02]  /*f050*/  UMOV UR10, UR14 ;  /* 0x0000000e000a7c82 */ /* 0x000fe40008000000 */
[----:B------:R2:W-:Y:S02]  /*f060*/  UTMALDG.4D [UR8], [UR4], desc[UR6] ;  /* 0x00000608040075b4 */ /* 0x0005e40008019000 */
[----:B--2---:R-:W-:Y:S01]  /*f070*/  NOP ;  /* 0x0000000000007918 */ /* 0x004fe20000000000 */
.L_x_316:
        /* <DEDUP_REMOVED lines=13> */
[C---:B------:R-:W-:Y:S01]  /*f150*/  @P0 R2UR UR27, R6.reuse ;  /* 0x00000000061b02ca */ /* 0x040fe200000e0000 */
[----:B------:R-:W-:Y:S01]  /*f160*/  UMOV UR7, 0x12f00000 ;  /* 0x12f0000000077882 */ /* 0x000fe20000000000 */
[C---:B------:R-:W-:Y:S01]  /*f170*/  @P0 R2UR UR29, R7.reuse ;  /* 0x00000000071d02ca */ /* 0x040fe200000e0000 */
[----:B------:R-:W-:Y:S01]  /*f180*/  UMOV UR10, URZ ;  /* 0x0000003f000a7c82 */ /* 0x000fe20008000000 */
[----:B------:R-:W-:Y:S01]  /*f190*/  @P0 R2UR UR19, R6 ;  /* 0x00000000061302ca */ /* 0x000fe200000e0000 */
[----:B------:R-:W-:Y:S01]  /*f1a0*/  UMOV UR12, UR38 ;  /* 0x00000026000c7c82 */ /* 0x000fe20008000000 */
[----:B------:R-:W-:Y:S01]  /*f1b0*/  @P0 R2UR UR21, R7 ;  /* 0x00000000071502ca */ /* 0x000fe200000e0000 */
[----:B------:R-:W-:Y:S01]  /*f1c0*/  UMOV UR26, 0x40 ;  /* 0x00000040001a7882 */ /* 0x000fe20000000000 */
[----:B------:R2:W-:Y:S01]  /*f1d0*/  @P0 SYNCS.ARRIVE.TRANS64 RZ, [UR41+0x33400], R2 ;  /* 0x03340002ffff09a7 */ /* 0x0005e20008000029 */
[----:B------:R-:W-:Y:S01]  /*f1e0*/  UMOV UR28, UR38 ;  /* 0x00000026001c7c82 */ /* 0x000fe20008000000 */
[----:B------:R-:W-:Y:S01]  /*f1f0*/  UMOV UR25, UR9 ;  /* 0x0000000900197c82 */ /* 0x000fe20008000000 */
[----:B------:R-:W-:Y:S01]  /*f200*/  UMOV UR18, 0x80 ;  /* 0x0000008000127882 */ /* 0x000fe20000000000 */
[----:B------:R-:W-:Y:S01]  /*f210*/  UMOV UR20, UR38 ;  /* 0x0000002600147c82 */ /* 0x000fe20008000000 */
[----:B------:R2:W-:Y:S01]  /*f220*/  UTMALDG.4D [UR8], [UR4], desc[UR6] ;  /* 0x00000608040075b4 */ /* 0x0005e20008019000 */
[----:B------:R-:W-:Y:S01]  /*f230*/  UMOV UR17, UR9 ;  /* 0x0000000900117c82 */ /* 0x000fe20008000000 */
[----:B------:R2:W-:Y:S04]  /*f240*/  UTMALDG.4D [UR24], [UR4], desc[UR6] ;  /* 0x00000618040075b4 */ /* 0x0005e80008019000 */
[----:B------:R2:W-:Y:S02]  /*f250*/  UTMALDG.4D [UR16], [UR4], desc[UR6] ;  /* 0x00000610040075b4 */ /* 0x0005e40008019000 */
[----:B--2---:R-:W-:Y:S01]  /*f260*/  NOP ;  /* 0x0000000000007918 */ /* 0x004fe20000000000 */
.L_x_314:
[----:B01----:R-:W2:Y:S01]  /*f270*/  LDL.LU R3, [R1+0x18] ;  /* 0x0000180001037983 */ /* 0x003ea20000300800 */
[----:B------:R-:W-:Y:S01]  /*f280*/  BSSY B0, `(.L_x_322) ;  /* 0x0000009000007945 */ /* 0x000fe20003800000 */
[----:B--2---:R-:W-:-:S05]  /*f290*/  VIADD R3, R3, 0x1 ;  /* 0x0000000103037836 */ /* 0x004fca0000000000 */
[----:B------:R-:W-:Y:S01]  /*f2a0*/  LEA.HI R2, R3, R3, RZ, 0x1 ;  /* 0x0000000303027211 */ /* 0x000fe200078f08ff */
[----:B------:R0:W-:Y:S03]  /*f2b0*/  STL [R1+0x18], R3 ;  /* 0x0000180301007387 */ /* 0x0001e60000100800 */
[----:B------:R-:W-:-:S05]  /*f2c0*/  LOP3.LUT R2, R2, 0xfffffffe, RZ, 0xc0, !PT ;  /* 0xfffffffe02027812 */ /* 0x000fca00078ec0ff */
[----:B------:R-:W-:-:S05]  /*f2d0*/  IMAD.IADD R2, R3, 0x1, -R2 ;  /* 0x0000000103027824 */ /* 0x000fca00078e0a02 */
[----:B------:R-:W-:-:S04]  /*f2e0*/  SHF.L.U32 R2, R2, 0x1f, RZ ;  /* 0x0000001f02027819 */ /* 0x000fc800000006ff */
[----:B------:R-:W1:Y:S02]  /*f2f0*/  SYNCS.PHASECHK.TRANS64.TRYWAIT P0, [UR41+0x33420], R2 ;  /* 0x03342002ff0075a7 */ /* 0x000e640008000169 */
[----:B01----:R-:W-:Y:S05]  /*f300*/  @!P0 BRA `(.L_x_323) ;  /* 0x0000002c00908947 */ /* 0x003fea0003800000 */
.L_x_391:
[----:B------:R-:W-:Y:S05]  /*f310*/  BSYNC B0 ;  /* 0x0000000000007941 */ /* 0x000fea0003800000 */
.L_x_322:
[----:B------:R-:W-:-:S06]  /*f320*/  UISETP.GE.AND UP0, UPT, UR44, 0xa1, UPT ;  /* 0x000000a12c00788c */ /* 0x000fcc000bf06270 */
[----:B------:R-:W-:-:S13]  /*f330*/  PLOP3.LUT P0, PT, PT, PT, UP0, 0x80, 0x0 ;  /* 0x000000000000781c */ /* 0x000fda0003f0f008 */
[----:B------:R-:W-:Y:S05]  /*f340*/  @!P0 BRA `(.L_x_324) ;  /* 0x0000001000c88947 */ /* 0x000fea0003800000 */
[----:B------:R-:W-:Y:S01]  /*f350*/  UIADD3 UR4, UR43, -0x2, URZ ;  /* 0xfffffffe2b047890 */ /* 0x000fe2000fffe03f */
[----:B0-----:R-:W-:Y:S02]  /*f360*/  IMAD.MOV.U32 R2, RZ, RZ, R18 ;  /* 0x000000ffff027224 */ /* 0x001fe400078e0012 */
[----:B------:R-:W-:-:S03]  /*f370*/  IMAD.MOV.U32 R8, RZ, RZ, R17 ;  /* 0x000000ffff087224 */ /* 0x000fc600078e0011 */
[----:B------:R-:W-:-:S07]  /*f380*/  IMAD.U32 R3, RZ, RZ, UR4 ;  /* 0x00000004ff037e24 */ /* 0x000fce000f8e00ff */
.L_x_348:
[----:B------:R-:W-:Y:S01]  /*f390*/  VIADD R17, R8, 0x1 ;  /* 0x0000000108117836 */ /* 0x000fe20000000000 */
[----:B------:R-:W-:Y:S05]  /*f3a0*/  YIELD ;  /* 0x0000000000007946 */ /* 0x000fea0003800000 */
[----:B------:R-:W-:Y:S01]  /*f3b0*/  ISETP.NE.AND P0, PT, R17, 0x2, PT ;  /* 0x000000021100780c */ /* 0x000fe20003f05270 */
[----:B------:R-:W-:Y:S03]  /*f3c0*/  BSSY B0, `(.L_x_325) ;  /* 0x00000a5000007945 */ /* 0x000fe60003800000 */
[----:B------:R-:W-:-:S02]  /*f3d0*/  SEL R5, RZ, 0x1, P0 ;  /* 0x00000001ff057807 */ /* 0x000fc40000000000 */
[----:B------:R-:W-:Y:S02]  /*f3e0*/  SEL R17, R17, RZ, P0 ;  /* 0x000000ff11117207 */ /* 0x000fe40000000000 */
[----:B------:R-:W-:Y:S01]  /*f3f0*/  LOP3.LUT R18, R2, R5, RZ, 0x3c, !PT ;  /* 0x0000000502127212 */ /* 0x000fe200078e3cff */
[----:B------:R-:W-:Y:S06]  /*f400*/  @!P6 BRA `(.L_x_326) ;  /* 0x000000080080e947 */ /* 0x000fec0003800000 */
[----:B------:R-:W-:Y:S01]  /*f410*/  ULDC.64 UR4, c[0x0][0x3f8] ;  /* 0x0000fe0000047ab9 */ /* 0x000fe20000000a00 */
[----:B------:R-:W-:Y:S01]  /*f420*/  IMAD.MOV.U32 R9, RZ, RZ, R3 ;  /* 0x000000ffff097224 */ /* 0x000fe200078e0003 */
[----:B------:R-:W-:-:S04]  /*f430*/  ISETP.NE.U32.AND P0, PT, RZ, UR4, PT ;  /* 0x00000004ff007c0c */ /* 0x000fc8000bf05070 */
[----:B------:R-:W-:-:S13]  /*f440*/  ISETP.NE.AND.EX P0, PT, RZ, UR5, PT, P0 ;  /* 0x00000005ff007c0c */ /* 0x000fda000bf05300 */
[----:B------:R-:W-:Y:S05]  /*f450*/  @!P0 BRA `(.L_x_327) ;  /* 0x0000000000448947 */ /* 0x000fea0003800000 */
[----:B------:R-:W0:Y:S01]  /*f460*/  LDC R0, c[0x0][0x41c] ;  /* 0x00010700ff007b82 */ /* 0x000e220000000800 */
[----:B------:R-:W-:Y:S01]  /*f470*/  ULDC.64 UR6, c[0x0][0x408] ;  /* 0x0001020000067ab9 */ /* 0x000fe20000000a00 */
[----:B0-----:R-:W-:-:S13]  /*f480*/  ISETP.NE.AND P0, PT, R0, 0x1, PT ;  /* 0x000000010000780c */ /* 0x001fda0003f05270 */
[----:B------:R-:W0:Y:S02]  /*f490*/  @P0 LDC.64 R4, c[0x0][0x420] ;  /* 0x00010800ff040b82 */ /* 0x000e240000000a00 */
        /* <DEDUP_REMOVED lines=9> */
[----:B------:R-:W-:-:S03]  /*f530*/  LEA R6, P0, R4, UR4, 0x2 ;  /* 0x0000000404067c11 */ /* 0x000fc6000f8010ff */
[----:B------:R-:W-:-:S05]  /*f540*/  IMAD.IADD R0, R0, 0x1, R5 ;  /* 0x0000000100007824 */ /* 0x000fca00078e0205 */
[----:B------:R-:W-:-:S05]  /*f550*/  LEA.HI.X R7, R4, UR5, R0, 0x2, P0 ;  /* 0x0000000504077c11 */ /* 0x000fca00080f1400 */
[----:B------:R0:W5:Y:S02]  /*f560*/  LDG.E R0, desc[UR46][R6.64] ;  /* 0x0000002e06007981 */ /* 0x000164000c1e1900 */
.L_x_327:
[----:B------:R-:W1:Y:S01]  /*f570*/  S2R R4, SR_TID.X ;  /* 0x0000000000047919 */ /* 0x000e620000002100 */
[----:B0-----:R-:W-:Y:S01]  /*f580*/  LEA R6, R17, UR41, 0x3 ;  /* 0x0000002911067c11 */ /* 0x001fe2000f8e18ff */
[----:B------:R-:W-:Y:S01]  /*f590*/  BSSY B1, `(.L_x_328) ;  /* 0x0000006000017945 */ /* 0x000fe20003800000 */
[----:B-1----:R-:W-:Y:S02]  /*f5a0*/  LOP3.LUT R5, R4, 0x7f, RZ, 0xc0, !PT ;  /* 0x0000007f04057812 */ /* 0x002fe400078ec0ff */
[----:B------:R-:W-:Y:S02]  /*f5b0*/  SHF.L.U32 R4, R18, 0x1f, RZ ;  /* 0x0000001f12047819 */ /* 0x000fe400000006ff */
[----:B------:R-:W-:Y:S02]  /*f5c0*/  ISETP.NE.AND P2, PT, R5, RZ, PT ;  /* 0x000000ff0500720c */ /* 0x000fe40003f45270 */
[----:B------:R-:W0:Y:S02]  /*f5d0*/  SYNCS.PHASECHK.TRANS64.TRYWAIT P0, [R6+URZ+0x33480], R4 ;  /* 0x03348004060075a7 */ /* 0x000e24000800017f */
[----:B0-----:R-:W-:Y:S09]  /*f5e0*/  @!P0 BRA `(.L_x_329) ;  /* 0x0000002800f08947 */ /* 0x001ff20003800000 */
.L_x_392:
[----:B------:R-:W-:Y:S05]  /*f5f0*/  BSYNC B1 ;  /* 0x0000000000017941 */ /* 0x000fea0003800000 */
.L_x_328:
[----:B------:R-:W-:Y:S04]  /*f600*/  BSSY B1, `(.L_x_330) ;  /* 0x0000009000017945 */ /* 0x000fe80003800000 */
[----:B------:R-:W-:Y:S05]  /*f610*/  @P2 BRA `(.L_x_331) ;  /* 0x00000000001c2947 */ /* 0x000fea0003800000 */
[----:B------:R-:W1:Y:S02]  /*f620*/  S2R R5, SR_TID.X ;  /* 0x0000000000057919 */ /* 0x000e640000002100 */
[----:B-1----:R-:W-:Y:S01]  /*f630*/  LOP3.LUT R7, R5, 0x1f, RZ, 0xc0, !PT ;  /* 0x0000001f05077812 */ /* 0x002fe200078ec0ff */
[----:B------:R-:W-:-:S03]  /*f640*/  IMAD.MOV.U32 R5, RZ, RZ, 0x7800 ;  /* 0x00007800ff057424 */ /* 0x000fc600078e00ff */
[----:B------:R-:W-:Y:S01]  /*f650*/  ISETP.NE.AND P0, PT, R7, RZ, PT ;  /* 0x000000ff0700720c */ /* 0x000fe20003f05270 */
[----:B------:R1:W-:-:S12]  /*f660*/  SYNCS.ARRIVE.TRANS64 RZ, [R6+URZ+0x33470], R5 ;  /* 0x0334700506ff79a7 */ /* 0x0003d8000800003f */
[----:B-1----:R-:W-:Y:S05]  /*f670*/  @!P0 BRA `(.L_x_331) ;  /* 0x0000000000048947 */ /* 0x002fea0003800000 */
[----:B------:R-:W-:Y:S01]  /*f680*/  BPT.TRAP 0x1 ;  /* 0x000000040000795c */ /* 0x000fe20000300000 */
.L_x_331:
[----:B------:R-:W-:Y:S05]  /*f690*/  BSYNC B1 ;  /* 0x0000000000017941 */ /* 0x000fea0003800000 */
.L_x_330:
[----:B------:R-:W2:Y:S01]  /*f6a0*/  LDL R5, [R1+0x8] ;  /* 0x0000080001057983 */ /* 0x000ea20000100800 */
[----:B------:R-:W-:Y:S01]  /*f6b0*/  IMAD.MOV.U32 R13, RZ, RZ, RZ ;  /* 0x000000ffff0d7224 */ /* 0x000fe200078e00ff */
[----:B------:R-:W-:Y:S01]  /*f6c0*/  R2UR UR12, R16 ;  /* 0x00000000100c72ca */ /* 0x000fe200000e0000 */
[----:B------:R-:W-:Y:S01]  /*f6d0*/  IMAD.U32 R7, RZ, RZ, UR41 ;  /* 0x00000029ff077e24 */ /* 0x000fe2000f8e00ff */
[----:B------:R-:W-:Y:S01]  /*f6e0*/  UIADD3 UR4, UP0, UR54, 0x470, URZ ;  /* 0x0000047036047890 */ /* 0x000fe2000ff1e03f */
[----:B------:R-:W-:Y:S01]  /*f6f0*/  PLOP3.LUT P0, PT, PT, PT, PT, 0x80, 0x0 ;  /* 0x000000000000781c */ /* 0x000fe20003f0f070 */
[----:B------:R-:W-:Y:S01]  /*f700*/  UMOV UR6, 0x0 ;  /* 0x0000000000067882 */ /* 0x000fe20000000000 */
[----:B------:R-:W-:Y:S01]  /*f710*/  R2UR UR10, R13 ;  /* 0x000000000d0a72ca */ /* 0x000fe200000e0000 */
[----:B------:R-:W-:Y:S01]  /*f720*/  IMAD R7, R17, 0x7800, R7 ;  /* 0x0000780011077824 */ /* 0x000fe200078e0207 */
[----:B------:R-:W-:Y:S01]  /*f730*/  UIADD3.X UR5, URZ, UR55, URZ, UP0, !UPT ;  /* 0x000000373f057290 */ /* 0x000fe200087fe43f */
[----:B------:R-:W-:-:S02]  /*f740*/  UMOV UR7, 0x14f00000 ;  /* 0x14f0000000077882 */ /* 0x000fc40000000000 */
[----:B------:R-:W-:Y:S02]  /*f750*/  VIADD R10, R7, 0xf200 ;  /* 0x0000f200070a7836 */ /* 0x000fe40000000000 */
[----:B--2---:R-:W-:Y:S02]  /*f760*/  IMAD R9, R9, 0xa0, R5 ;  /* 0x000000a009097824 */ /* 0x004fe400078e0205 */
[----:B------:R-:W-:-:S07]  /*f770*/  VIADD R5, R6, 0x33470 ;  /* 0x0003347006057836 */ /* 0x000fce0000000000 */
.L_x_332:
        /* <DEDUP_REMOVED lines=8> */
[----:B-1----:R-:W-:Y:S05]  /*f800*/  @P0 BRA.U.ANY `(.L_x_332) ;  /* 0xfffffffd00dc0947 */ /* 0x002fea000393ffff */
[----:B------:R-:W-:Y:S01]  /*f810*/  IMAD.MOV.U32 R12, RZ, RZ, 0x40 ;  /* 0x00000040ff0c7424 */ /* 0x000fe200078e00ff */
[----:B------:R-:W-:Y:S01]  /*f820*/  R2UR UR12, R16 ;  /* 0x00000000100c72ca */ /* 0x000fe200000e0000 */
[----:B------:R-:W-:Y:S01]  /*f830*/  VIADD R10, R7, 0x11a00 ;  /* 0x00011a00070a7836 */ /* 0x000fe20000000000 */
[----:B------:R-:W-:Y:S01]  /*f840*/  PLOP3.LUT P0, PT, PT, PT, PT, 0x80, 0x0 ;  /* 0x000000000000781c */ /* 0x000fe20003f0f070 */
[----:B------:R-:W-:Y:S01]  /*f850*/  UMOV UR6, 0x0 ;  /* 0x0000000000067882 */ /* 0x000fe20000000000 */
[----:B------:R-:W-:Y:S01]  /*f860*/  R2UR UR10, R12 ;  /* 0x000000000c0a72ca */ /* 0x000fe200000e0000 */
[----:B------:R-:W-:-:S14]  /*f870*/  UMOV UR7, 0x14f00000 ;  /* 0x14f0000000077882 */ /* 0x000fdc0000000000 */
.L_x_333:
        /* <DEDUP_REMOVED lines=16> */
.L_x_334:
        /* <DEDUP_REMOVED lines=9> */
[----:B------:R-:W1:Y:S01]  /*fa10*/  SYNCS.PHASECHK.TRANS64.TRYWAIT P0, [R6+URZ+0x33440], R4 ;  /* 0x03344004060075a7 */ /* 0x000e62000800017f */
[----:B------:R-:W-:Y:S04]  /*fa20*/  BSSY B1, `(.L_x_335) ;  /* 0x0000002000017945 */ /* 0x000fe80003800000 */
[----:B-1----:R-:W-:Y:S05]  /*fa30*/  @!P0 BRA `(.L_x_336) ;  /* 0x0000002400f08947 */ /* 0x002fea0003800000 */
.L_x_393:
[----:B------:R-:W-:Y:S05]  /*fa40*/  BSYNC B1 ;  /* 0x0000000000017941 */ /* 0x000fea0003800000 */
.L_x_335:
[----:B------:R-:W-:Y:S01]  /*fa50*/  BSSY B1, `(.L_x_337) ;  /* 0x000000b000017945 */ /* 0x000fe20003800000 */
[----:B01----:R-:W-:Y:S02]  /*fa60*/  IMAD.MOV.U32 R4, RZ, RZ, 0x0 ;  /* 0x00000000ff047424 */ /* 0x003fe400078e00ff */
[----:B------:R-:W-:Y:S01]  /*fa70*/  IMAD.MOV.U32 R5, RZ, RZ, 0x14f00000 ;  /* 0x14f00000ff057424 */ /* 0x000fe200078e00ff */
[----:B------:R-:W-:Y:S06]  /*fa80*/  @P2 BRA `(.L_x_338) ;  /* 0x00000000001c2947 */ /* 0x000fec0003800000 */
[----:B------:R-:W0:Y:S02]  /*fa90*/  S2R R10, SR_TID.X ;  /* 0x00000000000a7919 */ /* 0x000e240000002100 */
[----:B0-----:R-:W-:Y:S01]  /*faa0*/  LOP3.LUT R14, R10, 0x1f, RZ, 0xc0, !PT ;  /* 0x0000001f0a0e7812 */ /* 0x001fe200078ec0ff */
[----:B------:R-:W-:-:S03]  /*fab0*/  IMAD.MOV.U32 R10, RZ, RZ, 0x7800 ;  /* 0x00007800ff0a7424 */ /* 0x000fc600078e00ff */
[----:B------:R-:W-:Y:S01]  /*fac0*/  ISETP.NE.AND P0, PT, R14, RZ, PT ;  /* 0x000000ff0e00720c */ /* 0x000fe20003f05270 */
[----:B------:R0:W-:-:S12]  /*fad0*/  SYNCS.ARRIVE.TRANS64 RZ, [R6+URZ+0x33430], R10 ;  /* 0x0334300a06ff79a7 */ /* 0x0001d8000800003f */
[----:B0-----:R-:W-:Y:S05]  /*fae0*/  @!P0 BRA `(.L_x_338) ;  /* 0x0000000000048947 */ /* 0x001fea0003800000 */
[----:B------:R-:W-:Y:S01]  /*faf0*/  BPT.TRAP 0x1 ;  /* 0x000000040000795c */ /* 0x000fe20000300000 */
.L_x_338:
[----:B------:R-:W-:Y:S05]  /*fb00*/  BSYNC B1 ;  /* 0x0000000000017941 */ /* 0x000fea0003800000 */
.L_x_337:
[----:B------:R-:W-:Y:S01]  /*fb10*/  R2UR UR10, R13 ;  /* 0x000000000d0a72ca */ /* 0x000fe200000e0000 */
[----:B------:R-:W-:Y:S01]  /*fb20*/  UIADD3 UR4, UP0, UR54, 0x370, URZ ;  /* 0x0000037036047890 */ /* 0x000fe2000ff1e03f */
[----:B------:R-:W-:Y:S01]  /*fb30*/  R2UR UR6, R4 ;  /* 0x00000000040672ca */ /* 0x000fe200000e0000 */
[----:B------:R-:W-:Y:S01]  /*fb40*/  VIADD R6, R6, 0x33430 ;  /* 0x0003343006067836 */ /* 0x000fe20000000000 */
[----:B------:R-:W-:Y:S01]  /*fb50*/  R2UR UR7, R5 ;  /* 0x00000000050772ca */ /* 0x000fe200000e0000 */
[----:B------:R-:W-:Y:S01]  /*fb60*/  VIADD R10, R7, 0x24200 ;  /* 0x00024200070a7836 */ /* 0x000fe20000000000 */
[----:B------:R-:W-:Y:S01]  /*fb70*/  R2UR UR12, R16 ;  /* 0x00000000100c72ca */ /* 0x000fe200000e0000 */
[----:B------:R-:W-:Y:S01]  /*fb80*/  UIADD3.X UR5, URZ, UR55, URZ, UP0, !UPT ;  /* 0x000000373f057290 */ /* 0x000fe200087fe43f */
[----:B------:R-:W-:-:S13]  /*fb90*/  PLOP3.LUT P0, PT, PT, PT, PT, 0x80, 0x0 ;  /* 0x000000000000781c */ /* 0x000fda0003f0f070 */
.L_x_339:
        /* <DEDUP_REMOVED lines=8> */
[----:B0-----:R-:W-:Y:S05]  /*fc20*/  @P0 BRA.U.ANY `(.L_x_339) ;  /* 0xfffffffd00dc0947 */ /* 0x001fea000393ffff */
[----:B------:R-:W-:Y:S01]  /*fc30*/  R2UR UR10, R12 ;  /* 0x000000000c0a72ca */ /* 0x000fe200000e0000 */
[----:B------:R-:W-:Y:S01]  /*fc40*/  VIADD R10, R7, 0x26a00 ;  /* 0x00026a00070a7836 */ /* 0x000fe20000000000 */
[----:B------:R-:W-:Y:S02]  /*fc50*/  R2UR UR6, R4 ;  /* 0x00000000040672ca */ /* 0x000fe400000e0000 */
[----:B------:R-:W-:Y:S02]  /*fc60*/  R2UR UR7, R5 ;  /* 0x00000000050772ca */ /* 0x000fe400000e0000 */
[----:B------:R-:W-:Y:S02]  /*fc70*/  R2UR UR12, R16 ;  /* 0x00000000100c72ca */ /* 0x000fe400000e0000 */
[----:B------:R-:W-:-:S13]  /*fc80*/  PLOP3.LUT P0, PT, PT, PT, PT, 0x80, 0x0 ;  /* 0x000000000000781c */ /* 0x000fda0003f0f070 */
.L_x_340:
        /* <DEDUP_REMOVED lines=15> */
.L_x_341:
        /* <DEDUP_REMOVED lines=9> */
.L_x_326:
[----:B------:R-:W-:Y:S05]  /*fe10*/  BSYNC B0 ;  /* 0x0000000000007941 */ /* 0x000fea0003800000 */
.L_x_325:
[----:B------:R-:W-:-:S06]  /*fe20*/  UISETP.NE.AND UP0, UPT, UR42, 0x3, UPT ;  /* 0x000000032a00788c */ /* 0x000fcc000bf05270 */
[----:B------:R-:W-:-:S13]  /*fe30*/  PLOP3.LUT P0, PT, PT, PT, UP0, 0x80, 0x0 ;  /* 0x000000000000781c */ /* 0x000fda0003f0f008 */
[----:B------:R-:W-:Y:S05]  /*fe40*/  @!P0 BRA `(.L_x_342) ;  /* 0x0000000000048947 */ /* 0x000fea0003800000 */
[----:B------:R-:W-:Y:S01]  /*fe50*/  BPT.TRAP 0x1 ;  /* 0x000000040000795c */ /* 0x000fe20000300000 */
.L_x_342:
[----:B------:R-:W-:Y:S01]  /*fe60*/  IMAD.U32 R4, RZ, RZ, UR51 ;  /* 0x00000033ff047e24 */ /* 0x000fe2000f8e00ff */
[----:B------:R-:W-:Y:S01]  /*fe70*/  LEA R13, R8, UR41, 0x3 ;  /* 0x00000029080d7c11 */ /* 0x000fe2000f8e18ff */
[----:B------:R-:W-:Y:S03]  /*fe80*/  BSSY B0, `(.L_x_343) ;  /* 0x0000006000007945 */ /* 0x000fe60003800000 */
[----:B------:R-:W-:Y:S02]  /*fe90*/  ISETP.NE.AND P0, PT, R4, 0x3, PT ;  /* 0x000000030400780c */ /* 0x000fe40003f05270 */
[----:B------:R-:W-:-:S04]  /*fea0*/  LOP3.LUT R4, R2, 0x1, RZ, 0x3c, !PT ;  /* 0x0000000102047812 */ /* 0x000fc800078e3cff */
[----:B------:R-:W-:-:S04]  /*feb0*/  SHF.L.U32 R4, R4, 0x1f, RZ ;  /* 0x0000001f04047819 */ /* 0x000fc800000006ff */
[----:B------:R-:W0:Y:S02]  /*fec0*/  SYNCS.PHASECHK.TRANS64.TRYWAIT P2, [R13+URZ+0x33470], R4 ;  /* 0x033470040d0075a7 */ /* 0x000e24000804017f */
[----:B0-----:R-:W-:Y:S05]  /*fed0*/  @!P2 BRA `(.L_x_344) ;  /* 0x0000002000dca947 */ /* 0x001fea0003800000 */
.L_x_394:
[----:B------:R-:W-:Y:S05]  /*fee0*/  BSYNC B0 ;  /* 0x0000000000007941 */ /* 0x000fea0003800000 */
.L_x_343:
[----:B------:R-:W-:Y:S05]  /*fef0*/  @!P0 BRA `(.L_x_345) ;  /* 0x0000000000048947 */ /* 0x000fea0003800000 */
[----:B------:R-:W-:Y:S01]  /*ff00*/  BPT.TRAP 0x1 ;  /* 0x000000040000795c */ /* 0x000fe20000300000 */
.L_x_345:
[----:B------:R-:W-:Y:S01]  /*ff10*/  SHF.L.U32 R2, R2, 0x1f, RZ ;  /* 0x0000001f02027819 */ /* 0x000fe200000006ff */
[----:B------:R-:W-:-:S03]  /*ff20*/  IMAD R10, R8, 0x7800, RZ ;  /* 0x00007800080a7824 */ /* 0x000fc600078e02ff */
[----:B------:R-:W1:Y:S02]  /*ff30*/  SYNCS.PHASECHK.TRANS64.TRYWAIT P2, [R13+URZ+0x33460], R2 ;  /* 0x033460020d0075a7 */ /* 0x000e64000804017f */
[----:B-1----:R-:W-:Y:S05]  /*ff40*/  @!P2 BRA `(.L_x_346) ;  /* 0x0000002000d4a947 */ /* 0x002fea0003800000 */
.L_x_395:
[----:B0-----:R-:W1:Y:S04]  /*ff50*/  LDL R4, [R1+0x14] ;  /* 0x0000140001047983 */ /* 0x001e680000100800 */
[----:B------:R-:W2:Y:S01]  /*ff60*/  LDL R11, [R1+0x10] ;  /* 0x00001000010b7983 */ /* 0x000ea20000100800 */
[----:B------:R-:W-:Y:S05]  /*ff70*/  WARPSYNC.ALL ;  /* 0x0000000000007948 */ /* 0x000fea0003800000 */
[----:B-1----:R-:W-:-:S02]  /*ff80*/  LOP3.LUT R2, R10, R4, RZ, 0xfc, !PT ;  /* 0x000000040a027212 */ /* 0x002fc400078efcff */
[----:B--2---:R-:W-:-:S03]  /*ff90*/  LOP3.LUT R12, R10, R11, RZ, 0xfc, !PT ;  /* 0x0000000b0a0c7212 */ /* 0x004fc600078efcff */
[----:B------:R-:W0:Y:S02]  /*ffa0*/  LDSM.16.MT88.4 R4, [R2+UR41+0xf200] ;  /* 0x00f200290204783b */ /* 0x000e240008004200 */
[----:B------:R-:W-:Y:S01]  /*ffb0*/  VIADD R12, R12, UR41 ;  /* 0x000000290c0c7c36 */ /* 0x000fe20008000000 */
[C-C-:B0-----:R-:W-:Y:S02]  /*ffc0*/  PRMT R8, R4.reuse, 0x6420, R5.reuse ;  /* 0x0000642004087816 */ /* 0x141fe40000000005 */
[----:B------:R-:W-:Y:S02]  /*ffd0*/  PRMT R9, R4, 0x7531, R5 ;  /* 0x0000753104097816 */ /* 0x000fe40000000005 */
[C-C-:B------:R-:W-:Y:S02]  /*ffe0*/  PRMT R10, R6.reuse, 0x6420, R7.reuse ;  /* 0x00006420060a7816 */ /* 0x140fe40000000007 */
[----:B------:R-:W-:-:S05]  /*fff0*/  PRMT R11, R6, 0x7531, R7 ;  /* 0x00007531060b7816 */ /* 0x000fca0000000007 */
[----:B------:R-:W-:Y:S04]  /*10000*/  STSM.16.M88.4 [R12+0x200], R8 ;  /* 0x000200080c007844 */ /* 0x000fe80000000200 */
[----:B------:R-:W0:Y:S02]  /*10010*/  LDSM.16.MT88.4 R4, [R2+UR41+0x11a00] ;  /* 0x011a00290204783b */ /* 0x000e240008004200 */
[C-C-:B0-----:R-:W-:Y:S02]  /*10020*/  PRMT R8, R4.reuse, 0x6420, R5.reuse ;  /* 0x0000642004087816 */ /* 0x141fe40000000005 */
[----:B------:R-:W-:Y:S02]  /*10030*/  PRMT R9, R4, 0x7531, R5 ;  /* 0x0000753104097816 */ /* 0x000fe40000000005 */
[----:B------:R-:W-:-:S02]  /*10040*/  PRMT R10, R6, 0x6420, R7 ;  /* 0x00006420060a7816 */ /* 0x000fc40000000007 */
        /* <DEDUP_REMOVED lines=85> */
[----:B-1----:R-:W1:Y:S01]  /*105a0*/  FENCE.VIEW.ASYNC.S ;  /* 0x00000000000073c6 */ /* 0x002e620000000000 */
[----:B------:R-:W-:Y:S05]  /*105b0*/  @!P0 BRA `(.L_x_347) ;  /* 0x0000000000048947 */ /* 0x000fea0003800000 */
[----:B------:R-:W-:Y:S01]  /*105c0*/  BPT.TRAP 0x1 ;  /* 0x000000040000795c */ /* 0x000fe20000300000 */
.L_x_347:
[----:B-1----:R-:W-:Y:S01]  /*105d0*/  SYNCS.ARRIVE.TRANS64.A1T0 RZ, [R13+URZ+0x33450], RZ ;  /* 0x033450ff0dff79a7 */ /* 0x002fe2000810003f */
[----:B------:R-:W-:Y:S01]  /*105e0*/  BAR.SYNC.DEFER_BLOCKING 0x2, 0x80 ;  /* 0x0082000000007b1d */ /* 0x000fe20000010000 */
[----:B------:R-:W-:Y:S01]  /*105f0*/  ISETP.GT.AND P0, PT, R3, RZ, PT ;  /* 0x000000ff0300720c */ /* 0x000fe20003f04270 */
[----:B------:R-:W-:Y:S02]  /*10600*/  @!P1 VIADD R2, R13, 0x33480 ;  /* 0x000334800d029836 */ /* 0x000fe40000000000 */
[----:B------:R-:W-:Y:S02]  /*10610*/  VIADD R3, R3, 0xffffffff ;  /* 0xffffffff03037836 */ /* 0x000fe40000000000 */
[----:B0-----:R-:W-:Y:S01]  /*10620*/  IMAD.MOV.U32 R8, RZ, RZ, R17 ;  /* 0x000000ffff087224 */ /* 0x001fe200078e0011 */
[----:B------:R-:W-:-:S04]  /*10630*/  @!P1 PRMT R2, RZ, 0x654, R2 ;  /* 0x00000654ff029816 */ /* 0x000fc80000000002 */
[----:B------:R0:W-:Y:S02]  /*10640*/  @!P1 SYNCS.ARRIVE.TRANS64.RED.A1T0 RZ, [R2+URZ], RZ ;  /* 0x000000ff02ff99a7 */ /* 0x0001e4000810043f */
[----:B0-----:R-:W-:Y:S01]  /*10650*/  IMAD.MOV.U32 R2, RZ, RZ, R18 ;  /* 0x000000ffff027224 */ /* 0x001fe200078e0012 */
[----:B------:R-:W-:Y:S06]  /*10660*/  @P0 BRA `(.L_x_348) ;  /* 0xffffffec00480947 */ /* 0x000fec000383ffff */
.L_x_324:
[----:B------:R-:W-:Y:S04]  /*10670*/  BSSY B0, `(.L_x_349) ;  /* 0x000000f000007945 */ /* 0x000fe80003800000 */
[----:B------:R-:W-:Y:S05]  /*10680*/  @P1 BRA `(.L_x_350) ;  /* 0x0000000000341947 */ /* 0x000fea0003800000 */
[----:B------:R-:W1:Y:S01]  /*10690*/  S2R R5, SR_LANEID ;  /* 0x0000000000057919 */ /* 0x000e620000000000 */
[----:B------:R-:W-:Y:S01]  /*106a0*/  VOTEU.ANY UR4, UPT, PT ;  /* 0x0000000000047886 */ /* 0x000fe200038e0100 */
[----:B0-----:R-:W0:Y:S01]  /*106b0*/  LDC.64 R2, c[0x0][0xc38] ;  /* 0x00030e00ff027b82 */ /* 0x001e220000000a00 */
[----:B------:R-:W1:Y:S02]  /*106c0*/  FLO.U32 R0, UR4 ;  /* 0x0000000400007d00 */ /* 0x000e6400080e0000 */
[----:B-1----:R-:W-:-:S06]  /*106d0*/  ISETP.EQ.U32.AND P0, PT, R0, R5, PT ;  /* 0x000000050000720c */ /* 0x002fcc0003f02070 */
[----:B------:R-:W0:Y:S07]  /*106e0*/  POPC R5, UR4 ;  /* 0x0000000400057d09 */ /* 0x000e2e0008000000 */
[----:B0-----:R-:W2:Y:S01]  /*106f0*/  @P0 ATOMG.E.ADD.STRONG.GPU PT, R3, desc[UR46][R2.64], R5 ;  /* 0x00000005020309a8 */ /* 0x001ea200081ee1ee */
[----:B------:R-:W0:Y:S02]  /*10700*/  S2R R4, SR_LTMASK ;  /* 0x0000000000047919 */ /* 0x000e240000003900 */
[----:B0-----:R-:W-:-:S04]  /*10710*/  LOP3.LUT R4, R4, UR4, RZ, 0xc0, !PT ;  /* 0x0000000404047c12 */ /* 0x001fc8000f8ec0ff */
[----:B------:R-:W0:Y:S01]  /*10720*/  POPC R7, R4 ;  /* 0x0000000400077309 */ /* 0x000e220000000000 */
[----:B--2---:R-:W0:Y:S02]  /*10730*/  SHFL.IDX PT, R0, R3, R0, 0x1f ;  /* 0x00001f0003007589 */ /* 0x004e2400000e0000 */
[----:B0-----:R-:W-:-:S05]  /*10740*/  IADD3 R0, R0, UR50, R7 ;  /* 0x0000003200007c10 */ /* 0x001fca000fffe007 */
[----:B------:R1:W-:Y:S02]  /*10750*/  STL [R1], R0 ;  /* 0x0000000001007387 */ /* 0x0003e40000100800 */
.L_x_350:
[----:B------:R-:W-:Y:S05]  /*10760*/  BSYNC B0 ;  /* 0x0000000000007941 */ /* 0x000fea0003800000 */
.L_x_349:
[----:B------:R-:W-:-:S06]  /*10770*/  UISETP.NE.AND UP0, UPT, UR42, 0x3, UPT ;  /* 0x000000032a00788c */ /* 0x000fcc000bf05270 */
[----:B------:R-:W-:-:S13]  /*10780*/  PLOP3.LUT P0, PT, PT, PT, UP0, 0x80, 0x0 ;  /* 0x000000000000781c */ /* 0x000fda0003f0f008 */
[----:B------:R-:W-:Y:S05]  /*10790*/  @!P0 BRA `(.L_x_351) ;  /* 0x0000000000048947 */ /* 0x000fea0003800000 */
[----:B------:R-:W-:Y:S01]  /*107a0*/  BPT.TRAP 0x1 ;  /* 0x000000040000795c */ /* 0x000fe20000300000 */
.L_x_351:
[----:B-1----:R-:W-:Y:S01]  /*107b0*/  LOP3.LUT R0, R18, 0x1, RZ, 0x3c, !PT ;  /* 0x0000000112007812 */ /* 0x002fe200078e3cff */
[----:B0-----:R-:W-:Y:S01]  /*107c0*/  IMAD.U32 R2, RZ, RZ, UR51 ;  /* 0x00000033ff027e24 */ /* 0x001fe2000f8e00ff */
[----:B------:R-:W-:Y:S01]  /*107d0*/  LEA R3, R17, UR41, 0x3 ;  /* 0x0000002911037c11 */ /* 0x000fe2000f8e18ff */
[----:B------:R-:W-:Y:S01]  /*107e0*/  BSSY B0, `(.L_x_352) ;  /* 0x0000005000007945 */ /* 0x000fe20003800000 */
[----:B------:R-:W-:Y:S02]  /*107f0*/  SHF.L.U32 R0, R0, 0x1f, RZ ;  /* 0x0000001f00007819 */ /* 0x000fe400000006ff */
[----:B------:R-:W-:Y:S02]  /*10800*/  ISETP.NE.AND P2, PT, R2, 0x3, PT ;  /* 0x000000030200780c */ /* 0x000fe40003f45270 */
[----:B------:R-:W0:Y:S02]  /*10810*/  SYNCS.PHASECHK.TRANS64.TRYWAIT P0, [R3+URZ+0x33470], R0 ;  /* 0x03347000030075a7 */ /* 0x000e24000800017f */
[----:B0-----:R-:W-:Y:S09]  /*10820*/  @!P0 BRA `(.L_x_353) ;  /* 0x0000001800b08947 */ /* 0x001ff20003800000 */
.L_x_396:
[----:B------:R-:W-:Y:S05]  /*10830*/  BSYNC B0 ;  /* 0x0000000000007941 */ /* 0x000fea0003800000 */
.L_x_352:
[----:B------:R-:W-:Y:S05]  /*10840*/  @!P2 BRA `(.L_x_354) ;  /* 0x000000000004a947 */ /* 0x000fea0003800000 */
[----:B------:R-:W-:Y:S01]  /*10850*/  BPT.TRAP 0x1 ;  /* 0x000000040000795c */ /* 0x000fe20000300000 */
.L_x_354:
[----:B0-----:R-:W-:-:S04]  /*10860*/  SHF.L.U32 R0, R18, 0x1f, RZ ;  /* 0x0000001f12007819 */ /* 0x001fc800000006ff */
[----:B------:R-:W0:Y:S02]  /*10870*/  SYNCS.PHASECHK.TRANS64.TRYWAIT P0, [R3+URZ+0x33460], R0 ;  /* 0x03346000030075a7 */ /* 0x000e24000800017f */
[----:B0-----:R-:W-:Y:S05]  /*10880*/  @!P0 BRA `(.L_x_355) ;  /* 0x0000001800ac8947 */ /* 0x001fea0003800000 */
.L_x_397:
[----:B------:R-:W0:Y:S04]  /*10890*/  LDL R4, [R1+0x14] ;  /* 0x0000140001047983 */ /* 0x000e280000100800 */
[----:B------:R-:W2:Y:S01]  /*108a0*/  LDL R10, [R1+0x10] ;  /* 0x00001000010a7983 */ /* 0x000ea20000100800 */
[----:B------:R-:W-:Y:S01]  /*108b0*/  IMAD R2, R17, 0x7800, RZ ;  /* 0x0000780011027824 */ /* 0x000fe200078e02ff */
[----:B------:R-:W-:Y:S05]  /*108c0*/  WARPSYNC.ALL ;  /* 0x0000000000007948 */ /* 0x000fea0003800000 */
[----:B0-----:R-:W-:-:S02]  /*108d0*/  LOP3.LUT R0, R2, R4, RZ, 0xfc, !PT ;  /* 0x0000000402007212 */ /* 0x001fc400078efcff */
        /* <DEDUP_REMOVED lines=100> */
.L_x_356:
[----:B-1----:R1:W-:Y:S01]  /*10f20*/  SYNCS.ARRIVE.TRANS64.A1T0 RZ, [R3+URZ+0x33450], RZ ;  /* 0x033450ff03ff79a7 */ /* 0x0023e2000810003f */
[----:B------:R-:W-:Y:S02]  /*10f30*/  @!P1 VIADD R0, R3, 0x33480 ;  /* 0x0003348003009836 */ /* 0x000fe40000000000 */
[----:B------:R-:W-:-:S03]  /*10f40*/  VIADD R17, R17, 0x1 ;  /* 0x0000000111117836 */ /* 0x000fc60000000000 */
[----:B------:R-:W-:Y:S01]  /*10f50*/  @!P1 PRMT R0, RZ, 0x654, R0 ;  /* 0x00000654ff009816 */ /* 0x000fe20000000000 */
[----:B------:R-:W-:Y:S01]  /*10f60*/  BAR.SYNC.DEFER_BLOCKING 0x2, 0x80 ;  /* 0x0082000000007b1d */ /* 0x000fe20000010000 */
[----:B------:R-:W-:-:S04]  /*10f70*/  ISETP.NE.AND P0, PT, R17, 0x2, PT ;  /* 0x000000021100780c */ /* 0x000fc80003f05270 */
[----:B-1----:R-:W-:Y:S02]  /*10f80*/  SEL R3, RZ, 0x1, P0 ;  /* 0x00000001ff037807 */ /* 0x002fe40000000000 */
[----:B------:R-:W-:Y:S02]  /*10f90*/  SEL R17, R17, RZ, P0 ;  /* 0x000000ff11117207 */ /* 0x000fe40000000000 */
[----:B------:R-:W-:Y:S01]  /*10fa0*/  LOP3.LUT R18, R18, R3, RZ, 0x3c, !PT ;  /* 0x0000000312127212 */ /* 0x000fe200078e3cff */
[----:B------:R1:W-:Y:S06]  /*10fb0*/  @!P1 SYNCS.ARRIVE.TRANS64.RED.A1T0 RZ, [R0+URZ], RZ ;  /* 0x000000ff00ff99a7 */ /* 0x0003ec000810043f */
.L_x_308:
[----:B------:R-:W-:Y:S05]  /*10fc0*/  BSYNC B6 ;  /* 0x0000000000067941 */ /* 0x000fea0003800000 */
.L_x_306:
[----:B-12---:R-:W2:Y:S02]  /*10fd0*/  LDL R0, [R1+0x1c] ;  /* 0x00001c0001007983 */ /* 0x006ea40000100800 */
[----:B--2---:R-:W-:-:S13]  /*10fe0*/  ISETP.NE.AND P0, PT, R0, RZ, PT ;  /* 0x000000ff0000720c */ /* 0x004fda0003f05270 */
[----:B------:R-:W-:Y:S05]  /*10ff0*/  @!P0 BRA `(.L_x_357) ;  /* 0x0000000000308947 */ /* 0x000fea0003800000 */
[----:B------:R-:W1:Y:S08]  /*11000*/  S2UR UR5, SR_CgaCtaId ;  /* 0x00000000000579c3 */ /* 0x000e700000008800 */
[----:B------:R-:W-:Y:S06]  /*11010*/  BAR.SYNC.DEFER_BLOCKING 0x5, 0x180 ;  /* 0x0146000000007b1d */ /* 0x000fec0000010000 */
[----:B------:R-:W-:-:S02]  /*11020*/  UMOV UR4, 0x400 ;  /* 0x0000040000047882 */ /* 0x000fc40000000000 */
[----:B-1----:R-:W-:-:S09]  /*11030*/  ULEA UR4, UR5, UR4, 0x18 ;  /* 0x0000000405047291 */ /* 0x002fd2000f8ec03f */
[----:B------:R-:W1:Y:S04]  /*11040*/  LDS.128 R4, [UR4+0x334d0] ;  /* 0x0334d004ff047984 */ /* 0x000e680008000c00 */
[----:B-1----:R1:W-:Y:S01]  /*11050*/  STL.64 [R1], R4 ;  /* 0x0000000401007387 */ /* 0x0023e20000100a00 */
[----:B0-----:R-:W-:Y:S02]  /*11060*/  IMAD.MOV.U32 R2, RZ, RZ, R7 ;  /* 0x000000ffff027224 */ /* 0x001fe400078e0007 */
[----:B------:R-:W-:-:S03]  /*11070*/  IMAD.MOV.U32 R0, RZ, RZ, R6 ;  /* 0x000000ffff007224 */ /* 0x000fc600078e0006 */
[----:B------:R-:W-:Y:S02]  /*11080*/  R2UR UR52, R2 ;  /* 0x00000000023472ca */ /* 0x000fe400000e0000 */
[----:B------:R-:W-:Y:S01]  /*11090*/  R2UR UR38, R0 ;  /* 0x00000000002672ca */ /* 0x000fe200000e0000 */
[----:B------:R-:W-:Y:S06]  /*110a0*/  BAR.ARV 0x4, 0x180 ;  /* 0x0106000000007b1d */ /* 0x000fec0000002000 */
[----:B------:R-:W-:Y:S08]  /*110b0*/  BRA `(.L_x_358) ;  /* 0x00000008003c7947 */ /* 0x000ff00003800000 */
.L_x_357:
[----:B0-----:R-:W0:Y:S01]  /*110c0*/  S2R R2, SR_TID.X ;  /* 0x0000000000027919 */ /* 0x001e220000002100 */
[----:B------:R-:W-:Y:S01]  /*110d0*/  ULDC UR4, c[0x0][0xc14] ;  /* 0x0003050000047ab9 */ /* 0x000fe20000000800 */
[----:B------:R-:W2:Y:S01]  /*110e0*/  LDL.LU R0, [R1] ;  /* 0x0000000001007983 */ /* 0x000ea20000300800 */
[----:B------:R-:W-:Y:S01]  /*110f0*/  IMAD.MOV.U32 R4, RZ, RZ, RZ ;  /* 0x000000ffff047224 */ /* 0x000fe200078e00ff */
[----:B0-----:R-:W-:-:S04]  /*11100*/  LOP3.LUT R9, R2, 0x1f, RZ, 0xc0, !PT ;  /* 0x0000001f02097812 */ /* 0x001fc800078ec0ff */
[C---:B------:R-:W-:Y:S01]  /*11110*/  ISETP.NE.AND P0, PT, R9.reuse, 0x1f, PT ;  /* 0x0000001f0900780c */ /* 0x040fe20003f05270 */
[----:B------:R-:W-:-:S05]  /*11120*/  VIADD R5, R9, UR52 ;  /* 0x0000003409057c36 */ /* 0x000fca0008000000 */
[----:B------:R-:W-:Y:S01]  /*11130*/  ISETP.GE.OR P1, PT, R5, UR4, !P0 ;  /* 0x0000000405007c0c */ /* 0x000fe2000c726670 */
[----:B------:R-:W-:-:S12]  /*11140*/  ULDC UR4, c[0x0][0xc14] ;  /* 0x0003050000047ab9 */ /* 0x000fd80000000800 */
[----:B------:R-:W0:Y:S02]  /*11150*/  @!P1 LDC.64 R2, c[0x0][0xc58] ;  /* 0x00031600ff029b82 */ /* 0x000e240000000a00 */
[----:B0-----:R-:W-:-:S05]  /*11160*/  @!P1 IMAD.WIDE R2, R5, 0x4, R2 ;  /* 0x0000000405029825 */ /* 0x001fca00078e0202 */
[----:B------:R-:W3:Y:S01]  /*11170*/  @!P1 LDG.E R4, desc[UR46][R2.64] ;  /* 0x0000002e02049981 */ /* 0x000ee2000c1e1900 */
[C---:B------:R-:W-:Y:S02]  /*11180*/  ISETP.NE.AND P1, PT, R9.reuse, RZ, PT ;  /* 0x000000ff0900720c */ /* 0x040fe40003f25270 */
[C---:B------:R-:W-:Y:S02]  /*11190*/  ISETP.GE.U32.AND P2, PT, R9.reuse, 0x2, PT ;  /* 0x000000020900780c */ /* 0x040fe40003f46070 */
[C---:B------:R-:W-:Y:S02]  /*111a0*/  ISETP.GE.U32.AND P3, PT, R9.reuse, 0x4, PT ;  /* 0x000000040900780c */ /* 0x040fe40003f66070 */
[C---:B------:R-:W-:Y:S02]  /*111b0*/  ISETP.GE.U32.AND P4, PT, R9.reuse, 0x8, PT ;  /* 0x000000080900780c */ /* 0x040fe40003f86070 */
[----:B------:R-:W-:Y:S01]  /*111c0*/  ISETP.GE.U32.AND P5, PT, R9, 0x10, PT ;  /* 0x000000100900780c */ /* 0x000fe20003fa6070 */
[----:B--2---:R-:W-:-:S02]  /*111d0*/  IMAD.MOV.U32 R8, RZ, RZ, R0 ;  /* 0x000000ffff087224 */ /* 0x004fc400078e0000 */
[----:B---3--:R-:W0:Y:S02]  /*111e0*/  SHFL.UP PT, R0, R4, 0x1, RZ ;  /* 0x0420000004007989 */ /* 0x008e2400000e00ff */
        /* <DEDUP_REMOVED lines=11> */
[----:B------:R-:W0:Y:S04]  /*112a0*/  SHFL.UP PT, R2, R7, 0x10, RZ ;  /* 0x0600000007027989 */ /* 0x000e2800000e00ff */
[----:B------:R-:W-:Y:S01]  /*112b0*/  SHFL.IDX PT, R9, R8, 0x1, 0x1f ;  /* 0x00201f0008097f89 */ /* 0x000fe200000e0000 */
[----:B0-----:R-:W-:-:S05]  /*112c0*/  SEL R2, R2, RZ, P5 ;  /* 0x000000ff02027207 */ /* 0x001fca0002800000 */
[----:B------:R-:W-:Y:S02]  /*112d0*/  IMAD.IADD R3, R7, 0x1, R2 ;  /* 0x0000000107037824 */ /* 0x000fe400078e0202 */
[----:B------:R-:W0:Y:S03]  /*112e0*/  LDC R2, c[0x0][0xc10] ;  /* 0x00030400ff027b82 */ /* 0x000e260000000800 */
[----:B------:R-:W0:Y:S04]  /*112f0*/  SHFL.IDX PT, R5, R3, 0x1f, 0x1f ;  /* 0x03e01f0003057f89 */ /* 0x000e2800000e0000 */
[----:B------:R-:W1:Y:S01]  /*11300*/  SHFL.IDX PT, R0, R8, RZ, 0x1f ;  /* 0x00001fff08007589 */ /* 0x000e6200000e0000 */
[----:B0-----:R-:W-:-:S04]  /*11310*/  IMAD R6, R5, R2, RZ ;  /* 0x0000000205067224 */ /* 0x001fc800078e02ff */
[----:B------:R-:W-:-:S05]  /*11320*/  IMAD.IADD R5, R9, 0x1, R6 ;  /* 0x0000000109057824 */ /* 0x000fca00078e0206 */
[----:B-1----:R-:W-:-:S13]  /*11330*/  ISETP.GT.AND P6, PT, R5, R0, PT ;  /* 0x000000000500720c */ /* 0x002fda0003fc4270 */
[----:B------:R-:W-:Y:S05]  /*11340*/  @P6 BRA `(.L_x_359) ;  /* 0x0000000000906947 */ /* 0x000fea0003800000 */
.L_x_363:
[----:B------:R-:W-:-:S04]  /*11350*/  UIADD3 UR52, UR52, 0x1f, URZ ;  /* 0x0000001f34347890 */ /* 0x000fc8000fffe03f */
[----:B------:R-:W-:-:S06]  /*11360*/  UISETP.GE.AND UP0, UPT, UR52, UR4, UPT ;  /* 0x000000043400728c */ /* 0x000fcc000bf06270 */
[----:B------:R-:W-:-:S13]  /*11370*/  PLOP3.LUT P6, PT, PT, PT, UP0, 0x40, 0x0 ;  /* 0x000000000000781c */ /* 0x000fda0003fce808 */
[----:B------:R-:W-:Y:S05]  /*11380*/  @!P6 BRA `(.L_x_360) ;  /* 0x00000004003ce947 */ /* 0x000fea0003800000 */
[----:B------:R-:W0:Y:S01]  /*11390*/  S2R R2, SR_TID.X ;  /* 0x0000000000027919 */ /* 0x000e220000002100 */
[----:B------:R-:W-:Y:S01]  /*113a0*/  BSSY B0, `(.L_x_361) ;  /* 0x0000009000007945 */ /* 0x000fe20003800000 */
[----:B------:R-:W-:Y:S01]  /*113b0*/  IMAD.MOV.U32 R4, RZ, RZ, RZ ;  /* 0x000000ffff047224 */ /* 0x000fe200078e00ff */
[----:B0-----:R-:W-:-:S05]  /*113c0*/  LOP3.LUT R2, R2, 0x1f, RZ, 0xc0, !PT ;  /* 0x0000001f02027812 */ /* 0x001fca00078ec0ff */
[----:B------:R-:W-:-:S05]  /*113d0*/  VIADD R7, R2, UR52 ;  /* 0x0000003402077c36 */ /* 0x000fca0008000000 */
[----:B------:R-:W-:-:S13]  /*113e0*/  ISETP.GE.OR P6, PT, R7, UR4, !P0 ;  /* 0x0000000407007c0c */ /* 0x000fda000c7c6670 */
[----:B------:R-:W-:Y:S05]  /*113f0*/  @P6 BRA `(.L_x_362) ;  /* 0x00000000000c6947 */ /* 0x000fea0003800000 */
[----:B------:R-:W0:Y:S02]  /*11400*/  LDC.64 R2, c[0x0][0xc58] ;  /* 0x00031600ff027b82 */ /* 0x000e240000000a00 */
[----:B0-----:R-:W-:-:S05]  /*11410*/  IMAD.WIDE R2, R7, 0x4, R2 ;  /* 0x0000000407027825 */ /* 0x001fca00078e0202 */
[----:B------:R0:W5:Y:S02]  /*11420*/  LDG.E R4, desc[UR46][R2.64] ;  /* 0x0000002e02047981 */ /* 0x000164000c1e1900 */
.L_x_362:
[----:B------:R-:W-:Y:S05]  /*11430*/  BSYNC B0 ;  /* 0x0000000000007941 */ /* 0x000fea0003800000 */
.L_x_361:
        /* <DEDUP_REMOVED lines=13> */
[----:B0-----:R-:W-:Y:S02]  /*11510*/  SEL R9, R2, RZ, P5 ;  /* 0x000000ff02097207 */ /* 0x001fe40002800000 */
[----:B------:R-:W0:Y:S03]  /*11520*/  LDC R2, c[0x0][0xc10] ;  /* 0x00030400ff027b82 */ /* 0x000e260000000800 */
[----:B------:R-:W-:-:S05]  /*11530*/  IMAD.IADD R3, R8, 0x1, R9 ;  /* 0x0000000108037824 */ /* 0x000fca00078e0209 */
[----:B------:R-:W0:Y:S02]  /*11540*/  SHFL.IDX PT, R9, R3, 0x1f, 0x1f ;  /* 0x03e01f0003097f89 */ /* 0x000e2400000e0000 */
[----:B0-----:R-:W-:-:S04]  /*11550*/  IMAD R6, R9, R2, RZ ;  /* 0x0000000209067224 */ /* 0x001fc800078e02ff */
[----:B------:R-:W-:-:S05]  /*11560*/  IMAD.IADD R5, R6, 0x1, R5 ;  /* 0x0000000106057824 */ /* 0x000fca00078e0205 */
[----:B------:R-:W-:-:S13]  /*11570*/  ISETP.GT.AND P6, PT, R5, R0, PT ;  /* 0x000000000500720c */ /* 0x000fda0003fc4270 */
[----:B------:R-:W-:Y:S05]  /*11580*/  @!P6 BRA `(.L_x_363) ;  /* 0xfffffffc0070e947 */ /* 0x000fea000383ffff */
.L_x_359:
[----:B------:R-:W-:Y:S02]  /*11590*/  IMAD.IADD R7, R5, 0x1, -R6 ;  /* 0x0000000105077824 */ /* 0x000fe400078e0a06 */
[----:B------:R-:W-:Y:S02]  /*115a0*/  IMAD.MOV.U32 R6, RZ, RZ, RZ ;  /* 0x000000ffff067224 */ /* 0x000fe400078e00ff */
        /* <DEDUP_REMOVED lines=14> */
[----:B------:R-:W-:-:S06]  /*11690*/  IMAD.U32 R6, RZ, RZ, UR5 ;  /* 0x00000005ff067e24 */ /* 0x000fcc000f8e00ff */
[----:B------:R1:W2:Y:S02]  /*116a0*/  SHFL.IDX PT, R6, R3, R6, 0x1f ;  /* 0x00001f0603067589 */ /* 0x0002a400000e0000 */
.L_x_364:
[----:B--2---:R-:W-:Y:S01]  /*116b0*/  IMAD R7, R6, R2, R7 ;  /* 0x0000000206077224 */ /* 0x004fe200078e0207 */
[----:B------:R-:W-:Y:S01]  /*116c0*/  UIADD3 UR52, UR4, UR52, URZ ;  /* 0x0000003404347290 */ /* 0x000fe2000fffe03f */
[--C-:B0-----:R-:W-:Y:S02]  /*116d0*/  IMAD.MOV R6, RZ, RZ, -R9.reuse ;  /* 0x000000ffff067224 */ /* 0x101fe400078e0a09 */
[----:B------:R-:W-:Y:S01]  /*116e0*/  IMAD.MOV.U32 R2, RZ, RZ, RZ ;  /* 0x000000ffff027224 */ /* 0x000fe200078e00ff */
[----:B------:R0:W-:Y:S01]  /*116f0*/  STL [R1], R7 ;  /* 0x0000000701007387 */ /* 0x0001e20000100800 */
[----:B------:R-:W-:Y:S02]  /*11700*/  IMAD R6, R6, R5, RZ ;  /* 0x0000000506067224 */ /* 0x000fe400078e02ff */
[----:B-1----:R-:W-:Y:S02]  /*11710*/  IMAD.MOV.U32 R3, RZ, RZ, R9 ;  /* 0x000000ffff037224 */ /* 0x002fe400078e0009 */
[----:B------:R-:W-:Y:S01]  /*11720*/  IMAD.HI.U32 R9, R9, R6, R2 ;  /* 0x0000000609097227 */ /* 0x000fe200078e0002 */
[----:B------:R-:W-:-:S03]  /*11730*/  IABS R2, R4 ;  /* 0x0000000400027213 */ /* 0x000fc60000000000 */
[----:B------:R-:W-:Y:S02]  /*11740*/  IMAD.IADD R3, R0, 0x1, -R7 ;  /* 0x0000000100037824 */ /* 0x000fe400078e0a07 */
[----:B------:R-:W-:-:S03]  /*11750*/  IMAD.MOV R2, RZ, RZ, -R2 ;  /* 0x000000ffff027224 */ /* 0x000fc600078e0a02 */
[----:B------:R-:W-:-:S05]  /*11760*/  IABS R0, R3 ;  /* 0x0000000300007213 */ /* 0x000fca0000000000 */
[----:B------:R-:W-:-:S04]  /*11770*/  IMAD.HI.U32 R9, R9, R0, RZ ;  /* 0x0000000009097227 */ /* 0x000fc800078e00ff */
[----:B------:R-:W-:-:S05]  /*11780*/  IMAD R0, R9, R2, R0 ;  /* 0x0000000209007224 */ /* 0x000fca00078e0200 */
[----:B------:R-:W-:-:S13]  /*11790*/  ISETP.GT.U32.AND P1, PT, R5, R0, PT ;  /* 0x000000000500720c */ /* 0x000fda0003f24070 */
[----:B------:R-:W-:Y:S02]  /*117a0*/  @!P1 IMAD.IADD R0, R0, 0x1, -R5 ;  /* 0x0000000100009824 */ /* 0x000fe400078e0a05 */
[----:B------:R-:W-:Y:S01]  /*117b0*/  @!P1 VIADD R9, R9, 0x1 ;  /* 0x0000000109099836 */ /* 0x000fe20000000000 */
[----:B------:R-:W-:Y:S02]  /*117c0*/  ISETP.NE.AND P1, PT, R4, RZ, PT ;  /* 0x000000ff0400720c */ /* 0x000fe40003f25270 */
[----:B------:R-:W-:Y:S02]  /*117d0*/  ISETP.GE.U32.AND P0, PT, R0, R5, PT ;  /* 0x000000050000720c */ /* 0x000fe40003f06070 */
[----:B------:R-:W-:-:S04]  /*117e0*/  LOP3.LUT R0, R3, R4, RZ, 0x3c, !PT ;  /* 0x0000000403007212 */ /* 0x000fc800078e3cff */
[----:B------:R-:W-:-:S07]  /*117f0*/  ISETP.GE.AND P2, PT, R0, RZ, PT ;  /* 0x000000ff0000720c */ /* 0x000fce0003f46270 */
[----:B------:R-:W-:-:S06]  /*11800*/  @P0 VIADD R9, R9, 0x1 ;  /* 0x0000000109090836 */ /* 0x000fcc0000000000 */
[----:B------:R-:W-:Y:S01]  /*11810*/  @!P2 IMAD.MOV R9, RZ, RZ, -R9 ;  /* 0x000000ffff09a224 */ /* 0x000fe200078e0a09 */
[----:B------:R-:W-:-:S04]  /*11820*/  @!P1 LOP3.LUT R9, RZ, R4, RZ, 0x33, !PT ;  /* 0x00000004ff099212 */ /* 0x000fc800078e33ff */
[----:B------:R-:W-:Y:S01]  /*11830*/  R2UR UR38, R9 ;  /* 0x00000000092672ca */ /* 0x000fe200000e0000 */
[----:B------:R-:W-:-:S04]  /*11840*/  IMAD.MOV R9, RZ, RZ, -R9 ;  /* 0x000000ffff097224 */ /* 0x000fc800078e0a09 */
[----:B------:R-:W-:-:S05]  /*11850*/  IMAD R0, R4, R9, R3 ;  /* 0x0000000904007224 */ /* 0x000fca00078e0203 */
[----:B------:R0:W-:Y:S01]  /*11860*/  STL [R1+0x4], R0 ;  /* 0x0000040001007387 */ /* 0x0001e20000100800 */
[----:B------:R-:W-:Y:S05]  /*11870*/  BRA `(.L_x_365) ;  /* 0x0000000000107947 */ /* 0x000fea0003800000 */
.L_x_360:
[----:B------:R1:W-:Y:S01]  /*11880*/  STL [R1], R0 ;  /* 0x0000000001007387 */ /* 0x0003e20000100800 */
[----:B------:R-:W-:Y:S01]  /*11890*/  ULDC UR52, c[0x0][0xc14] ;  /* 0x0003050000347ab9 */ /* 0x000fe20000000800 */
[----:B------:R-:W-:Y:S02]  /*118a0*/  UMOV UR38, URZ ;  /* 0x0000003f00267c82 */ /* 0x000fe40008000000 */
[----:B------:R1:W-:Y:S03]  /*118b0*/  STL [R1+0x4], RZ ;  /* 0x000004ff01007387 */ /* 0x0003e60000100800 */
.L_x_365:
[----:B------:R-:W2:Y:S04]  /*118c0*/  LDL R3, [R1] ;  /* 0x0000000001037983 */ /* 0x000ea80000100800 */
[----:B------:R-:W3:Y:S01]  /*118d0*/  LDL R2, [R1+0x4] ;  /* 0x0000040001027983 */ /* 0x000ee20000100800 */
[----:B------:R-:W-:Y:S02]  /*118e0*/  IMAD.U32 R6, RZ, RZ, UR38 ;  /* 0x00000026ff067e24 */ /* 0x000fe4000f8e00ff */
[----:B0-----:R-:W-:Y:S01]  /*118f0*/  IMAD.U32 R7, RZ, RZ, UR52 ;  /* 0x00000034ff077e24 */ /* 0x001fe2000f8e00ff */
[----:B-1----:R-:W0:Y:S02]  /*11900*/  S2R R0, SR_TID.X ;  /* 0x0000000000007919 */ /* 0x002e240000002100 */
[----:B0-----:R-:W-:Y:S01]  /*11910*/  LOP3.LUT R0, R0, 0x1f, RZ, 0xc0, !PT ;  /* 0x0000001f00007812 */ /* 0x001fe200078ec0ff */
[----:B------:R-:W-:Y:S03]  /*11920*/  BAR.SYNC.DEFER_BLOCKING 0x4, 0x180 ;  /* 0x0106000000007b1d */ /* 0x000fe60000010000 */
[----:B------:R-:W-:-:S13]  /*11930*/  ISETP.NE.AND P0, PT, R0, RZ, PT ;  /* 0x000000ff0000720c */ /* 0x000fda0003f05270 */
[----:B------:R-:W-:Y:S01]  /*11940*/  @!P0 MOV R0, 0x400 ;  /* 0x0000040000008802 */ /* 0x000fe20000000f00 */
[----:B--2---:R-:W-:Y:S02]  /*11950*/  IMAD.MOV.U32 R4, RZ, RZ, R3 ;  /* 0x000000ffff047224 */ /* 0x004fe400078e0003 */
[----:B------:R-:W0:Y:S01]  /*11960*/  @!P0 S2R R3, SR_CgaCtaId ;  /* 0x0000000000038919 */ /* 0x000e220000008800 */
[----:B---3--:R-:W-:Y:S01]  /*11970*/  IMAD.MOV.U32 R5, RZ, RZ, R2 ;  /* 0x000000ffff057224 */ /* 0x008fe200078e0002 */
[----:B0-----:R-:W-:-:S05]  /*11980*/  @!P0 LEA R0, R3, R0, 0x18 ;  /* 0x0000000003008211 */ /* 0x001fca00078ec0ff */
[----:B------:R0:W-:Y:S01]  /*11990*/  @!P0 STS.128 [R0+0x334d0], R4 ;  /* 0x0334d00400008388 */ /* 0x0001e20000000c00 */
[----:B------:R-:W-:Y:S06]  /*119a0*/  BAR.ARV 0x5, 0x180 ;  /* 0x0146000000007b1d */ /* 0x000fec0000002000 */
.L_x_358:
[----:B------:R-:W-:Y:S02]  /*119b0*/  ULDC UR4, c[0x0][0xc14] ;  /* 0x0003050000047ab9 */ /* 0x000fe40000000800 */
[----:B------:R-:W-:-:S06]  /*119c0*/  UISETP.GE.AND UP0, UPT, UR52, UR4, UPT ;  /* 0x000000043400728c */ /* 0x000fcc000bf06270 */
[----:B------:R-:W-:-:S13]  /*119d0*/  PLOP3.LUT P0, PT, PT, PT, UP0, 0x80, 0x0 ;  /* 0x000000000000781c */ /* 0x000fda0003f0f008 */
[----:B------:R-:W-:Y:S05]  /*119e0*/  @!P0 BRA `(.L_x_366) ;  /* 0xffffffc000788947 */ /* 0x000fea000383ffff */
.L_x_304:
[----:B0-2---:R-:W2:Y:S01]  /*119f0*/  LDL.LU R0, [R1+0x18] ;  /* 0x0000180001007983 */ /* 0x005ea20000300800 */
[----:B------:R-:W-:Y:S01]  /*11a00*/  BSSY B0, `(.L_x_367) ;  /* 0x000000b000007945 */ /* 0x000fe20003800000 */
[----:B-1----:R-:W0:Y:S01]  /*11a10*/  S2R R5, SR_CgaCtaId ;  /* 0x0000000000057919 */ /* 0x002e220000008800 */
[----:B--2---:R-:W-:-:S05]  /*11a20*/  VIADD R0, R0, 0x1 ;  /* 0x0000000100007836 */ /* 0x004fca0000000000 */
[----:B------:R-:W-:-:S04]  /*11a30*/  LEA.HI R2, R0, R0, RZ, 0x1 ;  /* 0x0000000000027211 */ /* 0x000fc800078f08ff */
[----:B------:R-:W-:-:S05]  /*11a40*/  LOP3.LUT R3, R2, 0xfffffffe, RZ, 0xc0, !PT ;  /* 0xfffffffe02037812 */ /* 0x000fca00078ec0ff */
[----:B------:R-:W-:Y:S01]  /*11a50*/  IMAD.IADD R3, R0, 0x1, -R3 ;  /* 0x0000000100037824 */ /* 0x000fe200078e0a03 */
[----:B------:R-:W-:-:S04]  /*11a60*/  MOV R0, 0x400 ;  /* 0x0000040000007802 */ /* 0x000fc80000000f00 */
[----:B0-----:R-:W-:Y:S02]  /*11a70*/  LEA R0, R5, R0, 0x18 ;  /* 0x0000000005007211 */ /* 0x001fe400078ec0ff */
[----:B------:R-:W-:-:S04]  /*11a80*/  SHF.L.U32 R3, R3, 0x1f, RZ ;  /* 0x0000001f03037819 */ /* 0x000fc800000006ff */
[----:B------:R-:W0:Y:S02]  /*11a90*/  SYNCS.PHASECHK.TRANS64.TRYWAIT P0, [R0+URZ+0x33420], R3 ;  /* 0x03342003000075a7 */ /* 0x000e24000800017f */
[----:B0-----:R-:W-:Y:S05]  /*11aa0*/  @!P0 BRA `(.L_x_368) ;  /* 0x0000000800388947 */ /* 0x001fea0003800000 */
.L_x_398:
[----:B------:R-:W-:Y:S05]  /*11ab0*/  BSYNC B0 ;  /* 0x0000000000007941 */ /* 0x000fea0003800000 */
.L_x_367:
[----:B------:R-:W-:-:S03]  /*11ac0*/  UMOV UR4, 0xffffffff ;  /* 0xffffffff00047882 */ /* 0x000fc60000000000 */
[----:B------:R-:W-:Y:S05]  /*11ad0*/  BRA.DIV UR4, `(.L_x_369) ;  /* 0x0000000a04407947 */ /* 0x000fea000b800000 */
[----:B------:R-:W1:Y:S02]  /*11ae0*/  S2R R2, SR_TID.X ;  /* 0x0000000000027919 */ /* 0x000e640000002100 */
[----:B-1----:R-:W-:-:S04]  /*11af0*/  SHF.R.U32.HI R2, RZ, 0x5, R2 ;  /* 0x00000005ff027819 */ /* 0x002fc80000011602 */
[----:B------:R-:W-:-:S05]  /*11b00*/  LOP3.LUT R2, R2, 0x3, RZ, 0xc0, !PT ;  /* 0x0000000302027812 */ /* 0x000fca00078ec0ff */
[----:B------:R1:W2:Y:S02]  /*11b10*/  SHFL.IDX PT, R14, R2, RZ, 0x1f ;  /* 0x00001fff020e7589 */ /* 0x0002a400000e0000 */
.L_x_401:
[----:B--2---:R-:W-:Y:S01]  /*11b20*/  ISETP.NE.AND P0, PT, R14, RZ, PT ;  /* 0x000000ff0e00720c */ /* 0x004fe20003f05270 */
[----:B------:R-:W-:-:S12]  /*11b30*/  BSSY B0, `(.L_x_370) ;  /* 0x000002b000007945 */ /* 0x000fd80003800000 */
[----:B------:R-:W-:Y:S05]  /*11b40*/  @P0 BRA `(.L_x_371) ;  /* 0x0000000000a40947 */ /* 0x000fea0003800000 */
[----:B------:R-:W-:-:S03]  /*11b50*/  UMOV UR4, 0xffffffff ;  /* 0xffffffff00047882 */ /* 0x000fc60000000000 */
[----:B------:R-:W-:Y:S05]  /*11b60*/  BRA.DIV UR4, `(.L_x_372) ;  /* 0x0000000a04507947 */ /* 0x000fea000b800000 */
[----:B------:R-:W-:-:S13]  /*11b70*/  ELECT P6, URZ, PT ;  /* 0x00000000003f782f */ /* 0x000fda00038c0000 */
.L_x_404:
[----:B------:R-:W-:Y:S05]  /*11b80*/  @!P6 BRA `(.L_x_371) ;  /* 0x000000000094e947 */ /* 0x000fea0003800000 */
[----:B------:R-:W-:-:S06]  /*11b90*/  ULOP3.LUT UR4, UR40, 0x2, URZ, 0xfc, !UPT ;  /* 0x0000000228047892 */ /* 0x000fcc000f8efc3f */
[----:B-1----:R-:W-:-:S05]  /*11ba0*/  IMAD.U32 R2, RZ, RZ, UR4 ;  /* 0x00000004ff027e24 */ /* 0x002fca000f8e00ff */
[----:B------:R-:W-:-:S13]  /*11bb0*/  ISETP.NE.AND P0, PT, R2, 0x3, PT ;  /* 0x000000030200780c */ /* 0x000fda0003f05270 */
[----:B------:R-:W-:Y:S05]  /*11bc0*/  @!P0 BRA `(.L_x_373) ;  /* 0x0000000000048947 */ /* 0x000fea0003800000 */
[----:B------:R-:W-:Y:S01]  /*11bd0*/  BPT.TRAP 0x1 ;  /* 0x000000040000795c */ /* 0x000fe20000300000 */
.L_x_373:
[----:B------:R-:W-:Y:S01]  /*11be0*/  VIADD R2, R0, 0x33440 ;  /* 0x0003344000027836 */ /* 0x000fe20000000000 */
[----:B------:R-:W-:Y:S01]  /*11bf0*/  SHF.L.U32 R4, R18, 0x1f, RZ ;  /* 0x0000001f12047819 */ /* 0x000fe200000006ff */
[C---:B0-----:R-:W-:Y:S02]  /*11c00*/  VIADD R3, R17.reuse, 0x1 ;  /* 0x0000000111037836 */ /* 0x041fe40000000000 */
[----:B------:R-:W-:-:S03]  /*11c10*/  IMAD R7, R17, 0x8, R2 ;  /* 0x0000000811077824 */ /* 0x000fc600078e0202 */
[C---:B------:R-:W-:Y:S01]  /*11c20*/  ISETP.NE.AND P2, PT, R3.reuse, 0x2, PT ;  /* 0x000000020300780c */ /* 0x040fe20003f45270 */
[----:B------:R-:W0:Y:S03]  /*11c30*/  SYNCS.PHASECHK.TRANS64.TRYWAIT P1, [R7+URZ], R4 ;  /* 0x00000004070075a7 */ /* 0x000e26000802017f */
[----:B------:R-:W-:Y:S02]  /*11c40*/  SEL R5, RZ, 0x1, P2 ;  /* 0x00000001ff057807 */ /* 0x000fe40001000000 */
[----:B------:R-:W-:Y:S02]  /*11c50*/  SEL R3, R3, RZ, P2 ;  /* 0x000000ff03037207 */ /* 0x000fe40001000000 */
[----:B------:R-:W-:-:S03]  /*11c60*/  LOP3.LUT R5, R18, R5, RZ, 0x3c, !PT ;  /* 0x0000000512057212 */ /* 0x000fc600078e3cff */
[----:B------:R-:W-:Y:S01]  /*11c70*/  IMAD R9, R3, 0x8, R2 ;  /* 0x0000000803097824 */ /* 0x000fe200078e0202 */
[----:B------:R-:W-:Y:S01]  /*11c80*/  SHF.L.U32 R2, R5, 0x1f, RZ ;  /* 0x0000001f05027819 */ /* 0x000fe200000006ff */
[----:B0-----:R-:W-:Y:S06]  /*11c90*/  @!P1 BRA `(.L_x_374) ;  /* 0x0000000800249947 */ /* 0x001fec0003800000 */
.L_x_405:
[----:B------:R-:W1:Y:S02]  /*11ca0*/  SYNCS.PHASECHK.TRANS64.TRYWAIT P1, [R9+URZ], R2 ;  /* 0x00000002090075a7 */ /* 0x000e64000802017f */
[----:B-1----:R-:W-:Y:S05]  /*11cb0*/  @!P1 BRA `(.L_x_375) ;  /* 0x0000000800309947 */ /* 0x002fea0003800000 */
.L_x_406:
[----:B------:R-:W-:Y:S05]  /*11cc0*/  @!P0 BRA `(.L_x_376) ;  /* 0x0000000000048947 */ /* 0x000fea0003800000 */
[----:B------:R-:W-:Y:S01]  /*11cd0*/  BPT.TRAP 0x1 ;  /* 0x000000040000795c */ /* 0x000fe20000300000 */
.L_x_376:
[----:B------:R-:W-:-:S04]  /*11ce0*/  IMAD R17, R17, 0x8, R0 ;  /* 0x0000000811117824 */ /* 0x000fc800078e0200 */
[----:B------:R-:W2:Y:S02]  /*11cf0*/  SYNCS.PHASECHK.TRANS64.TRYWAIT P1, [R17+URZ+0x33460], R4 ;  /* 0x03346004110075a7 */ /* 0x000ea4000802017f */
[----:B--2---:R-:W-:Y:S05]  /*11d00*/  @!P1 BRA `(.L_x_377) ;  /* 0x0000000800309947 */ /* 0x004fea0003800000 */
.L_x_407:
[----:B------:R-:W-:Y:S05]  /*11d10*/  @!P0 BRA `(.L_x_378) ;  /* 0x0000000000048947 */ /* 0x000fea0003800000 */
[----:B------:R-:W-:Y:S01]  /*11d20*/  BPT.TRAP 0x1 ;  /* 0x000000040000795c */ /* 0x000fe20000300000 */
.L_x_378:
[----:B------:R-:W-:-:S04]  /*11d30*/  IMAD R3, R3, 0x8, R0 ;  /* 0x0000000803037824 */ /* 0x000fc800078e0200 */
[----:B------:R-:W3:Y:S02]  /*11d40*/  SYNCS.PHASECHK.TRANS64.TRYWAIT P1, [R3+URZ+0x33460], R2 ;  /* 0x03346002030075a7 */ /* 0x000ee4000802017f */
[----:B---3--:R-:W-:Y:S05]  /*11d50*/  @!P1 BRA `(.L_x_379) ;  /* 0x0000000800309947 */ /* 0x008fea0003800000 */
.L_x_408:
[----:B------:R-:W-:Y:S05]  /*11d60*/  @!P0 BRA `(.L_x_380) ;  /* 0x0000000000048947 */ /* 0x000fea0003800000 */
[----:B------:R-:W-:Y:S01]  /*11d70*/  BPT.TRAP 0x1 ;  /* 0x000000040000795c */ /* 0x000fe20000300000 */
.L_x_380:
[----:B------:R-:W4:Y:S02]  /*11d80*/  SYNCS.PHASECHK.TRANS64.TRYWAIT P0, [R17+URZ+0x33480], R4 ;  /* 0x03348004110075a7 */ /* 0x000f24000800017f */
[----:B----4-:R-:W-:Y:S05]  /*11d90*/  @!P0 BRA `(.L_x_381) ;  /* 0x0000000800348947 */ /* 0x010fea0003800000 */
.L_x_382:
[----:B------:R0:W0:Y:S02]  /*11da0*/  SYNCS.PHASECHK.TRANS64.TRYWAIT P0, [R3+URZ+0x33480], R2 ;  /* 0x03348002030075a7 */ /* 0x000024000800017f */
[----:B0-----:R-:W-:Y:S05]  /*11db0*/  @!P0 NANOSLEEP.SYNCS 0x989680 ;  /* 0x009896800000895d */ /* 0x001fea0003900000 */
[----:B------:R-:W0:Y:S02]  /*11dc0*/  @!P0 SYNCS.PHASECHK.TRANS64 P0, [R3+URZ+0x33480], R2 ;  /* 0x03348002030085a7 */ /* 0x000e24000800007f */
[----:B0-----:R-:W-:Y:S05]  /*11dd0*/  @!P0 BRA `(.L_x_382) ;  /* 0xfffffffc00f08947 */ /* 0x001fea000383ffff */
.L_x_371:
[----:B------:R-:W-:Y:S05]  /*11de0*/  BSYNC B0 ;  /* 0x0000000000007941 */ /* 0x000fea0003800000 */
.L_x_370:
[----:B------:R-:W-:Y:S05]  /*11df0*/  EXIT ;  /* 0x000000000000794d */ /* 0x000fea0003800000 */
.L_x_254:
[----:B0-----:R0:W1:Y:S02]  /*11e00*/  SYNCS.PHASECHK.TRANS64.TRYWAIT P1, [R3+URZ+0x33400], R10 ;  /* 0x0334000a030075a7 */ /* 0x001064000802017f */
[----:B-1----:R-:W-:Y:S05]  /*11e10*/  @!P1 NANOSLEEP.SYNCS 0x989680 ;  /* 0x009896800000995d */ /* 0x002fea0003900000 */
[----:B------:R-:W1:Y:S02]  /*11e20*/  @!P1 SYNCS.PHASECHK.TRANS64 P1, [R3+URZ+0x33400], R10 ;  /* 0x0334000a030095a7 */ /* 0x000e64000802007f */
[----:B-1----:R-:W-:Y:S05]  /*11e30*/  @!P1 BRA `(.L_x_254) ;  /* 0xfffffffc00f09947 */ /* 0x002fea000383ffff */
[----:B------:R-:W-:Y:S05]  /*11e40*/  BRA `(.L_x_383) ;  /* 0xfffffefc00187947 */ /* 0x000fea000383ffff */
.L_x_258:
[----:B--2---:R2:W3:Y:S02]  /*11e50*/  SYNCS.PHASECHK.TRANS64.TRYWAIT P1, [R5+URZ+0x33430], R6 ;  /* 0x03343006050075a7 */ /* 0x0044e4000802017f */
[----:B---3--:R-:W-:Y:S05]  /*11e60*/  @!P1 NANOSLEEP.SYNCS 0x989680 ;  /* 0x009896800000995d */ /* 0x008fea0003900000 */
[----:B------:R-:W3:Y:S02]  /*11e70*/  @!P1 SYNCS.PHASECHK.TRANS64 P1, [R5+URZ+0x33430], R6 ;  /* 0x03343006050095a7 */ /* 0x000ee4000802007f */
[----:B---3--:R-:W-:Y:S05]  /*11e80*/  @!P1 BRA `(.L_x_258) ;  /* 0xfffffffc00f09947 */ /* 0x008fea000383ffff */
[----:B------:R-:W-:Y:S05]  /*11e90*/  BRA `(.L_x_257) ;  /* 0xfffffefc00407947 */ /* 0x000fea000383ffff */
.L_x_263:
[----:B-1----:R-:W-:-:S04]  /*11ea0*/  IMAD.U32 R4, RZ, RZ, UR6 ;  /* 0x00000006ff047e24 */ /* 0x002fc8000f8e00ff */
[----:B------:R1:W2:Y:S03]  /*11eb0*/  SYNCS.PHASECHK.TRANS64.TRYWAIT P1, [R4+URZ+0x33430], R3 ;  /* 0x03343003040075a7 */ /* 0x0002a6000802017f */
[----:B--2---:R-:W-:Y:S05]  /*11ec0*/  @!P1 NANOSLEEP.SYNCS 0x989680 ;  /* 0x009896800000995d */ /* 0x004fea0003900000 */
[----:B------:R-:W2:Y:S02]  /*11ed0*/  @!P1 SYNCS.PHASECHK.TRANS64 P1, [R4+URZ+0x33430], R3 ;  /* 0x03343003040095a7 */ /* 0x000ea4000802007f */
[----:B--2---:R-:W-:Y:S05]  /*11ee0*/  @!P1 BRA `(.L_x_263) ;  /* 0xfffffffc00ec9947 */ /* 0x004fea000383ffff */
[----:B------:R-:W-:Y:S05]  /*11ef0*/  BRA `(.L_x_260) ;  /* 0xffffff3c00407947 */ /* 0x000fea000383ffff */
.L_x_267:
[----:B-1----:R-:W-:-:S04]  /*11f00*/  IMAD.U32 R4, RZ, RZ, UR6 ;  /* 0x00000006ff047e24 */ /* 0x002fc8000f8e00ff */
[----:B------:R1:W2:Y:S03]  /*11f10*/  SYNCS.PHASECHK.TRANS64.TRYWAIT P1, [R4+URZ+0x33450], R3 ;  /* 0x03345003040075a7 */ /* 0x0002a6000802017f */
[----:B--2---:R-:W-:Y:S05]  /*11f20*/  @!P1 NANOSLEEP.SYNCS 0x989680 ;  /* 0x009896800000995d */ /* 0x004fea0003900000 */
[----:B------:R-:W2:Y:S02]  /*11f30*/  @!P1 SYNCS.PHASECHK.TRANS64 P1, [R4+URZ+0x33450], R3 ;  /* 0x03345003040095a7 */ /* 0x000ea4000802007f */
[----:B--2---:R-:W-:Y:S05]  /*11f40*/  @!P1 BRA `(.L_x_267) ;  /* 0xfffffffc00ec9947 */ /* 0x004fea000383ffff */
[----:B------:R-:W-:Y:S05]  /*11f50*/  BRA `(.L_x_264) ;  /* 0xffffff48004c7947 */ /* 0x000fea000383ffff */
.L_x_273:
[----:B-1----:R1:W2:Y:S02]  /*11f60*/  SYNCS.PHASECHK.TRANS64.TRYWAIT P1, [R21+URZ+0x33450], R0 ;  /* 0x03345000150075a7 */ /* 0x0022a4000802017f */
[----:B--2---:R-:W-:Y:S05]  /*11f70*/  @!P1 NANOSLEEP.SYNCS 0x989680 ;  /* 0x009896800000995d */ /* 0x004fea0003900000 */
[----:B------:R-:W2:Y:S02]  /*11f80*/  @!P1 SYNCS.PHASECHK.TRANS64 P1, [R21+URZ+0x33450], R0 ;  /* 0x03345000150095a7 */ /* 0x000ea4000802007f */
[----:B--2---:R-:W-:Y:S05]  /*11f90*/  @!P1 BRA `(.L_x_273) ;  /* 0xfffffffc00f09947 */ /* 0x004fea000383ffff */
[----:B------:R-:W-:Y:S05]  /*11fa0*/  BRA `(.L_x_272) ;  /* 0xffffff7400587947 */ /* 0x000fea000383ffff */
.L_x_313:
[----:B------:R-:W-:Y:S02]  /*11fb0*/  IMAD.MOV.U32 R13, RZ, RZ, R4 ;  /* 0x000000ffff0d7224 */ /* 0x000fe400078e0004 */
[----:B------:R-:W-:Y:S02]  /*11fc0*/  IMAD.MOV.U32 R12, RZ, RZ, RZ ;  /* 0x000000ffff0c7224 */ /* 0x000fe400078e00ff */
[----:B------:R-:W-:Y:S02]  /*11fd0*/  IMAD.MOV.U32 R11, RZ, RZ, 0x1f ;  /* 0x0000001fff0b7424 */ /* 0x000fe400078e00ff */
[----:B------:R-:W-:-:S07]  /*11fe0*/  IMAD.MOV.U32 R15, RZ, RZ, -0x1 ;  /* 0xffffffffff0f7424 */ /* 0x000fce00078e00ff */
[----:B------:R-:W-:Y:S05]  /*11ff0*/  WARPSYNC.COLLECTIVE R15, `(.L_x_384) ;  /* 0x000000000f087348 */ /* 0x000fea0003c00000 */
[----:B------:R0:W1:Y:S02]  /*12000*/  SHFL.IDX P6, R14, R13, R12, R11 ;  /* 0x0000000c0d0e7389 */ /* 0x00006400000c000b */
[----:B01----:R-:W-:Y:S01]  /*12010*/  ENDCOLLECTIVE ;  /* 0x000000000000791b */ /* 0x003fe20003800000 */
.L_x_384:
[----:B------:R-:W-:Y:S05]  /*12020*/  BRA `(.L_x_385) ;  /* 0xffffffc800787947 */ /* 0x000fea000383ffff */
.L_x_315:
[----:B------:R-:W-:Y:S01]  /*12030*/  BSSY B0, `(.L_x_386) ;  /* 0x0000006000007945 */ /* 0x000fe20003800000 */
[----:B------:R-:W-:-:S07]  /*12040*/  IMAD.MOV.U32 R15, RZ, RZ, -0x1 ;  /* 0xffffffffff0f7424 */ /* 0x000fce00078e00ff */
[----:B0-----:R-:W-:Y:S05]  /*12050*/  WARPSYNC.COLLECTIVE R15, `(.L_x_387) ;  /* 0x000000000f0c7348 */ /* 0x001fea0003c00000 */
[----:B------:R-:W-:Y:S02]  /*12060*/  ELECT P6, UR62, PT ;  /* 0x00000000003e782f */ /* 0x000fe400038c0000 */
[----:B------:R-:W-:Y:S01]  /*12070*/  MOV R14, UR62 ;  /* 0x0000003e000e7c02 */ /* 0x000fe20008000f00 */
[----:B0-----:R-:W-:Y:S10]  /*12080*/  ENDCOLLECTIVE ;  /* 0x000000000000791b */ /* 0x001ff40003800000 */
.L_x_387:
[----:B------:R-:W-:Y:S05]  /*12090*/  BSYNC B0 ;  /* 0x0000000000007941 */ /* 0x000fea0003800000 */
.L_x_386:
[----:B------:R-:W-:Y:S05]  /*120a0*/  BRA `(.L_x_388) ;  /* 0xffffffc800787947 */ /* 0x000fea000383ffff */
.L_x_318:
[----:B0-----:R0:W1:Y:S02]  /*120b0*/  SYNCS.PHASECHK.TRANS64.TRYWAIT P2, [R4+URZ+0x33480], R3 ;  /* 0x03348003040075a7 */ /* 0x001064000804017f */
[----:B-1----:R-:W-:Y:S05]  /*120c0*/  @!P2 NANOSLEEP.SYNCS 0x989680 ;  /* 0x009896800000a95d */ /* 0x002fea0003900000 */
[----:B------:R-:W1:Y:S02]  /*120d0*/  @!P2 SYNCS.PHASECHK.TRANS64 P2, [R4+URZ+0x33480], R3 ;  /* 0x033480030400a5a7 */ /* 0x000e64000804007f */
[----:B-1----:R-:W-:Y:S05]  /*120e0*/  @!P2 BRA `(.L_x_318) ;  /* 0xfffffffc00f0a947 */ /* 0x002fea000383ffff */
[----:B------:R-:W-:Y:S05]  /*120f0*/  BRA `(.L_x_389) ;  /* 0xffffffc800cc7947 */ /* 0x000fea000383ffff */
.L_x_320:
[----:B-1----:R1:W2:Y:S02]  /*12100*/  SYNCS.PHASECHK.TRANS64.TRYWAIT P2, [R4+URZ+0x33440], R3 ;  /* 0x03344003040075a7 */ /* 0x0022a4000804017f */
[----:B--2---:R-:W-:Y:S05]  /*12110*/  @!P2 NANOSLEEP.SYNCS 0x989680 ;  /* 0x009896800000a95d */ /* 0x004fea0003900000 */
[----:B------:R-:W2:Y:S02]  /*12120*/  @!P2 SYNCS.PHASECHK.TRANS64 P2, [R4+URZ+0x33440], R3 ;  /* 0x033440030400a5a7 */ /* 0x000ea4000804007f */
[----:B--2---:R-:W-:Y:S05]  /*12130*/  @!P2 BRA `(.L_x_320) ;  /* 0xfffffffc00f0a947 */ /* 0x004fea000383ffff */
[----:B------:R-:W-:Y:S05]  /*12140*/  BRA `(.L_x_390) ;  /* 0xffffffcc004c7947 */ /* 0x000fea000383ffff */
.L_x_323:
[----:B0-----:R-:W-:-:S04]  /*12150*/  IMAD.U32 R3, RZ, RZ, UR41 ;  /* 0x00000029ff037e24 */ /* 0x001fc8000f8e00ff */
[----:B------:R0:W1:Y:S03]  /*12160*/  SYNCS.PHASECHK.TRANS64.TRYWAIT P0, [R3+URZ+0x33420], R2 ;  /* 0x03342002030075a7 */ /* 0x000066000800017f */
[----:B-1----:R-:W-:Y:S05]  /*12170*/  @!P0 NANOSLEEP.SYNCS 0x989680 ;  /* 0x009896800000895d */ /* 0x002fea0003900000 */
[----:B------:R-:W1:Y:S02]  /*12180*/  @!P0 SYNCS.PHASECHK.TRANS64 P0, [R3+URZ+0x33420], R2 ;  /* 0x03342002030085a7 */ /* 0x000e64000800007f */
[----:B-1----:R-:W-:Y:S05]  /*12190*/  @!P0 BRA `(.L_x_323) ;  /* 0xfffffffc00ec8947 */ /* 0x002fea000383ffff */
[----:B------:R-:W-:Y:S05]  /*121a0*/  BRA `(.L_x_391) ;  /* 0xffffffd000587947 */ /* 0x000fea000383ffff */
.L_x_329:
[----:B0-----:R0:W1:Y:S02]  /*121b0*/  SYNCS.PHASECHK.TRANS64.TRYWAIT P0, [R6+URZ+0x33480], R4 ;  /* 0x03348004060075a7 */ /* 0x001064000800017f */
[----:B-1----:R-:W-:Y:S05]  /*121c0*/  @!P0 NANOSLEEP.SYNCS 0x989680 ;  /* 0x009896800000895d */ /* 0x002fea0003900000 */
[----:B------:R-:W1:Y:S02]  /*121d0*/  @!P0 SYNCS.PHASECHK.TRANS64 P0, [R6+URZ+0x33480], R4 ;  /* 0x03348004060085a7 */ /* 0x000e64000800007f */
[----:B-1----:R-:W-:Y:S05]  /*121e0*/  @!P0 BRA `(.L_x_329) ;  /* 0xfffffffc00f08947 */ /* 0x002fea000383ffff */
[----:B------:R-:W-:Y:S05]  /*121f0*/  BRA `(.L_x_392) ;  /* 0xffffffd000fc7947 */ /* 0x000fea000383ffff */
.L_x_336:
[----:B-1----:R1:W2:Y:S02]  /*12200*/  SYNCS.PHASECHK.TRANS64.TRYWAIT P0, [R6+URZ+0x33440], R4 ;  /* 0x03344004060075a7 */ /* 0x0022a4000800017f */
[----:B--2---:R-:W-:Y:S05]  /*12210*/  @!P0 NANOSLEEP.SYNCS 0x989680 ;  /* 0x009896800000895d */ /* 0x004fea0003900000 */
[----:B------:R-:W2:Y:S02]  /*12220*/  @!P0 SYNCS.PHASECHK.TRANS64 P0, [R6+URZ+0x33440], R4 ;  /* 0x03344004060085a7 */ /* 0x000ea4000800007f */
[----:B--2---:R-:W-:Y:S05]  /*12230*/  @!P0 BRA `(.L_x_336) ;  /* 0xfffffffc00f08947 */ /* 0x004fea000383ffff */
[----:B------:R-:W-:Y:S05]  /*12240*/  BRA `(.L_x_393) ;  /* 0xffffffd400fc7947 */ /* 0x000fea000383ffff */
.L_x_344:
[----:B0-----:R0:W1:Y:S02]  /*12250*/  SYNCS.PHASECHK.TRANS64.TRYWAIT P2, [R13+URZ+0x33470], R4 ;  /* 0x033470040d0075a7 */ /* 0x001064000804017f */
[----:B-1----:R-:W-:Y:S05]  /*12260*/  @!P2 NANOSLEEP.SYNCS 0x989680 ;  /* 0x009896800000a95d */ /* 0x002fea0003900000 */
[----:B------:R-:W1:Y:S02]  /*12270*/  @!P2 SYNCS.PHASECHK.TRANS64 P2, [R13+URZ+0x33470], R4 ;  /* 0x033470040d00a5a7 */ /* 0x000e64000804007f */
[----:B-1----:R-:W-:Y:S05]  /*12280*/  @!P2 BRA `(.L_x_344) ;  /* 0xfffffffc00f0a947 */ /* 0x002fea000383ffff */
[----:B------:R-:W-:Y:S05]  /*12290*/  BRA `(.L_x_394) ;  /* 0xffffffdc00107947 */ /* 0x000fea000383ffff */
.L_x_346:
[----:B-1----:R1:W2:Y:S02]  /*122a0*/  SYNCS.PHASECHK.TRANS64.TRYWAIT P2, [R13+URZ+0x33460], R2 ;  /* 0x033460020d0075a7 */ /* 0x0022a4000804017f */
[----:B--2---:R-:W-:Y:S05]  /*122b0*/  @!P2 NANOSLEEP.SYNCS 0x989680 ;  /* 0x009896800000a95d */ /* 0x004fea0003900000 */
[----:B------:R-:W2:Y:S02]  /*122c0*/  @!P2 SYNCS.PHASECHK.TRANS64 P2, [R13+URZ+0x33460], R2 ;  /* 0x033460020d00a5a7 */ /* 0x000ea4000804007f */
[----:B--2---:R-:W-:Y:S05]  /*122d0*/  @!P2 BRA `(.L_x_346) ;  /* 0xfffffffc00f0a947 */ /* 0x004fea000383ffff */
[----:B------:R-:W-:Y:S05]  /*122e0*/  BRA `(.L_x_395) ;  /* 0xffffffdc00187947 */ /* 0x000fea000383ffff */
.L_x_353:
[----:B0-----:R0:W1:Y:S02]  /*122f0*/  SYNCS.PHASECHK.TRANS64.TRYWAIT P0, [R3+URZ+0x33470], R0 ;  /* 0x03347000030075a7 */ /* 0x001064000800017f */
[----:B-1----:R-:W-:Y:S05]  /*12300*/  @!P0 NANOSLEEP.SYNCS 0x989680 ;  /* 0x009896800000895d */ /* 0x002fea0003900000 */
[----:B------:R-:W1:Y:S02]  /*12310*/  @!P0 SYNCS.PHASECHK.TRANS64 P0, [R3+URZ+0x33470], R0 ;  /* 0x03347000030085a7 */ /* 0x000e64000800007f */
[----:B-1----:R-:W-:Y:S05]  /*12320*/  @!P0 BRA `(.L_x_353) ;  /* 0xfffffffc00f08947 */ /* 0x002fea000383ffff */
[----:B------:R-:W-:Y:S05]  /*12330*/  BRA `(.L_x_396) ;  /* 0xffffffe4003c7947 */ /* 0x000fea000383ffff */
.L_x_355:
[----:B0-----:R0:W1:Y:S02]  /*12340*/  SYNCS.PHASECHK.TRANS64.TRYWAIT P0, [R3+URZ+0x33460], R0 ;  /* 0x03346000030075a7 */ /* 0x001064000800017f */
[----:B-1----:R-:W-:Y:S05]  /*12350*/  @!P0 NANOSLEEP.SYNCS 0x989680 ;  /* 0x009896800000895d */ /* 0x002fea0003900000 */
[----:B------:R-:W1:Y:S02]  /*12360*/  @!P0 SYNCS.PHASECHK.TRANS64 P0, [R3+URZ+0x33460], R0 ;  /* 0x03346000030085a7 */ /* 0x000e64000800007f */
[----:B-1----:R-:W-:Y:S05]  /*12370*/  @!P0 BRA `(.L_x_355) ;  /* 0xfffffffc00f08947 */ /* 0x002fea000383ffff */
[----:B------:R-:W-:Y:S05]  /*12380*/  BRA `(.L_x_397) ;  /* 0xffffffe400407947 */ /* 0x000fea000383ffff */
.L_x_368:
[----:B0-----:R0:W1:Y:S02]  /*12390*/  SYNCS.PHASECHK.TRANS64.TRYWAIT P0, [R0+URZ+0x33420], R3 ;  /* 0x03342003000075a7 */ /* 0x001064000800017f */
[----:B-1----:R-:W-:Y:S05]  /*123a0*/  @!P0 NANOSLEEP.SYNCS 0x989680 ;  /* 0x009896800000895d */ /* 0x002fea0003900000 */
[----:B------:R-:W1:Y:S02]  /*123b0*/  @!P0 SYNCS.PHASECHK.TRANS64 P0, [R0+URZ+0x33420], R3 ;  /* 0x03342003000085a7 */ /* 0x000e64000800007f */
[----:B-1----:R-:W-:Y:S05]  /*123c0*/  @!P0 BRA `(.L_x_368) ;  /* 0xfffffffc00f08947 */ /* 0x002fea000383ffff */
[----:B------:R-:W-:Y:S05]  /*123d0*/  BRA `(.L_x_398) ;  /* 0xfffffff400b47947 */ /* 0x000fea000383ffff */
.L_x_369:
[----:B------:R-:W1:Y:S01]  /*123e0*/  S2R R2, SR_TID.X ;  /* 0x0000000000027919 */ /* 0x000e620000002100 */
[----:B------:R-:W-:Y:S01]  /*123f0*/  BSSY B0, `(.L_x_399) ;  /* 0x000000a000007945 */ /* 0x000fe20003800000 */
[----:B------:R-:W-:Y:S02]  /*12400*/  IMAD.MOV.U32 R12, RZ, RZ, RZ ;  /* 0x000000ffff0c7224 */ /* 0x000fe400078e00ff */
[----:B------:R-:W-:Y:S02]  /*12410*/  IMAD.MOV.U32 R11, RZ, RZ, 0x1f ;  /* 0x0000001fff0b7424 */ /* 0x000fe400078e00ff */
[----:B------:R-:W-:Y:S01]  /*12420*/  IMAD.MOV.U32 R15, RZ, RZ, -0x1 ;  /* 0xffffffffff0f7424 */ /* 0x000fe200078e00ff */
[----:B-1----:R-:W-:-:S04]  /*12430*/  SHF.R.U32.HI R2, RZ, 0x5, R2 ;  /* 0x00000005ff027819 */ /* 0x002fc80000011602 */
[----:B------:R-:W-:-:S05]  /*12440*/  LOP3.LUT R2, R2, 0x3, RZ, 0xc0, !PT ;  /* 0x0000000302027812 */ /* 0x000fca00078ec0ff */
[----:B------:R-:W-:-:S07]  /*12450*/  IMAD.MOV.U32 R13, RZ, RZ, R2 ;  /* 0x000000ffff0d7224 */ /* 0x000fce00078e0002 */
[----:B0-----:R-:W-:Y:S05]  /*12460*/  WARPSYNC.COLLECTIVE R15, `(.L_x_400) ;  /* 0x000000000f087348 */ /* 0x001fea0003c00000 */
[----:B------:R1:W2:Y:S02]  /*12470*/  SHFL.IDX P6, R14, R13, R12, R11 ;  /* 0x0000000c0d0e7389 */ /* 0x0002a400000c000b */
[----:B012---:R-:W-:Y:S01]  /*12480*/  ENDCOLLECTIVE ;  /* 0x000000000000791b */ /* 0x007fe20003800000 */
.L_x_400:
[----:B------:R-:W-:Y:S05]  /*12490*/  BSYNC B0 ;  /* 0x0000000000007941 */ /* 0x000fea0003800000 */
.L_x_399:
[----:B------:R-:W-:Y:S05]  /*124a0*/  BRA `(.L_x_401) ;  /* 0xfffffff4009c7947 */ /* 0x000fea000383ffff */
.L_x_372:
[----:B------:R-:W-:Y:S01]  /*124b0*/  BSSY B1, `(.L_x_402) ;  /* 0x0000006000017945 */ /* 0x000fe20003800000 */
[----:B------:R-:W-:-:S07]  /*124c0*/  IMAD.MOV.U32 R15, RZ, RZ, -0x1 ;  /* 0xffffffffff0f7424 */ /* 0x000fce00078e00ff */
[----:B01----:R-:W-:Y:S05]  /*124d0*/  WARPSYNC.COLLECTIVE R15, `(.L_x_403) ;  /* 0x000000000f0c7348 */ /* 0x003fea0003c00000 */
[----:B------:R-:W-:Y:S02]  /*124e0*/  ELECT P6, UR62, PT ;  /* 0x00000000003e782f */ /* 0x000fe400038c0000 */
[----:B------:R-:W-:Y:S01]  /*124f0*/  MOV R14, UR62 ;  /* 0x0000003e000e7c02 */ /* 0x000fe20008000f00 */
[----:B01----:R-:W-:Y:S10]  /*12500*/  ENDCOLLECTIVE ;  /* 0x000000000000791b */ /* 0x003ff40003800000 */
.L_x_403:
[----:B------:R-:W-:Y:S05]  /*12510*/  BSYNC B1 ;  /* 0x0000000000017941 */ /* 0x000fea0003800000 */
.L_x_402:
[----:B------:R-:W-:Y:S05]  /*12520*/  BRA `(.L_x_404) ;  /* 0xfffffff400947947 */ /* 0x000fea000383ffff */
.L_x_374:
[----:B0-----:R0:W1:Y:S02]  /*12530*/  SYNCS.PHASECHK.TRANS64.TRYWAIT P1, [R7+URZ], R4 ;  /* 0x00000004070075a7 */ /* 0x001064000802017f */
[----:B-1----:R-:W-:Y:S05]  /*12540*/  @!P1 NANOSLEEP.SYNCS 0x989680 ;  /* 0x009896800000995d */ /* 0x002fea0003900000 */
[----:B------:R-:W1:Y:S02]  /*12550*/  @!P1 SYNCS.PHASECHK.TRANS64 P1, [R7+URZ], R4 ;  /* 0x00000004070095a7 */ /* 0x000e64000802007f */
[----:B-1----:R-:W-:Y:S05]  /*12560*/  @!P1 BRA `(.L_x_374) ;  /* 0xfffffffc00f09947 */ /* 0x002fea000383ffff */
[----:B------:R-:W-:Y:S05]  /*12570*/  BRA `(.L_x_405) ;  /* 0xfffffff400c87947 */ /* 0x000fea000383ffff */
.L_x_375:
[----:B-1----:R1:W2:Y:S02]  /*12580*/  SYNCS.PHASECHK.TRANS64.TRYWAIT P1, [R9+URZ], R2 ;  /* 0x00000002090075a7 */ /* 0x0022a4000802017f */
[----:B--2---:R-:W-:Y:S05]  /*12590*/  @!P1 NANOSLEEP.SYNCS 0x989680 ;  /* 0x009896800000995d */ /* 0x004fea0003900000 */
[----:B------:R-:W2:Y:S02]  /*125a0*/  @!P1 SYNCS.PHASECHK.TRANS64 P1, [R9+URZ], R2 ;  /* 0x00000002090095a7 */ /* 0x000ea4000802007f */
[----:B--2---:R-:W-:Y:S05]  /*125b0*/  @!P1 BRA `(.L_x_375) ;  /* 0xfffffffc00f09947 */ /* 0x004fea000383ffff */
[----:B------:R-:W-:Y:S05]  /*125c0*/  BRA `(.L_x_406) ;  /* 0xfffffff400bc7947 */ /* 0x000fea000383ffff */
.L_x_377:
[----:B--2---:R2:W3:Y:S02]  /*125d0*/  SYNCS.PHASECHK.TRANS64.TRYWAIT P1, [R17+URZ+0x33460], R4 ;  /* 0x03346004110075a7 */ /* 0x0044e4000802017f */
[----:B---3--:R-:W-:Y:S05]  /*125e0*/  @!P1 NANOSLEEP.SYNCS 0x989680 ;  /* 0x009896800000995d */ /* 0x008fea0003900000 */
[----:B------:R-:W3:Y:S02]  /*125f0*/  @!P1 SYNCS.PHASECHK.TRANS64 P1, [R17+URZ+0x33460], R4 ;  /* 0x03346004110095a7 */ /* 0x000ee4000802007f */
[----:B---3--:R-:W-:Y:S05]  /*12600*/  @!P1 BRA `(.L_x_377) ;  /* 0xfffffffc00f09947 */ /* 0x008fea000383ffff */
[----:B------:R-:W-:Y:S05]  /*12610*/  BRA `(.L_x_407) ;  /* 0xfffffff400bc7947 */ /* 0x000fea000383ffff */
.L_x_379:
[----:B---3--:R3:W4:Y:S02]  /*12620*/  SYNCS.PHASECHK.TRANS64.TRYWAIT P1, [R3+URZ+0x33460], R2 ;  /* 0x03346002030075a7 */ /* 0x008724000802017f */
[----:B----4-:R-:W-:Y:S05]  /*12630*/  @!P1 NANOSLEEP.SYNCS 0x989680 ;  /* 0x009896800000995d */ /* 0x010fea0003900000 */
[----:B------:R-:W4:Y:S02]  /*12640*/  @!P1 SYNCS.PHASECHK.TRANS64 P1, [R3+URZ+0x33460], R2 ;  /* 0x03346002030095a7 */ /* 0x000f24000802007f */
[----:B----4-:R-:W-:Y:S05]  /*12650*/  @!P1 BRA `(.L_x_379) ;  /* 0xfffffffc00f09947 */ /* 0x010fea000383ffff */
[----:B------:R-:W-:Y:S05]  /*12660*/  BRA `(.L_x_408) ;  /* 0xfffffff400bc7947 */ /* 0x000fea000383ffff */
.L_x_381:
[----:B----4-:R4:W0:Y:S02]  /*12670*/  SYNCS.PHASECHK.TRANS64.TRYWAIT P0, [R17+URZ+0x33480], R4 ;  /* 0x03348004110075a7 */ /* 0x010824000800017f */
[----:B0-----:R-:W-:Y:S05]  /*12680*/  @!P0 NANOSLEEP.SYNCS 0x989680 ;  /* 0x009896800000895d */ /* 0x001fea0003900000 */
[----:B------:R-:W0:Y:S02]  /*12690*/  @!P0 SYNCS.PHASECHK.TRANS64 P0, [R17+URZ+0x33480], R4 ;  /* 0x03348004110085a7 */ /* 0x000e24000800007f */
[----:B0-----:R-:W-:Y:S05]  /*126a0*/  @!P0 BRA `(.L_x_381) ;  /* 0xfffffffc00f08947 */ /* 0x001fea000383ffff */
[----:B------:R-:W-:Y:S05]  /*126b0*/  BRA `(.L_x_382) ;  /* 0xfffffff400b87947 */ /* 0x000fea000383ffff */
.L_x_409:
        /* <DEDUP_REMOVED lines=12> */
.L_x_2702:


//--------------------- .text._ZN7cutlass13device_kernelIN5flash11enable_sm90INS1_16FlashAttnFwdSm90INS1_25CollectiveMainloopFwdSm90ILi2EN4cute5tupleIJNS5_1CILi1EEES8_S8_EEENS6_IJNS7_ILi128EEENS7_ILi160EEENS7_ILi192EEEEEELi192ENS_12float_e4m3_tEfNS_4arch4Sm90ELb0ELb0ELb1ELb1ELb0ELb1ELb0ELb1ELb1ELb0ELb0ELb0EEENS1_21CollectiveEpilogueFwdINS6_IJSA_SC_SB_EEES9_NS_10bfloat16_tESG_Li256ELb1ELb0ELb0ELb1EEENS1_36VarlenDynamicPersistentTileSchedulerILi128ELi160ELi256ELi128ELb0ELb0ELb1ELb0ELb1ELb1EEEEEEEEEvNT_6ParamsE --------------------------
	.section	.text._ZN7cutlass13device_kernelIN5flash11enable_sm90INS1_16FlashAttnFwdSm90INS1_25CollectiveMainloopFwdSm90ILi2EN4cute5tupleIJNS5_1CILi1EEES8_S8_EEENS6_IJNS7_ILi128EEENS7_ILi160EEENS7_ILi192EEEEEELi192ENS_12float_e4m3_tEfNS_4arch4Sm90ELb0ELb0ELb1ELb1ELb0ELb1ELb0ELb1ELb1ELb0ELb0ELb0EEENS1_21CollectiveEpilogueFwdINS6_IJSA_SC_SB_EEES9_NS_10bfloat16_tESG_Li256ELb1ELb0ELb0ELb1EEENS1_36VarlenDynamicPersistentTileSchedulerILi128ELi160ELi256ELi128ELb0ELb0ELb1ELb0ELb1ELb1EEEEEEEEEvNT_6ParamsE,"ax",@progbits
	.align	128
.text._ZN7cutlass13device_kernelIN5flash11enable_sm90INS1_16FlashAttnFwdSm90INS1_25CollectiveMainloopFwdSm90ILi2EN4cute5tupleIJNS5_1CILi1EEES8_S8_EEENS6_IJNS7_ILi128EEENS7_ILi160EEENS7_ILi192EEEEEELi192ENS_12float_e4m3_tEfNS_4arch4Sm90ELb0ELb0ELb1ELb1ELb0ELb1ELb0ELb1ELb1ELb0ELb0ELb0EEENS1_21CollectiveEpilogueFwdINS6_IJSA_SC_SB_EEES9_NS_10bfloat16_tESG_Li256ELb1ELb0ELb0ELb1EEENS1_36VarlenDynamicPersistentTileSchedulerILi128ELi160ELi256ELi128ELb0ELb0ELb1ELb0ELb1ELb1EEEEEEEEEvNT_6ParamsE:
        .type           _ZN7cutlass13device_kernelIN5flash11enable_sm90INS1_16FlashAttnFwdSm90INS1_25CollectiveMainloopFwdSm90ILi2EN4cute5tupleIJNS5_1CILi1EEES8_S8_EEENS6_IJNS7_ILi128EEENS7_ILi160EEENS7_ILi192EEEEEELi192ENS_12float_e4m3_tEfNS_4arch4Sm90ELb0ELb0ELb1ELb1ELb0ELb1ELb0ELb1ELb1ELb0ELb0ELb0EEENS1_21CollectiveEpilogueFwdINS6_IJSA_SC_SB_EEES9_NS_10bfloat16_tESG_Li256ELb1ELb0ELb0ELb1EEENS1_36VarlenDynamicPersistentTileSchedulerILi128ELi160ELi256ELi128ELb0ELb0ELb1ELb0ELb1ELb1EEEEEEEEEvNT_6ParamsE,@function
        .size           _ZN7cutlass13device_kernelIN5flash11enable_sm90INS1_16FlashAttnFwdSm90INS1_25CollectiveMainloopFwdSm90ILi2EN4cute5tupleIJNS5_1CILi1EEES8_S8_EEENS6_IJNS7_ILi128EEENS7_ILi160EEENS7_ILi192EEEEEELi192ENS_12float_e4m3_tEfNS_4arch4Sm90ELb0ELb0ELb1ELb1ELb0ELb1ELb0ELb1ELb1ELb0ELb0ELb0EEENS1_21CollectiveEpilogueFwdINS6_IJSA_SC_SB_EEES9_NS_10bfloat16_tESG_Li256ELb1ELb0ELb0ELb1EEENS1_36VarlenDynamicPersistentTileSchedulerILi128ELi160ELi256ELi128ELb0ELb0ELb1ELb0ELb1ELb1EEEEEEEEEvNT_6ParamsE,(.L_x_2703 - _ZN7cutlass13device_kernelIN5flash11enable_sm90INS1_16FlashAttnFwdSm90INS1_25CollectiveMainloopFwdSm90ILi2EN4cute5tupleIJNS5_1CILi1EEES8_S8_EEENS6_IJNS7_ILi128EEENS7_ILi160EEENS7_ILi192EEEEEELi192ENS_12float_e4m3_tEfNS_4arch4Sm90ELb0ELb0ELb1ELb1ELb0ELb1ELb0ELb1ELb1ELb0ELb0ELb0EEENS1_21CollectiveEpilogueFwdINS6_IJSA_SC_SB_EEES9_NS_10bfloat16_tESG_Li256ELb1ELb0ELb0ELb1EEENS1_36VarlenDynamicPersistentTileSchedulerILi128ELi160ELi256ELi128ELb0ELb0ELb1ELb0ELb1ELb1EEEEEEEEEvNT_6ParamsE)
        .other          _ZN7cutlass13device_kernelIN5flash11enable_sm90INS1_16FlashAttnFwdSm90INS1_25CollectiveMainloopFwdSm90ILi2EN4cute5tupleIJNS5_1CILi1EEES8_S8_EEENS6_IJNS7_ILi128EEENS7_ILi160EEENS7_ILi192EEEEEELi192ENS_12float_e4m3_tEfNS_4arch4Sm90ELb0ELb0ELb1ELb1ELb0ELb1ELb0ELb1ELb1ELb0ELb0ELb0EEENS1_21CollectiveEpilogueFwdINS6_IJSA_SC_SB_EEES9_NS_10bfloat16_tESG_Li256ELb1ELb0ELb0ELb1EEENS1_36VarlenDynamicPersistentTileSchedulerILi128ELi160ELi256ELi128ELb0ELb0ELb1ELb0ELb1ELb1EEEEEEEEEvNT_6ParamsE,@"STO_CUDA_ENTRY STV_DEFAULT"
_ZN7cutlass13device_kernelIN5flash11enable_sm90INS1_16FlashAttnFwdSm90INS1_25CollectiveMainloopFwdSm90ILi2EN4cute5tupleIJNS5_1CILi1EEES8_S8_EEENS6_IJNS7_ILi128EEENS7_ILi160EEENS7_ILi192EEEEEELi192ENS_12float_e4m3_tEfNS_4arch4Sm90ELb0ELb0ELb1ELb1ELb0ELb1ELb0ELb1ELb1ELb0ELb0ELb0EEENS1_21CollectiveEpilogueFwdINS6_IJSA_SC_SB_EEES9_NS_10bfloat16_tESG_Li256ELb1ELb0ELb0ELb1EEENS1_36VarlenDynamicPersistentTileSchedulerILi128ELi160ELi256ELi128ELb0ELb0ELb1ELb0ELb1ELb1EEEEEEEEEvNT_6ParamsE:
        /* <DEDUP_REMOVED lines=14> */
[----:B------:R-:W-:Y:S02]  /*00e0*/  UIADD3 UR12, UP3, UR4, 0x570, URZ ;  /* 0x00000570040c7890 */ /* 0x000fe4000ff7e03f */
[----:B------:R-:W-:-:S02]  /*00f0*/  UIADD3 UR4, UP4, UR4, 0x670, URZ ;  /* 0x0000067004047890 */ /* 0x000fc4000ff9e03f */
[----:B------:R-:W-:Y:S02]  /*0100*/  UIADD3.X UR7, URZ, UR5, URZ, UP0, !UPT ;  /* 0x000000053f077290 */ /* 0x000fe400087fe43f */
[----:B------:R-:W-:Y:S02]  /*0110*/  UIADD3.X UR9, URZ, UR5, URZ, UP1, !UPT ;  /* 0x000000053f097290 */ /* 0x000fe40008ffe43f */
[----:B------:R-:W-:Y:S02]  /*0120*/  UIADD3.X UR11, URZ, UR5, URZ, UP2, !UPT ;  /* 0x000000053f0b7290 */ /* 0x000fe400097fe43f */
[----:B------:R-:W-:Y:S02]  /*0130*/  UIADD3.X UR13, URZ, UR5, URZ, UP3, !UPT ;  /* 0x000000053f0d7290 */ /* 0x000fe40009ffe43f */
[----:B------:R-:W-:Y:S01]  /*0140*/  UIADD3.X UR5, URZ, UR5, URZ, UP4, !UPT ;  /* 0x000000053f057290 */ /* 0x000fe2000a7fe43f */
[----:B------:R0:W-:Y:S02]  /*0150*/  UTMACCTL.PF [UR6] ;  /* 0x00000000060079b9 */ /* 0x0001e40008040000 */
[----:B------:R0:W-:Y:S02]  /*0160*/  UTMACCTL.PF [UR8] ;  /* 0x00000000080079b9 */ /* 0x0001e40008040000 */
[----:B------:R0:W-:Y:S02]  /*0170*/  UTMACCTL.PF [UR10] ;  /* 0x000000000a0079b9 */ /* 0x0001e40008040000 */
[----:B------:R0:W-:Y:S02]  /*0180*/  UTMACCTL.PF [UR12] ;  /* 0x000000000c0079b9 */ /* 0x0001e40008040000 */
[----:B------:R0:W-:Y:S02]  /*0190*/  UTMACCTL.PF [UR4] ;  /* 0x00000000040079b9 */ /* 0x0001e40008040000 */
[----:B0-----:R-:W-:Y:S01]  /*01a0*/  NOP ;  /* 0x0000000000007918 */ /* 0x001fe20000000000 */
.L_x_411:
[----:B------:R-:W-:Y:S05]  /*01b0*/  BSYNC B0 ;  /* 0x0000000000007941 */ /* 0x000fea0003800000 */
.L_x_410:
        /* <DEDUP_REMOVED lines=41> */
.L_x_412:
        /* <DEDUP_REMOVED lines=22> */
.L_x_413:
        /* <DEDUP_REMOVED lines=18> */
.L_x_414:
        /* <DEDUP_REMOVED lines=22> */
.L_x_415:
        /* <DEDUP_REMOVED lines=22> */
.L_x_416:
[----:B------:R-:W-:Y:S01]  /*0990*/  PLOP3.LUT P0, PT, PT, PT, UP0, 0x80, 0x0 ;  /* 0x000000000000781c */ /* 0x000fe20003f0f008 */
[----:B------:R-:W-:Y:S01]  /*09a0*/  UMOV UR36, 0x1 ;  /* 0x0000000100247882 */ /* 0x000fe20000000000 */
[----:B------:R-:W-:Y:S01]  /*09b0*/  NOP ;  /* 0x0000000000007918 */ /* 0x000fe20000000000 */
[----:B------:R-:W-:Y:S01]  /*09c0*/  USEL UR36, UR36, 0x2, !UP0 ;  /* 0x0000000224247887 */ /* 0x000fe2000c000000 */
[----:B------:R-:W-:Y:S01]  /*09d0*/  BSSY B8, `(.L_x_417) ;  /* 0x00028d8000087945 */ /* 0x000fe20003800000 */
[----:B------:R-:W-:Y:S01]  /*09e0*/  ULDC.64 UR54, c[0x0][0x208] ;  /* 0x0000820000367ab9 */ /* 0x000fe20000000a00 */
[----:B012-4-:R-:W-:Y:S07]  /*09f0*/  BAR.SYNC.DEFER_BLOCKING 0x0 ;  /* 0x0000000000007b1d */ /* 0x017fee0000010000 */
[----:B------:R-:W-:Y:S05]  /*0a00*/  @!P0 BRA `(.L_x_418) ;  /* 0x0000022000ec8947 */ /* 0x000fea0003800000 */
.L_x_419:
[----:B------:R-:W-:-:S08]  /*0a10*/  NOP ;  /* 0x0000000000007918 */ /* 0x000fd00000000000 */
[----:B------:R-:W0:Y:S02]  /*0a20*/  USETMAXREG.TRY_ALLOC.CTAPOOL UP0, 0xf0 ;  /* 0x000000f0000079c8 */ /* 0x000e240008000600 */
[----:B0-----:R-:W-:-:S13]  /*0a30*/  PLOP3.LUT P0, PT, PT, PT, UP0, 0x80, 0x0 ;  /* 0x000000000000781c */ /* 0x001fda0003f0f008 */
[----:B------:R-:W-:Y:S05]  /*0a40*/  @!P0 BRA `(.L_x_419) ;  /* 0xfffffffc00f08947 */ /* 0x000fea000383ffff */
[----:B------:R-:W2:Y:S01]  /*0a50*/  LDL.LU R0, [R1] ;  /* 0x0000000001007983 */ /* 0x000ea20000300800 */
[----:B------:R-:W0:Y:S01]  /*0a60*/  S2R R2, SR_TID.X ;  /* 0x0000000000027919 */ /* 0x000e220000002100 */
[----:B------:R-:W1:Y:S01]  /*0a70*/  S2UR UR42, SR_CgaCtaId ;  /* 0x00000000002a79c3 */ /* 0x000e620000008800 */
[----:B------:R-:W-:Y:S01]  /*0a80*/  UMOV UR4, 0x400 ;  /* 0x0000040000047882 */ /* 0x000fe20000000000 */
[----:B0-----:R-:W-:-:S06]  /*0a90*/  SHF.R.U32.HI R2, RZ, 0x7, R2 ;  /* 0x00000007ff027819 */ /* 0x001fcc0000011602 */
[----:B------:R-:W-:Y:S06]  /*0aa0*/  BAR.ARV 0x8, 0x120 ;  /* 0x0204800000007b1d */ /* 0x000fec0000002000 */
[----:B------:R-:W-:-:S13]  /*0ab0*/  ISETP.NE.AND P0, PT, R2, 0x1, PT ;  /* 0x000000010200780c */ /* 0x000fda0003f05270 */
[----:B------:R-:W-:Y:S08]  /*0ac0*/  @!P0 BAR.ARV 0x9, 0x100 ;  /* 0x0244000000008b1d */ /* 0x000ff00000002000 */
[----:B------:R-:W-:Y:S01]  /*0ad0*/  BAR.SYNC.DEFER_BLOCKING 0x5, 0x180 ;  /* 0x0146000000007b1d */ /* 0x000fe20000010000 */
[----:B-1----:R-:W-:-:S06]  /*0ae0*/  ULEA UR4, UR42, UR4, 0x18 ;  /* 0x000000042a047291 */ /* 0x002fcc000f8ec03f */
[----:B------:R-:W-:Y:S01]  /*0af0*/  IMAD.U32 R18, RZ, RZ, UR4 ;  /* 0x00000004ff127e24 */ /* 0x000fe2000f8e00ff */
[----:B------:R-:W-:-:S04]  /*0b00*/  ULDC UR4, c[0x0][0xc14] ;  /* 0x0003050000047ab9 */ /* 0x000fc80000000800 */
[----:B------:R-:W0:Y:S01]  /*0b10*/  LDS.128 R144, [R18+0x334d0] ;  /* 0x0334d00012907984 */ /* 0x000e220000000c00 */
[----:B------:R-:W-:Y:S06]  /*0b20*/  BAR.ARV 0x4, 0x180 ;  /* 0x0106000000007b1d */ /* 0x000fec0000002000 */
[----:B--2---:R-:W-:-:S04]  /*0b30*/  LOP3.LUT R0, R0, 0xfffffff7, RZ, 0xc0, !PT ;  /* 0xfffffff700007812 */ /* 0x004fc800078ec0ff */
[----:B------:R-:W-:-:S05]  /*0b40*/  @P0 LOP3.LUT R0, R0, 0x8, RZ, 0xfc, !PT ;  /* 0x0000000800000812 */ /* 0x000fca00078efcff */
[----:B------:R1:W-:Y:S01]  /*0b50*/  STL [R1], R0 ;  /* 0x0000000001007387 */ /* 0x0003e20000100800 */
[----:B0-----:R-:W-:-:S13]  /*0b60*/  ISETP.GE.AND P0, PT, R147, UR4, PT ;  /* 0x0000000493007c0c */ /* 0x001fda000bf06270 */
[----:B-1----:R-:W-:Y:S05]  /*0b70*/  @P0 BRA `(.L_x_420) ;  /* 0x0000028800f40947 */ /* 0x002fea0003800000 */
[----:B------:R-:W0:Y:S01]  /*0b80*/  S2R R0, SR_TID.X ;  /* 0x0000000000007919 */ /* 0x000e220000002100 */
[----:B------:R-:W-:Y:S01]  /*0b90*/  IMAD.MOV.U32 R14, RZ, RZ, -0x2 ;  /* 0xfffffffeff0e7424 */ /* 0x000fe200078e00ff */
[----:B------:R-:W-:Y:S01]  /*0ba0*/  R2UR UR52, R18 ;  /* 0x00000000123472ca */ /* 0x000fe200000e0000 */
[----:B------:R-:W-:Y:S01]  /*0bb0*/  IMAD.MOV.U32 R223, RZ, RZ, RZ ;  /* 0x000000ffffdf7224 */ /* 0x000fe200078e00ff */
[----:B------:R-:W-:Y:S01]  /*0bc0*/  ULOP3.LUT UR53, UR36, 0x1, URZ, 0xfc, !UPT ;  /* 0x0000000124357892 */ /* 0x000fe2000f8efc3f */
[----:B------:R-:W-:Y:S01]  /*0bd0*/  IMAD.MOV.U32 R19, RZ, RZ, RZ ;  /* 0x000000ffff137224 */ /* 0x000fe200078e00ff */
[----:B------:R-:W-:Y:S01]  /*0be0*/  UMOV UR43, URZ ;  /* 0x0000003f002b7c82 */ /* 0x000fe20008000000 */
[----:B------:R-:W-:Y:S02]  /*0bf0*/  IMAD.MOV.U32 R227, RZ, RZ, RZ ;  /* 0x000000ffffe37224 */ /* 0x000fe400078e00ff */
[----:B------:R-:W-:-:S06]  /*0c00*/  IMAD.MOV.U32 R148, RZ, RZ, RZ ;  /* 0x000000ffff947224 */ /* 0x000fcc00078e00ff */
[----:B------:R-:W-:Y:S01]  /*0c10*/  UIADD3 UR52, UR52, 0x1e200, URZ ;  /* 0x0001e20034347890 */ /* 0x000fe2000fffe03f */
[----:B0-----:R-:W-:-:S05]  /*0c20*/  VIADD R15, R0, 0xffffff80 ;  /* 0xffffff80000f7836 */ /* 0x001fca0000000000 */
[----:B------:R-:W-:Y:S02]  /*0c30*/  SHF.R.S32.HI R0, RZ, 0x1f, R15 ;  /* 0x0000001fff007819 */ /* 0x000fe4000001140f */
[-C--:B------:R-:W-:Y:S02]  /*0c40*/  LEA.HI R7, R15, R15.reuse, RZ, 0x1 ;  /* 0x0000000f0f077211 */ /* 0x080fe400078f08ff */
[CC--:B------:R-:W-:Y:S02]  /*0c50*/  LEA.HI R2, R0.reuse, R15.reuse, RZ, 0x5 ;  /* 0x0000000f00027211 */ /* 0x0c0fe400078f28ff */
[----:B------:R-:W-:Y:S02]  /*0c60*/  LEA.HI R3, R0, R15, RZ, 0x4 ;  /* 0x0000000f00037211 */ /* 0x000fe400078f20ff */
[----:B------:R-:W-:Y:S01]  /*0c70*/  SHF.R.S32.HI R220, RZ, 0x1, R7 ;  /* 0x00000001ffdc7819 */ /* 0x000fe20000011407 */
[----:B------:R-:W-:Y:S01]  /*0c80*/  IMAD.SHL.U32 R4, R2, 0x20, RZ ;  /* 0x0000002002047824 */ /* 0x000fe200078e00ff */
[----:B------:R-:W-:-:S02]  /*0c90*/  LOP3.LUT R2, R3, 0x3fffff0, RZ, 0xc0, !PT ;  /* 0x03fffff003027812 */ /* 0x000fc400078ec0ff */
[----:B------:R-:W-:Y:S01]  /*0ca0*/  LEA.HI R8, R0, R15, RZ, 0x2 ;  /* 0x0000000f00087211 */ /* 0x000fe200078f10ff */
[----:B------:R-:W-:Y:S01]  /*0cb0*/  VIADD R11, R220, 0x80 ;  /* 0x00000080dc0b7836 */ /* 0x000fe20000000000 */
[----:B------:R-:W-:Y:S02]  /*0cc0*/  LOP3.LUT R5, R4, 0xfffffc00, RZ, 0xc0, !PT ;  /* 0xfffffc0004057812 */ /* 0x000fe400078ec0ff */
[----:B------:R-:W-:Y:S02]  /*0cd0*/  IADD3 R2, R15, -R2, RZ ;  /* 0x800000020f027210 */ /* 0x000fe40007ffe0ff */
[----:B------:R-:W-:Y:S02]  /*0ce0*/  SHF.R.S32.HI R4, RZ, 0x4, R3 ;  /* 0x00000004ff047819 */ /* 0x000fe40000011403 */
[----:B------:R-:W-:Y:S01]  /*0cf0*/  SHF.R.S32.HI R236, RZ, 0x2, R8 ;  /* 0x00000002ffec7819 */ /* 0x000fe20000011408 */
[----:B------:R-:W-:Y:S01]  /*0d00*/  IMAD R6, R2, 0x40, R5 ;  /* 0x0000004002067824 */ /* 0x000fe200078e0205 */
[----:B------:R-:W-:-:S02]  /*0d10*/  LEA.HI R5, R7, R220, RZ, 0x1 ;  /* 0x000000dc07057211 */ /* 0x000fc400078f08ff */
[----:B------:R-:W-:Y:S02]  /*0d20*/  LEA.HI R2, R0, R15, RZ, 0x7 ;  /* 0x0000000f00027211 */ /* 0x000fe400078f38ff */
[----:B------:R-:W-:Y:S02]  /*0d30*/  LOP3.LUT R9, R5, 0x3fffffe, RZ, 0xc0, !PT ;  /* 0x03fffffe05097812 */ /* 0x000fe400078ec0ff */
[----:B------:R-:W-:Y:S02]  /*0d40*/  SHF.R.S32.HI R5, RZ, 0x1f, R8 ;  /* 0x0000001fff057819 */ /* 0x000fe40000011408 */
[----:B------:R-:W-:Y:S01]  /*0d50*/  LEA.HI R3, R3, R4, RZ, 0x1 ;  /* 0x0000000403037211 */ /* 0x000fe200078f08ff */
[----:B------:R-:W-:Y:S01]  /*0d60*/  IMAD.IADD R9, R220, 0x1, -R9 ;  /* 0x00000001dc097824 */ /* 0x000fe200078e0a09 */
[----:B------:R-:W-:Y:S02]  /*0d70*/  LOP3.LUT R8, R2, 0xffffff80, RZ, 0xc0, !PT ;  /* 0xffffff8002087812 */ /* 0x000fe400078ec0ff */
[----:B------:R-:W-:-:S02]  /*0d80*/  LOP3.LUT R3, R3, 0x1ffffffe, RZ, 0xc0, !PT ;  /* 0x1ffffffe03037812 */ /* 0x000fc400078ec0ff */
[----:B------:R-:W-:Y:S01]  /*0d90*/  LEA.HI R5, R5, R236, RZ, 0x2 ;  /* 0x000000ec05057211 */ /* 0x000fe200078f10ff */
[----:B------:R-:W-:Y:S01]  /*0da0*/  IMAD.IADD R13, R15, 0x1, -R8 ;  /* 0x000000010f0d7824 */ /* 0x000fe200078e0a08 */
[----:B------:R-:W-:Y:S01]  /*0db0*/  LEA.HI R10, R11, R11, RZ, 0x1 ;  /* 0x0000000b0b0a7211 */ /* 0x000fe200078f08ff */
[C---:B------:R-:W-:Y:S01]  /*0dc0*/  IMAD.IADD R3, R4.reuse, 0x1, -R3 ;  /* 0x0000000104037824 */ /* 0x040fe200078e0a03 */
[----:B------:R-:W-:Y:S02]  /*0dd0*/  LEA R226, R4, R9, 0x3 ;  /* 0x0000000904e27211 */ /* 0x000fe400078e18ff */
[----:B------:R-:W-:Y:S01]  /*0de0*/  SHF.R.S32.HI R9, RZ, 0x1f, R11 ;  /* 0x0000001fff097819 */ /* 0x000fe2000001140b */
[----:B------:R-:W-:Y:S01]  /*0df0*/  IMAD R3, R3, 0x8, R6 ;  /* 0x0000000803037824 */ /* 0x000fe200078e0206 */
[----:B------:R-:W-:Y:S01]  /*0e00*/  LOP3.LUT R5, R5, 0xfffffffc, RZ, 0xc0, !PT ;  /* 0xfffffffc05057812 */ /* 0x000fe200078ec0ff */
[----:B------:R-:W-:Y:S01]  /*0e10*/  IMAD.SHL.U32 R226, R226, 0x40, RZ ;  /* 0x00000040e2e27824 */ /* 0x000fe200078e00ff */
[----:B------:R-:W-:-:S02]  /*0e20*/  LOP3.LUT R8, R10, 0x3fffffe, RZ, 0xc0, !PT ;  /* 0x03fffffe0a087812 */ /* 0x000fc400078ec0ff */
[----:B------:R-:W-:Y:S01]  /*0e30*/  SHF.R.S32.HI R4, RZ, 0x1f, R13 ;  /* 0x0000001fff047819 */ /* 0x000fe2000001140d */
[----:B------:R-:W-:Y:S01]  /*0e40*/  IMAD.IADD R236, R236, 0x1, -R5 ;  /* 0x00000001ecec7824 */ /* 0x000fe200078e0a05 */
[----:B------:R-:W-:Y:S01]  /*0e50*/  LEA.HI R9, R9, R11, RZ, 0x3 ;  /* 0x0000000b09097211 */ /* 0x000fe200078f18ff */
[----:B------:R-:W-:Y:S01]  /*0e60*/  IMAD.IADD R229, R11, 0x1, -R8 ;  /* 0x000000010be57824 */ /* 0x000fe200078e0a08 */
[----:B------:R-:W-:Y:S01]  /*0e70*/  LEA.HI R5, R4, R13, RZ, 0x2 ;  /* 0x0000000d04057211 */ /* 0x000fe200078f10ff */
[----:B------:R0:W-:Y:S01]  /*0e80*/  STL [R1+0x48], R3 ;  /* 0x0000480301007387 */ /* 0x0001e20000100800 */
[----:B------:R-:W-:Y:S02]  /*0e90*/  SHF.L.U32 R11, R9, 0x6, RZ ;  /* 0x00000006090b7819 */ /* 0x000fe400000006ff */
[----:B------:R-:W-:Y:S02]  /*0ea0*/  LOP3.LUT R9, R5, 0x7ffffffc, RZ, 0xc0, !PT ;  /* 0x7ffffffc05097812 */ /* 0x000fe400078ec0ff */
[----:B------:R-:W-:-:S02]  /*0eb0*/  LOP3.LUT R12, R11, 0xfffffe00, RZ, 0xc0, !PT ;  /* 0xfffffe000b0c7812 */ /* 0x000fc400078ec0ff */
[----:B------:R-:W-:Y:S01]  /*0ec0*/  LOP3.LUT R7, R7, 0xfffffffe, RZ, 0xc0, !PT ;  /* 0xfffffffe07077812 */ /* 0x000fe200078ec0ff */
[----:B------:R-:W-:Y:S01]  /*0ed0*/  IMAD.IADD R9, R13, 0x1, -R9 ;  /* 0x000000010d097824 */ /* 0x000fe200078e0a09 */
[--C-:B------:R-:W-:Y:S01]  /*0ee0*/  SHF.R.S32.HI R8, RZ, 0x2, R5.reuse ;  /* 0x00000002ff087819 */ /* 0x100fe20000011405 */
[----:B------:R-:W-:Y:S01]  /*0ef0*/  IMAD R229, R229, 0x40, R12 ;  /* 0x00000040e5e57824 */ /* 0x000fe200078e020c */
[----:B------:R-:W-:Y:S01]  /*0f00*/  SHF.R.S32.HI R5, RZ, 0x1f, R5 ;  /* 0x0000001fff057819 */ /* 0x000fe20000011405 */
[----:B------:R-:W-:Y:S01]  /*0f10*/  IMAD.IADD R12, R15, 0x1, -R7 ;  /* 0x000000010f0c7824 */ /* 0x000fe200078e0a07 */
[----:B------:R-:W-:Y:S01]  /*0f20*/  LEA.HI R4, R4, R13, RZ, 0x5 ;  /* 0x0000000d04047211 */ /* 0x000fe200078f28ff */
[----:B0-----:R-:W-:Y:S01]  /*0f30*/  IMAD R3, R9, R14, 0xa0 ;  /* 0x000000a009037424 */ /* 0x001fe200078e020e */
[----:B------:R-:W-:Y:S01]  /*0f40*/  LEA.HI R5, R5, R8, RZ, 0x3 ;  /* 0x0000000805057211 */ /* 0x000fe200078f18ff */
[----:B------:R-:W-:Y:S01]  /*0f50*/  IMAD.SHL.U32 R16, R12, 0x8, RZ ;  /* 0x000000080c107824 */ /* 0x000fe200078e00ff */
[----:B------:R-:W-:-:S02]  /*0f60*/  SHF.R.S32.HI R9, RZ, 0x7, R2 ;  /* 0x00000007ff097819 */ /* 0x000fc40000011402 */
[----:B------:R-:W-:Y:S01]  /*0f70*/  LOP3.LUT R5, R5, 0xfffffff8, RZ, 0xc0, !PT ;  /* 0xfffffff805057812 */ /* 0x000fe200078ec0ff */
[----:B------:R0:W-:Y:S01]  /*0f80*/  STL [R1+0x40], R3 ;  /* 0x0000400301007387 */ /* 0x0001e20000100800 */
[----:B------:R-:W-:Y:S02]  /*0f90*/  SHF.L.U32 R22, R12, 0x4, RZ ;  /* 0x000000040c167819 */ /* 0x000fe400000006ff */
[----:B------:R-:W-:Y:S01]  /*0fa0*/  LEA.HI R2, R2, R9, RZ, 0x1 ;  /* 0x0000000902027211 */ /* 0x000fe200078f08ff */
[----:B------:R-:W-:Y:S01]  /*0fb0*/  IMAD.IADD R5, R8, 0x1, -R5 ;  /* 0x0000000108057824 */ /* 0x000fe200078e0a05 */
[----:B------:R-:W-:Y:S01]  /*0fc0*/  SHF.R.S32.HI R4, RZ, 0x5, R4 ;  /* 0x00000005ff047819 */ /* 0x000fe20000011404 */
[----:B------:R-:W-:Y:S01]  /*0fd0*/  VIADD R221, R22, 0x20 ;  /* 0x0000002016dd7836 */ /* 0x000fe20000000000 */
[----:B------:R-:W-:Y:S01]  /*0fe0*/  LOP3.LUT R2, R2, 0x3fffffe, RZ, 0xc0, !PT ;  /* 0x03fffffe02027812 */ /* 0x000fe200078ec0ff */
[----:B------:R-:W-:Y:S01]  /*0ff0*/  VIADD R222, R22, 0x40 ;  /* 0x0000004016de7836 */ /* 0x000fe20000000000 */
[----:B------:R-:W-:Y:S01]  /*1000*/  SHF.L.U32 R224, R236, 0x7, RZ ;  /* 0x00000007ece07819 */ /* 0x000fe200000006ff */
[----:B------:R-:W-:Y:S01]  /*1010*/  IMAD R5, R4, 0x10, R5 ;  /* 0x0000001004057824 */ /* 0x000fe200078e0205 */
[----:B------:R-:W-:Y:S01]  /*1020*/  SHF.R.S32.HI R4, RZ, 0x1f, R221 ;  /* 0x0000001fff047819 */ /* 0x000fe200000114dd */
[----:B------:R-:W-:Y:S01]  /*1030*/  IMAD.IADD R2, R9, 0x1, -R2 ;  /* 0x0000000109027824 */ /* 0x000fe200078e0a02 */
[----:B0-----:R-:W-:-:S02]  /*1040*/  SHF.R.S32.HI R3, RZ, 0x1f, R222 ;  /* 0x0000001fff037819 */ /* 0x001fc400000114de */
[CC--:B------:R-:W-:Y:S02]  /*1050*/  LEA.HI R7, R4.reuse, R221.reuse, RZ, 0x4 ;  /* 0x000000dd04077211 */ /* 0x0c0fe400078f20ff */
[----:B------:R-:W-:Y:S02]  /*1060*/  LEA.HI R4, R4, R221, RZ, 0x6 ;  /* 0x000000dd04047211 */ /* 0x000fe400078f30ff */
[----:B------:R-:W-:Y:S02]  /*1070*/  LOP3.LUT R224, R224, 0x180, RZ, 0xc0, !PT ;  /* 0x00000180e0e07812 */ /* 0x000fe400078ec0ff */
[----:B------:R-:W-:Y:S02]  /*1080*/  LEA R2, R2, R5, 0x6 ;  /* 0x0000000502027211 */ /* 0x000fe400078e30ff */
[CC--:B------:R-:W-:Y:S02]  /*1090*/  LEA.HI R11, R3.reuse, R222.reuse, RZ, 0x4 ;  /* 0x000000de030b7211 */ /* 0x0c0fe400078f20ff */
[----:B------:R-:W-:Y:S01]  /*10a0*/  LEA.HI R6, R3, R222, RZ, 0x6 ;  /* 0x000000de03067211 */ /* 0x000fe200078f30ff */
[----:B------:R-:W-:Y:S01]  /*10b0*/  IMAD.SHL.U32 R3, R4, 0x80, RZ ;  /* 0x0000008004037824 */ /* 0x000fe200078e00ff */
[----:B------:R-:W-:Y:S01]  /*10c0*/  LEA.HI R0, R0, R15, RZ, 0x3 ;  /* 0x0000000f00007211 */ /* 0x000fe200078f18ff */
[----:B------:R0:W-:Y:S01]  /*10d0*/  STL [R1+0x44], R2 ;  /* 0x0000440201007387 */ /* 0x0001e20000100800 */
[----:B------:R-:W-:Y:S01]  /*10e0*/  LOP3.LUT R4, R224, 0x30, R7, 0xf8, !PT ;  /* 0x00000030e0047812 */ /* 0x000fe200078ef807 */
[----:B------:R-:W-:Y:S01]  /*10f0*/  IMAD.SHL.U32 R8, R6, 0x80, RZ ;  /* 0x0000008006087824 */ /* 0x000fe200078e00ff */
[----:B------:R-:W-:-:S02]  /*1100*/  SHF.R.U32.HI R225, RZ, 0x3, R224 ;  /* 0x00000003ffe17819 */ /* 0x000fc400000116e0 */
[----:B------:R-:W-:Y:S02]  /*1110*/  LOP3.LUT R3, R3, 0xffffe000, RZ, 0xc0, !PT ;  /* 0xffffe00003037812 */ /* 0x000fe400078ec0ff */
[----:B------:R-:W-:Y:S02]  /*1120*/  LOP3.LUT R4, R4, R225, RZ, 0x3c, !PT ;  /* 0x000000e104047212 */ /* 0x000fe400078e3cff */
[----:B------:R-:W-:Y:S02]  /*1130*/  LOP3.LUT R6, R224, 0x30, R11, 0xf8, !PT ;  /* 0x00000030e0067812 */ /* 0x000fe400078ef80b */
[----:B0-----:R-:W-:Y:S02]  /*1140*/  LOP3.LUT R2, R0, 0x1ffffff8, RZ, 0xc0, !PT ;  /* 0x1ffffff800027812 */ /* 0x001fe400078ec0ff */
[----:B------:R-:W-:Y:S02]  /*1150*/  SHF.R.S32.HI R232, RZ, 0x3, R0 ;  /* 0x00000003ffe87819 */ /* 0x000fe40000011400 */
[----:B------:R-:W-:-:S02]  /*1160*/  IADD3 R2, R15, -R2, RZ ;  /* 0x800000020f027210 */ /* 0x000fc40007ffe0ff */
[----:B------:R-:W-:Y:S02]  /*1170*/  IADD3 R9, R4, R226, R3 ;  /* 0x000000e204097210 */ /* 0x000fe40007ffe003 */
[--C-:B------:R-:W-:Y:S01]  /*1180*/  LOP3.LUT R0, R224, 0x10, R22.reuse, 0xf8, !PT ;  /* 0x00000010e0007812 */ /* 0x100fe200078ef816 */
[----:B------:R-:W-:Y:S01]  /*1190*/  IMAD.SHL.U32 R230, R2, 0x8, RZ ;  /* 0x0000000802e67824 */ /* 0x000fe200078e00ff */
[----:B------:R-:W-:Y:S02]  /*11a0*/  LOP3.LUT R4, R224, 0x30, R22, 0xf8, !PT ;  /* 0x00000030e0047812 */ /* 0x000fe400078ef816 */
[----:B------:R-:W-:Y:S02]  /*11b0*/  LOP3.LUT R13, R8, 0xffffe000, RZ, 0xc0, !PT ;  /* 0xffffe000080d7812 */ /* 0x000fe400078ec0ff */
[-C--:B------:R-:W-:Y:S02]  /*11c0*/  LOP3.LUT R6, R6, R225.reuse, RZ, 0x3c, !PT ;  /* 0x000000e106067212 */ /* 0x080fe400078e3cff */
[----:B------:R-:W-:-:S02]  /*11d0*/  LOP3.LUT R235, R0, R225, RZ, 0x3c, !PT ;  /* 0x000000e100eb7212 */ /* 0x000fc400078e3cff */
[----:B------:R-:W-:Y:S02]  /*11e0*/  SHF.R.S32.HI R2, RZ, 0x4, R7 ;  /* 0x00000004ff027819 */ /* 0x000fe40000011407 */
[----:B------:R-:W-:Y:S01]  /*11f0*/  LOP3.LUT R3, R4, R225, RZ, 0x3c, !PT ;  /* 0x000000e104037212 */ /* 0x000fe200078e3cff */
[----:B------:R-:W-:Y:S01]  /*1200*/  IMAD.IADD R235, R226, 0x1, R235 ;  /* 0x00000001e2eb7824 */ /* 0x000fe200078e02eb */
[----:B------:R-:W-:Y:S01]  /*1210*/  SHF.R.S32.HI R0, RZ, 0x4, R11 ;  /* 0x00000004ff007819 */ /* 0x000fe2000001140b */
[----:B------:R0:W-:Y:S01]  /*1220*/  STL [R1+0x3c], R2 ;  /* 0x00003c0201007387 */ /* 0x0001e20000100800 */
[-C--:B------:R-:W-:Y:S02]  /*1230*/  IADD3 R13, R6, R226.reuse, R13 ;  /* 0x000000e2060d7210 */ /* 0x080fe40007ffe00d */
[----:B------:R-:W-:Y:S01]  /*1240*/  IADD3 R3, R18, R226, R3 ;  /* 0x000000e212037210 */ /* 0x000fe20007ffe003 */
[----:B------:R1:W-:Y:S01]  /*1250*/  STL [R1+0x38], R0 ;  /* 0x0000380001007387 */ /* 0x0003e20000100800 */
[----:B------:R-:W-:-:S03]  /*1260*/  SHF.R.S32.HI R10, RZ, 0x1, R10 ;  /* 0x00000001ff0a7819 */ /* 0x000fc6000001140a */
[----:B------:R2:W-:Y:S01]  /*1270*/  STL [R1+0x30], R3 ;  /* 0x0000300301007387 */ /* 0x0005e20000100800 */
[----:B0-----:R-:W-:Y:S01]  /*1280*/  IADD3 R2, R18, R9, RZ ;  /* 0x0000000912027210 */ /* 0x001fe20007ffe0ff */
[----:B------:R-:W-:Y:S02]  /*1290*/  IMAD.SHL.U32 R10, R10, 0x80, RZ ;  /* 0x000000800a0a7824 */ /* 0x000fe400078e00ff */
[----:B-1----:R-:W-:Y:S02]  /*12a0*/  IMAD.IADD R0, R18, 0x1, R13 ;  /* 0x0000000112007824 */ /* 0x002fe400078e020d */
[----:B------:R2:W-:Y:S01]  /*12b0*/  STL [R1+0x2c], R2 ;  /* 0x00002c0201007387 */ /* 0x0005e20000100800 */
[----:B------:R-:W-:-:S03]  /*12c0*/  LOP3.LUT R228, R10, 0x180, RZ, 0xc0, !PT ;  /* 0x000001800ae47812 */ /* 0x000fc600078ec0ff */
[----:B------:R2:W-:Y:S04]  /*12d0*/  STL [R1+0x28], R0 ;  /* 0x0000280001007387 */ /* 0x0005e80000100800 */
.L_x_613:
[----:B0-2---:R-:W0:Y:S02]  /*12e0*/  LDC.64 R2, c[0x0][0xc60] ;  /* 0x00031800ff027b82 */ /* 0x005e240000000a00 */
[----:B0-----:R-:W-:-:S05]  /*12f0*/  IMAD.WIDE R2, R147, 0x4, R2 ;  /* 0x0000000493027825 */ /* 0x001fca00078e0202 */
[----:B------:R0:W2:Y:S01]  /*1300*/  LDG.E R237, desc[UR54][R2.64] ;  /* 0x0000003602ed7981 */ /* 0x0000a2000c1e1900 */
[----:B------:R-:W-:Y:S05]  /*1310*/  YIELD ;  /* 0x0000000000007946 */ /* 0x000fea0003800000 */
[----:B------:R-:W-:Y:S01]  /*1320*/  ULDC.64 UR4, c[0x0][0xa28] ;  /* 0x00028a0000047ab9 */ /* 0x000fe20000000a00 */
[----:B------:R-:W-:Y:S01]  /*1330*/  ULDC.64 UR8, c[0x0][0xa18] ;  /* 0x0002860000087ab9 */ /* 0x000fe20000000a00 */
[----:B------:R-:W-:Y:S01]  /*1340*/  ISETP.NE.U32.AND P1, PT, RZ, UR4, PT ;  /* 0x00000004ff007c0c */ /* 0x000fe2000bf25070 */
[----:B------:R-:W-:Y:S01]  /*1350*/  ULDC.64 UR6, c[0x0][0xa08] ;  /* 0x0002820000067ab9 */ /* 0x000fe20000000a00 */
[----:B0-----:R-:W-:Y:S01]  /*1360*/  IMAD.MOV.U32 R3, RZ, RZ, RZ ;  /* 0x000000ffff037224 */ /* 0x001fe200078e00ff */
[----:B------:R-:W-:Y:S01]  /*1370*/  ISETP.NE.U32.AND P0, PT, RZ, UR6, PT ;  /* 0x00000006ff007c0c */ /* 0x000fe2000bf05070 */
[----:B---3-5:R-:W-:Y:S01]  /*1380*/  IMAD.MOV.U32 R27, RZ, RZ, RZ ;  /* 0x000000ffff1b7224 */ /* 0x028fe200078e00ff */
[----:B------:R-:W-:-:S02]  /*1390*/  ISETP.NE.AND.EX P1, PT, RZ, UR5, PT, P1 ;  /* 0x00000005ff007c0c */ /* 0x000fc4000bf25310 */
[----:B------:R-:W-:Y:S02]  /*13a0*/  ISETP.NE.AND.EX P0, PT, RZ, UR7, PT, P0 ;  /* 0x00000007ff007c0c */ /* 0x000fe4000bf05300 */
[----:B--2---:R-:W-:Y:S01]  /*13b0*/  SHF.R.S32.HI R0, RZ, 0x1f, R237 ;  /* 0x0000001fff007819 */ /* 0x004fe200000114ed */
[----:B------:R-:W-:-:S08]  /*13c0*/  IMAD.SHL.U32 R29, R237, 0x4, RZ ;  /* 0x00000004ed1d7824 */ /* 0x000fd000078e00ff */
[C---:B----4-:R-:W-:Y:S02]  /*13d0*/  @P1 LEA R4, P2, R237.reuse, UR4, 0x2 ;  /* 0x00000004ed041c11 */ /* 0x050fe4000f8410ff */
[C-C-:B------:R-:W-:Y:S01]  /*13e0*/  SHF.L.U64.HI R28, R237.reuse, 0x2, R0.reuse ;  /* 0x00000002ed1c7819 */ /* 0x140fe20000010200 */
[----:B------:R0:W-:Y:S01]  /*13f0*/  STL [R1+0x10], R0 ;  /* 0x0000100001007387 */ /* 0x0001e20000100800 */
[----:B------:R-:W-:Y:S02]  /*1400*/  @P1 LEA.HI.X R5, R237, UR5, R0, 0x2, P2 ;  /* 0x00000005ed051c11 */ /* 0x000fe400090f1400 */
[----:B------:R-:W-:Y:S01]  /*1410*/  ISETP.NE.U32.AND P2, PT, RZ, UR8, PT ;  /* 0x00000008ff007c0c */ /* 0x000fe2000bf45070 */
[----:B------:R-:W-:Y:S01]  /*1420*/  ULDC UR4, c[0x0][0x288] ;  /* 0x0000a20000047ab9 */ /* 0x000fe20000000800 */
[----:B------:R-:W-:Y:S01]  /*1430*/  IADD3 R8, P3, R29, UR6, RZ ;  /* 0x000000061d087c10 */ /* 0x000fe2000ff7e0ff */
[----:B------:R0:W5:Y:S01]  /*1440*/  @P1 LDG.E R3, desc[UR54][R4.64] ;  /* 0x0000003604031981 */ /* 0x000162000c1e1900 */
[----:B------:R-:W-:-:S02]  /*1450*/  ISETP.NE.AND.EX P2, PT, RZ, UR9, PT, P2 ;  /* 0x00000009ff007c0c */ /* 0x000fc4000bf45320 */
[----:B------:R-:W-:Y:S01]  /*1460*/  MOV R150, UR4 ;  /* 0x0000000400967c02 */ /* 0x000fe20008000f00 */
[----:B------:R-:W-:Y:S01]  /*1470*/  ULDC.64 UR4, c[0x0][0x3f8] ;  /* 0x0000fe0000047ab9 */ /* 0x000fe20000000a00 */
[C---:B------:R-:W-:Y:S01]  /*1480*/  IADD3.X R9, R28.reuse, UR7, RZ, P3, !PT ;  /* 0x000000071c097c10 */ /* 0x040fe20009ffe4ff */
[----:B------:R0:W-:Y:S04]  /*1490*/  STL [R1+0x8], R29 ;  /* 0x0000081d01007387 */ /* 0x0001e80000100800 */
[----:B------:R0:W5:Y:S04]  /*14a0*/  @P0 LDG.E R27, desc[UR54][R8.64] ;  /* 0x00000036081b0981 */ /* 0x000168000c1e1900 */
[----:B------:R-:W-:Y:S01]  /*14b0*/  @P2 IADD3 R6, P1, R29, UR8, RZ ;  /* 0x000000081d062c10 */ /* 0x000fe2000ff3e0ff */
[----:B------:R-:W-:Y:S01]  /*14c0*/  UISETP.NE.U32.AND UP0, UPT, UR4, URZ, UPT ;  /* 0x0000003f0400728c */ /* 0x000fe2000bf05070 */
[----:B------:R0:W-:Y:S02]  /*14d0*/  STL [R1+0xc], R28 ;  /* 0x00000c1c01007387 */ /* 0x0001e40000100800 */
[----:B------:R-:W-:Y:S01]  /*14e0*/  @P2 IADD3.X R7, R28, UR9, RZ, P1, !PT ;  /* 0x000000091c072c10 */ /* 0x000fe20008ffe4ff */
[----:B------:R-:W-:-:S04]  /*14f0*/  ULDC UR4, c[0x0][0x404] ;  /* 0x0001010000047ab9 */ /* 0x000fc80000000800 */
[----:B------:R0:W5:Y:S01]  /*1500*/  @P2 LDG.E R150, desc[UR54][R6.64] ;  /* 0x0000003606962981 */ /* 0x000162000c1e1900 */
[----:B------:R-:W-:-:S03]  /*1510*/  UISETP.NE.AND.EX UP0, UPT, UR5, URZ, UPT, UP0 ;  /* 0x0000003f0500728c */ /* 0x000fc6000bf05300 */
[----:B------:R-:W-:Y:S01]  /*1520*/  ULDC UR5, c[0x0][0x2e0] ;  /* 0x0000b80000057ab9 */ /* 0x000fe20000000800 */
[----:B------:R-:W-:-:S04]  /*1530*/  USEL UR4, UR4, 0x1, UP0 ;  /* 0x0000000104047887 */ /* 0x000fc80008000000 */
[----:B------:R-:W-:-:S03]  /*1540*/  UIMAD UR4, UR4, UR5, URZ ;  /* 0x00000005040472a4 */ /* 0x000fc6000f8e023f */
[----:B------:R-:W-:Y:S02]  /*1550*/  ULDC UR5, c[0x0][0x338] ;  /* 0x0000ce0000057ab9 */ /* 0x000fe40000000800 */
[----:B------:R-:W-:Y:S02]  /*1560*/  IMAD.U32 R2, RZ, RZ, UR5 ;  /* 0x00000005ff027e24 */ /* 0x000fe4000f8e00ff */
[----:B------:R-:W-:Y:S02]  /*1570*/  IMAD.U32 R26, RZ, RZ, UR4 ;  /* 0x00000004ff1a7e24 */ /* 0x000fe4000f8e00ff */
[----:B------:R-:W-:Y:S01]  /*1580*/  IMAD.MOV.U32 R25, RZ, RZ, R237 ;  /* 0x000000ffff197224 */ /* 0x000fe200078e00ed */
[----:B0-----:R-:W-:Y:S06]  /*1590*/  @P2 BRA `(.L_x_421) ;  /* 0x0000000000242947 */ /* 0x001fec0003800000 */
[----:B------:R-:W-:Y:S02]  /*15a0*/  ULDC.64 UR4, c[0x0][0xa00] ;  /* 0x0002800000047ab9 */ /* 0x000fe40000000a00 */
[----:B------:R-:W-:-:S04]  /*15b0*/  ISETP.NE.U32.AND P1, PT, RZ, UR4, PT ;  /* 0x00000004ff007c0c */ /* 0x000fc8000bf25070 */
[----:B------:R-:W-:-:S13]  /*15c0*/  ISETP.NE.AND.EX P1, PT, RZ, UR5, PT, P1 ;  /* 0x00000005ff007c0c */ /* 0x000fda000bf25310 */
[----:B------:R-:W-:Y:S05]  /*15d0*/  @!P1 BRA `(.L_x_421) ;  /* 0x0000000000149947 */ /* 0x000fea0003800000 */
[----:B------:R-:W0:Y:S02]  /*15e0*/  LDC.64 R4, c[0x0][0xa00] ;  /* 0x00028000ff047b82 */ /* 0x000e240000000a00 */
[----:B0-----:R-:W-:-:S05]  /*15f0*/  IMAD.WIDE R4, R25, 0x4, R4 ;  /* 0x0000000419047825 */ /* 0x001fca00078e0204 */
[----:B-----5:R-:W2:Y:S04]  /*1600*/  LDG.E R150, desc[UR54][R4.64] ;  /* 0x0000003604967981 */ /* 0x020ea8000c1e1900 */
[----:B------:R-:W2:Y:S02]  /*1610*/  LDG.E R7, desc[UR54][R4.64+0x4] ;  /* 0x0000043604077981 */ /* 0x000ea4000c1e1900 */
[----:B--2---:R-:W-:-:S07]  /*1620*/  IMAD.IADD R150, R7, 0x1, -R150 ;  /* 0x0000000107967824 */ /* 0x004fce00078e0a96 */
.L_x_421:
[----:B------:R-:W-:Y:S01]  /*1630*/  ULDC.64 UR4, c[0x0][0xa20] ;  /* 0x0002880000047ab9 */ /* 0x000fe20000000a00 */
[----:B------:R0:W-:Y:S01]  /*1640*/  STL [R1+0x18], R145 ;  /* 0x0000189101007387 */ /* 0x0001e20000100800 */
[----:B------:R-:W-:-:S03]  /*1650*/  ISETP.NE.U32.AND P1, PT, RZ, UR4, PT ;  /* 0x00000004ff007c0c */ /* 0x000fc6000bf25070 */
[----:B------:R0:W-:Y:S01]  /*1660*/  STL [R1+0x4], R146 ;  /* 0x0000049201007387 */ /* 0x0001e20000100800 */
[----:B------:R-:W-:-:S13]  /*1670*/  ISETP.NE.AND.EX P1, PT, RZ, UR5, PT, P1 ;  /* 0x00000005ff007c0c */ /* 0x000fda000bf25310 */
[----:B0-----:R-:W-:Y:S05]  /*1680*/  @!P1 BRA `(.L_x_422) ;  /* 0x0000000000109947 */ /* 0x001fea0003800000 */
[----:B------:R-:W-:-:S04]  /*1690*/  IADD3 R4, P0, R29, UR4, RZ ;  /* 0x000000041d047c10 */ /* 0x000fc8000ff1e0ff */
[----:B------:R-:W-:-:S05]  /*16a0*/  IADD3.X R5, R28, UR5, RZ, P0, !PT ;  /* 0x000000051c057c10 */ /* 0x000fca00087fe4ff */
[----:B------:R0:W5:Y:S01]  /*16b0*/  LDG.E R26, desc[UR54][R4.64] ;  /* 0x00000036041a7981 */ /* 0x000162000c1e1900 */
[----:B------:R-:W-:Y:S05]  /*16c0*/  BRA `(.L_x_423) ;  /* 0x0000000000107947 */ /* 0x000fea0003800000 */
.L_x_422:
[----:B------:R-:W-:Y:S05]  /*16d0*/  @!P0 BRA `(.L_x_423) ;  /* 0x00000000000c8947 */ /* 0x000fea0003800000 */
[----:B------:R-:W2:Y:S04]  /*16e0*/  LDG.E R5, desc[UR54][R8.64] ;  /* 0x0000003608057981 */ /* 0x000ea8000c1e1900 */
[----:B------:R-:W2:Y:S02]  /*16f0*/  LDG.E R26, desc[UR54][R8.64+0x4] ;  /* 0x00000436081a7981 */ /* 0x000ea4000c1e1900 */
[----:B--2---:R-:W-:-:S07]  /*1700*/  IADD3 R26, -R5, R26, RZ ;  /* 0x0000001a051a7210 */ /* 0x004fce0007ffe1ff */
.L_x_423:
[----:B------:R-:W-:Y:S02]  /*1710*/  ULDC.64 UR4, c[0x0][0xa10] ;  /* 0x0002840000047ab9 */ /* 0x000fe40000000a00 */
[----:B------:R-:W-:-:S04]  /*1720*/  ISETP.NE.U32.AND P0, PT, RZ, UR4, PT ;  /* 0x00000004ff007c0c */ /* 0x000fc8000bf05070 */
[----:B------:R-:W-:Y:S01]  /*1730*/  ISETP.NE.AND.EX P0, PT, RZ, UR5, PT, P0 ;  /* 0x00000005ff007c0c */ /* 0x000fe2000bf05300 */
[----:B-----5:R-:W-:Y:S01]  /*1740*/  IMAD.IADD R3, R26, 0x1, -R3 ;  /* 0x000000011a037824 */ /* 0x020fe200078e0a03 */
[----:B------:R-:W-:-:S11]  /*1750*/  ULDC.64 UR4, c[0x0][0xa30] ;  /* 0x00028c0000047ab9 */ /* 0x000fd60000000a00 */
[----:B0-----:R-:W0:Y:S02]  /*1760*/  @P0 LDC.64 R4, c[0x0][0xa10] ;  /* 0x00028400ff040b82 */ /* 0x001e240000000a00 */
[----:B0-----:R-:W-:-:S05]  /*1770*/  @P0 IMAD.WIDE R4, R25, 0x4, R4 ;  /* 0x0000000419040825 */ /* 0x001fca00078e0204 */
[----:B------:R-:W2:Y:S04]  /*1780*/  @P0 LDG.E R0, desc[UR54][R4.64] ;  /* 0x0000003604000981 */ /* 0x000ea8000c1e1900 */
[----:B------:R0:W2:Y:S01]  /*1790*/  @P0 LDG.E R9, desc[UR54][R4.64+0x4] ;  /* 0x0000043604090981 */ /* 0x0000a2000c1e1900 */
[----:B------:R-:W-:Y:S01]  /*17a0*/  ISETP.NE.U32.AND P1, PT, RZ, UR4, PT ;  /* 0x00000004ff007c0c */ /* 0x000fe2000bf25070 */
[----:B------:R-:W-:-:S03]  /*17b0*/  IMAD.MOV.U32 R123, RZ, RZ, R26 ;  /* 0x000000ffff7b7224 */ /* 0x000fc600078e001a */
[----:B------:R-:W-:Y:S01]  /*17c0*/  ISETP.NE.AND.EX P1, PT, RZ, UR5, PT, P1 ;  /* 0x00000005ff007c0c */ /* 0x000fe2000bf25310 */
[----:B0-----:R-:W-:-:S05]  /*17d0*/  IMAD.MOV R4, RZ, RZ, -R3 ;  /* 0x000000ffff047224 */ /* 0x001fca00078e0a03 */
[----:B------:R-:W-:-:S07]  /*17e0*/  VIMNMX R4, RZ, R4, !PT ;  /* 0x00000004ff047248 */ /* 0x000fce0007fe0100 */
[----:B------:R-:W-:-:S04]  /*17f0*/  @P1 IADD3 R6, P2, R29, UR4, RZ ;  /* 0x000000041d061c10 */ /* 0x000fc8000ff5e0ff */
[----:B------:R-:W-:-:S05]  /*1800*/  @P1 IADD3.X R7, R28, UR5, RZ, P2, !PT ;  /* 0x000000051c071c10 */ /* 0x000fca00097fe4ff */
[----:B------:R0:W5:Y:S01]  /*1810*/  @P1 LDG.E R123, desc[UR54][R6.64] ;  /* 0x00000036067b1981 */ /* 0x000162000c1e1900 */
[----:B--2---:R-:W-:-:S04]  /*1820*/  @P0 IMAD.IADD R2, R9, 0x1, -R0 ;  /* 0x0000000109020824 */ /* 0x004fc800078e0a00 */
[----:B------:R-:W-:-:S05]  /*1830*/  IMAD.IADD R149, R3, 0x1, R2 ;  /* 0x0000000103957824 */ /* 0x000fca00078e0202 */
[----:B------:R-:W-:-:S05]  /*1840*/  IADD3 R0, R149, 0x9f, RZ ;  /* 0x0000009f95007810 */ /* 0x000fca0007ffe0ff */
[----:B------:R-:W-:-:S05]  /*1850*/  IMAD.HI R0, R0, 0x66666667, RZ ;  /* 0x6666666700007827 */ /* 0x000fca00078e02ff */
[----:B------:R-:W-:-:S04]  /*1860*/  SHF.R.U32.HI R157, RZ, 0x1f, R0 ;  /* 0x0000001fff9d7819 */ /* 0x000fc80000011600 */
[----:B------:R-:W-:-:S05]  /*1870*/  LEA.HI.SX32 R157, R0, R157, 0x1a ;  /* 0x0000009d009d7211 */ /* 0x000fca00078fd2ff */
[----:B------:R-:W-:-:S05]  /*1880*/  IMAD R3, R157, 0xa0, -R3 ;  /* 0x000000a09d037824 */ /* 0x000fca00078e0a03 */
[----:B------:R-:W-:-:S04]  /*1890*/  VIMNMX R3, R3, R2, PT ;  /* 0x0000000203037248 */ /* 0x000fc80003fe0100 */
[----:B------:R-:W-:Y:S01]  /*18a0*/  ISETP.GT.AND P0, PT, R3, R4, PT ;  /* 0x000000040300720c */ /* 0x000fe20003f04270 */
[----:B------:R-:W-:-:S05]  /*18b0*/  IMAD.WIDE.U32 R4, R4, -0x33333333, RZ ;  /* 0xcccccccd04047825 */ /* 0x000fca00078e00ff */
[----:B------:R-:W-:-:S05]  /*18c0*/  SHF.R.U32.HI R122, RZ, 0x7, R5 ;  /* 0x00000007ff7a7819 */ /* 0x000fca0000011605 */
[----:B------:R-:W-:Y:S02]  /*18d0*/  IMAD.MOV.U32 R24, RZ, RZ, R122 ;  /* 0x000000ffff187224 */ /* 0x000fe400078e007a */
[----:B------:R-:W-:-:S04]  /*18e0*/  @P0 VIADD R0, R3, 0x9f ;  /* 0x0000009f03000836 */ /* 0x000fc80000000000 */
[----:B------:R-:W-:-:S05]  /*18f0*/  @P0 IMAD.HI R0, R0, 0x66666667, RZ ;  /* 0x6666666700000827 */ /* 0x000fca00078e02ff */
[----:B------:R-:W-:-:S04]  /*1900*/  @P0 SHF.R.U32.HI R3, RZ, 0x1f, R0 ;  /* 0x0000001fff030819 */ /* 0x000fc80000011600 */
[----:B------:R-:W-:Y:S02]  /*1910*/  @P0 LEA.HI.SX32 R24, R0, R3, 0x1a ;  /* 0x0000000300180211 */ /* 0x000fe400078fd2ff */
[----:B------:R-:W-:Y:S02]  /*1920*/  PLOP3.LUT P0, PT, PT, PT, PT, 0x80, 0x0 ;  /* 0x000000000000781c */ /* 0x000fe40003f0f070 */
[----:B------:R-:W-:-:S13]  /*1930*/  ISETP.GT.AND P1, PT, R24, R122, PT ;  /* 0x0000007a1800720c */ /* 0x000fda0003f24270 */
[----:B0-----:R-:W-:Y:S05]  /*1940*/  @!P1 BRA `(.L_x_424) ;  /* 0x000000e000709947 */ /* 0x001fea0003800000 */
[----:B------:R-:W-:Y:S01]  /*1950*/  VIADD R0, R18, 0x24200 ;  /* 0x0002420012007836 */ /* 0x000fe20000000000 */
[----:B------:R-:W-:Y:S04]  /*1960*/  BSSY B6, `(.L_x_425) ;  /* 0x0000013000067945 */ /* 0x000fe80003800000 */
[----:B------:R-:W-:-:S13]  /*1970*/  LOP3.LUT P0, RZ, R0, 0x1bf, RZ, 0xc0, !PT ;  /* 0x000001bf00ff7812 */ /* 0x000fda000780c0ff */
[----:B------:R-:W-:Y:S05]  /*1980*/  @!P0 BRA `(.L_x_426) ;  /* 0x0000000000408947 */ /* 0x000fea0003800000 */
[----:B------:R-:W-:Y:S01]  /*1990*/  MOV R0, 0x0 ;  /* 0x0000000000007802 */ /* 0x000fe20000000f00 */
[----:B------:R-:W-:Y:S01]  /*19a0*/  ULDC.64 UR4, c[0x4][0xc0] ;  /* 0x0100300000047ab9 */ /* 0x000fe20000000a00 */
[----:B------:R-:W-:Y:S01]  /*19b0*/  ULDC.64 UR6, c[0x4][0x20] ;  /* 0x0100080000067ab9 */ /* 0x000fe20000000a00 */
[----:B------:R-:W-:Y:S01]  /*19c0*/  MOV R4, UR4 ;  /* 0x0000000400047c02 */ /* 0x000fe20008000f00 */
[----:B------:R0:W1:Y:S01]  /*19d0*/  LDC.64 R14, c[0x4][R0] ;  /* 0x01000000000e7b82 */ /* 0x0000620000000a00 */
[----:B------:R-:W-:Y:S01]  /*19e0*/  IMAD.U32 R5, RZ, RZ, UR5 ;  /* 0x00000005ff057e24 */ /* 0x000fe2000f8e00ff */
[----:B------:R-:W-:Y:S01]  /*19f0*/  ULDC.64 UR4, c[0x4][0xc8] ;  /* 0x0100320000047ab9 */ /* 0x000fe20000000a00 */
[----:B------:R-:W-:Y:S01]  /*1a00*/  IMAD.U32 R10, RZ, RZ, UR6 ;  /* 0x00000006ff0a7e24 */ /* 0x000fe2000f8e00ff */
[----:B------:R-:W-:Y:S01]  /*1a10*/  MOV R11, UR7 ;  /* 0x00000007000b7c02 */ /* 0x000fe20008000f00 */
[----:B------:R-:W-:Y:S02]  /*1a20*/  IMAD.U32 R6, RZ, RZ, UR4 ;  /* 0x00000004ff067e24 */ /* 0x000fe4000f8e00ff */
[----:B------:R-:W-:-:S02]  /*1a30*/  IMAD.U32 R7, RZ, RZ, UR5 ;  /* 0x00000005ff077e24 */ /* 0x000fc4000f8e00ff */
[----:B------:R-:W-:Y:S02]  /*1a40*/  IMAD.MOV.U32 R8, RZ, RZ, 0x70 ;  /* 0x00000070ff087424 */ /* 0x000fe400078e00ff */
[----:B------:R-:W-:Y:S02]  /*1a50*/  IMAD.MOV.U32 R12, RZ, RZ, 0x1 ;  /* 0x00000001ff0c7424 */ /* 0x000fe400078e00ff */
[----:B0-----:R-:W-:-:S07]  /*1a60*/  IMAD.MOV.U32 R13, RZ, RZ, RZ ;  /* 0x000000ffff0d7224 */ /* 0x001fce00078e00ff */
[----:B------:R-:W-:-:S07]  /*1a70*/  LEPC R20, `(.L_x_426) ;  /* 0x000000001014794e */ /* 0x000fce0000000000 */
[----:B-1---5:R-:W-:Y:S05]  /*1a80*/  CALL.ABS.NOINC R14 ;  /* 0x000000000e007343 */ /* 0x022fea0003c00000 */
.L_x_426:
[----:B------:R-:W-:Y:S05]  /*1a90*/  BSYNC B6 ;  /* 0x0000000000067941 */ /* 0x000fea0003800000 */
.L_x_425:
        /* <DEDUP_REMOVED lines=20> */
.L_x_428:
[----:B------:R-:W-:Y:S05]  /*1be0*/  BSYNC B6 ;  /* 0x0000000000067941 */ /* 0x000fea0003800000 */
.L_x_427:
[----:B------:R-:W-:Y:S01]  /*1bf0*/  ULDC.64 UR4, c[0x0][0x9f8] ;  /* 0x00027e0000047ab9 */ /* 0x000fe20000000a00 */
[----:B------:R-:W0:Y:S01]  /*1c00*/  LDC R0, c[0x0][0x428] ;  /* 0x00010a00ff007b82 */ /* 0x000e220000000800 */
[----:B------:R-:W-:-:S07]  /*1c10*/  ISETP.NE.U32.AND P0, PT, RZ, UR4, PT ;  /* 0x00000004ff007c0c */ /* 0x000fce000bf05070 */
[----:B------:R-:W1:Y:S01]  /*1c20*/  LDC.64 R116, c[0x0][0x2f0] ;  /* 0x0000bc00ff747b82 */ /* 0x000e620000000a00 */
[----:B------:R-:W-:Y:S01]  /*1c30*/  ISETP.NE.AND.EX P0, PT, RZ, UR5, PT, P0 ;  /* 0x00000005ff007c0c */ /* 0x000fe2000bf05300 */
[----:B------:R-:W2:Y:S01]  /*1c40*/  S2R R20, SR_TID.X ;  /* 0x0000000000147919 */ /* 0x000ea20000002100 */
[----:B------:R-:W-:Y:S01]  /*1c50*/  IMAD.IADD R103, R27, 0x1, R26 ;  /* 0x000000011b677824 */ /* 0x000fe200078e021a */
[----:B------:R-:W-:Y:S01]  /*1c60*/  ULDC.64 UR6, c[0x0][0xa08] ;  /* 0x0002820000067ab9 */ /* 0x000fe20000000a00 */
[----:B------:R-:W-:-:S03]  /*1c70*/  SHF.R.S32.HI R23, RZ, 0x1f, R22 ;  /* 0x0000001fff177819 */ /* 0x000fc60000011416 */
[----:B------:R-:W3:Y:S06]  /*1c80*/  LDC.64 R110, c[0x0][0x3d8] ;  /* 0x0000f600ff6e7b82 */ /* 0x000eec0000000a00 */
[----:B------:R-:W-:Y:S02]  /*1c90*/  @P0 IADD3 R4, P1, R29, UR4, RZ ;  /* 0x000000041d040c10 */ /* 0x000fe4000ff3e0ff */
[----:B------:R-:W-:Y:S01]  /*1ca0*/  SHF.R.S32.HI R144, RZ, 0x1f, R220 ;  /* 0x0000001fff907819 */ /* 0x000fe200000114dc */
[----:B------:R-:W4:Y:S01]  /*1cb0*/  LDC.64 R104, c[0x0][0x3e8] ;  /* 0x0000fa00ff687b82 */ /* 0x000f220000000a00 */
[----:B------:R-:W-:Y:S01]  /*1cc0*/  @P0 IADD3.X R5, R28, UR5, RZ, P1, !PT ;  /* 0x000000051c050c10 */ /* 0x000fe20008ffe4ff */
[----:B------:R-:W-:Y:S01]  /*1cd0*/  ULDC.64 UR4, c[0x0][0x2f8] ;  /* 0x0000be0000047ab9 */ /* 0x000fe20000000a00 */
[----:B------:R-:W4:Y:S04]  /*1ce0*/  LDL.LU R28, [R1] ;  /* 0x00000000011c7983 */ /* 0x000f280000300800 */
[----:B------:R2:W4:Y:S01]  /*1cf0*/  @P0 LDG.E R25, desc[UR54][R4.64] ;  /* 0x0000003604190981 */ /* 0x000522000c1e1900 */
[----:B0-----:R-:W-:Y:S01]  /*1d00*/  ISETP.NE.AND P0, PT, R0, 0x1, PT ;  /* 0x000000010000780c */ /* 0x001fe20003f05270 */
[----:B------:R-:W0:Y:S01]  /*1d10*/  LDC R101, c[0x0][0x3d4] ;  /* 0x0000f500ff657b82 */ /* 0x000e220000000800 */
[----:B------:R-:W-:-:S05]  /*1d20*/  SHF.R.S32.HI R37, RZ, 0x1f, R103 ;  /* 0x0000001fff257819 */ /* 0x000fca0000011467 */
[-C--:B-1----:R-:W-:Y:S02]  /*1d30*/  IMAD R6, R37, R116.reuse, RZ ;  /* 0x0000007425067224 */ /* 0x082fe400078e02ff */
[----:B--2---:R-:W-:Y:S01]  /*1d40*/  IMAD.WIDE.U32 R4, R103, R116, RZ ;  /* 0x0000007467047225 */ /* 0x004fe200078e00ff */
[----:B------:R-:W-:-:S03]  /*1d50*/  SHF.R.U32.HI R20, RZ, 0x7, R20 ;  /* 0x00000007ff147819 */ /* 0x000fc60000011614 */
[----:B------:R-:W1:Y:S08]  /*1d60*/  @P0 LDC R3, c[0x0][0x42c] ;  /* 0x00010b00ff030b82 */ /* 0x000e700000000800 */
[----:B------:R-:W2:Y:S01]  /*1d70*/  @P0 LDC R7, c[0x0][0x430] ;  /* 0x00010c00ff070b82 */ /* 0x000ea20000000800 */
[----:B-1----:R-:W-:Y:S01]  /*1d80*/  @P0 IMAD.HI.U32 R0, R146, R3, RZ ;  /* 0x0000000392000227 */ /* 0x002fe200078e00ff */
[----:B------:R-:W-:-:S04]  /*1d90*/  MOV R3, R146 ;  /* 0x0000009200037202 */ /* 0x000fc80000000f00 */
[----:B--2---:R-:W-:Y:S01]  /*1da0*/  @P0 SHF.R.U32.HI R3, RZ, R7, R0 ;  /* 0x00000007ff030219 */ /* 0x004fe20000011600 */
[----:B------:R-:W-:Y:S01]  /*1db0*/  IMAD R7, R103, R117, R6 ;  /* 0x0000007567077224 */ /* 0x000fe200078e0206 */
[----:B------:R-:W-:Y:S02]  /*1dc0*/  ISETP.NE.U32.AND P0, PT, RZ, UR6, PT ;  /* 0x00000006ff007c0c */ /* 0x000fe4000bf05070 */
[----:B------:R-:W-:Y:S01]  /*1dd0*/  SHF.R.S32.HI R6, RZ, 0x1f, R3 ;  /* 0x0000001fff067819 */ /* 0x000fe20000011403 */
[----:B------:R-:W-:Y:S01]  /*1de0*/  IMAD.IADD R5, R5, 0x1, R7 ;  /* 0x0000000105057824 */ /* 0x000fe200078e0207 */
[----:B------:R-:W-:-:S03]  /*1df0*/  ISETP.NE.AND.EX P0, PT, RZ, UR7, PT, P0 ;  /* 0x00000007ff007c0c */ /* 0x000fc6000bf05300 */
[----:B------:R-:W-:Y:S01]  /*1e00*/  IMAD R0, R6, UR4, RZ ;  /* 0x0000000406007c24 */ /* 0x000fe2000f8e02ff */
[----:B------:R-:W-:Y:S01]  /*1e10*/  ISETP.NE.AND P6, PT, R20, 0x1, PT ;  /* 0x000000011400780c */ /* 0x000fe20003fc5270 */
[----:B------:R-:W-:-:S04]  /*1e20*/  IMAD.WIDE.U32 R4, R3, UR4, R4 ;  /* 0x0000000403047c25 */ /* 0x000fc8000f8e0004 */
[----:B------:R-:W-:Y:S01]  /*1e30*/  IMAD R7, R3, UR5, R0 ;  /* 0x0000000503077c24 */ /* 0x000fe2000f8e0200 */
[----:B------:R-:W-:-:S03]  /*1e40*/  ULDC.64 UR4, c[0x0][0x300] ;  /* 0x0000c00000047ab9 */ /* 0x000fc60000000a00 */
[----:B------:R-:W-:Y:S01]  /*1e50*/  IMAD.IADD R5, R5, 0x1, R7 ;  /* 0x0000000105057824 */ /* 0x000fe200078e0207 */
[----:B------:R-:W-:Y:S01]  /*1e60*/  SHF.R.S32.HI R17, RZ, 0x1f, R16 ;  /* 0x0000001fff117819 */ /* 0x000fe20000011410 */
[----:B---3--:R-:W-:Y:S01]  /*1e70*/  IMAD.WIDE.U32 R112, R220, R110, R22 ;  /* 0x0000006edc707225 */ /* 0x008fe200078e0016 */
[----:B0-----:R-:W-:-:S03]  /*1e80*/  ISETP.GE.AND P3, PT, R222, R101, PT ;  /* 0x00000065de00720c */ /* 0x001fc60003f66270 */
[----:B----4-:R-:W-:-:S04]  /*1e90*/  IMAD.WIDE.U32 R108, R220, R104, R16 ;  /* 0x00000068dc6c7225 */ /* 0x010fc800078e0010 */
[----:B------:R-:W-:-:S04]  /*1ea0*/  IMAD.WIDE.U32 R106, R220, R104, R22 ;  /* 0x00000068dc6a7225 */ /* 0x000fc800078e0016 */
[----:B------:R-:W-:Y:S01]  /*1eb0*/  IMAD.WIDE.U32 R114, R220, R110, R16 ;  /* 0x0000006edc727225 */ /* 0x000fe200078e0010 */
[----:B------:R-:W-:-:S03]  /*1ec0*/  SHF.L.U64.HI R129, R116, 0x7, R117 ;  /* 0x0000000774817819 */ /* 0x000fc60000010275 */
[----:B------:R-:W-:Y:S02]  /*1ed0*/  IMAD.SHL.U32 R130, R116, 0x80, RZ ;  /* 0x0000008074827824 */ /* 0x000fe400078e00ff */
[----:B------:R-:W-:Y:S02]  /*1ee0*/  VIADD R26, R220, 0x80 ;  /* 0x00000080dc1a7836 */ /* 0x000fe40000000000 */
[----:B------:R-:W-:-:S03]  /*1ef0*/  IMAD R125, R111, 0xa0, RZ ;  /* 0x000000a06f7d7824 */ /* 0x000fc600078e02ff */
[----:B------:R-:W-:Y:S01]  /*1f00*/  SHF.R.S32.HI R147, RZ, 0x1f, R26 ;  /* 0x0000001fff937819 */ /* 0x000fe2000001141a */
[----:B------:R-:W-:Y:S01]  /*1f10*/  VIADD R151, R20, 0x8 ;  /* 0x0000000814977836 */ /* 0x000fe20000000000 */
[----:B------:R-:W-:Y:S02]  /*1f20*/  SHF.R.S32.HI R0, RZ, 0x1f, R25 ;  /* 0x0000001fff007819 */ /* 0x000fe40000011419 */
[----:B------:R-:W-:Y:S02]  /*1f30*/  SEL R13, R25, RZ, !P0 ;  /* 0x000000ff190d7207 */ /* 0x000fe40004000000 */
[----:B------:R-:W-:-:S05]  /*1f40*/  SEL R10, R0, RZ, !P0 ;  /* 0x000000ff000a7207 */ /* 0x000fca0004000000 */
[----:B------:R-:W-:Y:S02]  /*1f50*/  IMAD R0, R10, UR4, RZ ;  /* 0x000000040a007c24 */ /* 0x000fe4000f8e02ff */
[----:B------:R-:W-:-:S04]  /*1f60*/  IMAD.WIDE.U32 R120, R13, UR4, R4 ;  /* 0x000000040d787c25 */ /* 0x000fc8000f8e0004 */
[----:B------:R-:W-:Y:S01]  /*1f70*/  IMAD R9, R13, UR5, R0 ;  /* 0x000000050d097c24 */ /* 0x000fe2000f8e0200 */
[----:B------:R-:W-:Y:S05]  /*1f80*/  @!P6 WARPSYNC.ALL ;  /* 0x000000000000e948 */ /* 0x000fea0003800000 */
[----:B------:R-:W-:Y:S01]  /*1f90*/  ULDC.64 UR4, c[0x0][0x320] ;  /* 0x0000c80000047ab9 */ /* 0x000fe20000000a00 */
[----:B------:R-:W-:Y:S01]  /*1fa0*/  IMAD R0, R144, R116, RZ ;  /* 0x0000007490007224 */ /* 0x000fe200078e02ff */
[----:B------:R-:W-:Y:S01]  /*1fb0*/  ULDC.64 UR6, c[0x0][0x328] ;  /* 0x0000ca0000067ab9 */ /* 0x000fe20000000a00 */
[----:B------:R-:W-:Y:S02]  /*1fc0*/  IMAD R4, R6, UR4, RZ ;  /* 0x0000000406047c24 */ /* 0x000fe4000f8e02ff */
[----:B------:R-:W-:Y:S01]  /*1fd0*/  IMAD.WIDE.U32 R6, R3, UR4, R22 ;  /* 0x0000000403067c25 */ /* 0x000fe2000f8e0016 */
[----:B------:R-:W-:-:S03]  /*1fe0*/  ULDC UR4, c[0x0][0x2e4] ;  /* 0x0000b90000047ab9 */ /* 0x000fc60000000800 */
[----:B------:R-:W-:Y:S02]  /*1ff0*/  IMAD R119, R3, UR5, R4 ;  /* 0x0000000503777c24 */ /* 0x000fe4000f8e0204 */
[C---:B------:R-:W-:Y:S01]  /*2000*/  IMAD.WIDE.U32 R4, R220.reuse, R116, R22 ;  /* 0x00000074dc047225 */ /* 0x040fe200078e0016 */
[----:B------:R-:W-:Y:S01]  /*2010*/  @!P6 BAR.SYNC.DEFER_BLOCKING 0x9, 0x100 ;  /* 0x024400000000eb1d */ /* 0x000fe20000010000 */
[----:B------:R-:W-:Y:S02]  /*2020*/  ISETP.GE.AND P1, PT, R221, UR4, PT ;  /* 0x00000004dd007c0c */ /* 0x000fe4000bf26270 */
[----:B------:R-:W-:Y:S01]  /*2030*/  IMAD R11, R220, R117, R0 ;  /* 0x00000075dc0b7224 */ /* 0x000fe200078e0200 */
[----:B------:R-:W-:Y:S01]  /*2040*/  IADD3 R3, P2, R120, R4, RZ ;  /* 0x0000000478037210 */ /* 0x000fe20007f5e0ff */
[----:B------:R-:W-:Y:S01]  /*2050*/  IMAD.IADD R0, R121, 0x1, R9 ;  /* 0x0000000179007824 */ /* 0x000fe200078e0209 */
[----:B------:R-:W-:Y:S02]  /*2060*/  SEL R4, RZ, 0xffffffff, P1 ;  /* 0xffffffffff047807 */ /* 0x000fe40000800000 */
[----:B------:R-:W-:Y:S01]  /*2070*/  ISETP.GE.AND P0, PT, R22, UR4, PT ;  /* 0x0000000416007c0c */ /* 0x000fe2000bf06270 */
[----:B------:R-:W-:Y:S01]  /*2080*/  IMAD.IADD R119, R7, 0x1, R119 ;  /* 0x0000000107777824 */ /* 0x000fe200078e0277 */
[----:B------:R-:W-:-:S02]  /*2090*/  SHF.L.U32 R8, R4, 0x1, RZ ;  /* 0x0000000104087819 */ /* 0x000fc400000006ff */
[----:B------:R-:W-:Y:S02]  /*20a0*/  SEL R7, RZ, 0x1, P0 ;  /* 0x00000001ff077807 */ /* 0x000fe40000000000 */
[----:B------:R-:W-:Y:S01]  /*20b0*/  IADD3.X R4, R0, R5, R11, P2, !PT ;  /* 0x0000000500047210 */ /* 0x000fe200017fe40b */
[----:B------:R-:W-:Y:S01]  /*20c0*/  VIADD R5, R22, 0x60 ;  /* 0x0000006016057836 */ /* 0x000fe20000000000 */
[----:B------:R-:W-:Y:S01]  /*20d0*/  LOP3.LUT R7, R8, 0x2, R7, 0xe2, !PT ;  /* 0x0000000208077812 */ /* 0x000fe200078ee207 */
[----:B------:R-:W-:Y:S01]  /*20e0*/  IMAD.MOV.U32 R118, RZ, RZ, R6 ;  /* 0x000000ffff767224 */ /* 0x000fe200078e0006 */
[----:B------:R-:W-:Y:S01]  /*20f0*/  ISETP.GE.AND P0, PT, R222, UR4, PT ;  /* 0x00000004de007c0c */ /* 0x000fe2000bf06270 */
[----:B------:R-:W-:Y:S01]  /*2100*/  IMAD R8, R144, R110, RZ ;  /* 0x0000006e90087224 */ /* 0x000fe200078e02ff */
[----:B------:R-:W-:Y:S01]  /*2110*/  ISETP.GE.AND P1, PT, R5, UR4, PT ;  /* 0x0000000405007c0c */ /* 0x000fe2000bf26270 */
[----:B------:R-:W-:Y:S02]  /*2120*/  VIADD R6, R22, 0x80 ;  /* 0x0000008016067836 */ /* 0x000fe40000000000 */
[----:B------:R-:W-:Y:S01]  /*2130*/  IMAD R11, R220, R111, R8 ;  /* 0x0000006fdc0b7224 */ /* 0x000fe200078e0208 */
[----:B------:R-:W-:-:S02]  /*2140*/  SEL R8, RZ, 0x4, P0 ;  /* 0x00000004ff087807 */ /* 0x000fc40000000000 */
[----:B------:R-:W-:Y:S02]  /*2150*/  SEL R9, RZ, 0x8, P1 ;  /* 0x00000008ff097807 */ /* 0x000fe40000800000 */
[----:B------:R-:W-:Y:S02]  /*2160*/  ISETP.GE.AND P0, PT, R6, UR4, PT ;  /* 0x0000000406007c0c */ /* 0x000fe4000bf06270 */
[----:B------:R-:W-:Y:S02]  /*2170*/  LOP3.LUT R7, R9, R7, R8, 0xfe, !PT ;  /* 0x0000000709077212 */ /* 0x000fe400078efe08 */
[----:B------:R-:W-:Y:S01]  /*2180*/  SEL R8, RZ, 0x10, P0 ;  /* 0x00000010ff087807 */ /* 0x000fe20000000000 */
[----:B------:R-:W-:Y:S01]  /*2190*/  IMAD R9, R10, UR6, RZ ;  /* 0x000000060a097c24 */ /* 0x000fe2000f8e02ff */
[-C--:B------:R-:W-:Y:S02]  /*21a0*/  ISETP.GE.AND P0, PT, R22, R101.reuse, PT ;  /* 0x000000651600720c */ /* 0x080fe40003f06270 */
[----:B------:R-:W-:Y:S01]  /*21b0*/  LOP3.LUT R35, R7, R8, RZ, 0xfc, !PT ;  /* 0x0000000807237212 */ /* 0x000fe200078efcff */
[----:B------:R-:W-:Y:S01]  /*21c0*/  IMAD R7, R144, R104, RZ ;  /* 0x0000006890077224 */ /* 0x000fe200078e02ff */
[----:B------:R-:W-:Y:S01]  /*21d0*/  ISETP.GE.AND P1, PT, R221, R101, PT ;  /* 0x00000065dd00720c */ /* 0x000fe20003f26270 */
[----:B------:R-:W-:-:S02]  /*21e0*/  IMAD R33, R13, UR7, R9 ;  /* 0x000000070d217c24 */ /* 0x000fc4000f8e0209 */
[----:B------:R-:W-:Y:S01]  /*21f0*/  IMAD R9, R220, R105, R7 ;  /* 0x00000069dc097224 */ /* 0x000fe200078e0207 */
[C---:B------:R-:W-:Y:S02]  /*2200*/  SEL R7, R101.reuse, RZ, P0 ;  /* 0x000000ff65077207 */ /* 0x040fe40000000000 */
[----:B------:R-:W-:Y:S01]  /*2210*/  SEL R8, R101, RZ, P1 ;  /* 0x000000ff65087207 */ /* 0x000fe20000800000 */
[----:B------:R-:W-:Y:S02]  /*2220*/  IMAD.IADD R109, R109, 0x1, R9 ;  /* 0x000000016d6d7824 */ /* 0x000fe400078e0209 */
[----:B------:R-:W-:Y:S01]  /*2230*/  IMAD.IADD R7, R22, 0x1, R7 ;  /* 0x0000000116077824 */ /* 0x000fe200078e0207 */
[----:B------:R-:W-:Y:S01]  /*2240*/  IADD3 R113, R11, R113, RZ ;  /* 0x000000710b717210 */ /* 0x000fe20007ffe0ff */
[----:B------:R-:W-:Y:S02]  /*2250*/  IMAD.IADD R107, R9, 0x1, R107 ;  /* 0x00000001096b7824 */ /* 0x000fe400078e026b */
[----:B------:R-:W-:Y:S01]  /*2260*/  IMAD.IADD R115, R115, 0x1, R11 ;  /* 0x0000000173737824 */ /* 0x000fe200078e020b */
[----:B------:R-:W-:Y:S01]  /*2270*/  SEL R11, R101, RZ, P3 ;  /* 0x000000ff650b7207 */ /* 0x000fe20001800000 */
[----:B------:R-:W-:Y:S01]  /*2280*/  IMAD.IADD R9, R221, 0x1, R8 ;  /* 0x00000001dd097824 */ /* 0x000fe200078e0208 */
[----:B------:R-:W-:-:S02]  /*2290*/  SHF.R.S32.HI R8, RZ, 0x1f, R7 ;  /* 0x0000001fff087819 */ /* 0x000fc40000011407 */
[----:B------:R-:W-:Y:S02]  /*22a0*/  IADD3 R14, R222, R11, RZ ;  /* 0x0000000bde0e7210 */ /* 0x000fe40007ffe0ff */
[----:B------:R-:W-:Y:S02]  /*22b0*/  SHF.R.S32.HI R10, RZ, 0x1f, R9 ;  /* 0x0000001fff0a7819 */ /* 0x000fe40000011409 */
[CC--:B------:R-:W-:Y:S02]  /*22c0*/  LEA.HI R25, R8.reuse, R7.reuse, RZ, 0x4 ;  /* 0x0000000708197211 */ /* 0x0c0fe400078f20ff */
[----:B------:R-:W-:Y:S02]  /*22d0*/  LEA.HI R8, R8, R7, RZ, 0x6 ;  /* 0x0000000708087211 */ /* 0x000fe400078f30ff */
[----:B------:R-:W-:Y:S02]  /*22e0*/  SHF.R.S32.HI R15, RZ, 0x1f, R14 ;  /* 0x0000001fff0f7819 */ /* 0x000fe4000001140e */
[----:B------:R-:W-:-:S02]  /*22f0*/  LEA.HI R27, R10, R9, RZ, 0x4 ;  /* 0x000000090a1b7211 */ /* 0x000fc400078f20ff */
[----:B------:R-:W-:Y:S02]  /*2300*/  LEA.HI R10, R10, R9, RZ, 0x6 ;  /* 0x000000090a0a7211 */ /* 0x000fe400078f30ff */
[----:B------:R-:W-:Y:S02]  /*2310*/  SHF.R.S32.HI R9, RZ, 0x6, R8 ;  /* 0x00000006ff097819 */ /* 0x000fe40000011408 */
[--C-:B------:R-:W-:Y:S02]  /*2320*/  LOP3.LUT R8, R224, 0x30, R25.reuse, 0xf8, !PT ;  /* 0x00000030e0087812 */ /* 0x100fe400078ef819 */
[----:B------:R-:W-:Y:S02]  /*2330*/  SHF.R.U32.HI R7, RZ, 0x3, R228 ;  /* 0x00000003ff077819 */ /* 0x000fe400000116e4 */
[----:B------:R-:W-:Y:S02]  /*2340*/  LEA.HI R29, R15, R14, RZ, 0x4 ;  /* 0x0000000e0f1d7211 */ /* 0x000fe400078f20ff */
[----:B------:R-:W-:-:S02]  /*2350*/  LOP3.LUT R12, R228, 0x30, R25, 0xf8, !PT ;  /* 0x00000030e40c7812 */ /* 0x000fc400078ef819 */
[----:B------:R-:W-:Y:S01]  /*2360*/  LEA.HI R14, R15, R14, RZ, 0x6 ;  /* 0x0000000e0f0e7211 */ /* 0x000fe200078f30ff */
[----:B------:R-:W-:Y:S01]  /*2370*/  IMAD.WIDE.U32 R118, R13, UR6, R118 ;  /* 0x000000060d767c25 */ /* 0x000fe2000f8e0076 */
[----:B------:R-:W-:Y:S02]  /*2380*/  LOP3.LUT R28, R28, 0xfffffffe, RZ, 0xc0, !PT ;  /* 0xfffffffe1c1c7812 */ /* 0x000fe400078ec0ff */
[----:B------:R-:W-:Y:S01]  /*2390*/  LOP3.LUT R8, R8, R225, RZ, 0x3c, !PT ;  /* 0x000000e108087212 */ /* 0x000fe200078e3cff */
[----:B------:R-:W-:Y:S01]  /*23a0*/  IMAD R137, R9, 0x2800, R226 ;  /* 0x0000280009897824 */ /* 0x000fe200078e02e2 */
[----:B------:R-:W-:Y:S02]  /*23b0*/  LOP3.LUT R13, R12, R7, RZ, 0x3c, !PT ;  /* 0x000000070c0d7212 */ /* 0x000fe400078e3cff */
[----:B------:R-:W-:Y:S02]  /*23c0*/  SHF.R.S32.HI R14, RZ, 0x6, R14 ;  /* 0x00000006ff0e7819 */ /* 0x000fe4000001140e */
[----:B------:R-:W-:Y:S01]  /*23d0*/  LOP3.LUT R12, R228, 0x30, R29, 0xf8, !PT ;  /* 0x00000030e40c7812 */ /* 0x000fe200078ef81d */
[----:B------:R-:W-:Y:S01]  /*23e0*/  IMAD.IADD R137, R137, 0x1, R8 ;  /* 0x0000000189897824 */ /* 0x000fe200078e0208 */
[----:B------:R-:W-:-:S02]  /*23f0*/  @P3 LOP3.LUT R28, R28, 0x1, RZ, 0xfc, !PT ;  /* 0x000000011c1c3812 */ /* 0x000fc400078efcff */
[----:B------:R-:W-:Y:S02]  /*2400*/  SHF.R.S32.HI R11, RZ, 0x6, R10 ;  /* 0x00000006ff0b7819 */ /* 0x000fe4000001140a */
[----:B------:R-:W-:Y:S01]  /*2410*/  LOP3.LUT P3, RZ, R236, 0x2, RZ, 0xc0, !PT ;  /* 0x00000002ecff7812 */ /* 0x000fe2000786c0ff */
[----:B------:R-:W-:Y:S01]  /*2420*/  IMAD R131, R14, 0x2800, R229 ;  /* 0x000028000e837824 */ /* 0x000fe200078e02e5 */
[C---:B------:R-:W-:Y:S02]  /*2430*/  LOP3.LUT R10, R224.reuse, 0x30, R27, 0xf8, !PT ;  /* 0x00000030e00a7812 */ /* 0x040fe400078ef81b */
[----:B------:R-:W-:Y:S02]  /*2440*/  LOP3.LUT R8, R224, 0x30, R29, 0xf8, !PT ;  /* 0x00000030e0087812 */ /* 0x000fe400078ef81d */
[----:B------:R-:W-:Y:S01]  /*2450*/  LOP3.LUT R12, R12, R7, RZ, 0x3c, !PT ;  /* 0x000000070c0c7212 */ /* 0x000fe200078e3cff */
[--C-:B------:R-:W-:Y:S01]  /*2460*/  IMAD R134, R9, 0x2800, R229.reuse ;  /* 0x0000280009867824 */ /* 0x100fe200078e02e5 */
[-C--:B------:R-:W-:Y:S01]  /*2470*/  LOP3.LUT R9, R10, R225.reuse, RZ, 0x3c, !PT ;  /* 0x000000e10a097212 */ /* 0x080fe200078e3cff */
[C-C-:B------:R-:W-:Y:S01]  /*2480*/  IMAD R136, R11.reuse, 0x2800, R226.reuse ;  /* 0x000028000b887824 */ /* 0x140fe200078e02e2 */
[----:B------:R-:W-:Y:S01]  /*2490*/  LOP3.LUT R8, R8, R225, RZ, 0x3c, !PT ;  /* 0x000000e108087212 */ /* 0x000fe200078e3cff */
[----:B------:R-:W-:Y:S01]  /*24a0*/  IMAD R132, R11, 0x2800, R229 ;  /* 0x000028000b847824 */ /* 0x000fe200078e02e5 */
[----:B-----5:R-:W-:Y:S01]  /*24b0*/  SHF.R.S32.HI R11, RZ, 0x1f, R123 ;  /* 0x0000001fff0b7819 */ /* 0x020fe2000001147b */
[----:B------:R-:W-:Y:S01]  /*24c0*/  IMAD R133, R14, 0x2800, R226 ;  /* 0x000028000e857824 */ /* 0x000fe200078e02e2 */
[----:B------:R-:W-:Y:S01]  /*24d0*/  IADD3 R102, P2, R220, R103, RZ ;  /* 0x00000067dc667210 */ /* 0x000fe20007f5e0ff */
[----:B------:R-:W-:Y:S01]  /*24e0*/  IMAD.IADD R131, R131, 0x1, R12 ;  /* 0x0000000183837824 */ /* 0x000fe200078e020c */
[----:B------:R-:W-:-:S02]  /*24f0*/  LOP3.LUT R10, R228, 0x30, R27, 0xf8, !PT ;  /* 0x00000030e40a7812 */ /* 0x000fc400078ef81b */
[----:B------:R-:W-:Y:S01]  /*2500*/  IADD3 R12, R22, 0xa0, RZ ;  /* 0x000000a0160c7810 */ /* 0x000fe20007ffe0ff */
[----:B------:R-:W-:Y:S01]  /*2510*/  IMAD.IADD R136, R136, 0x1, R9 ;  /* 0x0000000188887824 */ /* 0x000fe200078e0209 */
[----:B------:R-:W-:Y:S01]  /*2520*/  IADD3 R133, R133, R8, RZ ;  /* 0x0000000885857210 */ /* 0x000fe20007ffe0ff */
[----:B------:R-:W-:Y:S01]  /*2530*/  IMAD.IADD R134, R134, 0x1, R13 ;  /* 0x0000000186867824 */ /* 0x000fe200078e020d */
[----:B------:R-:W-:Y:S01]  /*2540*/  LOP3.LUT R28, R28, 0xfffffffb, RZ, 0xc0, !PT ;  /* 0xfffffffb1c1c7812 */ /* 0x000fe200078ec0ff */
[----:B------:R-:W-:Y:S01]  /*2550*/  IMAD R8, R11, R110, RZ ;  /* 0x0000006e0b087224 */ /* 0x000fe200078e02ff */
[----:B------:R-:W-:Y:S01]  /*2560*/  LOP3.LUT R9, R10, R7, RZ, 0x3c, !PT ;  /* 0x000000070a097212 */ /* 0x000fe200078e3cff */
[----:B------:R-:W-:Y:S01]  /*2570*/  IMAD.X R103, R37, 0x1, R144, P2 ;  /* 0x0000000125677824 */ /* 0x000fe200010e0690 */
[----:B------:R-:W-:Y:S01]  /*2580*/  ISETP.GE.AND P2, PT, R12, UR4, PT ;  /* 0x000000040c007c0c */ /* 0x000fe2000bf46270 */
[----:B------:R-:W-:Y:S01]  /*2590*/  IMAD R13, R117, 0xa0, RZ ;  /* 0x000000a0750d7824 */ /* 0x000fe200078e02ff */
[----:B------:R-:W-:Y:S01]  /*25a0*/  @P3 LOP3.LUT R28, R28, 0x4, RZ, 0xfc, !PT ;  /* 0x000000041c1c3812 */ /* 0x000fe200078efcff */
[----:B------:R-:W-:Y:S01]  /*25b0*/  IMAD.WIDE.U32 R116, R116, 0xa0, RZ ;  /* 0x000000a074747825 */ /* 0x000fe200078e00ff */
[----:B------:R-:W-:-:S03]  /*25c0*/  SEL R32, RZ, 0x20, P2 ;  /* 0x00000020ff207807 */ /* 0x000fc60001000000 */
[----:B------:R-:W-:Y:S02]  /*25d0*/  IMAD R10, R11, R104, RZ ;  /* 0x000000680b0a7224 */ /* 0x000fe400078e02ff */
[C---:B------:R-:W-:Y:S02]  /*25e0*/  IMAD R21, R123.reuse, R111, R8 ;  /* 0x0000006f7b157224 */ /* 0x040fe400078e0208 */
[----:B------:R-:W-:Y:S01]  /*25f0*/  IMAD.WIDE.U32 R114, R123, R110, R114 ;  /* 0x0000006e7b727225 */ /* 0x000fe200078e0072 */
[----:B------:R-:W-:-:S03]  /*2600*/  IADD3 R124, R117, R13, RZ ;  /* 0x0000000d757c7210 */ /* 0x000fc60007ffe0ff */
[C---:B------:R-:W-:Y:S01]  /*2610*/  IMAD.WIDE.U32 R112, R123.reuse, R110, R112 ;  /* 0x0000006e7b707225 */ /* 0x040fe200078e0070 */
[----:B------:R0:W-:Y:S03]  /*2620*/  STL [R1], R28 ;  /* 0x0000001c01007387 */ /* 0x0001e60000100800 */
[----:B------:R-:W-:Y:S01]  /*2630*/  IMAD R31, R123, R105, R10 ;  /* 0x000000697b1f7224 */ /* 0x000fe200078e020a */
[C---:B------:R-:W-:Y:S01]  /*2640*/  SHF.L.U64.HI R10, R104.reuse, 0x7, R105 ;  /* 0x00000007680a7819 */ /* 0x040fe20000010269 */
[----:B------:R-:W-:Y:S02]  /*2650*/  IMAD R15, R105, 0xa0, RZ ;  /* 0x000000a0690f7824 */ /* 0x000fe400078e02ff */
[----:B------:R-:W-:Y:S02]  /*2660*/  IMAD.SHL.U32 R11, R104, 0x80, RZ ;  /* 0x00000080680b7824 */ /* 0x000fe400078e00ff */
[----:B------:R-:W-:Y:S01]  /*2670*/  IMAD.WIDE.U32 R108, R123, R104, R108 ;  /* 0x000000687b6c7225 */ /* 0x000fe200078e006c */
[----:B------:R-:W-:-:S03]  /*2680*/  SHF.L.U64.HI R8, R110, 0x7, R111 ;  /* 0x000000076e087819 */ /* 0x000fc6000001026f */
[----:B------:R-:W-:Y:S01]  /*2690*/  IMAD.WIDE.U32 R106, R123, R104, R106 ;  /* 0x000000687b6a7225 */ /* 0x000fe200078e006a */
[----:B------:R-:W-:Y:S02]  /*26a0*/  SHF.R.S32.HI R26, RZ, 0x4, R27 ;  /* 0x00000004ff1a7819 */ /* 0x000fe4000001141b */
[----:B0-----:R-:W-:Y:S01]  /*26b0*/  SHF.R.S32.HI R28, RZ, 0x4, R29 ;  /* 0x00000004ff1c7819 */ /* 0x001fe2000001141d */
[----:B------:R-:W-:Y:S01]  /*26c0*/  IMAD.IADD R132, R132, 0x1, R9 ;  /* 0x0000000184847824 */ /* 0x000fe200078e0209 */
[----:B------:R-:W-:Y:S01]  /*26d0*/  LOP3.LUT R39, R35, R32, RZ, 0xfc, !PT ;  /* 0x0000002023277212 */ /* 0x000fe200078efcff */
[----:B------:R-:W-:Y:S01]  /*26e0*/  IMAD.WIDE.U32 R104, R104, 0xa0, RZ ;  /* 0x000000a068687825 */ /* 0x000fe200078e00ff */
[----:B------:R-:W-:-:S03]  /*26f0*/  LOP3.LUT R27, R27, 0xfffffff0, RZ, 0xc0, !PT ;  /* 0xfffffff01b1b7812 */ /* 0x000fc600078ec0ff */
[----:B------:R-:W-:Y:S02]  /*2700*/  IMAD.IADD R13, R115, 0x1, R21 ;  /* 0x00000001730d7824 */ /* 0x000fe400078e0215 */
[----:B------:R-:W-:Y:S01]  /*2710*/  IMAD.IADD R14, R21, 0x1, R113 ;  /* 0x00000001150e7824 */ /* 0x000fe200078e0271 */
[----:B------:R-:W-:Y:S01]  /*2720*/  SHF.R.S32.HI R21, RZ, 0x4, R25 ;  /* 0x00000004ff157819 */ /* 0x000fe20000011419 */
[C---:B------:R-:W-:Y:S01]  /*2730*/  IMAD.SHL.U32 R9, R110.reuse, 0x80, RZ ;  /* 0x000000806e097824 */ /* 0x040fe200078e00ff */
[----:B------:R-:W-:Y:S01]  /*2740*/  LOP3.LUT R25, R25, 0xfffffff0, RZ, 0xc0, !PT ;  /* 0xfffffff019197812 */ /* 0x000fe200078ec0ff */
[----:B------:R-:W-:Y:S01]  /*2750*/  IMAD.WIDE.U32 R110, R110, 0xa0, RZ ;  /* 0x000000a06e6e7825 */ /* 0x000fe200078e00ff */
[----:B------:R-:W-:Y:S02]  /*2760*/  LOP3.LUT R29, R29, 0xfffffff0, RZ, 0xc0, !PT ;  /* 0xfffffff01d1d7812 */ /* 0x000fe400078ec0ff */
[----:B------:R-:W-:Y:S01]  /*2770*/  LOP3.LUT R34, R35, 0x1, RZ, 0xc0, !PT ;  /* 0x0000000123227812 */ /* 0x000fe200078ec0ff */
[----:B------:R-:W-:Y:S01]  /*2780*/  IMAD.IADD R128, R105, 0x1, R15 ;  /* 0x0000000169807824 */ /* 0x000fe200078e020f */
[----:B------:R-:W-:Y:S01]  /*2790*/  IADD3 R15, R109, R31, RZ ;  /* 0x0000001f6d0f7210 */ /* 0x000fe20007ffe0ff */
[----:B------:R-:W-:Y:S01]  /*27a0*/  IMAD.IADD R20, R31, 0x1, R107 ;  /* 0x000000011f147824 */ /* 0x000fe200078e026b */
[----:B------:R-:W-:Y:S01]  /*27b0*/  LOP3.LUT R35, R39, 0x2, RZ, 0xc0, !PT ;  /* 0x0000000227237812 */ /* 0x000fe200078ec0ff */
[----:B------:R-:W-:Y:S01]  /*27c0*/  IMAD.SHL.U32 R101, R101, 0x2, RZ ;  /* 0x0000000265657824 */ /* 0x000fe200078e00ff */
[----:B------:R-:W-:Y:S01]  /*27d0*/  LOP3.LUT R36, R39, 0x4, RZ, 0xc0, !PT ;  /* 0x0000000427247812 */ /* 0x000fe200078ec0ff */
[----:B------:R-:W-:Y:S01]  /*27e0*/  IMAD.IADD R125, R111, 0x1, R125 ;  /* 0x000000016f7d7824 */ /* 0x000fe200078e027d */
[----:B------:R-:W-:Y:S01]  /*27f0*/  LOP3.LUT R37, R39, 0x8, RZ, 0xc0, !PT ;  /* 0x0000000827257812 */ /* 0x000fe200078ec0ff */
[----:B------:R-:W-:Y:S01]  /*2800*/  IMAD.IADD R33, R119, 0x1, R33 ;  /* 0x0000000177217824 */ /* 0x000fe200078e0221 */
[----:B------:R-:W-:-:S02]  /*2810*/  LOP3.LUT R38, R39, 0x10, RZ, 0xc0, !PT ;  /* 0x0000001027267812 */ /* 0x000fc400078ec0ff */
[----:B------:R-:W-:Y:S02]  /*2820*/  SHF.R.S32.HI R30, RZ, 0x1f, R25 ;  /* 0x0000001fff1e7819 */ /* 0x000fe40000011419 */
[----:B------:R-:W-:Y:S02]  /*2830*/  SHF.R.S32.HI R31, RZ, 0x1f, R27 ;  /* 0x0000001fff1f7819 */ /* 0x000fe4000001141b */
[----:B------:R-:W-:Y:S02]  /*2840*/  SHF.R.S32.HI R32, RZ, 0x1f, R29 ;  /* 0x0000001fff207819 */ /* 0x000fe4000001141d */
[----:B------:R-:W-:-:S07]  /*2850*/  LOP3.LUT R39, R39, 0x20, RZ, 0xc0, !PT ;  /* 0x0000002027277812 */ /* 0x000fce00078ec0ff */
.L_x_528:
[----:B------:R-:W2:Y:S01]  /*2860*/  LDL.LU R40, [R1] ;  /* 0x0000000001287983 */ /* 0x000ea20000300800 */
[----:B0-----:R-:W0:Y:S01]  /*2870*/  LDC.64 R126, c[0x0][0x2d8] ;  /* 0x0000b600ff7e7b82 */ /* 0x001e220000000a00 */
[----:B------:R-:W-:Y:S01]  /*2880*/  VIADD R47, R24, 0xffffffff ;  /* 0xffffffff182f7836 */ /* 0x000fe20000000000 */
[----:B------:R-:W-:Y:S01]  /*2890*/  LOP3.LUT P4, RZ, R236, 0x2, RZ, 0xc0, !PT ;  /* 0x00000002ecff7812 */ /* 0x000fe2000788c0ff */
[----:B------:R-:W-:Y:S05]  /*28a0*/  YIELD ;  /* 0x0000000000007946 */ /* 0x000fea0003800000 */
[----:B------:R-:W-:Y:S01]  /*28b0*/  SHF.R.S32.HI R42, RZ, 0x1f, R47 ;  /* 0x0000001fff2a7819 */ /* 0x000fe2000001142f */
[-C--:B------:R-:W-:Y:S01]  /*28c0*/  IMAD R41, R124, R47.reuse, RZ ;  /* 0x0000002f7c297224 */ /* 0x080fe200078e02ff */
[----:B------:R-:W1:Y:S01]  /*28d0*/  LDC R135, c[0x0][0x3d4] ;  /* 0x0000f500ff877b82 */ /* 0x000e620000000800 */
[----:B------:R-:W-:Y:S01]  /*28e0*/  IMAD.WIDE.U32 R140, R116, R47, RZ ;  /* 0x0000002f748c7225 */ /* 0x000fe200078e00ff */
[----:B------:R-:W-:Y:S03]  /*28f0*/  BSSY B0, `(.L_x_429) ;  /* 0x0000cb3000007945 */ /* 0x000fe60003800000 */
[----:B------:R-:W-:Y:S01]  /*2900*/  IMAD R41, R42, R116, R41 ;  /* 0x000000742a297224 */ /* 0x000fe200078e0229 */
[----:B------:R-:W-:-:S03]  /*2910*/  IADD3 R49, P2, P3, R3, R140, R130 ;  /* 0x0000008c03317210 */ /* 0x000fc60007b5e082 */
[----:B------:R-:W-:Y:S02]  /*2920*/  IMAD.IADD R143, R141, 0x1, R41 ;  /* 0x000000018d8f7824 */ /* 0x000fe400078e0229 */
[----:B------:R-:W-:-:S03]  /*2930*/  IMAD R41, R19, 0x7800, R235 ;  /* 0x0000780013297824 */ /* 0x000fc600078e02eb */
[----:B------:R-:W-:Y:S02]  /*2940*/  IADD3.X R24, R4, R143, R129, P2, P3 ;  /* 0x0000008f04187210 */ /* 0x000fe400017e6481 */
[-C--:B0-----:R-:W-:Y:S02]  /*2950*/  IADD3 R50, P2, P3, R140, R126.reuse, R3 ;  /* 0x0000007e8c327210 */ /* 0x081fe40007b5e003 */
[C---:B------:R-:W-:Y:S01]  /*2960*/  IADD3 R43, R41.reuse, 0x20, RZ ;  /* 0x00000020292b7810 */ /* 0x040fe20007ffe0ff */
[----:B------:R-:W-:Y:S01]  /*2970*/  @P4 VIADD R43, R41, 0xffffffe0 ;  /* 0xffffffe0292b4836 */ /* 0x000fe20000000000 */
[----:B------:R-:W-:Y:S02]  /*2980*/  IADD3.X R51, R143, R127, R4, P2, P3 ;  /* 0x0000007f8f337210 */ /* 0x000fe400017e6404 */
[----:B------:R-:W-:Y:S02]  /*2990*/  IADD3 R48, P2, R49, R126, RZ ;  /* 0x0000007e31307210 */ /* 0x000fe40007f5e0ff */
[----:B------:R-:W-:-:S03]  /*29a0*/  ISETP.GT.AND P3, PT, R47, R122, PT ;  /* 0x0000007a2f00720c */ /* 0x000fc60003f64270 */
[----:B------:R-:W-:Y:S01]  /*29b0*/  IMAD.X R49, R24, 0x1, R127, P2 ;  /* 0x0000000118317824 */ /* 0x000fe200010e067f */
[----:B-1----:R-:W-:Y:S01]  /*29c0*/  ISETP.GE.AND P2, PT, R135, 0x1, PT ;  /* 0x000000018700780c */ /* 0x002fe20003f46270 */
[----:B------:R-:W-:Y:S01]  /*29d0*/  IMAD.MOV.U32 R24, RZ, RZ, R47 ;  /* 0x000000ffff187224 */ /* 0x000fe200078e002f */
[----:B--2---:R-:W-:-:S07]  /*29e0*/  LOP3.LUT R40, R40, 0xfffffffd, RZ, 0xc0, !PT ;  /* 0xfffffffd28287812 */ /* 0x004fce00078ec0ff */
[----:B------:R-:W-:-:S05]  /*29f0*/  @P3 LOP3.LUT R40, R40, 0x2, RZ, 0xfc, !PT ;  /* 0x0000000228283812 */ /* 0x000fca00078efcff */
[----:B------:R0:W-:Y:S02]  /*2a00*/  STL [R1], R40 ;  /* 0x0000002801007387 */ /* 0x0001e40000100800 */
[C---:B0-----:R-:W-:Y:S01]  /*2a10*/  IMAD.IADD R40, R18.reuse, 0x1, R41 ;  /* 0x0000000112287824 */ /* 0x041fe200078e0229 */
[----:B------:R-:W-:Y:S01]  /*2a20*/  IADD3 R41, R18, R43, RZ ;  /* 0x0000002b12297210 */ /* 0x000fe20007ffe0ff */
[----:B------:R-:W-:Y:S06]  /*2a30*/  @!P2 BRA `(.L_x_430) ;  /* 0x000000c4009ca947 */ /* 0x000fec0003800000 */
[----:B------:R-:W-:Y:S01]  /*2a40*/  ULDC.U8 UR4, c[0x0][0x3f0] ;  /* 0x0000fc0000047ab9 */ /* 0x000fe20000000000 */
[-C--:B------:R-:W-:Y:S01]  /*2a50*/  IMAD R43, R125, R47.reuse, RZ ;  /* 0x0000002f7d2b7224 */ /* 0x080fe200078e02ff */
[----:B------:R-:W-:Y:S01]  /*2a60*/  ISETP.NE.AND P2, PT, RZ, UR4, PT ;  /* 0x00000004ff007c0c */ /* 0x000fe2000bf45270 */
[-C--:B------:R-:W-:Y:S02]  /*2a70*/  IMAD R45, R128, R47.reuse, RZ ;  /* 0x0000002f802d7224 */ /* 0x080fe400078e02ff */
[C---:B------:R-:W-:Y:S02]  /*2a80*/  IMAD R43, R42.reuse, R110, R43 ;  /* 0x0000006e2a2b7224 */ /* 0x040fe400078e022b */
[----:B------:R-:W-:Y:S02]  /*2a90*/  IMAD R45, R42, R104, R45 ;  /* 0x000000682a2d7224 */ /* 0x000fe400078e022d */
[----:B------:R-:W-:Y:S02]  /*2aa0*/  IMAD R42, R24, -0xa0, R2 ;  /* 0xffffff60182a7824 */ /* 0x000fe400078e0202 */
[----:B------:R-:W-:-:S03]  /*2ab0*/  IMAD.WIDE.U32 R94, R110, R47, RZ ;  /* 0x0000002f6e5e7225 */ /* 0x000fc600078e00ff */
[----:B------:R-:W-:Y:S01]  /*2ac0*/  VIMNMX R42, R42, 0xa0, PT ;  /* 0x000000a02a2a7848 */ /* 0x000fe20003fe0100 */
[----:B------:R-:W-:-:S04]  /*2ad0*/  IMAD.WIDE.U32 R92, R104, R47, RZ ;  /* 0x0000002f685c7225 */ /* 0x000fc800078e00ff */
[----:B------:R-:W-:Y:S02]  /*2ae0*/  IMAD.IADD R43, R95, 0x1, R43 ;  /* 0x000000015f2b7824 */ /* 0x000fe400078e022b */
[----:B------:R-:W-:Y:S01]  /*2af0*/  IMAD.IADD R100, R93, 0x1, R45 ;  /* 0x000000015d647824 */ /* 0x000fe200078e022d */
[----:B------:R-:W-:Y:S06]  /*2b00*/  @!P2 BRA `(.L_x_431) ;  /* 0x0000005c00e4a947 */ /* 0x000fec0003800000 */
[----:B------:R-:W-:Y:S01]  /*2b10*/  ISETP.GE.AND P3, PT, R220, R42, PT ;  /* 0x0000002adc00720c */ /* 0x000fe20003f66270 */
[----:B------:R-:W-:Y:S01]  /*2b20*/  BSSY B1, `(.L_x_432) ;  /* 0x0000043000017945 */ /* 0x000fe20003800000 */
        /* <DEDUP_REMOVED lines=23> */
[----:B------:R-:W-:Y:S01]  /*2ca0*/  CS2R R138, SRZ ;  /* 0x00000000008a7805 */ /* 0x000fe2000001ff00 */
[----:B------:R-:W-:Y:S06]  /*2cb0*/  @P3 BRA `(.L_x_433) ;  /* 0x0000000000a43947 */ /* 0x000fec0003800000 */
[----:B------:R-:W-:Y:S01]  /*2cc0*/  ULDC.64 UR4, c[0x0][0x3c8] ;  /* 0x0000f20000047ab9 */ /* 0x000fe20000000a00 */
[----:B------:R-:W-:Y:S02]  /*2cd0*/  CS2R R126, SRZ ;  /* 0x00000000007e7805 */ /* 0x000fe4000001ff00 */
[----:B------:R-:W-:Y:S02]  /*2ce0*/  IADD3 R44, P2, P4, R114, UR4, R94 ;  /* 0x00000004722c7c10 */ /* 0x000fe4000fc5e05e */
[----:B------:R-:W-:Y:S02]  /*2cf0*/  CS2R R138, SRZ ;  /* 0x00000000008a7805 */ /* 0x000fe4000001ff00 */
[----:B------:R-:W-:Y:S01]  /*2d00*/  IADD3.X R45, R13, UR5, R43, P2, P4 ;  /* 0x000000050d2d7c10 */ /* 0x000fe200097e842b */
[----:B------:R-:W-:Y:S02]  /*2d10*/  ULDC.64 UR4, c[0x0][0x3e0] ;  /* 0x0000f80000047ab9 */ /* 0x000fe40000000a00 */
[----:B------:R-:W-:-:S04]  /*2d20*/  IADD3 R46, P2, P4, R108, UR4, R92 ;  /* 0x000000046c2e7c10 */ /* 0x000fc8000fc5e05c */
[----:B------:R-:W-:Y:S02]  /*2d30*/  IADD3.X R47, R15, UR5, R100, P2, P4 ;  /* 0x000000050f2f7c10 */ /* 0x000fe400097e8464 */
[C---:B------:R-:W-:Y:S01]  /*2d40*/  ISETP.GE.AND P2, PT, R16.reuse, R135, PT ;  /* 0x000000871000720c */ /* 0x040fe20003f46270 */
[----:B------:R-:W-:Y:S01]  /*2d50*/  VIADD R76, R16, 0x10 ;  /* 0x00000010104c7836 */ /* 0x000fe20000000000 */
[----:B------:R-:W-:Y:S02]  /*2d60*/  CS2R R96, SRZ ;  /* 0x0000000000607805 */ /* 0x000fe4000001ff00 */
[----:B------:R-:W-:-:S09]  /*2d70*/  CS2R R98, SRZ ;  /* 0x0000000000627805 */ /* 0x000fd2000001ff00 */
[----:B------:R0:W5:Y:S04]  /*2d80*/  @!P2 LDG.E.64 R126, desc[UR54][R44.64] ;  /* 0x000000362c7ea981 */ /* 0x000168000c1e1b00 */
[----:B------:R0:W5:Y:S01]  /*2d90*/  @!P2 LDG.E.64 R138, desc[UR54][R46.64] ;  /* 0x000000362e8aa981 */ /* 0x000162000c1e1b00 */
[----:B------:R-:W-:Y:S01]  /*2da0*/  ISETP.GE.AND P2, PT, R76, R135, PT ;  /* 0x000000874c00720c */ /* 0x000fe20003f46270 */
[----:B------:R-:W-:Y:S01]  /*2db0*/  VIADD R76, R16, 0x20 ;  /* 0x00000020104c7836 */ /* 0x000fe20000000000 */
[----:B------:R-:W-:Y:S02]  /*2dc0*/  CS2R R88, SRZ ;  /* 0x0000000000587805 */ /* 0x000fe4000001ff00 */
[----:B------:R-:W-:-:S09]  /*2dd0*/  CS2R R90, SRZ ;  /* 0x00000000005a7805 */ /* 0x000fd2000001ff00 */
[----:B------:R0:W5:Y:S04]  /*2de0*/  @!P2 LDG.E.64 R96, desc[UR54][R44.64+0x10] ;  /* 0x000010362c60a981 */ /* 0x000168000c1e1b00 */
[----:B------:R0:W5:Y:S01]  /*2df0*/  @!P2 LDG.E.64 R98, desc[UR54][R46.64+0x10] ;  /* 0x000010362e62a981 */ /* 0x000162000c1e1b00 */
[----:B------:R-:W-:Y:S02]  /*2e00*/  ISETP.GE.AND P2, PT, R76, R135, PT ;  /* 0x000000874c00720c */ /* 0x000fe40003f46270 */
[----:B------:R-:W-:Y:S02]  /*2e10*/  IADD3 R76, R16, 0x30, RZ ;  /* 0x00000030104c7810 */ /* 0x000fe40007ffe0ff */
[----:B------:R-:W-:Y:S02]  /*2e20*/  CS2R R84, SRZ ;  /* 0x0000000000547805 */ /* 0x000fe4000001ff00 */
[----:B------:R-:W-:-:S07]  /*2e30*/  CS2R R86, SRZ ;  /* 0x0000000000567805 */ /* 0x000fce000001ff00 */
        /* <DEDUP_REMOVED lines=14> */
[----:B------:R-:W-:-:S13]  /*2f20*/  ISETP.GE.AND P2, PT, R140, R135, PT ;  /* 0x000000878c00720c */ /* 0x000fda0003f46270 */
[----:B------:R0:W5:Y:S04]  /*2f30*/  @!P2 LDG.E.64 R76, desc[UR54][R44.64+0x50] ;  /* 0x000050362c4ca981 */ /* 0x000168000c1e1b00 */
[----:B------:R0:W5:Y:S02]  /*2f40*/  @!P2 LDG.E.64 R78, desc[UR54][R46.64+0x50] ;  /* 0x000050362e4ea981 */ /* 0x000164000c1e1b00 */
.L_x_433:
[----:B------:R-:W-:Y:S05]  /*2f50*/  BSYNC B1 ;  /* 0x0000000000017941 */ /* 0x000fea0003800000 */
.L_x_432:
[----:B0-----:R-:W-:Y:S01]  /*2f60*/  VIADD R44, R220, 0x80 ;  /* 0x00000080dc2c7836 */ /* 0x001fe20000000000 */
[----:B------:R-:W-:Y:S01]  /*2f70*/  BSSY B1, `(.L_x_434) ;  /* 0x0000032000017945 */ /* 0x000fe20003800000 */
[----:B-----5:R-:W-:Y:S01]  /*2f80*/  IMAD.MOV.U32 R152, RZ, RZ, R76 ;  /* 0x000000ffff987224 */ /* 0x020fe200078e004c */
[----:B------:R-:W-:Y:S02]  /*2f90*/  MOV R155, R80 ;  /* 0x00000050009b7202 */ /* 0x000fe40000000f00 */
[----:B------:R-:W-:-:S13]  /*2fa0*/  ISETP.GE.AND P4, PT, R44, R42, PT ;  /* 0x0000002a2c00720c */ /* 0x000fda0003f86270 */
[----:B------:R-:W-:Y:S05]  /*2fb0*/  @P4 BRA `(.L_x_435) ;  /* 0x0000000000b44947 */ /* 0x000fea0003800000 */
[----:B------:R-:W-:Y:S01]  /*2fc0*/  IADD3 R44, P2, P5, R114, R94, R9 ;  /* 0x0000005e722c7210 */ /* 0x000fe20007d5e009 */
[----:B------:R-:W-:Y:S01]  /*2fd0*/  ULDC.64 UR4, c[0x0][0x3c8] ;  /* 0x0000f20000047ab9 */ /* 0x000fe20000000a00 */
[----:B------:R-:W-:Y:S02]  /*2fe0*/  CS2R R72, SRZ ;  /* 0x0000000000487805 */ /* 0x000fe4000001ff00 */
[----:B------:R-:W-:Y:S02]  /*2ff0*/  CS2R R74, SRZ ;  /* 0x00000000004a7805 */ /* 0x000fe4000001ff00 */
[----:B------:R-:W-:Y:S02]  /*3000*/  IADD3.X R43, R13, R43, R8, P2, P5 ;  /* 0x0000002b0d2b7210 */ /* 0x000fe400017ea408 */
[----:B------:R-:W-:-:S04]  /*3010*/  IADD3 R46, P2, P5, R108, R92, R11 ;  /* 0x0000005c6c2e7210 */ /* 0x000fc80007d5e00b */
[----:B------:R-:W-:Y:S02]  /*3020*/  IADD3.X R100, R15, R100, R10, P2, P5 ;  /* 0x000000640f647210 */ /* 0x000fe400017ea40a */
[----:B------:R-:W-:-:S04]  /*3030*/  IADD3 R44, P2, R44, UR4, RZ ;  /* 0x000000042c2c7c10 */ /* 0x000fc8000ff5e0ff */
[----:B------:R-:W-:Y:S01]  /*3040*/  IADD3.X R45, R43, UR5, RZ, P2, !PT ;  /* 0x000000052b2d7c10 */ /* 0x000fe200097fe4ff */
[----:B------:R-:W-:Y:S02]  /*3050*/  ULDC.64 UR4, c[0x0][0x3e0] ;  /* 0x0000f80000047ab9 */ /* 0x000fe40000000a00 */
[----:B------:R-:W-:-:S04]  /*3060*/  IADD3 R46, P2, R46, UR4, RZ ;  /* 0x000000042e2e7c10 */ /* 0x000fc8000ff5e0ff */
[----:B------:R-:W-:Y:S02]  /*3070*/  IADD3.X R47, R100, UR5, RZ, P2, !PT ;  /* 0x00000005642f7c10 */ /* 0x000fe400097fe4ff */
        /* <DEDUP_REMOVED lines=30> */
[----:B------:R-:W-:-:S13]  /*3260*/  ISETP.GE.AND P2, PT, R92, R135, PT ;  /* 0x000000875c00720c */ /* 0x000fda0003f46270 */
[----:B------:R0:W5:Y:S04]  /*3270*/  @!P2 LDG.E.64 R52, desc[UR54][R44.64+0x50] ;  /* 0x000050362c34a981 */ /* 0x000168000c1e1b00 */
[----:B------:R0:W5:Y:S02]  /*3280*/  @!P2 LDG.E.64 R54, desc[UR54][R46.64+0x50] ;  /* 0x000050362e36a981 */ /* 0x000164000c1e1b00 */
.L_x_435:
[----:B------:R-:W-:Y:S05]  /*3290*/  BSYNC B1 ;  /* 0x0000000000017941 */ /* 0x000fea0003800000 */
.L_x_434:
[----:B------:R-:W-:Y:S01]  /*32a0*/  UISETP.NE.AND UP0, UPT, UR53, 0x3, UPT ;  /* 0x000000033500788c */ /* 0x000fe2000bf05270 */
[----:B------:R-:W-:Y:S01]  /*32b0*/  IMAD.MOV.U32 R161, RZ, RZ, R84 ;  /* 0x000000ffffa17224 */ /* 0x000fe200078e0054 */
[----:B------:R-:W-:Y:S01]  /*32c0*/  MOV R159, R78 ;  /* 0x0000004e009f7202 */ /* 0x000fe20000000f00 */
[----:B------:R-:W-:Y:S01]  /*32d0*/  IMAD.MOV.U32 R163, RZ, RZ, R88 ;  /* 0x000000ffffa37224 */ /* 0x000fe200078e0058 */
[----:B------:R-:W-:Y:S01]  /*32e0*/  MOV R168, R138 ;  /* 0x0000008a00a87202 */ /* 0x000fe20000000f00 */
[----:B------:R-:W-:Y:S01]  /*32f0*/  IMAD.MOV.U32 R165, RZ, RZ, R96 ;  /* 0x000000ffffa57224 */ /* 0x000fe200078e0060 */
[----:B------:R-:W-:Y:S01]  /*3300*/  PLOP3.LUT P2, PT, PT, PT, UP0, 0x80, 0x0 ;  /* 0x000000000000781c */ /* 0x000fe20003f4f008 */
[----:B------:R-:W-:Y:S01]  /*3310*/  IMAD.MOV.U32 R167, RZ, RZ, R126 ;  /* 0x000000ffffa77224 */ /* 0x000fe200078e007e */
[----:B-----5:R-:W-:Y:S01]  /*3320*/  MOV R153, R68 ;  /* 0x0000004400997202 */ /* 0x020fe20000000f00 */
[----:B------:R-:W-:Y:S01]  /*3330*/  IMAD.MOV.U32 R160, RZ, RZ, R82 ;  /* 0x000000ffffa07224 */ /* 0x000fe200078e0052 */
[----:B------:R-:W-:Y:S01]  /*3340*/  MOV R143, R66 ;  /* 0x00000042008f7202 */ /* 0x000fe20000000f00 */
[----:B------:R-:W-:-:S02]  /*3350*/  IMAD.MOV.U32 R162, RZ, RZ, R86 ;  /* 0x000000ffffa27224 */ /* 0x000fc400078e0056 */
[----:B------:R-:W-:Y:S02]  /*3360*/  IMAD.MOV.U32 R164, RZ, RZ, R90 ;  /* 0x000000ffffa47224 */ /* 0x000fe400078e005a */
[----:B------:R-:W-:Y:S02]  /*3370*/  IMAD.MOV.U32 R166, RZ, RZ, R98 ;  /* 0x000000ffffa67224 */ /* 0x000fe400078e0062 */
[----:B------:R-:W-:Y:S02]  /*3380*/  IMAD.MOV.U32 R92, RZ, RZ, R52 ;  /* 0x000000ffff5c7224 */ /* 0x000fe400078e0034 */
[----:B------:R-:W-:Y:S02]  /*3390*/  IMAD.MOV.U32 R94, RZ, RZ, R56 ;  /* 0x000000ffff5e7224 */ /* 0x000fe400078e0038 */
[----:B------:R-:W-:Y:S02]  /*33a0*/  IMAD.MOV.U32 R140, RZ, RZ, R60 ;  /* 0x000000ffff8c7224 */ /* 0x000fe400078e003c */
[----:B------:R-:W-:-:S02]  /*33b0*/  IMAD.MOV.U32 R142, RZ, RZ, R64 ;  /* 0x000000ffff8e7224 */ /* 0x000fc400078e0040 */
[----:B------:R-:W-:Y:S02]  /*33c0*/  IMAD.MOV.U32 R156, RZ, RZ, R72 ;  /* 0x000000ffff9c7224 */ /* 0x000fe400078e0048 */
[----:B------:R-:W-:Y:S02]  /*33d0*/  IMAD.MOV.U32 R93, RZ, RZ, R54 ;  /* 0x000000ffff5d7224 */ /* 0x000fe400078e0036 */
[----:B------:R-:W-:Y:S02]  /*33e0*/  IMAD.MOV.U32 R95, RZ, RZ, R58 ;  /* 0x000000ffff5f7224 */ /* 0x000fe400078e003a */
[----:B------:R-:W-:Y:S02]  /*33f0*/  IMAD.MOV.U32 R141, RZ, RZ, R62 ;  /* 0x000000ffff8d7224 */ /* 0x000fe400078e003e */
[----:B------:R-:W-:Y:S02]  /*3400*/  IMAD.MOV.U32 R154, RZ, RZ, R70 ;  /* 0x000000ffff9a7224 */ /* 0x000fe400078e0046 */
[----:B------:R-:W-:Y:S01]  /*3410*/  IMAD.MOV.U32 R158, RZ, RZ, R74 ;  /* 0x000000ffff9e7224 */ /* 0x000fe200078e004a */
[----:B------:R-:W-:Y:S06]  /*3420*/  @!P2 BRA `(.L_x_436) ;  /* 0x000000000004a947 */ /* 0x000fec0003800000 */
[----:B------:R-:W-:Y:S01]  /*3430*/  BPT.TRAP 0x1 ;  /* 0x000000040000795c */ /* 0x000fe20000300000 */
.L_x_436:
[----:B------:R-:W-:Y:S01]  /*3440*/  IMAD R43, R19, 0x8, R18 ;  /* 0x00000008132b7824 */ /* 0x000fe200078e0212 */
[----:B------:R-:W-:Y:S01]  /*3450*/  SHF.L.U32 R100, R223, 0x1f, RZ ;  /* 0x0000001fdf647819 */ /* 0x000fe200000006ff */
[----:B------:R-:W-:Y:S03]  /*3460*/  BSSY B1, `(.L_x_437) ;  /* 0x0000003000017945 */ /* 0x000fe60003800000 */
[----:B------:R-:W1:Y:S02]  /*3470*/  SYNCS.PHASECHK.TRANS64.TRYWAIT P5, [R43+URZ+0x33490], R100 ;  /* 0x033490642b0075a7 */ /* 0x000e6400080a017f */
[----:B-1----:R-:W-:Y:S05]  /*3480*/  @!P5 BRA `(.L_x_438) ;  /* 0x0000026000b8d947 */ /* 0x002fea0003800000 */
.L_x_747:
[----:B------:R-:W-:Y:S05]  /*3490*/  BSYNC B1 ;  /* 0x0000000000017941 */ /* 0x000fea0003800000 */
.L_x_437:
[----:B------:R-:W-:Y:S04]  /*34a0*/  BSSY B1, `(.L_x_439) ;  /* 0x00002ac000017945 */ /* 0x000fe80003800000 */
[----:B------:R-:W-:Y:S05]  /*34b0*/  @P3 BRA `(.L_x_440) ;  /* 0x0000002800a83947 */ /* 0x000fea0003800000 */
[----:B------:R-:W-:Y:S01]  /*34c0*/  ISETP.NE.AND P3, PT, R34, RZ, PT ;  /* 0x000000ff2200720c */ /* 0x000fe20003f65270 */
[----:B------:R-:W-:-:S12]  /*34d0*/  BSSY B2, `(.L_x_441) ;  /* 0x000006f000027945 */ /* 0x000fd80003800000 */
[----:B------:R-:W-:Y:S05]  /*34e0*/  @!P3 BRA `(.L_x_442) ;  /* 0x0000000400b4b947 */ /* 0x000fea0003800000 */
[----:B0-----:R0:W2:Y:S01]  /*34f0*/  LDS.128 R44, [R40+0x24200] ;  /* 0x02420000282c7984 */ /* 0x0010a20000000c00 */
[----:B------:R-:W-:Y:S01]  /*3500*/  ISETP.GE.AND P3, PT, R16, R135, PT ;  /* 0x000000871000720c */ /* 0x000fe20003f66270 */
[----:B------:R-:W-:-:S12]  /*3510*/  BSSY B3, `(.L_x_443) ;  /* 0x0000069000037945 */ /* 0x000fd80003800000 */
[----:B0-----:R-:W-:Y:S05]  /*3520*/  @P3 BRA `(.L_x_444) ;  /* 0x00000004009c3947 */ /* 0x001fea0003800000 */
[----:B------:R-:W-:Y:S02]  /*3530*/  SHF.R.U32.HI R126, RZ, 0x8, R127 ;  /* 0x00000008ff7e7819 */ /* 0x000fe4000001167f */
[----:B------:R-:W-:Y:S02]  /*3540*/  SHF.R.U32.HI R138, RZ, 0x8, R139 ;  /* 0x00000008ff8a7819 */ /* 0x000fe4000001168b */
[----:B------:R-:W-:Y:S01]  /*3550*/  SHF.R.U32.HI R171, RZ, 0x10, R127 ;  /* 0x00000010ffab7819 */ /* 0x000fe2000001167f */
[----:B------:R-:W-:Y:S01]  /*3560*/  IMAD.SHL.U32 R126, R126, 0x100, RZ ;  /* 0x000001007e7e7824 */ /* 0x000fe200078e00ff */
[----:B------:R-:W-:Y:S02]  /*3570*/  LOP3.LUT R127, R127, 0xff0000ff, RZ, 0xc0, !PT ;  /* 0xff0000ff7f7f7812 */ /* 0x000fe400078ec0ff */
[----:B------:R-:W-:Y:S02]  /*3580*/  SHF.R.U32.HI R169, RZ, 0x10, R139 ;  /* 0x00000010ffa97819 */ /* 0x000fe4000001168b */
[----:B------:R-:W-:-:S02]  /*3590*/  LOP3.LUT R170, R139, 0xff0000ff, RZ, 0xc0, !PT ;  /* 0xff0000ff8baa7812 */ /* 0x000fc400078ec0ff */
[----:B------:R-:W-:Y:S01]  /*35a0*/  SHF.L.U32 R139, R138, 0x8, RZ ;  /* 0x000000088a8b7819 */ /* 0x000fe200000006ff */
[----:B--2---:R-:W-:Y:S01]  /*35b0*/  IMAD.MOV.U32 R138, RZ, RZ, R44 ;  /* 0x000000ffff8a7224 */ /* 0x004fe200078e002c */
[----:B------:R-:W-:Y:S01]  /*35c0*/  LOP3.LUT R127, R127, 0xff00, R126, 0xf8, !PT ;  /* 0x0000ff007f7f7812 */ /* 0x000fe200078ef87e */
[----:B------:R-:W-:Y:S01]  /*35d0*/  IMAD.U32 R126, R171, 0x10000, RZ ;  /* 0x00010000ab7e7824 */ /* 0x000fe200078e00ff */
[----:B------:R-:W-:Y:S01]  /*35e0*/  LOP3.LUT R170, R170, 0xff00, R139, 0xf8, !PT ;  /* 0x0000ff00aaaa7812 */ /* 0x000fe200078ef88b */
[----:B------:R-:W-:Y:S01]  /*35f0*/  IMAD.U32 R139, R169, 0x10000, RZ ;  /* 0x00010000a98b7824 */ /* 0x000fe200078e00ff */
[----:B------:R-:W-:Y:S02]  /*3600*/  F2FP.F16.E4M3.UNPACK_B R44, R45 ;  /* 0x0000002dff2c723e */ /* 0x000fe400020006ff */
[----:B------:R-:W-:Y:S02]  /*3610*/  F2FP.F16.E4M3.UNPACK_B R169, R168.H1 ;  /* 0x000000a8ffa9723e */ /* 0x000fe400030006ff */
[----:B------:R-:W-:-:S02]  /*3620*/  LOP3.LUT R126, R127, 0xff0000, R126, 0xf8, !PT ;  /* 0x00ff00007f7e7812 */ /* 0x000fc400078ef87e */
[----:B------:R-:W-:Y:S01]  /*3630*/  LOP3.LUT R127, R170, 0xff0000, R139, 0xf8, !PT ;  /* 0x00ff0000aa7f7812 */ /* 0x000fe200078ef88b */
[--C-:B------:R-:W-:Y:S01]  /*3640*/  HADD2.F32 R139, -RZ, R44.reuse.H1_H1 ;  /* 0x3000002cff8b7230 */ /* 0x100fe20000004100 */
[----:B------:R-:W-:Y:S01]  /*3650*/  F2FP.F16.E4M3.UNPACK_B R171, R167.H1 ;  /* 0x000000a7ffab723e */ /* 0x000fe200030006ff */
[--C-:B------:R-:W-:Y:S01]  /*3660*/  HADD2.F32 R173, -RZ, R169.reuse.H0_H0 ;  /* 0x200000a9ffad7230 */ /* 0x100fe20000004100 */
[----:B------:R-:W-:Y:S01]  /*3670*/  F2FP.F16.E4M3.UNPACK_B R45, R45.H1 ;  /* 0x0000002dff2d723e */ /* 0x000fe200030006ff */
[----:B------:R-:W-:Y:S01]  /*3680*/  HADD2.F32 R44, -RZ, R44.H0_H0 ;  /* 0x2000002cff2c7230 */ /* 0x000fe20000004100 */
[----:B------:R-:W-:Y:S01]  /*3690*/  F2FP.F16.E4M3.UNPACK_B R168, R168 ;  /* 0x000000a8ffa8723e */ /* 0x000fe200020006ff */
[----:B------:R-:W-:Y:S02]  /*36a0*/  HADD2.F32 R174, -RZ, R169.H1_H1 ;  /* 0x300000a9ffae7230 */ /* 0x000fe40000004100 */
[----:B------:R-:W-:Y:S01]  /*36b0*/  FMUL.FTZ R175, R139, R173 ;  /* 0x000000ad8baf7220 */ /* 0x000fe20000410000 */
[----:B------:R-:W-:-:S02]  /*36c0*/  HADD2.F32 R172, -RZ, R171.H0_H0 ;  /* 0x200000abffac7230 */ /* 0x000fc40000004100 */
[----:B------:R-:W-:Y:S01]  /*36d0*/  FMUL.FTZ R176, R44, R173 ;  /* 0x000000ad2cb07220 */ /* 0x000fe20000410000 */
[--C-:B------:R-:W-:Y:S01]  /*36e0*/  HADD2.F32 R170, -RZ, R45.reuse.H1_H1 ;  /* 0x3000002dffaa7230 */ /* 0x100fe20000004100 */
[----:B------:R-:W-:Y:S01]  /*36f0*/  F2FP.F16.E4M3.UNPACK_B R177, R127.H1 ;  /* 0x0000007fffb1723e */ /* 0x000fe200030006ff */
[----:B------:R-:W-:Y:S02]  /*3700*/  HADD2.F32 R169, -RZ, R45.H0_H0 ;  /* 0x2000002dffa97230 */ /* 0x000fe40000004100 */
[----:B------:R-:W-:Y:S01]  /*3710*/  FFMA.FTZ R45, R139, R172, R176 ;  /* 0x000000ac8b2d7223 */ /* 0x000fe200000100b0 */
[----:B------:R-:W-:Y:S02]  /*3720*/  HADD2.F32 R171, -RZ, R171.H1_H1 ;  /* 0x300000abffab7230 */ /* 0x000fe40000004100 */
[----:B------:R-:W-:Y:S01]  /*3730*/  FMUL.FTZ R178, R170, R174 ;  /* 0x000000aeaab27220 */ /* 0x000fe20000410000 */
[----:B------:R-:W-:Y:S01]  /*3740*/  F2FP.F16.E4M3.UNPACK_B R139, R138.H1 ;  /* 0x0000008aff8b723e */ /* 0x000fe200030006ff */
[C---:B------:R-:W-:Y:S01]  /*3750*/  FMUL.FTZ R173, R169.reuse, R174 ;  /* 0x000000aea9ad7220 */ /* 0x040fe20000410000 */
[----:B------:R-:W-:Y:S01]  /*3760*/  FFMA.FTZ R44, R44, R172, -R175 ;  /* 0x000000ac2c2c7223 */ /* 0x000fe200000108af */
[----:B------:R-:W-:Y:S01]  /*3770*/  F2FP.F16.E4M3.UNPACK_B R138, R138 ;  /* 0x0000008aff8a723e */ /* 0x000fe200020006ff */
[-C--:B------:R-:W-:Y:S01]  /*3780*/  FFMA.FTZ R178, R169, R171.reuse, -R178 ;  /* 0x000000aba9b27223 */ /* 0x080fe200000108b2 */
[----:B------:R-:W-:Y:S01]  /*3790*/  FFMA.FTZ R175, R170, R171, R173 ;  /* 0x000000abaaaf7223 */ /* 0x000fe200000100ad */
[--C-:B------:R-:W-:Y:S01]  /*37a0*/  HADD2.F32 R171, -RZ, R168.reuse.H1_H1 ;  /* 0x300000a8ffab7230 */ /* 0x100fe20000004100 */
[----:B------:R-:W-:Y:S01]  /*37b0*/  F2FP.F16.E4M3.UNPACK_B R170, R167 ;  /* 0x000000a7ffaa723e */ /* 0x000fe200020006ff */
[----:B------:R-:W-:-:S02]  /*37c0*/  HADD2.F32 R172, -RZ, R168.H0_H0 ;  /* 0x200000a8ffac7230 */ /* 0x000fc40000004100 */
[--C-:B------:R-:W-:Y:S02]  /*37d0*/  HADD2.F32 R168, -RZ, R139.reuse.H0_H0 ;  /* 0x2000008bffa87230 */ /* 0x100fe40000004100 */
[----:B------:R-:W-:Y:S02]  /*37e0*/  HADD2.F32 R169, -RZ, R139.H1_H1 ;  /* 0x3000008bffa97230 */ /* 0x000fe40000004100 */
[--C-:B------:R-:W-:Y:S02]  /*37f0*/  HADD2.F32 R167, -RZ, R138.reuse.H1_H1 ;  /* 0x3000008affa77230 */ /* 0x100fe40000004100 */
[-C--:B------:R-:W-:Y:S01]  /*3800*/  FMUL.FTZ R176, R168, R171.reuse ;  /* 0x000000aba8b07220 */ /* 0x080fe20000410000 */
[----:B------:R-:W-:Y:S02]  /*3810*/  HADD2.F32 R139, -RZ, R138.H0_H0 ;  /* 0x2000008aff8b7230 */ /* 0x000fe40000004100 */
[----:B------:R-:W-:Y:S01]  /*3820*/  FMUL.FTZ R173, R169, R171 ;  /* 0x000000aba9ad7220 */ /* 0x000fe20000410000 */
[----:B------:R-:W-:-:S02]  /*3830*/  HADD2.F32 R138, -RZ, R170.H1_H1 ;  /* 0x300000aaff8a7230 */ /* 0x000fc40000004100 */
[-C--:B------:R-:W-:Y:S01]  /*3840*/  FMUL.FTZ R174, R167, R172.reuse ;  /* 0x000000aca7ae7220 */ /* 0x080fe20000410000 */
[----:B------:R-:W-:Y:S02]  /*3850*/  HADD2.F32 R170, -RZ, R170.H0_H0 ;  /* 0x200000aaffaa7230 */ /* 0x000fe40000004100 */
[----:B------:R-:W-:Y:S01]  /*3860*/  FMUL.FTZ R172, R139, R172 ;  /* 0x000000ac8bac7220 */ /* 0x000fe20000410000 */
[-C--:B------:R-:W-:Y:S01]  /*3870*/  FFMA.FTZ R168, R168, R138.reuse, -R173 ;  /* 0x0000008aa8a87223 */ /* 0x080fe200000108ad */
[----:B------:R-:W-:Y:S01]  /*3880*/  FFMA.FTZ R169, R169, R138, R176 ;  /* 0x0000008aa9a97223 */ /* 0x000fe200000100b0 */
[-C--:B------:R-:W-:Y:S01]  /*3890*/  FFMA.FTZ R138, R139, R170.reuse, -R174 ;  /* 0x000000aa8b8a7223 */ /* 0x080fe200000108ae */
[----:B------:R-:W-:Y:S01]  /*38a0*/  FFMA.FTZ R139, R167, R170, R172 ;  /* 0x000000aaa78b7223 */ /* 0x000fe200000100ac */
[----:B------:R-:W-:Y:S01]  /*38b0*/  F2FP.F16.E4M3.UNPACK_B R170, R47.H1 ;  /* 0x0000002fffaa723e */ /* 0x000fe200030006ff */
[----:B------:R-:W-:Y:S01]  /*38c0*/  HADD2.F32 R174, -RZ, R177.H1_H1 ;  /* 0x300000b1ffae7230 */ /* 0x000fe20000004100 */
[----:B------:R-:W-:-:S02]  /*38d0*/  F2FP.SATFINITE.E4M3.F32.PACK_AB_MERGE_C R168, R169, R168, RZ ;  /* 0x000000a8a9a8723e */ /* 0x000fc400048070ff */
[----:B------:R-:W-:Y:S01]  /*38e0*/  F2FP.F16.E4M3.UNPACK_B R169, R46.H1 ;  /* 0x0000002effa9723e */ /* 0x000fe200030006ff */
[--C-:B------:R-:W-:Y:S01]  /*38f0*/  HADD2.F32 R171, -RZ, R170.reuse.H0_H0 ;  /* 0x200000aaffab7230 */ /* 0x100fe20000004100 */
[----:B------:R-:W-:Y:S01]  /*3900*/  F2FP.F16.E4M3.UNPACK_B R176, R127 ;  /* 0x0000007fffb0723e */ /* 0x000fe200020006ff */
[----:B------:R-:W-:Y:S01]  /*3910*/  HADD2.F32 R170, -RZ, R170.H1_H1 ;  /* 0x300000aaffaa7230 */ /* 0x000fe20000004100 */
[----:B------:R-:W-:Y:S01]  /*3920*/  F2FP.SATFINITE.E4M3.F32.PACK_AB_MERGE_C R167, R175, R178, RZ ;  /* 0x000000b2afa7723e */ /* 0x000fe200048070ff */
[--C-:B------:R-:W-:Y:S01]  /*3930*/  HADD2.F32 R127, -RZ, R169.reuse.H1_H1 ;  /* 0x300000a9ff7f7230 */ /* 0x100fe20000004100 */
[-C--:B------:R-:W-:Y:S01]  /*3940*/  F2FP.F16.E4M3.UNPACK_B R173, R126.reuse.H1 ;  /* 0x0000007effad723e */ /* 0x080fe200030006ff */
[----:B------:R-:W-:Y:S01]  /*3950*/  HADD2.F32 R178, -RZ, R176.H1_H1 ;  /* 0x300000b0ffb27230 */ /* 0x000fe20000004100 */
[----:B------:R-:W-:Y:S01]  /*3960*/  F2FP.F16.E4M3.UNPACK_B R172, R126 ;  /* 0x0000007effac723e */ /* 0x000fe200020006ff */
[----:B------:R-:W-:Y:S02]  /*3970*/  HADD2.F32 R169, -RZ, R169.H0_H0 ;  /* 0x200000a9ffa97230 */ /* 0x000fe40000004100 */
[----:B------:R-:W-:Y:S01]  /*3980*/  FMUL.FTZ R126, R170, R174 ;  /* 0x000000aeaa7e7220 */ /* 0x000fe20000410000 */
[----:B------:R-:W-:-:S02]  /*3990*/  HADD2.F32 R175, -RZ, R173.H1_H1 ;  /* 0x300000adffaf7230 */ /* 0x000fc40000004100 */
[----:B------:R-:W-:Y:S01]  /*39a0*/  FMUL.FTZ R179, R171, R174 ;  /* 0x000000aeabb37220 */ /* 0x000fe20000410000 */
[----:B------:R-:W-:Y:S02]  /*39b0*/  HADD2.F32 R174, -RZ, R172.H1_H1 ;  /* 0x300000acffae7230 */ /* 0x000fe40000004100 */
[-C--:B------:R-:W-:Y:S01]  /*39c0*/  FMUL.FTZ R180, R127, R178.reuse ;  /* 0x000000b27fb47220 */ /* 0x080fe20000410000 */
[----:B------:R-:W-:Y:S01]  /*39d0*/  F2FP.F16.E4M3.UNPACK_B R47, R47 ;  /* 0x0000002fff2f723e */ /* 0x000fe200020006ff */
[----:B------:R-:W-:Y:S01]  /*39e0*/  FMUL.FTZ R178, R169, R178 ;  /* 0x000000b2a9b27220 */ /* 0x000fe20000410000 */
[----:B------:R-:W-:Y:S01]  /*39f0*/  F2FP.F16.E4M3.UNPACK_B R46, R46 ;  /* 0x0000002eff2e723e */ /* 0x000fe200020006ff */
[-C--:B------:R-:W-:Y:S01]  /*3a00*/  FFMA.FTZ R126, R171, R175.reuse, -R126 ;  /* 0x000000afab7e7223 */ /* 0x080fe2000001087e */
[----:B------:R-:W-:Y:S01]  /*3a10*/  FFMA.FTZ R179, R170, R175, R179 ;  /* 0x000000afaab37223 */ /* 0x000fe200000100b3 */
[-C--:B------:R-:W-:Y:S01]  /*3a20*/  FFMA.FTZ R180, R169, R174.reuse, -R180 ;  /* 0x000000aea9b47223 */ /* 0x080fe200000108b4 */
[----:B------:R-:W-:Y:S01]  /*3a30*/  FFMA.FTZ R175, R127, R174, R178 ;  /* 0x000000ae7faf7223 */ /* 0x000fe200000100b2 */
[--C-:B------:R-:W-:Y:S01]  /*3a40*/  HADD2.F32 R127, -RZ, R47.reuse.H0_H0 ;  /* 0x2000002fff7f7230 */ /* 0x100fe20000004100 */
[----:B------:R-:W-:Y:S01]  /*3a50*/  F2FP.SATFINITE.E4M3.F32.PACK_AB_MERGE_C R45, R45, R44, R167 ;  /* 0x0000002c2d2d723e */ /* 0x000fe200048070a7 */
[----:B------:R-:W-:Y:S01]  /*3a60*/  HADD2.F32 R169, -RZ, R47.H1_H1 ;  /* 0x3000002fffa97230 */ /* 0x000fe20000004100 */
[----:B------:R-:W-:Y:S01]  /*3a70*/  F2FP.SATFINITE.E4M3.F32.PACK_AB_MERGE_C R126, R179, R126, RZ ;  /* 0x0000007eb37e723e */ /* 0x000fe200048070ff */
[----:B------:R-:W-:Y:S01]  /*3a80*/  HADD2.F32 R174, -RZ, R177.H0_H0 ;  /* 0x200000b1ffae7230 */ /* 0x000fe20000004100 */
[----:B------:R-:W-:Y:S01]  /*3a90*/  F2FP.SATFINITE.E4M3.F32.PACK_AB_MERGE_C R175, R175, R180, RZ ;  /* 0x000000b4afaf723e */ /* 0x000fe200048070ff */
[--C-:B------:R-:W-:Y:S01]  /*3aa0*/  HADD2.F32 R47, -RZ, R46.reuse.H0_H0 ;  /* 0x2000002eff2f7230 */ /* 0x100fe20000004100 */
[----:B------:R-:W-:Y:S01]  /*3ab0*/  F2FP.SATFINITE.E4M3.F32.PACK_AB_MERGE_C R44, R139, R138, R168 ;  /* 0x0000008a8b2c723e */ /* 0x000fe200048070a8 */
[----:B------:R-:W-:-:S02]  /*3ac0*/  HADD2.F32 R46, -RZ, R46.H1_H1 ;  /* 0x3000002eff2e7230 */ /* 0x000fc40000004100 */
[-C--:B------:R-:W-:Y:S01]  /*3ad0*/  FMUL.FTZ R178, R169, R174.reuse ;  /* 0x000000aea9b27220 */ /* 0x080fe20000410000 */
[----:B------:R-:W-:Y:S02]  /*3ae0*/  HADD2.F32 R176, -RZ, R176.H0_H0 ;  /* 0x200000b0ffb07230 */ /* 0x000fe40000004100 */
[----:B------:R-:W-:Y:S01]  /*3af0*/  FMUL.FTZ R182, R127, R174 ;  /* 0x000000ae7fb67220 */ /* 0x000fe20000410000 */
[----:B------:R-:W-:Y:S02]  /*3b00*/  HADD2.F32 R170, -RZ, R173.H0_H0 ;  /* 0x200000adffaa7230 */ /* 0x000fe40000004100 */
[----:B------:R-:W-:Y:S02]  /*3b10*/  HADD2.F32 R172, -RZ, R172.H0_H0 ;  /* 0x200000acffac7230 */ /* 0x000fe40000004100 */
[CC--:B------:R-:W-:Y:S01]  /*3b20*/  FMUL.FTZ R174, R46.reuse, R176.reuse ;  /* 0x000000b02eae7220 */ /* 0x0c0fe20000410000 */
[----:B------:R-:W-:Y:S01]  /*3b30*/  FMUL.FTZ R171, R47, R176 ;  /* 0x000000b02fab7220 */ /* 0x000fe20000410000 */
[-C--:B------:R-:W-:Y:S01]  /*3b40*/  FFMA.FTZ R178, R127, R170.reuse, -R178 ;  /* 0x000000aa7fb27223 */ /* 0x080fe200000108b2 */
[----:B------:R-:W-:Y:S01]  /*3b50*/  FFMA.FTZ R169, R169, R170, R182 ;  /* 0x000000aaa9a97223 */ /* 0x000fe200000100b6 */
[-C--:B------:R-:W-:Y:S01]  /*3b60*/  FFMA.FTZ R174, R47, R172.reuse, -R174 ;  /* 0x000000ac2fae7223 */ /* 0x080fe200000108ae */
[----:B------:R-:W-:-:S03]  /*3b70*/  FFMA.FTZ R171, R46, R172, R171 ;  /* 0x000000ac2eab7223 */ /* 0x000fc600000100ab */
[----:B------:R-:W-:Y:S02]  /*3b80*/  F2FP.SATFINITE.E4M3.F32.PACK_AB_MERGE_C R47, R169, R178, R126 ;  /* 0x000000b2a92f723e */ /* 0x000fe4000480707e */
[----:B------:R-:W-:-:S07]  /*3b90*/  F2FP.SATFINITE.E4M3.F32.PACK_AB_MERGE_C R46, R171, R174, R175 ;  /* 0x000000aeab2e723e */ /* 0x000fce00048070af */
.L_x_444:
[----:B------:R-:W-:Y:S05]  /*3ba0*/  BSYNC B3 ;  /* 0x0000000000037941 */ /* 0x000fea0003800000 */
.L_x_443:
[----:B--2---:R2:W-:Y:S02]  /*3bb0*/  STG.E.128 desc[UR54][R50.64], R44 ;  /* 0x0000002c32007986 */ /* 0x0045e4000c101d36 */
.L_x_442:
[----:B------:R-:W-:Y:S05]  /*3bc0*/  BSYNC B2 ;  /* 0x0000000000027941 */ /* 0x000fea0003800000 */
.L_x_441:
[----:B------:R-:W-:Y:S01]  /*3bd0*/  ISETP.NE.AND P3, PT, R35, RZ, PT ;  /* 0x000000ff2300720c */ /* 0x000fe20003f65270 */
[----:B------:R-:W-:-:S12]  /*3be0*/  BSSY B2, `(.L_x_445) ;  /* 0x0000071000027945 */ /* 0x000fd80003800000 */
[----:B------:R-:W-:Y:S05]  /*3bf0*/  @!P3 BRA `(.L_x_446) ;  /* 0x0000000400bcb947 */ /* 0x000fea0003800000 */
[----:B0-2---:R0:W2:Y:S01]  /*3c00*/  LDS.128 R44, [R41+0x24200] ;  /* 0x02420000292c7984 */ /* 0x0050a20000000c00 */
[----:B------:R-:W-:Y:S01]  /*3c10*/  VIADD R126, R16, 0x10 ;  /* 0x00000010107e7836 */ /* 0x000fe20000000000 */
[----:B------:R-:W-:Y:S04]  /*3c20*/  BSSY B3, `(.L_x_447) ;  /* 0x000006b000037945 */ /* 0x000fe80003800000 */
[----:B------:R-:W-:-:S13]  /*3c30*/  ISETP.GE.AND P3, PT, R126, R135, PT ;  /* 0x000000877e00720c */ /* 0x000fda0003f66270 */
[----:B0-----:R-:W-:Y:S05]  /*3c40*/  @P3 BRA `(.L_x_448) ;  /* 0x0000000400a03947 */ /* 0x001fea0003800000 */
[----:B------:R-:W-:Y:S02]  /*3c50*/  SHF.R.U32.HI R98, RZ, 0x8, R97 ;  /* 0x00000008ff627819 */ /* 0x000fe40000011661 */
[--C-:B------:R-:W-:Y:S02]  /*3c60*/  SHF.R.U32.HI R127, RZ, 0x8, R99.reuse ;  /* 0x00000008ff7f7819 */ /* 0x100fe40000011663 */
[----:B------:R-:W-:Y:S02]  /*3c70*/  LOP3.LUT R126, R99, 0xff0000ff, RZ, 0xc0, !PT ;  /* 0xff0000ff637e7812 */ /* 0x000fe400078ec0ff */
[----:B------:R-:W-:Y:S01]  /*3c80*/  SHF.R.U32.HI R138, RZ, 0x10, R99 ;  /* 0x00000010ff8a7819 */ /* 0x000fe20000011663 */
[----:B------:R-:W-:Y:S01]  /*3c90*/  IMAD.SHL.U32 R127, R127, 0x100, RZ ;  /* 0x000001007f7f7824 */ /* 0x000fe200078e00ff */
[----:B------:R-:W-:Y:S02]  /*3ca0*/  LOP3.LUT R96, R97, 0xff0000ff, RZ, 0xc0, !PT ;  /* 0xff0000ff61607812 */ /* 0x000fe400078ec0ff */
[----:B------:R-:W-:Y:S01]  /*3cb0*/  SHF.R.U32.HI R139, RZ, 0x10, R97 ;  /* 0x00000010ff8b7819 */ /* 0x000fe20000011661 */
[----:B--2---:R-:W-:Y:S01]  /*3cc0*/  IMAD.MOV.U32 R97, RZ, RZ, R45 ;  /* 0x000000ffff617224 */ /* 0x004fe200078e002d */
[----:B------:R-:W-:Y:S01]  /*3cd0*/  SHF.L.U32 R99, R98, 0x8, RZ ;  /* 0x0000000862637819 */ /* 0x000fe200000006ff */
[----:B------:R-:W-:Y:S01]  /*3ce0*/  IMAD.MOV.U32 R98, RZ, RZ, R44 ;  /* 0x000000ffff627224 */ /* 0x000fe200078e002c */
[----:B------:R-:W-:-:S02]  /*3cf0*/  LOP3.LUT R127, R126, 0xff00, R127, 0xf8, !PT ;  /* 0x0000ff007e7f7812 */ /* 0x000fc400078ef87f */
[----:B------:R-:W-:Y:S01]  /*3d00*/  LOP3.LUT R45, R96, 0xff00, R99, 0xf8, !PT ;  /* 0x0000ff00602d7812 */ /* 0x000fe200078ef863 */
[----:B------:R-:W-:Y:S01]  /*3d10*/  IMAD.U32 R96, R139, 0x10000, RZ ;  /* 0x000100008b607824 */ /* 0x000fe200078e00ff */
[----:B------:R-:W-:Y:S02]  /*3d20*/  SHF.L.U32 R138, R138, 0x10, RZ ;  /* 0x000000108a8a7819 */ /* 0x000fe400000006ff */
[----:B------:R-:W-:Y:S02]  /*3d30*/  F2FP.F16.E4M3.UNPACK_B R44, R97 ;  /* 0x00000061ff2c723e */ /* 0x000fe400020006ff */
[----:B------:R-:W-:Y:S02]  /*3d40*/  F2FP.F16.E4M3.UNPACK_B R126, R166.H1 ;  /* 0x000000a6ff7e723e */ /* 0x000fe400030006ff */
[----:B------:R-:W-:Y:S01]  /*3d50*/  LOP3.LUT R45, R45, 0xff0000, R96, 0xf8, !PT ;  /* 0x00ff00002d2d7812 */ /* 0x000fe200078ef860 */
[----:B------:R-:W-:Y:S01]  /*3d60*/  HADD2.F32 R99, -RZ, R44.H1_H1 ;  /* 0x3000002cff637230 */ /* 0x000fe20000004100 */
[----:B------:R-:W-:Y:S01]  /*3d70*/  LOP3.LUT R96, R127, 0xff0000, R138, 0xf8, !PT ;  /* 0x00ff00007f607812 */ /* 0x000fe200078ef88a */
[----:B------:R-:W-:Y:S01]  /*3d80*/  HADD2.F32 R167, -RZ, R126.H0_H0 ;  /* 0x2000007effa77230 */ /* 0x000fe20000004100 */
[----:B------:R-:W-:Y:S01]  /*3d90*/  F2FP.F16.E4M3.UNPACK_B R138, R165.H1 ;  /* 0x000000a5ff8a723e */ /* 0x000fe200030006ff */
[----:B------:R-:W-:Y:S01]  /*3da0*/  HADD2.F32 R44, -RZ, R44.H0_H0 ;  /* 0x2000002cff2c7230 */ /* 0x000fe20000004100 */
[----:B------:R-:W-:Y:S01]  /*3db0*/  F2FP.F16.E4M3.UNPACK_B R97, R97.H1 ;  /* 0x00000061ff61723e */ /* 0x000fe200030006ff */
[----:B------:R-:W-:-:S02]  /*3dc0*/  HADD2.F32 R168, -RZ, R126.H1_H1 ;  /* 0x3000007effa87230 */ /* 0x000fc40000004100 */
[CC--:B------:R-:W-:Y:S01]  /*3dd0*/  FMUL.FTZ R169, R99.reuse, R167.reuse ;  /* 0x000000a763a97220 */ /* 0x0c0fe20000410000 */
[--C-:B------:R-:W-:Y:S02]  /*3de0*/  HADD2.F32 R139, -RZ, R138.reuse.H0_H0 ;  /* 0x2000008aff8b7230 */ /* 0x100fe40000004100 */
[----:B------:R-:W-:Y:S01]  /*3df0*/  FMUL.FTZ R170, R44, R167 ;  /* 0x000000a72caa7220 */ /* 0x000fe20000410000 */
[--C-:B------:R-:W-:Y:S01]  /*3e00*/  HADD2.F32 R127, -RZ, R97.reuse.H1_H1 ;  /* 0x30000061ff7f7230 */ /* 0x100fe20000004100 */
[----:B------:R-:W-:Y:S01]  /*3e10*/  F2FP.F16.E4M3.UNPACK_B R166, R166 ;  /* 0x000000a6ffa6723e */ /* 0x000fe200020006ff */
[----:B------:R-:W-:Y:S02]  /*3e20*/  HADD2.F32 R126, -RZ, R97.H0_H0 ;  /* 0x20000061ff7e7230 */ /* 0x000fe40000004100 */
[-C--:B------:R-:W-:Y:S01]  /*3e30*/  FFMA.FTZ R97, R99, R139.reuse, R170 ;  /* 0x0000008b63617223 */ /* 0x080fe200000100aa */
[----:B------:R-:W-:Y:S02]  /*3e40*/  HADD2.F32 R138, -RZ, R138.H1_H1 ;  /* 0x3000008aff8a7230 */ /* 0x000fe40000004100 */
[C---:B------:R-:W-:Y:S01]  /*3e50*/  FMUL.FTZ R167, R127.reuse, R168 ;  /* 0x000000a87fa77220 */ /* 0x040fe20000410000 */
[----:B------:R-:W-:Y:S01]  /*3e60*/  F2FP.F16.E4M3.UNPACK_B R99, R98.H1 ;  /* 0x00000062ff63723e */ /* 0x000fe200030006ff */
[----:B------:R-:W-:Y:S01]  /*3e70*/  FMUL.FTZ R168, R126, R168 ;  /* 0x000000a87ea87220 */ /* 0x000fe20000410000 */
[----:B------:R-:W-:Y:S01]  /*3e80*/  F2FP.F16.E4M3.UNPACK_B R98, R98 ;  /* 0x00000062ff62723e */ /* 0x000fe200020006ff */
[----:B------:R-:W-:Y:S01]  /*3e90*/  FFMA.FTZ R44, R44, R139, -R169 ;  /* 0x0000008b2c2c7223 */ /* 0x000fe200000108a9 */
[-C--:B------:R-:W-:Y:S01]  /*3ea0*/  FFMA.FTZ R169, R126, R138.reuse, -R167 ;  /* 0x0000008a7ea97223 */ /* 0x080fe200000108a7 */
[----:B------:R-:W-:Y:S01]  /*3eb0*/  FFMA.FTZ R172, R127, R138, R168 ;  /* 0x0000008a7fac7223 */ /* 0x000fe200000100a8 */
[----:B------:R-:W-:Y:S01]  /*3ec0*/  F2FP.F16.E4M3.UNPACK_B R165, R165 ;  /* 0x000000a5ffa5723e */ /* 0x000fe200020006ff */
[----:B------:R-:W-:-:S02]  /*3ed0*/  HADD2.F32 R139, -RZ, R166.H1_H1 ;  /* 0x300000a6ff8b7230 */ /* 0x000fc40000004100 */
[--C-:B------:R-:W-:Y:S02]  /*3ee0*/  HADD2.F32 R127, -RZ, R99.reuse.H0_H0 ;  /* 0x20000063ff7f7230 */ /* 0x100fe40000004100 */
[----:B------:R-:W-:Y:S02]  /*3ef0*/  HADD2.F32 R138, -RZ, R99.H1_H1 ;  /* 0x30000063ff8a7230 */ /* 0x000fe40000004100 */
[----:B------:R-:W-:Y:S02]  /*3f00*/  HADD2.F32 R166, -RZ, R166.H0_H0 ;  /* 0x200000a6ffa67230 */ /* 0x000fe40000004100 */
[-C--:B------:R-:W-:Y:S01]  /*3f10*/  FMUL.FTZ R167, R127, R139.reuse ;  /* 0x0000008b7fa77220 */ /* 0x080fe20000410000 */
[--C-:B------:R-:W-:Y:S02]  /*3f20*/  HADD2.F32 R126, -RZ, R98.reuse.H1_H1 ;  /* 0x30000062ff7e7230 */ /* 0x100fe40000004100 */
[----:B------:R-:W-:Y:S01]  /*3f30*/  FMUL.FTZ R170, R138, R139 ;  /* 0x0000008b8aaa7220 */ /* 0x000fe20000410000 */
[----:B------:R-:W-:-:S02]  /*3f40*/  HADD2.F32 R99, -RZ, R98.H0_H0 ;  /* 0x20000062ff637230 */ /* 0x000fc40000004100 */
[--C-:B------:R-:W-:Y:S02]  /*3f50*/  HADD2.F32 R98, -RZ, R165.reuse.H1_H1 ;  /* 0x300000a5ff627230 */ /* 0x100fe40000004100 */
[-C--:B------:R-:W-:Y:S01]  /*3f60*/  FMUL.FTZ R168, R126, R166.reuse ;  /* 0x000000a67ea87220 */ /* 0x080fe20000410000 */
[----:B------:R-:W-:Y:S02]  /*3f70*/  HADD2.F32 R165, -RZ, R165.H0_H0 ;  /* 0x200000a5ffa57230 */ /* 0x000fe40000004100 */
[----:B------:R-:W-:Y:S01]  /*3f80*/  FMUL.FTZ R139, R99, R166 ;  /* 0x000000a6638b7220 */ /* 0x000fe20000410000 */
[----:B------:R-:W-:Y:S01]  /*3f90*/  F2FP.F16.E4M3.UNPACK_B R166, R45 ;  /* 0x0000002dffa6723e */ /* 0x000fe200020006ff */
[-C--:B------:R-:W-:Y:S01]  /*3fa0*/  FFMA.FTZ R127, R127, R98.reuse, -R170 ;  /* 0x000000627f7f7223 */ /* 0x080fe200000108aa */
[----:B------:R-:W-:Y:S01]  /*3fb0*/  FFMA.FTZ R138, R138, R98, R167 ;  /* 0x000000628a8a7223 */ /* 0x000fe200000100a7 */
[-C--:B------:R-:W-:Y:S01]  /*3fc0*/  FFMA.FTZ R98, R99, R165.reuse, -R168 ;  /* 0x000000a563627223 */ /* 0x080fe200000108a8 */
[----:B------:R-:W-:Y:S01]  /*3fd0*/  FFMA.FTZ R99, R126, R165, R139 ;  /* 0x000000a57e637223 */ /* 0x000fe2000001008b */
[----:B------:R-:W-:-:S02]  /*3fe0*/  F2FP.F16.E4M3.UNPACK_B R139, R47.H1 ;  /* 0x0000002fff8b723e */ /* 0x000fc400030006ff */
[----:B------:R-:W-:Y:S02]  /*3ff0*/  F2FP.F16.E4M3.UNPACK_B R170, R96.H1 ;  /* 0x00000060ffaa723e */ /* 0x000fe400030006ff */
[----:B------:R-:W-:Y:S01]  /*4000*/  F2FP.SATFINITE.E4M3.F32.PACK_AB_MERGE_C R126, R172, R169, RZ ;  /* 0x000000a9ac7e723e */ /* 0x000fe200048070ff */
[--C-:B------:R-:W-:Y:S01]  /*4010*/  HADD2.F32 R165, -RZ, R139.reuse.H0_H0 ;  /* 0x2000008bffa57230 */ /* 0x100fe20000004100 */
[----:B------:R-:W-:Y:S01]  /*4020*/  F2FP.SATFINITE.E4M3.F32.PACK_AB_MERGE_C R127, R138, R127, RZ ;  /* 0x0000007f8a7f723e */ /* 0x000fe200048070ff */
[----:B------:R-:W-:Y:S01]  /*4030*/  HADD2.F32 R139, -RZ, R139.H1_H1 ;  /* 0x3000008bff8b7230 */ /* 0x000fe20000004100 */
[----:B------:R-:W-:Y:S01]  /*4040*/  F2FP.F16.E4M3.UNPACK_B R167, R45.H1 ;  /* 0x0000002dffa7723e */ /* 0x000fe200030006ff */
[----:B------:R-:W-:Y:S01]  /*4050*/  HADD2.F32 R172, -RZ, R170.H1_H1 ;  /* 0x300000aaffac7230 */ /* 0x000fe20000004100 */
[----:B------:R-:W-:Y:S01]  /*4060*/  F2FP.F16.E4M3.UNPACK_B R138, R46.H1 ;  /* 0x0000002eff8a723e */ /* 0x000fe200030006ff */
[----:B------:R-:W-:Y:S01]  /*4070*/  HADD2.F32 R45, -RZ, R166.H1_H1 ;  /* 0x300000a6ff2d7230 */ /* 0x000fe20000004100 */
[----:B------:R-:W-:Y:S01]  /*4080*/  F2FP.F16.E4M3.UNPACK_B R169, R96 ;  /* 0x00000060ffa9723e */ /* 0x000fe200020006ff */
[----:B------:R-:W-:-:S02]  /*4090*/  HADD2.F32 R168, -RZ, R167.H1_H1 ;  /* 0x300000a7ffa87230 */ /* 0x000fc40000004100 */
[-C--:B------:R-:W-:Y:S01]  /*40a0*/  FMUL.FTZ R174, R139, R172.reuse ;  /* 0x000000ac8bae7220 */ /* 0x080fe20000410000 */
[--C-:B------:R-:W-:Y:S02]  /*40b0*/  HADD2.F32 R96, -RZ, R138.reuse.H1_H1 ;  /* 0x3000008aff607230 */ /* 0x100fe40000004100 */
[C---:B------:R-:W-:Y:S01]  /*40c0*/  FMUL.FTZ R172, R165.reuse, R172 ;  /* 0x000000aca5ac7220 */ /* 0x040fe20000410000 */
[----:B------:R-:W-:Y:S02]  /*40d0*/  HADD2.F32 R171, -RZ, R169.H1_H1 ;  /* 0x300000a9ffab7230 */ /* 0x000fe40000004100 */
[-C--:B------:R-:W-:Y:S01]  /*40e0*/  FFMA.FTZ R174, R165, R168.reuse, -R174 ;  /* 0x000000a8a5ae7223 */ /* 0x080fe200000108ae */
[----:B------:R-:W-:Y:S01]  /*40f0*/  HADD2.F32 R138, -RZ, R138.H0_H0 ;  /* 0x2000008aff8a7230 */ /* 0x000fe20000004100 */
[----:B------:R-:W-:Y:S01]  /*4100*/  F2FP.F16.E4M3.UNPACK_B R47, R47 ;  /* 0x0000002fff2f723e */ /* 0x000fe200020006ff */
[----:B------:R-:W-:Y:S01]  /*4110*/  FFMA.FTZ R173, R139, R168, R172 ;  /* 0x000000a88bad7223 */ /* 0x000fe200000100ac */
[-C--:B------:R-:W-:Y:S01]  /*4120*/  FMUL.FTZ R165, R96, R171.reuse ;  /* 0x000000ab60a57220 */ /* 0x080fe20000410000 */
[----:B------:R-:W-:Y:S01]  /*4130*/  F2FP.F16.E4M3.UNPACK_B R46, R46 ;  /* 0x0000002eff2e723e */ /* 0x000fe200020006ff */
[----:B------:R-:W-:Y:S01]  /*4140*/  FMUL.FTZ R171, R138, R171 ;  /* 0x000000ab8aab7220 */ /* 0x000fe20000410000 */
[----:B------:R-:W-:-:S02]  /*4150*/  HADD2.F32 R170, -RZ, R170.H0_H0 ;  /* 0x200000aaffaa7230 */ /* 0x000fc40000004100 */
[-C--:B------:R-:W-:Y:S01]  /*4160*/  FFMA.FTZ R165, R138, R45.reuse, -R165 ;  /* 0x0000002d8aa57223 */ /* 0x080fe200000108a5 */
[----:B------:R-:W-:Y:S02]  /*4170*/  HADD2.F32 R169, -RZ, R169.H0_H0 ;  /* 0x200000a9ffa97230 */ /* 0x000fe40000004100 */
[----:B------:R-:W-:Y:S01]  /*4180*/  FFMA.FTZ R168, R96, R45, R171 ;  /* 0x0000002d60a87223 */ /* 0x000fe200000100ab */
[--C-:B------:R-:W-:Y:S01]  /*4190*/  HADD2.F32 R96, -RZ, R47.reuse.H0_H0 ;  /* 0x2000002fff607230 */ /* 0x100fe20000004100 */
[----:B------:R-:W-:Y:S01]  /*41a0*/  F2FP.SATFINITE.E4M3.F32.PACK_AB_MERGE_C R173, R173, R174, RZ ;  /* 0x000000aeadad723e */ /* 0x000fe200048070ff */
[--C-:B------:R-:W-:Y:S02]  /*41b0*/  HADD2.F32 R45, -RZ, R46.reuse.H0_H0 ;  /* 0x2000002eff2d7230 */ /* 0x100fe40000004100 */
[----:B------:R-:W-:Y:S01]  /*41c0*/  HADD2.F32 R47, -RZ, R47.H1_H1 ;  /* 0x3000002fff2f7230 */ /* 0x000fe20000004100 */
[----:B------:R-:W-:Y:S01]  /*41d0*/  F2FP.SATFINITE.E4M3.F32.PACK_AB_MERGE_C R165, R168, R165, RZ ;  /* 0x000000a5a8a5723e */ /* 0x000fe200048070ff */
[----:B------:R-:W-:-:S02]  /*41e0*/  HADD2.F32 R46, -RZ, R46.H1_H1 ;  /* 0x3000002eff2e7230 */ /* 0x000fc40000004100 */
[----:B------:R-:W-:Y:S02]  /*41f0*/  HADD2.F32 R167, -RZ, R167.H0_H0 ;  /* 0x200000a7ffa77230 */ /* 0x000fe40000004100 */
[-C--:B------:R-:W-:Y:S01]  /*4200*/  FMUL.FTZ R139, R47, R170.reuse ;  /* 0x000000aa2f8b7220 */ /* 0x080fe20000410000 */
[----:B------:R-:W-:Y:S02]  /*4210*/  HADD2.F32 R166, -RZ, R166.H0_H0 ;  /* 0x200000a6ffa67230 */ /* 0x000fe40000004100 */
[-C--:B------:R-:W-:Y:S01]  /*4220*/  FMUL.FTZ R138, R46, R169.reuse ;  /* 0x000000a92e8a7220 */ /* 0x080fe20000410000 */
[C---:B------:R-:W-:Y:S01]  /*4230*/  FMUL.FTZ R170, R96.reuse, R170 ;  /* 0x000000aa60aa7220 */ /* 0x040fe20000410000 */
[C---:B------:R-:W-:Y:S01]  /*4240*/  FMUL.FTZ R169, R45.reuse, R169 ;  /* 0x000000a92da97220 */ /* 0x040fe20000410000 */
[-C--:B------:R-:W-:Y:S01]  /*4250*/  FFMA.FTZ R139, R96, R167.reuse, -R139 ;  /* 0x000000a7608b7223 */ /* 0x080fe2000001088b */
[-C--:B------:R-:W-:Y:S01]  /*4260*/  FFMA.FTZ R138, R45, R166.reuse, -R138 ;  /* 0x000000a62d8a7223 */ /* 0x080fe2000001088a */
[----:B------:R-:W-:Y:S01]  /*4270*/  FFMA.FTZ R170, R47, R167, R170 ;  /* 0x000000a72faa7223 */ /* 0x000fe200000100aa */
[----:B------:R-:W-:Y:S01]  /*4280*/  FFMA.FTZ R169, R46, R166, R169 ;  /* 0x000000a62ea97223 */ /* 0x000fe200000100a9 */
[----:B------:R-:W-:-:S02]  /*4290*/  F2FP.SATFINITE.E4M3.F32.PACK_AB_MERGE_C R45, R97, R44, R126 ;  /* 0x0000002c612d723e */ /* 0x000fc4000480707e */
[----:B------:R-:W-:Y:S02]  /*42a0*/  F2FP.SATFINITE.E4M3.F32.PACK_AB_MERGE_C R44, R99, R98, R127 ;  /* 0x00000062632c723e */ /* 0x000fe4000480707f */
[----:B------:R-:W-:Y:S02]  /*42b0*/  F2FP.SATFINITE.E4M3.F32.PACK_AB_MERGE_C R46, R169, R138, R165 ;  /* 0x0000008aa92e723e */ /* 0x000fe400048070a5 */
[----:B------:R-:W-:-:S07]  /*42c0*/  F2FP.SATFINITE.E4M3.F32.PACK_AB_MERGE_C R47, R170, R139, R173 ;  /* 0x0000008baa2f723e */ /* 0x000fce00048070ad */
.L_x_448:
[----:B------:R-:W-:Y:S05]  /*42d0*/  BSYNC B3 ;  /* 0x0000000000037941 */ /* 0x000fea0003800000 */
.L_x_447:
[----:B--2---:R3:W-:Y:S02]  /*42e0*/  STG.E.128 desc[UR54][R50.64+0x20], R44 ;  /* 0x0000202c32007986 */ /* 0x0047e4000c101d36 */
.L_x_446:
[----:B------:R-:W-:Y:S05]  /*42f0*/  BSYNC B2 ;  /* 0x0000000000027941 */ /* 0x000fea0003800000 */
.L_x_445:
[----:B------:R-:W-:Y:S01]  /*4300*/  ISETP.NE.AND P3, PT, R36, RZ, PT ;  /* 0x000000ff2400720c */ /* 0x000fe20003f65270 */
[----:B------:R-:W-:-:S12]  /*4310*/  BSSY B2, `(.L_x_449) ;  /* 0x0000070000027945 */ /* 0x000fd80003800000 */
[----:B------:R-:W-:Y:S05]  /*4320*/  @!P3 BRA `(.L_x_450) ;  /* 0x0000000400b8b947 */ /* 0x000fea0003800000 */
[----:B0-23--:R0:W2:Y:S01]  /*4330*/  LDS.128 R44, [R40+0x26a00] ;  /* 0x026a0000282c7984 */ /* 0x00d0a20000000c00 */
[----:B------:R-:W-:Y:S01]  /*4340*/  VIADD R96, R16, 0x20 ;  /* 0x0000002010607836 */ /* 0x000fe20000000000 */
[----:B------:R-:W-:Y:S04]  /*4350*/  BSSY B3, `(.L_x_451) ;  /* 0x000006a000037945 */ /* 0x000fe80003800000 */
[----:B------:R-:W-:-:S13]  /*4360*/  ISETP.GE.AND P3, PT, R96, R135, PT ;  /* 0x000000876000720c */ /* 0x000fda0003f66270 */
[----:B0-----:R-:W-:Y:S05]  /*4370*/  @P3 BRA `(.L_x_452) ;  /* 0x00000004009c3947 */ /* 0x001fea0003800000 */
[----:B------:R-:W-:Y:S02]  /*4380*/  SHF.R.U32.HI R88, RZ, 0x8, R89 ;  /* 0x00000008ff587819 */ /* 0x000fe40000011659 */
[--C-:B------:R-:W-:Y:S02]  /*4390*/  SHF.R.U32.HI R90, RZ, 0x8, R91.reuse ;  /* 0x00000008ff5a7819 */ /* 0x100fe4000001165b */
[----:B------:R-:W-:Y:S01]  /*43a0*/  SHF.R.U32.HI R97, RZ, 0x10, R91 ;  /* 0x00000010ff617819 */ /* 0x000fe2000001165b */
[----:B------:R-:W-:Y:S01]  /*43b0*/  IMAD.SHL.U32 R88, R88, 0x100, RZ ;  /* 0x0000010058587824 */ /* 0x000fe200078e00ff */
[----:B------:R-:W-:Y:S01]  /*43c0*/  LOP3.LUT R96, R91, 0xff0000ff, RZ, 0xc0, !PT ;  /* 0xff0000ff5b607812 */ /* 0x000fe200078ec0ff */
[----:B------:R-:W-:Y:S01]  /*43d0*/  IMAD.SHL.U32 R91, R90, 0x100, RZ ;  /* 0x000001005a5b7824 */ /* 0x000fe200078e00ff */
[----:B------:R-:W-:Y:S01]  /*43e0*/  SHF.R.U32.HI R99, RZ, 0x10, R89 ;  /* 0x00000010ff637819 */ /* 0x000fe20000011659 */
[----:B--2---:R-:W-:Y:S01]  /*43f0*/  IMAD.MOV.U32 R90, RZ, RZ, R44 ;  /* 0x000000ffff5a7224 */ /* 0x004fe200078e002c */
[----:B------:R-:W-:-:S02]  /*4400*/  LOP3.LUT R89, R89, 0xff0000ff, RZ, 0xc0, !PT ;  /* 0xff0000ff59597812 */ /* 0x000fc400078ec0ff */
[----:B------:R-:W-:Y:S01]  /*4410*/  LOP3.LUT R98, R96, 0xff00, R91, 0xf8, !PT ;  /* 0x0000ff0060627812 */ /* 0x000fe200078ef85b */
[----:B------:R-:W-:Y:S01]  /*4420*/  IMAD.U32 R91, R97, 0x10000, RZ ;  /* 0x00010000615b7824 */ /* 0x000fe200078e00ff */
[----:B------:R-:W-:Y:S02]  /*4430*/  LOP3.LUT R89, R89, 0xff00, R88, 0xf8, !PT ;  /* 0x0000ff0059597812 */ /* 0x000fe400078ef858 */
[----:B------:R-:W-:Y:S02]  /*4440*/  SHF.L.U32 R88, R99, 0x10, RZ ;  /* 0x0000001063587819 */ /* 0x000fe400000006ff */
[----:B------:R-:W-:Y:S02]  /*4450*/  F2FP.F16.E4M3.UNPACK_B R96, R164.H1 ;  /* 0x000000a4ff60723e */ /* 0x000fe400030006ff */
[----:B------:R-:W-:Y:S02]  /*4460*/  F2FP.F16.E4M3.UNPACK_B R44, R45 ;  /* 0x0000002dff2c723e */ /* 0x000fe400020006ff */
[----:B------:R-:W-:Y:S01]  /*4470*/  LOP3.LUT R88, R89, 0xff0000, R88, 0xf8, !PT ;  /* 0x00ff000059587812 */ /* 0x000fe200078ef858 */
[----:B------:R-:W-:Y:S01]  /*4480*/  HADD2.F32 R126, -RZ, R96.H0_H0 ;  /* 0x20000060ff7e7230 */ /* 0x000fe20000004100 */
[----:B------:R-:W-:Y:S01]  /*4490*/  LOP3.LUT R89, R98, 0xff0000, R91, 0xf8, !PT ;  /* 0x00ff000062597812 */ /* 0x000fe200078ef85b */
[--C-:B------:R-:W-:Y:S01]  /*44a0*/  HADD2.F32 R91, -RZ, R44.reuse.H1_H1 ;  /* 0x3000002cff5b7230 */ /* 0x100fe20000004100 */
[----:B------:R-:W-:Y:S01]  /*44b0*/  F2FP.F16.E4M3.UNPACK_B R98, R163.H1 ;  /* 0x000000a3ff62723e */ /* 0x000fe200030006ff */
[----:B------:R-:W-:Y:S01]  /*44c0*/  HADD2.F32 R44, -RZ, R44.H0_H0 ;  /* 0x2000002cff2c7230 */ /* 0x000fe20000004100 */
[----:B------:R-:W-:Y:S01]  /*44d0*/  F2FP.F16.E4M3.UNPACK_B R45, R45.H1 ;  /* 0x0000002dff2d723e */ /* 0x000fe200030006ff */
[----:B------:R-:W-:-:S02]  /*44e0*/  HADD2.F32 R127, -RZ, R96.H1_H1 ;  /* 0x30000060ff7f7230 */ /* 0x000fc40000004100 */
[CC--:B------:R-:W-:Y:S01]  /*44f0*/  FMUL.FTZ R139, R91.reuse, R126.reuse ;  /* 0x0000007e5b8b7220 */ /* 0x0c0fe20000410000 */
[--C-:B------:R-:W-:Y:S02]  /*4500*/  HADD2.F32 R99, -RZ, R98.reuse.H0_H0 ;  /* 0x20000062ff637230 */ /* 0x100fe40000004100 */
[C---:B------:R-:W-:Y:S01]  /*4510*/  FMUL.FTZ R126, R44.reuse, R126 ;  /* 0x0000007e2c7e7220 */ /* 0x040fe20000410000 */
[--C-:B------:R-:W-:Y:S01]  /*4520*/  HADD2.F32 R97, -RZ, R45.reuse.H1_H1 ;  /* 0x3000002dff617230 */ /* 0x100fe20000004100 */
[----:B------:R-:W-:Y:S01]  /*4530*/  F2FP.F16.E4M3.UNPACK_B R164, R164 ;  /* 0x000000a4ffa4723e */ /* 0x000fe200020006ff */
[----:B------:R-:W-:Y:S02]  /*4540*/  HADD2.F32 R96, -RZ, R45.H0_H0 ;  /* 0x2000002dff607230 */ /* 0x000fe40000004100 */
[-C--:B------:R-:W-:Y:S01]  /*4550*/  FFMA.FTZ R44, R44, R99.reuse, -R139 ;  /* 0x000000632c2c7223 */ /* 0x080fe2000001088b */
[----:B------:R-:W-:Y:S02]  /*4560*/  HADD2.F32 R98, -RZ, R98.H1_H1 ;  /* 0x30000062ff627230 */ /* 0x000fe40000004100 */
[----:B------:R-:W-:Y:S01]  /*4570*/  FFMA.FTZ R45, R91, R99, R126 ;  /* 0x000000635b2d7223 */ /* 0x000fe2000001007e */
[CC--:B------:R-:W-:Y:S01]  /*4580*/  FMUL.FTZ R139, R97.reuse, R127.reuse ;  /* 0x0000007f618b7220 */ /* 0x0c0fe20000410000 */
[C---:B------:R-:W-:Y:S01]  /*4590*/  FMUL.FTZ R138, R96.reuse, R127 ;  /* 0x0000007f608a7220 */ /* 0x040fe20000410000 */
[-C--:B------:R-:W-:Y:S01]  /*45a0*/  F2FP.F16.E4M3.UNPACK_B R91, R90.reuse.H1 ;  /* 0x0000005aff5b723e */ /* 0x080fe200030006ff */
[----:B------:R-:W-:Y:S01]  /*45b0*/  HADD2.F32 R99, -RZ, R164.H1_H1 ;  /* 0x300000a4ff637230 */ /* 0x000fe20000004100 */
[----:B------:R-:W-:Y:S01]  /*45c0*/  F2FP.F16.E4M3.UNPACK_B R90, R90 ;  /* 0x0000005aff5a723e */ /* 0x000fe200020006ff */
[-C--:B------:R-:W-:Y:S01]  /*45d0*/  FFMA.FTZ R139, R96, R98.reuse, -R139 ;  /* 0x00000062608b7223 */ /* 0x080fe2000001088b */
[----:B------:R-:W-:Y:S01]  /*45e0*/  FFMA.FTZ R166, R97, R98, R138 ;  /* 0x0000006261a67223 */ /* 0x000fe2000001008a */
[----:B------:R-:W-:Y:S01]  /*45f0*/  F2FP.F16.E4M3.UNPACK_B R163, R163 ;  /* 0x000000a3ffa3723e */ /* 0x000fe200020006ff */
[----:B------:R-:W-:-:S02]  /*4600*/  HADD2.F32 R97, -RZ, R91.H0_H0 ;  /* 0x2000005bff617230 */ /* 0x000fc40000004100 */
[----:B------:R-:W-:Y:S02]  /*4610*/  HADD2.F32 R98, -RZ, R91.H1_H1 ;  /* 0x3000005bff627230 */ /* 0x000fe40000004100 */
[----:B------:R-:W-:Y:S02]  /*4620*/  HADD2.F32 R164, -RZ, R164.H0_H0 ;  /* 0x200000a4ffa47230 */ /* 0x000fe40000004100 */
[-C--:B------:R-:W-:Y:S01]  /*4630*/  FMUL.FTZ R127, R97, R99.reuse ;  /* 0x00000063617f7220 */ /* 0x080fe20000410000 */
[--C-:B------:R-:W-:Y:S02]  /*4640*/  HADD2.F32 R96, -RZ, R90.reuse.H1_H1 ;  /* 0x3000005aff607230 */ /* 0x100fe40000004100 */
[----:B------:R-:W-:Y:S01]  /*4650*/  FMUL.FTZ R138, R98, R99 ;  /* 0x00000063628a7220 */ /* 0x000fe20000410000 */
[----:B------:R-:W-:Y:S02]  /*4660*/  HADD2.F32 R91, -RZ, R90.H0_H0 ;  /* 0x2000005aff5b7230 */ /* 0x000fe40000004100 */
        /* <DEDUP_REMOVED lines=8> */
[----:B------:R-:W-:Y:S02]  /*46f0*/  F2FP.F16.E4M3.UNPACK_B R98, R47.H1 ;  /* 0x0000002fff62723e */ /* 0x000fe400030006ff */
[----:B------:R-:W-:-:S02]  /*4700*/  F2FP.F16.E4M3.UNPACK_B R163, R89.H1 ;  /* 0x00000059ffa3723e */ /* 0x000fc400030006ff */
[----:B------:R-:W-:Y:S01]  /*4710*/  F2FP.SATFINITE.E4M3.F32.PACK_AB_MERGE_C R169, R127, R138, RZ ;  /* 0x0000008a7fa9723e */ /* 0x000fe200048070ff */
[--C-:B------:R-:W-:Y:S01]  /*4720*/  HADD2.F32 R99, -RZ, R98.reuse.H0_H0 ;  /* 0x20000062ff637230 */ /* 0x100fe20000004100 */
[----:B------:R-:W-:Y:S01]  /*4730*/  F2FP.F16.E4M3.UNPACK_B R127, R88.H1 ;  /* 0x00000058ff7f723e */ /* 0x000fe200030006ff */
[----:B------:R-:W-:Y:S01]  /*4740*/  HADD2.F32 R98, -RZ, R98.H1_H1 ;  /* 0x30000062ff627230 */ /* 0x000fe20000004100 */
[----:B------:R-:W-:Y:S01]  /*4750*/  F2FP.SATFINITE.E4M3.F32.PACK_AB_MERGE_C R96, R166, R139, RZ ;  /* 0x0000008ba660723e */ /* 0x000fe200048070ff */
[----:B------:R-:W-:Y:S01]  /*4760*/  HADD2.F32 R165, -RZ, R163.H1_H1 ;  /* 0x300000a3ffa57230 */ /* 0x000fe20000004100 */
[----:B------:R-:W-:Y:S01]  /*4770*/  F2FP.F16.E4M3.UNPACK_B R97, R46.H1 ;  /* 0x0000002eff61723e */ /* 0x000fe200030006ff */
[----:B------:R-:W-:Y:S01]  /*4780*/  HADD2.F32 R138, -RZ, R127.H1_H1 ;  /* 0x3000007fff8a7230 */ /* 0x000fe20000004100 */
[----:B------:R-:W-:Y:S01]  /*4790*/  F2FP.F16.E4M3.UNPACK_B R139, R89 ;  /* 0x00000059ff8b723e */ /* 0x000fe200020006ff */
[----:B------:R-:W-:Y:S01]  /*47a0*/  HADD2.F32 R163, -RZ, R163.H0_H0 ;  /* 0x200000a3ffa37230 */ /* 0x000fe20000004100 */
[----:B------:R-:W-:Y:S01]  /*47b0*/  F2FP.F16.E4M3.UNPACK_B R126, R88 ;  /* 0x00000058ff7e723e */ /* 0x000fe200020006ff */
[----:B------:R-:W-:Y:S01]  /*47c0*/  FMUL.FTZ R88, R98, R165 ;  /* 0x000000a562587220 */ /* 0x000fe20000410000 */
[----:B------:R-:W-:-:S02]  /*47d0*/  HADD2.F32 R89, -RZ, R97.H1_H1 ;  /* 0x30000061ff597230 */ /* 0x000fc40000004100 */
[C---:B------:R-:W-:Y:S01]  /*47e0*/  FMUL.FTZ R167, R99.reuse, R165 ;  /* 0x000000a563a77220 */ /* 0x040fe20000410000 */
[----:B------:R-:W-:Y:S02]  /*47f0*/  HADD2.F32 R164, -RZ, R139.H1_H1 ;  /* 0x3000008bffa47230 */ /* 0x000fe40000004100 */
[----:B------:R-:W-:Y:S01]  /*4800*/  FFMA.FTZ R165, R99, R138, -R88 ;  /* 0x0000008a63a57223 */ /* 0x000fe20000010858 */
[----:B------:R-:W-:Y:S01]  /*4810*/  HADD2.F32 R97, -RZ, R97.H0_H0 ;  /* 0x20000061ff617230 */ /* 0x000fe20000004100 */
[----:B------:R-:W-:Y:S01]  /*4820*/  F2FP.F16.E4M3.UNPACK_B R47, R47 ;  /* 0x0000002fff2f723e */ /* 0x000fe200020006ff */
[----:B------:R-:W-:Y:S02]  /*4830*/  HADD2.F32 R88, -RZ, R126.H1_H1 ;  /* 0x3000007eff587230 */ /* 0x000fe40000004100 */
[----:B------:R-:W-:Y:S01]  /*4840*/  FMUL.FTZ R166, R89, R164 ;  /* 0x000000a459a67220 */ /* 0x000fe20000410000 */
[----:B------:R-:W-:Y:S01]  /*4850*/  F2FP.F16.E4M3.UNPACK_B R46, R46 ;  /* 0x0000002eff2e723e */ /* 0x000fe200020006ff */
[----:B------:R-:W-:Y:S01]  /*4860*/  FMUL.FTZ R164, R97, R164 ;  /* 0x000000a461a47220 */ /* 0x000fe20000410000 */
[----:B------:R-:W-:-:S02]  /*4870*/  HADD2.F32 R139, -RZ, R139.H0_H0 ;  /* 0x2000008bff8b7230 */ /* 0x000fc40000004100 */
[----:B------:R-:W-:Y:S01]  /*4880*/  FFMA.FTZ R166, R97, R88, -R166 ;  /* 0x0000005861a67223 */ /* 0x000fe200000108a6 */
[----:B------:R-:W-:Y:S01]  /*4890*/  FFMA.FTZ R168, R98, R138, R167 ;  /* 0x0000008a62a87223 */ /* 0x000fe200000100a7 */
[----:B------:R-:W-:Y:S01]  /*48a0*/  FFMA.FTZ R97, R89, R88, R164 ;  /* 0x0000005859617223 */ /* 0x000fe200000100a4 */
[--C-:B------:R-:W-:Y:S01]  /*48b0*/  HADD2.F32 R88, -RZ, R47.reuse.H0_H0 ;  /* 0x2000002fff587230 */ /* 0x100fe20000004100 */
[----:B------:R-:W-:Y:S01]  /*48c0*/  F2FP.SATFINITE.E4M3.F32.PACK_AB_MERGE_C R45, R45, R44, R96 ;  /* 0x0000002c2d2d723e */ /* 0x000fe20004807060 */
[----:B------:R-:W-:Y:S01]  /*48d0*/  HADD2.F32 R89, -RZ, R47.H1_H1 ;  /* 0x3000002fff597230 */ /* 0x000fe20000004100 */
[----:B------:R-:W-:Y:S01]  /*48e0*/  F2FP.SATFINITE.E4M3.F32.PACK_AB_MERGE_C R165, R168, R165, RZ ;  /* 0x000000a5a8a5723e */ /* 0x000fe200048070ff */
[--C-:B------:R-:W-:Y:S02]  /*48f0*/  HADD2.F32 R47, -RZ, R46.reuse.H0_H0 ;  /* 0x2000002eff2f7230 */ /* 0x100fe40000004100 */
[----:B------:R-:W-:Y:S01]  /*4900*/  FMUL.FTZ R138, R88, R163 ;  /* 0x000000a3588a7220 */ /* 0x000fe20000410000 */
[----:B------:R-:W-:-:S02]  /*4910*/  HADD2.F32 R46, -RZ, R46.H1_H1 ;  /* 0x3000002eff2e7230 */ /* 0x000fc40000004100 */
[----:B------:R-:W-:Y:S01]  /*4920*/  FMUL.FTZ R99, R89, R163 ;  /* 0x000000a359637220 */ /* 0x000fe20000410000 */
[----:B------:R-:W-:Y:S01]  /*4930*/  HADD2.F32 R127, -RZ, R127.H0_H0 ;  /* 0x2000007fff7f7230 */ /* 0x000fe20000004100 */
[----:B------:R-:W-:Y:S01]  /*4940*/  F2FP.SATFINITE.E4M3.F32.PACK_AB_MERGE_C R97, R97, R166, RZ ;  /* 0x000000a66161723e */ /* 0x000fe200048070ff */
[----:B------:R-:W-:Y:S02]  /*4950*/  HADD2.F32 R126, -RZ, R126.H0_H0 ;  /* 0x2000007eff7e7230 */ /* 0x000fe40000004100 */
[-C--:B------:R-:W-:Y:S01]  /*4960*/  FMUL.FTZ R98, R46, R139.reuse ;  /* 0x0000008b2e627220 */ /* 0x080fe20000410000 */
[----:B------:R-:W-:Y:S01]  /*4970*/  FMUL.FTZ R139, R47, R139 ;  /* 0x0000008b2f8b7220 */ /* 0x000fe20000410000 */
[-C--:B------:R-:W-:Y:S01]  /*4980*/  FFMA.FTZ R99, R88, R127.reuse, -R99 ;  /* 0x0000007f58637223 */ /* 0x080fe20000010863 */
[----:B------:R-:W-:Y:S01]  /*4990*/  FFMA.FTZ R138, R89, R127, R138 ;  /* 0x0000007f598a7223 */ /* 0x000fe2000001008a */
[-C--:B------:R-:W-:Y:S01]  /*49a0*/  FFMA.FTZ R98, R47, R126.reuse, -R98 ;  /* 0x0000007e2f627223 */ /* 0x080fe20000010862 */
[----:B------:R-:W-:Y:S01]  /*49b0*/  FFMA.FTZ R139, R46, R126, R139 ;  /* 0x0000007e2e8b7223 */ /* 0x000fe2000001008b */
[----:B------:R-:W-:-:S02]  /*49c0*/  F2FP.SATFINITE.E4M3.F32.PACK_AB_MERGE_C R44, R91, R90, R169 ;  /* 0x0000005a5b2c723e */ /* 0x000fc400048070a9 */
[----:B------:R-:W-:Y:S02]  /*49d0*/  F2FP.SATFINITE.E4M3.F32.PACK_AB_MERGE_C R47, R138, R99, R165 ;  /* 0x000000638a2f723e */ /* 0x000fe400048070a5 */
[----:B------:R-:W-:-:S07]  /*49e0*/  F2FP.SATFINITE.E4M3.F32.PACK_AB_MERGE_C R46, R139, R98, R97 ;  /* 0x000000628b2e723e */ /* 0x000fce0004807061 */
.L_x_452:
[----:B------:R-:W-:Y:S05]  /*49f0*/  BSYNC B3 ;  /* 0x0000000000037941 */ /* 0x000fea0003800000 */
.L_x_451:
[----:B--2---:R4:W-:Y:S02]  /*4a00*/  STG.E.128 desc[UR54][R50.64+0x40], R44 ;  /* 0x0000402c32007986 */ /* 0x0049e4000c101d36 */
.L_x_450:
[----:B------:R-:W-:Y:S05]  /*4a10*/  BSYNC B2 ;  /* 0x0000000000027941 */ /* 0x000fea0003800000 */
.L_x_449:
[----:B------:R-:W-:Y:S01]  /*4a20*/  ISETP.NE.AND P3, PT, R37, RZ, PT ;  /* 0x000000ff2500720c */ /* 0x000fe20003f65270 */
[----:B------:R-:W-:-:S12]  /*4a30*/  BSSY B2, `(.L_x_453) ;  /* 0x0000070000027945 */ /* 0x000fd80003800000 */
[----:B------:R-:W-:Y:S05]  /*4a40*/  @!P3 BRA `(.L_x_454) ;  /* 0x0000000400b8b947 */ /* 0x000fea0003800000 */
[----:B0-234-:R0:W2:Y:S01]  /*4a50*/  LDS.128 R44, [R41+0x26a00] ;  /* 0x026a0000292c7984 */ /* 0x01d0a20000000c00 */
[----:B------:R-:W-:Y:S01]  /*4a60*/  VIADD R88, R16, 0x30 ;  /* 0x0000003010587836 */ /* 0x000fe20000000000 */
[----:B------:R-:W-:Y:S04]  /*4a70*/  BSSY B3, `(.L_x_455) ;  /* 0x000006a000037945 */ /* 0x000fe80003800000 */
[----:B------:R-:W-:-:S13]  /*4a80*/  ISETP.GE.AND P3, PT, R88, R135, PT ;  /* 0x000000875800720c */ /* 0x000fda0003f66270 */
[----:B0-----:R-:W-:Y:S05]  /*4a90*/  @P3 BRA `(.L_x_456) ;  /* 0x00000004009c3947 */ /* 0x001fea0003800000 */
[----:B------:R-:W-:Y:S02]  /*4aa0*/  SHF.R.U32.HI R89, RZ, 0x8, R87 ;  /* 0x00000008ff597819 */ /* 0x000fe40000011657 */
[----:B------:R-:W-:Y:S02]  /*4ab0*/  SHF.R.U32.HI R91, RZ, 0x8, R85 ;  /* 0x00000008ff5b7819 */ /* 0x000fe40000011655 */
[----:B------:R-:W-:Y:S01]  /*4ac0*/  LOP3.LUT R86, R87, 0xff0000ff, RZ, 0xc0, !PT ;  /* 0xff0000ff57567812 */ /* 0x000fe200078ec0ff */
[----:B------:R-:W-:Y:S01]  /*4ad0*/  IMAD.SHL.U32 R89, R89, 0x100, RZ ;  /* 0x0000010059597824 */ /* 0x000fe200078e00ff */
[----:B------:R-:W-:Y:S01]  /*4ae0*/  SHF.R.U32.HI R88, RZ, 0x10, R87 ;  /* 0x00000010ff587819 */ /* 0x000fe20000011657 */
[----:B------:R-:W-:Y:S01]  /*4af0*/  IMAD.SHL.U32 R87, R91, 0x100, RZ ;  /* 0x000001005b577824 */ /* 0x000fe200078e00ff */
[----:B------:R-:W-:Y:S02]  /*4b00*/  LOP3.LUT R84, R85, 0xff0000ff, RZ, 0xc0, !PT ;  /* 0xff0000ff55547812 */ /* 0x000fe400078ec0ff */
[----:B------:R-:W-:-:S02]  /*4b10*/  SHF.R.U32.HI R90, RZ, 0x10, R85 ;  /* 0x00000010ff5a7819 */ /* 0x000fc40000011655 */
[----:B------:R-:W-:Y:S01]  /*4b20*/  LOP3.LUT R86, R86, 0xff00, R89, 0xf8, !PT ;  /* 0x0000ff0056567812 */ /* 0x000fe200078ef859 */
[----:B------:R-:W-:Y:S01]  /*4b30*/  IMAD.U32 R89, R88, 0x10000, RZ ;  /* 0x0001000058597824 */ /* 0x000fe200078e00ff */
[----:B--2---:R-:W-:Y:S02]  /*4b40*/  MOV R85, R44 ;  /* 0x0000002c00557202 */ /* 0x004fe40000000f00 */
[----:B------:R-:W-:Y:S02]  /*4b50*/  F2FP.F16.E4M3.UNPACK_B R44, R45 ;  /* 0x0000002dff2c723e */ /* 0x000fe400020006ff */
[----:B------:R-:W-:Y:S02]  /*4b60*/  F2FP.F16.E4M3.UNPACK_B R88, R162.H1 ;  /* 0x000000a2ff58723e */ /* 0x000fe400030006ff */
[----:B------:R-:W-:Y:S01]  /*4b70*/  LOP3.LUT R84, R84, 0xff00, R87, 0xf8, !PT ;  /* 0x0000ff0054547812 */ /* 0x000fe200078ef857 */
[----:B------:R-:W-:Y:S01]  /*4b80*/  IMAD.U32 R87, R90, 0x10000, RZ ;  /* 0x000100005a577824 */ /* 0x000fe200078e00ff */
[----:B------:R-:W-:Y:S01]  /*4b90*/  LOP3.LUT R96, R86, 0xff0000, R89, 0xf8, !PT ;  /* 0x00ff000056607812 */ /* 0x000fe200078ef859 */
[----:B------:R-:W-:Y:S01]  /*4ba0*/  HADD2.F32 R86, -RZ, R44.H1_H1 ;  /* 0x3000002cff567230 */ /* 0x000fe20000004100 */
[----:B------:R-:W-:Y:S01]  /*4bb0*/  F2FP.F16.E4M3.UNPACK_B R89, R161.H1 ;  /* 0x000000a1ff59723e */ /* 0x000fe200030006ff */
[----:B------:R-:W-:Y:S01]  /*4bc0*/  HADD2.F32 R97, -RZ, R88.H0_H0 ;  /* 0x20000058ff617230 */ /* 0x000fe20000004100 */
[----:B------:R-:W-:Y:S01]  /*4bd0*/  F2FP.F16.E4M3.UNPACK_B R45, R45.H1 ;  /* 0x0000002dff2d723e */ /* 0x000fe200030006ff */
[----:B------:R-:W-:Y:S01]  /*4be0*/  HADD2.F32 R44, -RZ, R44.H0_H0 ;  /* 0x2000002cff2c7230 */ /* 0x000fe20000004100 */
[----:B------:R-:W-:Y:S01]  /*4bf0*/  LOP3.LUT R84, R84, 0xff0000, R87, 0xf8, !PT ;  /* 0x00ff000054547812 */ /* 0x000fe200078ef857 */
[----:B------:R-:W-:-:S02]  /*4c00*/  HADD2.F32 R90, -RZ, R88.H1_H1 ;  /* 0x30000058ff5a7230 */ /* 0x000fc40000004100 */
[----:B------:R-:W-:Y:S01]  /*4c10*/  FMUL.FTZ R99, R86, R97 ;  /* 0x0000006156637220 */ /* 0x000fe20000410000 */
[----:B------:R-:W-:Y:S01]  /*4c20*/  HADD2.F32 R91, -RZ, R89.H0_H0 ;  /* 0x20000059ff5b7230 */ /* 0x000fe20000004100 */
[----:B------:R-:W-:Y:S01]  /*4c30*/  F2FP.F16.E4M3.UNPACK_B R162, R162 ;  /* 0x000000a2ffa2723e */ /* 0x000fe200020006ff */
[--C-:B------:R-:W-:Y:S01]  /*4c40*/  HADD2.F32 R88, -RZ, R45.reuse.H1_H1 ;  /* 0x3000002dff587230 */ /* 0x100fe20000004100 */
[----:B------:R-:W-:Y:S01]  /*4c50*/  F2FP.F16.E4M3.UNPACK_B R161, R161 ;  /* 0x000000a1ffa1723e */ /* 0x000fe200020006ff */
[----:B------:R-:W-:Y:S02]  /*4c60*/  HADD2.F32 R87, -RZ, R45.H0_H0 ;  /* 0x2000002dff577230 */ /* 0x000fe40000004100 */
[----:B------:R-:W-:Y:S01]  /*4c70*/  FMUL.FTZ R45, R44, R97 ;  /* 0x000000612c2d7220 */ /* 0x000fe20000410000 */
[----:B------:R-:W-:Y:S02]  /*4c80*/  HADD2.F32 R89, -RZ, R89.H1_H1 ;  /* 0x30000059ff597230 */ /* 0x000fe40000004100 */
[-C--:B------:R-:W-:Y:S01]  /*4c90*/  FMUL.FTZ R98, R88, R90.reuse ;  /* 0x0000005a58627220 */ /* 0x080fe20000410000 */
[-C--:B------:R-:W-:Y:S01]  /*4ca0*/  FFMA.FTZ R44, R44, R91.reuse, -R99 ;  /* 0x0000005b2c2c7223 */ /* 0x080fe20000010863 */
[----:B------:R-:W-:Y:S01]  /*4cb0*/  FFMA.FTZ R45, R86, R91, R45 ;  /* 0x0000005b562d7223 */ /* 0x000fe2000001002d */
[C---:B------:R-:W-:Y:S01]  /*4cc0*/  FMUL.FTZ R97, R87.reuse, R90 ;  /* 0x0000005a57617220 */ /* 0x040fe20000410000 */
[----:B------:R-:W-:Y:S01]  /*4cd0*/  F2FP.F16.E4M3.UNPACK_B R86, R85.H1 ;  /* 0x00000055ff56723e */ /* 0x000fe200030006ff */
[----:B------:R-:W-:Y:S01]  /*4ce0*/  FFMA.FTZ R98, R87, R89, -R98 ;  /* 0x0000005957627223 */ /* 0x000fe20000010862 */
[----:B------:R-:W-:Y:S01]  /*4cf0*/  F2FP.F16.E4M3.UNPACK_B R85, R85 ;  /* 0x00000055ff55723e */ /* 0x000fe200020006ff */
[----:B------:R-:W-:Y:S01]  /*4d00*/  FFMA.FTZ R99, R88, R89, R97 ;  /* 0x0000005958637223 */ /* 0x000fe20000010061 */
[----:B------:R-:W-:-:S02]  /*4d10*/  HADD2.F32 R90, -RZ, R162.H1_H1 ;  /* 0x300000a2ff5a7230 */ /* 0x000fc40000004100 */
[----:B------:R-:W-:Y:S02]  /*4d20*/  HADD2.F32 R89, -RZ, R86.H1_H1 ;  /* 0x30000056ff597230 */ /* 0x000fe40000004100 */
[----:B------:R-:W-:Y:S02]  /*4d30*/  HADD2.F32 R162, -RZ, R162.H0_H0 ;  /* 0x200000a2ffa27230 */ /* 0x000fe40000004100 */
[----:B------:R-:W-:Y:S02]  /*4d40*/  HADD2.F32 R88, -RZ, R86.H0_H0 ;  /* 0x20000056ff587230 */ /* 0x000fe40000004100 */
[-C--:B------:R-:W-:Y:S01]  /*4d50*/  FMUL.FTZ R97, R89, R90.reuse ;  /* 0x0000005a59617220 */ /* 0x080fe20000410000 */
[--C-:B------:R-:W-:Y:S02]  /*4d60*/  HADD2.F32 R87, -RZ, R85.reuse.H1_H1 ;  /* 0x30000055ff577230 */ /* 0x100fe40000004100 */
        /* <DEDUP_REMOVED lines=10> */
[----:B------:R-:W-:Y:S02]  /*4e10*/  F2FP.SATFINITE.E4M3.F32.PACK_AB_MERGE_C R161, R99, R98, RZ ;  /* 0x0000006263a1723e */ /* 0x000fe400048070ff */
[----:B------:R-:W-:-:S02]  /*4e20*/  F2FP.F16.E4M3.UNPACK_B R87, R47.H1 ;  /* 0x0000002fff57723e */ /* 0x000fc400030006ff */
[----:B------:R-:W-:Y:S02]  /*4e30*/  F2FP.F16.E4M3.UNPACK_B R98, R96.H1 ;  /* 0x00000060ff62723e */ /* 0x000fe400030006ff */
[----:B------:R-:W-:Y:S01]  /*4e40*/  F2FP.SATFINITE.E4M3.F32.PACK_AB_MERGE_C R139, R90, R97, RZ ;  /* 0x000000615a8b723e */ /* 0x000fe200048070ff */
[--C-:B------:R-:W-:Y:S01]  /*4e50*/  HADD2.F32 R89, -RZ, R87.reuse.H1_H1 ;  /* 0x30000057ff597230 */ /* 0x100fe20000004100 */
[----:B------:R-:W-:Y:S01]  /*4e60*/  F2FP.F16.E4M3.UNPACK_B R86, R46.H1 ;  /* 0x0000002eff56723e */ /* 0x000fe200030006ff */
[----:B------:R-:W-:Y:S01]  /*4e70*/  HADD2.F32 R126, -RZ, R98.H1_H1 ;  /* 0x30000062ff7e7230 */ /* 0x000fe20000004100 */
[----:B------:R-:W-:Y:S01]  /*4e80*/  F2FP.F16.E4M3.UNPACK_B R91, R84.H1 ;  /* 0x00000054ff5b723e */ /* 0x000fe200030006ff */
[----:B------:R-:W-:Y:S01]  /*4e90*/  HADD2.F32 R88, -RZ, R87.H0_H0 ;  /* 0x20000057ff587230 */ /* 0x000fe20000004100 */
[----:B------:R-:W-:Y:S01]  /*4ea0*/  F2FP.F16.E4M3.UNPACK_B R97, R96 ;  /* 0x00000060ff61723e */ /* 0x000fe200020006ff */
[----:B------:R-:W-:Y:S01]  /*4eb0*/  HADD2.F32 R87, -RZ, R86.H1_H1 ;  /* 0x30000056ff577230 */ /* 0x000fe20000004100 */
[----:B------:R-:W-:Y:S01]  /*4ec0*/  F2FP.F16.E4M3.UNPACK_B R90, R84 ;  /* 0x00000054ff5a723e */ /* 0x000fe200020006ff */
[----:B------:R-:W-:-:S02]  /*4ed0*/  HADD2.F32 R96, -RZ, R91.H1_H1 ;  /* 0x3000005bff607230 */ /* 0x000fc40000004100 */
[-C--:B------:R-:W-:Y:S01]  /*4ee0*/  FMUL.FTZ R127, R89, R126.reuse ;  /* 0x0000007e597f7220 */ /* 0x080fe20000410000 */
[----:B------:R-:W-:Y:S02]  /*4ef0*/  HADD2.F32 R99, -RZ, R97.H1_H1 ;  /* 0x30000061ff637230 */ /* 0x000fe40000004100 */
[C---:B------:R-:W-:Y:S01]  /*4f00*/  FMUL.FTZ R138, R88.reuse, R126 ;  /* 0x0000007e588a7220 */ /* 0x040fe20000410000 */
[----:B------:R-:W-:Y:S02]  /*4f10*/  HADD2.F32 R86, -RZ, R86.H0_H0 ;  /* 0x20000056ff567230 */ /* 0x000fe40000004100 */
[----:B------:R-:W-:Y:S01]  /*4f20*/  FFMA.FTZ R126, R88, R96, -R127 ;  /* 0x00000060587e7223 */ /* 0x000fe2000001087f */
[----:B------:R-:W-:Y:S02]  /*4f30*/  HADD2.F32 R84, -RZ, R90.H1_H1 ;  /* 0x3000005aff547230 */ /* 0x000fe40000004100 */
[----:B------:R-:W-:Y:S01]  /*4f40*/  FMUL.FTZ R127, R87, R99 ;  /* 0x00000063577f7220 */ /* 0x000fe20000410000 */
[----:B------:R-:W-:Y:S01]  /*4f50*/  F2FP.F16.E4M3.UNPACK_B R47, R47 ;  /* 0x0000002fff2f723e */ /* 0x000fe200020006ff */
[C---:B------:R-:W-:Y:S01]  /*4f60*/  FMUL.FTZ R88, R86.reuse, R99 ;  /* 0x0000006356587220 */ /* 0x040fe20000410000 */
[----:B------:R-:W-:Y:S01]  /*4f70*/  F2FP.F16.E4M3.UNPACK_B R46, R46 ;  /* 0x0000002eff2e723e */ /* 0x000fe200020006ff */
        /* <DEDUP_REMOVED lines=9> */
[----:B------:R-:W-:Y:S01]  /*5010*/  HADD2.F32 R87, -RZ, R98.H0_H0 ;  /* 0x20000062ff577230 */ /* 0x000fe20000004100 */
[----:B------:R-:W-:Y:S01]  /*5020*/  F2FP.SATFINITE.E4M3.F32.PACK_AB_MERGE_C R44, R162, R85, R139 ;  /* 0x00000055a22c723e */ /* 0x000fe2000480708b */
[----:B------:R-:W-:-:S02]  /*5030*/  HADD2.F32 R46, -RZ, R46.H1_H1 ;  /* 0x3000002eff2e7230 */ /* 0x000fc40000004100 */
[----:B------:R-:W-:Y:S02]  /*5040*/  HADD2.F32 R97, -RZ, R97.H0_H0 ;  /* 0x20000061ff617230 */ /* 0x000fe40000004100 */
[-C--:B------:R-:W-:Y:S01]  /*5050*/  FMUL.FTZ R89, R86, R87.reuse ;  /* 0x0000005756597220 */ /* 0x080fe20000410000 */
[----:B------:R-:W-:Y:S02]  /*5060*/  HADD2.F32 R91, -RZ, R91.H0_H0 ;  /* 0x2000005bff5b7230 */ /* 0x000fe40000004100 */
[----:B------:R-:W-:Y:S01]  /*5070*/  FMUL.FTZ R87, R84, R87 ;  /* 0x0000005754577220 */ /* 0x000fe20000410000 */
[----:B------:R-:W-:Y:S02]  /*5080*/  HADD2.F32 R90, -RZ, R90.H0_H0 ;  /* 0x2000005aff5a7230 */ /* 0x000fe40000004100 */
[-C--:B------:R-:W-:Y:S01]  /*5090*/  FMUL.FTZ R88, R46, R97.reuse ;  /* 0x000000612e587220 */ /* 0x080fe20000410000 */
[C---:B------:R-:W-:Y:S01]  /*50a0*/  FMUL.FTZ R97, R47.reuse, R97 ;  /* 0x000000612f617220 */ /* 0x040fe20000410000 */
[-C--:B------:R-:W-:Y:S01]  /*50b0*/  FFMA.FTZ R89, R84, R91.reuse, -R89 ;  /* 0x0000005b54597223 */ /* 0x080fe20000010859 */
[----:B------:R-:W-:Y:S01]  /*50c0*/  FFMA.FTZ R86, R86, R91, R87 ;  /* 0x0000005b56567223 */ /* 0x000fe20000010057 */
[-C--:B------:R-:W-:Y:S01]  /*50d0*/  FFMA.FTZ R88, R47, R90.reuse, -R88 ;  /* 0x0000005a2f587223 */ /* 0x080fe20000010858 */
[----:B------:R-:W-:-:S03]  /*50e0*/  FFMA.FTZ R97, R46, R90, R97 ;  /* 0x0000005a2e617223 */ /* 0x000fc60000010061 */
[----:B------:R-:W-:Y:S02]  /*50f0*/  F2FP.SATFINITE.E4M3.F32.PACK_AB_MERGE_C R47, R86, R89, R99 ;  /* 0x00000059562f723e */ /* 0x000fe40004807063 */
[----:B------:R-:W-:-:S07]  /*5100*/  F2FP.SATFINITE.E4M3.F32.PACK_AB_MERGE_C R46, R97, R88, R96 ;  /* 0x00000058612e723e */ /* 0x000fce0004807060 */
.L_x_456:
[----:B------:R-:W-:Y:S05]  /*5110*/  BSYNC B3 ;  /* 0x0000000000037941 */ /* 0x000fea0003800000 */
.L_x_455:
[----:B--2---:R0:W-:Y:S02]  /*5120*/  STG.E.128 desc[UR54][R50.64+0x60], R44 ;  /* 0x0000602c32007986 */ /* 0x0041e4000c101d36 */
.L_x_454:
[----:B------:R-:W-:Y:S05]  /*5130*/  BSYNC B2 ;  /* 0x0000000000027941 */ /* 0x000fea0003800000 */
.L_x_453:
        /* <DEDUP_REMOVED lines=10> */
[----:B------:R-:W-:Y:S02]  /*51e0*/  SHF.R.U32.HI R87, RZ, 0x10, R81 ;  /* 0x00000010ff577819 */ /* 0x000fe40000011651 */
[----:B------:R-:W-:Y:S01]  /*51f0*/  LOP3.LUT R82, R81, 0xff0000ff, RZ, 0xc0, !PT ;  /* 0xff0000ff51527812 */ /* 0x000fe200078ec0ff */
[----:B------:R-:W-:Y:S01]  /*5200*/  IMAD.SHL.U32 R81, R85, 0x100, RZ ;  /* 0x0000010055517824 */ /* 0x000fe200078e00ff */
        /* <DEDUP_REMOVED lines=10> */
[----:B------:R-:W-:Y:S01]  /*52b0*/  LOP3.LUT R86, R82, 0xff0000, R81, 0xf8, !PT ;  /* 0x00ff000052567812 */ /* 0x000fe200078ef851 */
[--C-:B------:R-:W-:Y:S01]  /*52c0*/  HADD2.F32 R81, -RZ, R44.reuse.H1_H1 ;  /* 0x3000002cff517230 */ /* 0x100fe20000004100 */
[----:B------:R-:W-:Y:S01]  /*52d0*/  LOP3.LUT R89, R85, 0xff0000, R84, 0xf8, !PT ;  /* 0x00ff000055597812 */ /* 0x000fe200078ef854 */
[--C-:B------:R-:W-:Y:S01]  /*52e0*/  HADD2.F32 R87, -RZ, R83.reuse.H0_H0 ;  /* 0x20000053ff577230 */ /* 0x100fe20000004100 */
        /* <DEDUP_REMOVED lines=15> */
[----:B------:R-:W-:Y:S01]  /*53e0*/  FFMA.FTZ R44, R44, R85, -R91 ;  /* 0x000000552c2c7223 */ /* 0x000fe2000001085b */
[----:B------:R-:W-:Y:S01]  /*53f0*/  FFMA.FTZ R97, R82, R84, -R87 ;  /* 0x0000005452617223 */ /* 0x000fe20000010857 */
[----:B------:R-:W-:Y:S01]  /*5400*/  F2FP.F16.E4M3.UNPACK_B R80, R80 ;  /* 0x00000050ff50723e */ /* 0x000fe200020006ff */
[----:B------:R-:W-:Y:S01]  /*5410*/  FFMA.FTZ R98, R83, R84, R88 ;  /* 0x0000005453627223 */ /* 0x000fe20000010058 */
[----:B------:R-:W-:Y:S01]  /*5420*/  F2FP.F16.E4M3.UNPACK_B R155, R155 ;  /* 0x0000009bff9b723e */ /* 0x000fe200020006ff */
[----:B------:R-:W-:-:S02]  /*5430*/  HADD2.F32 R85, -RZ, R160.H1_H1 ;  /* 0x300000a0ff557230 */ /* 0x000fc40000004100 */
[--C-:B------:R-:W-:Y:S01]  /*5440*/  HADD2.F32 R82, -RZ, R81.reuse.H0_H0 ;  /* 0x20000051ff527230 */ /* 0x100fe20000004100 */
[----:B------:R-:W-:Y:S01]  /*5450*/  F2FP.SATFINITE.E4M3.F32.PACK_AB_MERGE_C R126, R98, R97, RZ ;  /* 0x00000061627e723e */ /* 0x000fe200048070ff */
[----:B------:R-:W-:Y:S02]  /*5460*/  HADD2.F32 R83, -RZ, R81.H1_H1 ;  /* 0x30000051ff537230 */ /* 0x000fe40000004100 */
[----:B------:R-:W-:Y:S02]  /*5470*/  HADD2.F32 R81, -RZ, R80.H0_H0 ;  /* 0x20000050ff517230 */ /* 0x000fe40000004100 */
[-C--:B------:R-:W-:Y:S01]  /*5480*/  FMUL.FTZ R90, R82, R85.reuse ;  /* 0x00000055525a7220 */ /* 0x080fe20000410000 */
[----:B------:R-:W-:Y:S02]  /*5490*/  HADD2.F32 R84, -RZ, R155.H1_H1 ;  /* 0x3000009bff547230 */ /* 0x000fe40000004100 */
[----:B------:R-:W-:Y:S01]  /*54a0*/  FMUL.FTZ R87, R83, R85 ;  /* 0x0000005553577220 */ /* 0x000fe20000410000 */
[----:B------:R-:W-:Y:S01]  /*54b0*/  HADD2.F32 R160, -RZ, R160.H0_H0 ;  /* 0x200000a0ffa07230 */ /* 0x000fe20000004100 */
[----:B------:R-:W-:Y:S01]  /*54c0*/  F2FP.SATFINITE.E4M3.F32.PACK_AB_MERGE_C R45, R45, R44, R126 ;  /* 0x0000002c2d2d723e */ /* 0x000fe2000480707e */
[----:B------:R-:W-:-:S02]  /*54d0*/  HADD2.F32 R80, -RZ, R80.H1_H1 ;  /* 0x30000050ff507230 */ /* 0x000fc40000004100 */
[-C--:B------:R-:W-:Y:S01]  /*54e0*/  FFMA.FTZ R87, R82, R84.reuse, -R87 ;  /* 0x0000005452577223 */ /* 0x080fe20000010857 */
[----:B------:R-:W-:Y:S02]  /*54f0*/  HADD2.F32 R155, -RZ, R155.H0_H0 ;  /* 0x2000009bff9b7230 */ /* 0x000fe40000004100 */
[----:B------:R-:W-:Y:S01]  /*5500*/  FFMA.FTZ R90, R83, R84, R90 ;  /* 0x00000054535a7223 */ /* 0x000fe2000001005a */
[CC--:B------:R-:W-:Y:S01]  /*5510*/  FMUL.FTZ R85, R81.reuse, R160.reuse ;  /* 0x000000a051557220 */ /* 0x0c0fe20000410000 */
[----:B------:R-:W-:Y:S01]  /*5520*/  FMUL.FTZ R88, R80, R160 ;  /* 0x000000a050587220 */ /* 0x000fe20000410000 */
[----:B------:R-:W-:Y:S02]  /*5530*/  F2FP.F16.E4M3.UNPACK_B R84, R86.H1 ;  /* 0x00000056ff54723e */ /* 0x000fe400030006ff */
[----:B------:R-:W-:Y:S01]  /*5540*/  F2FP.SATFINITE.E4M3.F32.PACK_AB_MERGE_C R99, R90, R87, RZ ;  /* 0x000000575a63723e */ /* 0x000fe200048070ff */
[----:B------:R-:W-:Y:S01]  /*5550*/  FFMA.FTZ R91, R81, R155, -R88 ;  /* 0x0000009b515b7223 */ /* 0x000fe20000010858 */
[----:B------:R-:W-:Y:S01]  /*5560*/  F2FP.F16.E4M3.UNPACK_B R81, R47.H1 ;  /* 0x0000002fff51723e */ /* 0x000fe200030006ff */
[----:B------:R-:W-:Y:S01]  /*5570*/  FFMA.FTZ R96, R80, R155, R85 ;  /* 0x0000009b50607223 */ /* 0x000fe20000010055 */
[-C--:B------:R-:W-:Y:S01]  /*5580*/  F2FP.F16.E4M3.UNPACK_B R87, R89.reuse.H1 ;  /* 0x00000059ff57723e */ /* 0x080fe200030006ff */
[----:B------:R-:W-:Y:S01]  /*5590*/  HADD2.F32 R85, -RZ, R84.H1_H1 ;  /* 0x30000054ff557230 */ /* 0x000fe20000004100 */
[----:B------:R-:W-:Y:S01]  /*55a0*/  F2FP.F16.E4M3.UNPACK_B R80, R46.H1 ;  /* 0x0000002eff50723e */ /* 0x000fe200030006ff */
[----:B------:R-:W-:Y:S01]  /*55b0*/  HADD2.F32 R83, -RZ, R81.H1_H1 ;  /* 0x30000051ff537230 */ /* 0x000fe20000004100 */
[----:B------:R-:W-:Y:S01]  /*55c0*/  F2FP.F16.E4M3.UNPACK_B R89, R89 ;  /* 0x00000059ff59723e */ /* 0x000fe200020006ff */
[----:B------:R-:W-:Y:S01]  /*55d0*/  HADD2.F32 R90, -RZ, R87.H1_H1 ;  /* 0x30000057ff5a7230 */ /* 0x000fe20000004100 */
[----:B------:R-:W-:Y:S01]  /*55e0*/  F2FP.F16.E4M3.UNPACK_B R86, R86 ;  /* 0x00000056ff56723e */ /* 0x000fe200020006ff */
[----:B------:R-:W-:Y:S01]  /*55f0*/  HADD2.F32 R82, -RZ, R81.H0_H0 ;  /* 0x20000051ff527230 */ /* 0x000fe20000004100 */
[----:B------:R-:W-:Y:S01]  /*5600*/  F2FP.F16.E4M3.UNPACK_B R47, R47 ;  /* 0x0000002fff2f723e */ /* 0x000fe200020006ff */
[----:B------:R-:W-:-:S02]  /*5610*/  HADD2.F32 R81, -RZ, R80.H1_H1 ;  /* 0x30000050ff517230 */ /* 0x000fc40000004100 */
[-C--:B------:R-:W-:Y:S01]  /*5620*/  FMUL.FTZ R97, R83, R90.reuse ;  /* 0x0000005a53617220 */ /* 0x080fe20000410000 */
[--C-:B------:R-:W-:Y:S02]  /*5630*/  HADD2.F32 R88, -RZ, R89.reuse.H1_H1 ;  /* 0x30000059ff587230 */ /* 0x100fe40000004100 */
[C---:B------:R-:W-:Y:S01]  /*5640*/  FMUL.FTZ R90, R82.reuse, R90 ;  /* 0x0000005a525a7220 */ /* 0x040fe20000410000 */
[----:B------:R-:W-:Y:S02]  /*5650*/  HADD2.F32 R80, -RZ, R80.H0_H0 ;  /* 0x20000050ff507230 */ /* 0x000fe40000004100 */
[----:B------:R-:W-:Y:S01]  /*5660*/  FFMA.FTZ R98, R82, R85, -R97 ;  /* 0x0000005552627223 */ /* 0x000fe20000010861 */
[----:B------:R-:W-:Y:S02]  /*5670*/  HADD2.F32 R82, -RZ, R86.H1_H1 ;  /* 0x30000056ff527230 */ /* 0x000fe40000004100 */
[----:B------:R-:W-:Y:S01]  /*5680*/  FMUL.FTZ R97, R81, R88 ;  /* 0x0000005851617220 */ /* 0x000fe20000410000 */
[----:B------:R-:W-:Y:S01]  /*5690*/  F2FP.F16.E4M3.UNPACK_B R46, R46 ;  /* 0x0000002eff2e723e */ /* 0x000fe200020006ff */
[----:B------:R-:W-:Y:S01]  /*56a0*/  FMUL.FTZ R88, R80, R88 ;  /* 0x0000005850587220 */ /* 0x000fe20000410000 */
[----:B------:R-:W-:-:S02]  /*56b0*/  HADD2.F32 R89, -RZ, R89.H0_H0 ;  /* 0x20000059ff597230 */ /* 0x000fc40000004100 */
[-C--:B------:R-:W-:Y:S01]  /*56c0*/  FFMA.FTZ R97, R80, R82.reuse, -R97 ;  /* 0x0000005250617223 */ /* 0x080fe20000010861 */
[--C-:B------:R-:W-:Y:S02]  /*56d0*/  HADD2.F32 R80, -RZ, R47.reuse.H0_H0 ;  /* 0x2000002fff507230 */ /* 0x100fe40000004100 */
[----:B------:R-:W-:Y:S01]  /*56e0*/  FFMA.FTZ R88, R81, R82, R88 ;  /* 0x0000005251587223 */ /* 0x000fe20000010058 */
[----:B------:R-:W-:Y:S02]  /*56f0*/  HADD2.F32 R81, -RZ, R47.H1_H1 ;  /* 0x3000002fff517230 */ /* 0x000fe40000004100 */
[----:B------:R-:W-:Y:S01]  /*5700*/  FFMA.FTZ R85, R83, R85, R90 ;  /* 0x0000005553557223 */ /* 0x000fe2000001005a */
[--C-:B------:R-:W-:Y:S01]  /*5710*/  HADD2.F32 R47, -RZ, R46.reuse.H0_H0 ;  /* 0x2000002eff2f7230 */ /* 0x100fe20000004100 */
[----:B------:R-:W-:Y:S01]  /*5720*/  F2FP.SATFINITE.E4M3.F32.PACK_AB_MERGE_C R44, R96, R91, R99 ;  /* 0x0000005b602c723e */ /* 0x000fe20004807063 */
[----:B------:R-:W-:Y:S01]  /*5730*/  HADD2.F32 R46, -RZ, R46.H1_H1 ;  /* 0x3000002eff2e7230 */ /* 0x000fe20000004100 */
[----:B------:R-:W-:Y:S01]  /*5740*/  F2FP.SATFINITE.E4M3.F32.PACK_AB_MERGE_C R88, R88, R97, RZ ;  /* 0x000000615858723e */ /* 0x000fe200048070ff */
[----:B------:R-:W-:Y:S01]  /*5750*/  HADD2.F32 R87, -RZ, R87.H0_H0 ;  /* 0x20000057ff577230 */ /* 0x000fe20000004100 */
[----:B------:R-:W-:Y:S01]  /*5760*/  F2FP.SATFINITE.E4M3.F32.PACK_AB_MERGE_C R85, R85, R98, RZ ;  /* 0x000000625555723e */ /* 0x000fe200048070ff */
[----:B------:R-:W-:-:S02]  /*5770*/  HADD2.F32 R84, -RZ, R84.H0_H0 ;  /* 0x20000054ff547230 */ /* 0x000fc40000004100 */
[----:B------:R-:W-:Y:S01]  /*5780*/  FMUL.FTZ R82, R46, R89 ;  /* 0x000000592e527220 */ /* 0x000fe20000410000 */
[----:B------:R-:W-:Y:S02]  /*5790*/  HADD2.F32 R86, -RZ, R86.H0_H0 ;  /* 0x20000056ff567230 */ /* 0x000fe40000004100 */
[-C--:B------:R-:W-:Y:S01]  /*57a0*/  FMUL.FTZ R83, R81, R87.reuse ;  /* 0x0000005751537220 */ /* 0x080fe20000410000 */
[C---:B------:R-:W-:Y:S01]  /*57b0*/  FMUL.FTZ R90, R80.reuse, R87 ;  /* 0x00000057505a7220 */ /* 0x040fe20000410000 */
[----:B------:R-:W-:Y:S02]  /*57c0*/  FMUL.FTZ R89, R47, R89 ;  /* 0x000000592f597220 */ /* 0x000fe40000410000 */
[-C--:B------:R-:W-:Y:S01]  /*57d0*/  FFMA.FTZ R83, R80, R84.reuse, -R83 ;  /* 0x0000005450537223 */ /* 0x080fe20000010853 */
[----:B------:R-:W-:Y:S01]  /*57e0*/  FFMA.FTZ R90, R81, R84, R90 ;  /* 0x00000054515a7223 */ /* 0x000fe2000001005a */
[-C--:B------:R-:W-:Y:S01]  /*57f0*/  FFMA.FTZ R82, R47, R86.reuse, -R82 ;  /* 0x000000562f527223 */ /* 0x080fe20000010852 */
[----:B------:R-:W-:-:S03]  /*5800*/  FFMA.FTZ R89, R46, R86, R89 ;  /* 0x000000562e597223 */ /* 0x000fc60000010059 */
[----:B------:R-:W-:Y:S02]  /*5810*/  F2FP.SATFINITE.E4M3.F32.PACK_AB_MERGE_C R47, R90, R83, R85 ;  /* 0x000000535a2f723e */ /* 0x000fe40004807055 */
[----:B------:R-:W-:-:S07]  /*5820*/  F2FP.SATFINITE.E4M3.F32.PACK_AB_MERGE_C R46, R89, R82, R88 ;  /* 0x00000052592e723e */ /* 0x000fce0004807058 */
.L_x_460:
[----:B------:R-:W-:Y:S05]  /*5830*/  BSYNC B3 ;  /* 0x0000000000037941 */ /* 0x000fea0003800000 */
.L_x_459:
[----:B--2---:R0:W-:Y:S02]  /*5840*/  STG.E.128 desc[UR54][R50.64+0x80], R44 ;  /* 0x0000802c32007986 */ /* 0x0041e4000c101d36 */
.L_x_458:
[----:B------:R-:W-:Y:S05]  /*5850*/  BSYNC B2 ;  /* 0x0000000000027941 */ /* 0x000fea0003800000 */
.L_x_457:
[----:B------:R-:W-:-:S13]  /*5860*/  ISETP.NE.AND P3, PT, R39, RZ, PT ;  /* 0x000000ff2700720c */ /* 0x000fda0003f65270 */
        /* <DEDUP_REMOVED lines=8> */
[----:B------:R-:W-:Y:S02]  /*58f0*/  LOP3.LUT R78, R77, 0xff0000ff, RZ, 0xc0, !PT ;  /* 0xff0000ff4d4e7812 */ /* 0x000fe400078ec0ff */
[----:B------:R-:W-:Y:S02]  /*5900*/  SHF.R.U32.HI R82, RZ, 0x10, R77 ;  /* 0x00000010ff527819 */ /* 0x000fe4000001164d */
[----:B------:R-:W-:Y:S02]  /*5910*/  LOP3.LUT R80, R79, 0xff0000ff, RZ, 0xc0, !PT ;  /* 0xff0000ff4f507812 */ /* 0x000fe400078ec0ff */
[----:B------:R-:W-:Y:S01]  /*5920*/  SHF.R.U32.HI R81, RZ, 0x10, R79 ;  /* 0x00000010ff517819 */ /* 0x000fe2000001164f */
[----:B------:R-:W-:Y:S01]  /*5930*/  IMAD.SHL.U32 R79, R76, 0x100, RZ ;  /* 0x000001004c4f7824 */ /* 0x000fe200078e00ff */
[----:B------:R-:W-:Y:S01]  /*5940*/  SHF.L.U32 R77, R83, 0x8, RZ ;  /* 0x00000008534d7819 */ /* 0x000fe200000006ff */
[----:B--2---:R-:W-:Y:S01]  /*5950*/  IMAD.MOV.U32 R76, RZ, RZ, R44 ;  /* 0x000000ffff4c7224 */ /* 0x004fe200078e002c */
[----:B------:R-:W-:Y:S01]  /*5960*/  F2FP.F16.E4M3.UNPACK_B R44, R45 ;  /* 0x0000002dff2c723e */ /* 0x000fe200020006ff */
[----:B------:R-:W-:Y:S01]  /*5970*/  IMAD.U32 R81, R81, 0x10000, RZ ;  /* 0x0001000051517824 */ /* 0x000fe200078e00ff */
[----:B------:R-:W-:Y:S01]  /*5980*/  LOP3.LUT R77, R78, 0xff00, R77, 0xf8, !PT ;  /* 0x0000ff004e4d7812 */ /* 0x000fe200078ef84d */
[----:B------:R-:W-:Y:S01]  /*5990*/  IMAD.U32 R78, R82, 0x10000, RZ ;  /* 0x00010000524e7824 */ /* 0x000fe200078e00ff */
[----:B------:R-:W-:-:S02]  /*59a0*/  LOP3.LUT R80, R80, 0xff00, R79, 0xf8, !PT ;  /* 0x0000ff0050507812 */ /* 0x000fc400078ef84f */
        /* <DEDUP_REMOVED lines=8> */
[----:B------:R-:W-:Y:S02]  /*5a30*/  HADD2.F32 R84, -RZ, R79.H1_H1 ;  /* 0x3000004fff547230 */ /* 0x000fe40000004100 */
[----:B------:R-:W-:Y:S01]  /*5a40*/  FMUL.FTZ R87, R77, R83 ;  /* 0x000000534d577220 */ /* 0x000fe20000410000 */
[----:B------:R-:W-:-:S02]  /*5a50*/  HADD2.F32 R81, -RZ, R80.H0_H0 ;  /* 0x20000050ff517230 */ /* 0x000fc40000004100 */
        /* <DEDUP_REMOVED lines=28> */
[-C--:B------:R-:W-:Y:S01]  /*5c20*/  F2FP.F16.E4M3.UNPACK_B R80, R82.reuse.H1 ;  /* 0x00000052ff50723e */ /* 0x080fe200030006ff */
[-C--:B------:R-:W-:Y:S01]  /*5c30*/  FMUL.FTZ R84, R76, R159.reuse ;  /* 0x0000009f4c547220 */ /* 0x080fe20000410000 */
[C---:B------:R-:W-:Y:S01]  /*5c40*/  FMUL.FTZ R159, R77.reuse, R159 ;  /* 0x0000009f4d9f7220 */ /* 0x040fe20000410000 */
[----:B------:R-:W-:Y:S02]  /*5c50*/  F2FP.F16.E4M3.UNPACK_B R82, R82 ;  /* 0x00000052ff52723e */ /* 0x000fe400020006ff */
[-C--:B------:R-:W-:Y:S01]  /*5c60*/  FFMA.FTZ R87, R77, R152.reuse, -R84 ;  /* 0x000000984d577223 */ /* 0x080fe20000010854 */
[----:B------:R-:W-:Y:S01]  /*5c70*/  F2FP.SATFINITE.E4M3.F32.PACK_AB_MERGE_C R90, R86, R83, RZ ;  /* 0x00000053565a723e */ /* 0x000fe200048070ff */
[----:B------:R-:W-:Y:S01]  /*5c80*/  FFMA.FTZ R152, R76, R152, R159 ;  /* 0x000000984c987223 */ /* 0x000fe2000001009f */
[----:B------:R-:W-:Y:S01]  /*5c90*/  F2FP.F16.E4M3.UNPACK_B R77, R47.H1 ;  /* 0x0000002fff4d723e */ /* 0x000fe200030006ff */
[--C-:B------:R-:W-:Y:S01]  /*5ca0*/  HADD2.F32 R81, -RZ, R80.reuse.H1_H1 ;  /* 0x30000050ff517230 */ /* 0x100fe20000004100 */
[-C--:B------:R-:W-:Y:S01]  /*5cb0*/  F2FP.F16.E4M3.UNPACK_B R83, R85.reuse.H1 ;  /* 0x00000055ff53723e */ /* 0x080fe200030006ff */
[----:B------:R-:W-:Y:S01]  /*5cc0*/  HADD2.F32 R80, -RZ, R80.H0_H0 ;  /* 0x20000050ff507230 */ /* 0x000fe20000004100 */
[-C--:B------:R-:W-:Y:S01]  /*5cd0*/  F2FP.F16.E4M3.UNPACK_B R76, R46.reuse.H1 ;  /* 0x0000002eff4c723e */ /* 0x080fe200030006ff */
        /* <DEDUP_REMOVED lines=14> */
[----:B------:R-:W-:-:S02]  /*5dc0*/  HADD2.F32 R85, -RZ, R85.H0_H0 ;  /* 0x20000055ff557230 */ /* 0x000fc40000004100 */
[C---:B------:R-:W-:Y:S01]  /*5dd0*/  FMUL.FTZ R84, R76.reuse, R84 ;  /* 0x000000544c547220 */ /* 0x040fe20000410000 */
[----:B------:R-:W-:Y:S02]  /*5de0*/  HADD2.F32 R83, -RZ, R83.H0_H0 ;  /* 0x20000053ff537230 */ /* 0x000fe40000004100 */
[-C--:B------:R-:W-:Y:S01]  /*5df0*/  FFMA.FTZ R89, R76, R78.reuse, -R89 ;  /* 0x0000004e4c597223 */ /* 0x080fe20000010859 */
[--C-:B------:R-:W-:Y:S02]  /*5e00*/  HADD2.F32 R76, -RZ, R47.reuse.H0_H0 ;  /* 0x2000002fff4c7230 */ /* 0x100fe40000004100 */
[----:B------:R-:W-:Y:S01]  /*5e10*/  FFMA.FTZ R84, R77, R78, R84 ;  /* 0x0000004e4d547223 */ /* 0x000fe20000010054 */
[----:B------:R-:W-:Y:S02]  /*5e20*/  HADD2.F32 R77, -RZ, R47.H1_H1 ;  /* 0x3000002fff4d7230 */ /* 0x000fe40000004100 */
[----:B------:R-:W-:Y:S01]  /*5e30*/  FFMA.FTZ R81, R79, R81, R86 ;  /* 0x000000514f517223 */ /* 0x000fe20000010056 */
[----:B------:R-:W-:-:S02]  /*5e40*/  HADD2.F32 R47, -RZ, R46.H0_H0 ;  /* 0x2000002eff2f7230 */ /* 0x000fc40000004100 */
[-C--:B------:R-:W-:Y:S01]  /*5e50*/  FMUL.FTZ R86, R76, R83.reuse ;  /* 0x000000534c567220 */ /* 0x080fe20000410000 */
[----:B------:R-:W-:Y:S02]  /*5e60*/  HADD2.F32 R46, -RZ, R46.H1_H1 ;  /* 0x3000002eff2e7230 */ /* 0x000fe40000004100 */
[C---:B------:R-:W-:Y:S01]  /*5e70*/  FMUL.FTZ R79, R77.reuse, R83 ;  /* 0x000000534d4f7220 */ /* 0x040fe20000410000 */
[----:B------:R-:W-:Y:S02]  /*5e80*/  HADD2.F32 R82, -RZ, R82.H0_H0 ;  /* 0x20000052ff527230 */ /* 0x000fe40000004100 */
[-C--:B------:R-:W-:Y:S01]  /*5e90*/  FFMA.FTZ R86, R77, R80.reuse, R86 ;  /* 0x000000504d567223 */ /* 0x080fe20000010056 */
[----:B------:R-:W-:Y:S01]  /*5ea0*/  F2FP.SATFINITE.E4M3.F32.PACK_AB_MERGE_C R84, R84, R89, RZ ;  /* 0x000000595454723e */ /* 0x000fe200048070ff */
[-C--:B------:R-:W-:Y:S01]  /*5eb0*/  FMUL.FTZ R78, R46, R85.reuse ;  /* 0x000000552e4e7220 */ /* 0x080fe20000410000 */
[----:B------:R-:W-:Y:S01]  /*5ec0*/  FMUL.FTZ R85, R47, R85 ;  /* 0x000000552f557220 */ /* 0x000fe20000410000 */
[----:B------:R-:W-:Y:S01]  /*5ed0*/  FFMA.FTZ R79, R76, R80, -R79 ;  /* 0x000000504c4f7223 */ /* 0x000fe2000001084f */
[----:B------:R-:W-:Y:S01]  /*5ee0*/  F2FP.SATFINITE.E4M3.F32.PACK_AB_MERGE_C R81, R81, R88, RZ ;  /* 0x000000585151723e */ /* 0x000fe200048070ff */
[-C--:B------:R-:W-:Y:S01]  /*5ef0*/  FFMA.FTZ R78, R47, R82.reuse, -R78 ;  /* 0x000000522f4e7223 */ /* 0x080fe2000001084e */
[----:B------:R-:W-:Y:S01]  /*5f00*/  FFMA.FTZ R85, R46, R82, R85 ;  /* 0x000000522e557223 */ /* 0x000fe20000010055 */
[----:B------:R-:W-:-:S02]  /*5f10*/  F2FP.SATFINITE.E4M3.F32.PACK_AB_MERGE_C R44, R152, R87, R90 ;  /* 0x00000057982c723e */ /* 0x000fc4000480705a */
[----:B------:R-:W-:Y:S02]  /*5f20*/  F2FP.SATFINITE.E4M3.F32.PACK_AB_MERGE_C R47, R86, R79, R81 ;  /* 0x0000004f562f723e */ /* 0x000fe40004807051 */
[----:B------:R-:W-:-:S07]  /*5f30*/  F2FP.SATFINITE.E4M3.F32.PACK_AB_MERGE_C R46, R85, R78, R84 ;  /* 0x0000004e552e723e */ /* 0x000fce0004807054 */
.L_x_462:
[----:B------:R-:W-:Y:S05]  /*5f40*/  BSYNC B2 ;  /* 0x0000000000027941 */ /* 0x000fea0003800000 */
.L_x_461:
[----:B--2---:R0:W-:Y:S02]  /*5f50*/  STG.E.128 desc[UR54][R50.64+0xa0], R44 ;  /* 0x0000a02c32007986 */ /* 0x0041e4000c101d36 */
.L_x_440:
[----:B------:R-:W-:Y:S05]  /*5f60*/  BSYNC B1 ;  /* 0x0000000000017941 */ /* 0x000fea0003800000 */
.L_x_439:
[----:B------:R-:W-:Y:S05]  /*5f70*/  @P4 BRA `(.L_x_463) ;  /* 0x0000009400284947 */ /* 0x000fea0003800000 */
[----:B------:R-:W-:Y:S01]  /*5f80*/  ISETP.NE.AND P3, PT, R34, RZ, PT ;  /* 0x000000ff2200720c */ /* 0x000fe20003f65270 */
[----:B------:R-:W-:-:S12]  /*5f90*/  BSSY B1, `(.L_x_464) ;  /* 0x000006f000017945 */ /* 0x000fd80003800000 */
[----:B------:R-:W-:Y:S05]  /*5fa0*/  @!P3 BRA `(.L_x_465) ;  /* 0x0000000400b4b947 */ /* 0x000fea0003800000 */
[----:B0-234-:R0:W2:Y:S01]  /*5fb0*/  LDS.128 R44, [R40+0x26200] ;  /* 0x02620000282c7984 */ /* 0x01d0a20000000c00 */
[----:B------:R-:W-:Y:S01]  /*5fc0*/  ISETP.GE.AND P3, PT, R16, R135, PT ;  /* 0x000000871000720c */ /* 0x000fe20003f66270 */
[----:B------:R-:W-:-:S12]  /*5fd0*/  BSSY B2, `(.L_x_466) ;  /* 0x0000069000027945 */ /* 0x000fd80003800000 */
[----:B0-----:R-:W-:Y:S05]  /*5fe0*/  @P3 BRA `(.L_x_467) ;  /* 0x00000004009c3947 */ /* 0x001fea0003800000 */
[----:B------:R-:W-:Y:S01]  /*5ff0*/  SHF.R.U32.HI R74, RZ, 0x8, R75 ;  /* 0x00000008ff4a7819 */ /* 0x000fe2000001164b */
[----:B--2---:R-:W-:Y:S01]  /*6000*/  IMAD.MOV.U32 R50, RZ, RZ, R44 ;  /* 0x000000ffff327224 */ /* 0x004fe200078e002c */
[----:B------:R-:W-:Y:S02]  /*6010*/  SHF.R.U32.HI R72, RZ, 0x8, R73 ;  /* 0x00000008ff487819 */ /* 0x000fe40000011649 */
[----:B------:R-:W-:Y:S01]  /*6020*/  SHF.R.U32.HI R76, RZ, 0x10, R75 ;  /* 0x00000010ff4c7819 */ /* 0x000fe2000001164b */
[----:B------:R-:W-:Y:S01]  /*6030*/  IMAD.SHL.U32 R74, R74, 0x100, RZ ;  /* 0x000001004a4a7824 */ /* 0x000fe200078e00ff */
[----:B------:R-:W-:Y:S02]  /*6040*/  LOP3.LUT R51, R73, 0xff0000ff, RZ, 0xc0, !PT ;  /* 0xff0000ff49337812 */ /* 0x000fe400078ec0ff */
[----:B------:R-:W-:Y:S01]  /*6050*/  SHF.R.U32.HI R77, RZ, 0x10, R73 ;  /* 0x00000010ff4d7819 */ /* 0x000fe20000011649 */
[----:B------:R-:W-:Y:S01]  /*6060*/  IMAD.U32 R76, R76, 0x10000, RZ ;  /* 0x000100004c4c7824 */ /* 0x000fe200078e00ff */
[----:B------:R-:W-:-:S02]  /*6070*/  LOP3.LUT R73, R75, 0xff0000ff, RZ, 0xc0, !PT ;  /* 0xff0000ff4b497812 */ /* 0x000fc400078ec0ff */
[----:B------:R-:W-:Y:S02]  /*6080*/  SHF.L.U32 R72, R72, 0x8, RZ ;  /* 0x0000000848487819 */ /* 0x000fe400000006ff */
[----:B------:R-:W-:Y:S02]  /*6090*/  LOP3.LUT R73, R73, 0xff00, R74, 0xf8, !PT ;  /* 0x0000ff0049497812 */ /* 0x000fe400078ef84a */
[----:B------:R-:W-:Y:S01]  /*60a0*/  LOP3.LUT R51, R51, 0xff00, R72, 0xf8, !PT ;  /* 0x0000ff0033337812 */ /* 0x000fe200078ef848 */
[----:B------:R-:W-:Y:S01]  /*60b0*/  IMAD.U32 R72, R77, 0x10000, RZ ;  /* 0x000100004d487824 */ /* 0x000fe200078e00ff */
[-C--:B------:R-:W-:Y:S02]  /*60c0*/  F2FP.F16.E4M3.UNPACK_B R44, R45.reuse ;  /* 0x0000002dff2c723e */ /* 0x080fe400020006ff */
[----:B------:R-:W-:Y:S02]  /*60d0*/  F2FP.F16.E4M3.UNPACK_B R74, R158.H1 ;  /* 0x0000009eff4a723e */ /* 0x000fe400030006ff */
[----:B------:R-:W-:-:S02]  /*60e0*/  F2FP.F16.E4M3.UNPACK_B R45, R45.H1 ;  /* 0x0000002dff2d723e */ /* 0x000fc400030006ff */
[----:B------:R-:W-:Y:S01]  /*60f0*/  LOP3.LUT R78, R73, 0xff0000, R76, 0xf8, !PT ;  /* 0x00ff0000494e7812 */ /* 0x000fe200078ef84c */
[--C-:B------:R-:W-:Y:S01]  /*6100*/  HADD2.F32 R77, -RZ, R74.reuse.H1_H1 ;  /* 0x3000004aff4d7230 */ /* 0x100fe20000004100 */
[----:B------:R-:W-:Y:S01]  /*6110*/  F2FP.F16.E4M3.UNPACK_B R73, R156.H1 ;  /* 0x0000009cff49723e */ /* 0x000fe200030006ff */
[----:B------:R-:W-:Y:S01]  /*6120*/  HADD2.F32 R76, -RZ, R74.H0_H0 ;  /* 0x2000004aff4c7230 */ /* 0x000fe20000004100 */
[----:B------:R-:W-:Y:S01]  /*6130*/  LOP3.LUT R75, R51, 0xff0000, R72, 0xf8, !PT ;  /* 0x00ff0000334b7812 */ /* 0x000fe200078ef848 */
[----:B------:R-:W-:Y:S01]  /*6140*/  HADD2.F32 R72, -RZ, R45.H1_H1 ;  /* 0x3000002dff487230 */ /* 0x000fe20000004100 */
[----:B------:R-:W-:Y:S01]  /*6150*/  F2FP.F16.E4M3.UNPACK_B R158, R158 ;  /* 0x0000009eff9e723e */ /* 0x000fe200020006ff */
[----:B------:R-:W-:Y:S01]  /*6160*/  HADD2.F32 R74, -RZ, R73.H0_H0 ;  /* 0x20000049ff4a7230 */ /* 0x000fe20000004100 */
[----:B------:R-:W-:Y:S01]  /*6170*/  F2FP.F16.E4M3.UNPACK_B R156, R156 ;  /* 0x0000009cff9c723e */ /* 0x000fe200020006ff */
[----:B------:R-:W-:Y:S02]  /*6180*/  HADD2.F32 R51, -RZ, R44.H1_H1 ;  /* 0x3000002cff337230 */ /* 0x000fe40000004100 */
[----:B------:R-:W-:Y:S01]  /*6190*/  FMUL.FTZ R80, R72, R77 ;  /* 0x0000004d48507220 */ /* 0x000fe20000410000 */
[----:B------:R-:W-:-:S02]  /*61a0*/  HADD2.F32 R45, -RZ, R45.H0_H0 ;  /* 0x2000002dff2d7230 */ /* 0x000fc40000004100 */
[----:B------:R-:W-:Y:S02]  /*61b0*/  HADD2.F32 R73, -RZ, R73.H1_H1 ;  /* 0x30000049ff497230 */ /* 0x000fe40000004100 */
[----:B------:R-:W-:Y:S01]  /*61c0*/  FMUL.FTZ R79, R51, R76 ;  /* 0x0000004c334f7220 */ /* 0x000fe20000410000 */
[----:B------:R-:W-:Y:S02]  /*61d0*/  HADD2.F32 R44, -RZ, R44.H0_H0 ;  /* 0x2000002cff2c7230 */ /* 0x000fe40000004100 */
[C---:B------:R-:W-:Y:S01]  /*61e0*/  FMUL.FTZ R77, R45.reuse, R77 ;  /* 0x0000004d2d4d7220 */ /* 0x040fe20000410000 */
[-C--:B------:R-:W-:Y:S01]  /*61f0*/  FFMA.FTZ R82, R45, R73.reuse, -R80 ;  /* 0x000000492d527223 */ /* 0x080fe20000010850 */
[----:B------:R-:W-:Y:S01]  /*6200*/  F2FP.F16.E4M3.UNPACK_B R45, R50.H1 ;  /* 0x00000032ff2d723e */ /* 0x000fe200030006ff */
[C---:B------:R-:W-:Y:S01]  /*6210*/  FMUL.FTZ R76, R44.reuse, R76 ;  /* 0x0000004c2c4c7220 */ /* 0x040fe20000410000 */
[----:B------:R-:W-:Y:S01]  /*6220*/  FFMA.FTZ R44, R44, R74, -R79 ;  /* 0x0000004a2c2c7223 */ /* 0x000fe2000001084f */
[----:B------:R-:W-:Y:S01]  /*6230*/  FFMA.FTZ R85, R72, R73, R77 ;  /* 0x0000004948557223 */ /* 0x000fe2000001004d */
[----:B------:R-:W-:Y:S01]  /*6240*/  F2FP.F16.E4M3.UNPACK_B R50, R50 ;  /* 0x00000032ff32723e */ /* 0x000fe200020006ff */
[----:B------:R-:W-:Y:S01]  /*6250*/  FFMA.FTZ R83, R51, R74, R76 ;  /* 0x0000004a33537223 */ /* 0x000fe2000001004c */
[----:B------:R-:W-:-:S02]  /*6260*/  HADD2.F32 R74, -RZ, R158.H1_H1 ;  /* 0x3000009eff4a7230 */ /* 0x000fc40000004100 */
[--C-:B------:R-:W-:Y:S01]  /*6270*/  HADD2.F32 R51, -RZ, R45.reuse.H0_H0 ;  /* 0x2000002dff337230 */ /* 0x100fe20000004100 */
[----:B------:R-:W-:Y:S01]  /*6280*/  F2FP.SATFINITE.E4M3.F32.PACK_AB_MERGE_C R87, R85, R82, RZ ;  /* 0x000000525557723e */ /* 0x000fe200048070ff */
[----:B------:R-:W-:Y:S02]  /*6290*/  HADD2.F32 R72, -RZ, R45.H1_H1 ;  /* 0x3000002dff487230 */ /* 0x000fe40000004100 */
[----:B------:R-:W-:Y:S02]  /*62a0*/  HADD2.F32 R73, -RZ, R156.H1_H1 ;  /* 0x3000009cff497230 */ /* 0x000fe40000004100 */
[-C--:B------:R-:W-:Y:S01]  /*62b0*/  FMUL.FTZ R79, R51, R74.reuse ;  /* 0x0000004a334f7220 */ /* 0x080fe20000410000 */
[----:B------:R-:W-:Y:S02]  /*62c0*/  HADD2.F32 R158, -RZ, R158.H0_H0 ;  /* 0x2000009eff9e7230 */ /* 0x000fe40000004100 */
[----:B------:R-:W-:Y:S01]  /*62d0*/  FMUL.FTZ R76, R72, R74 ;  /* 0x0000004a484c7220 */ /* 0x000fe20000410000 */
[----:B------:R-:W-:-:S02]  /*62e0*/  HADD2.F32 R45, -RZ, R50.H0_H0 ;  /* 0x20000032ff2d7230 */ /* 0x000fc40000004100 */
[-C--:B------:R-:W-:Y:S01]  /*62f0*/  FFMA.FTZ R79, R72, R73.reuse, R79 ;  /* 0x00000049484f7223 */ /* 0x080fe2000001004f */
[----:B------:R-:W-:Y:S02]  /*6300*/  HADD2.F32 R50, -RZ, R50.H1_H1 ;  /* 0x30000032ff327230 */ /* 0x000fe40000004100 */
[----:B------:R-:W-:Y:S01]  /*6310*/  FFMA.FTZ R76, R51, R73, -R76 ;  /* 0x00000049334c7223 */ /* 0x000fe2000001084c */
[----:B------:R-:W-:Y:S02]  /*6320*/  HADD2.F32 R156, -RZ, R156.H0_H0 ;  /* 0x2000009cff9c7230 */ /* 0x000fe40000004100 */
[-C--:B------:R-:W-:Y:S01]  /*6330*/  FMUL.FTZ R77, R45, R158.reuse ;  /* 0x0000009e2d4d7220 */ /* 0x080fe20000410000 */
[----:B------:R-:W-:Y:S01]  /*6340*/  F2FP.F16.E4M3.UNPACK_B R73, R75.H1 ;  /* 0x0000004bff49723e */ /* 0x000fe200030006ff */
[C---:B------:R-:W-:Y:S01]  /*6350*/  FMUL.FTZ R74, R50.reuse, R158 ;  /* 0x0000009e324a7220 */ /* 0x040fe20000410000 */
[----:B------:R-:W-:Y:S01]  /*6360*/  F2FP.SATFINITE.E4M3.F32.PACK_AB_MERGE_C R86, R79, R76, RZ ;  /* 0x0000004c4f56723e */ /* 0x000fe200048070ff */
[-C--:B------:R-:W-:Y:S01]  /*6370*/  FFMA.FTZ R81, R50, R156.reuse, R77 ;  /* 0x0000009c32517223 */ /* 0x080fe2000001004d */
[----:B------:R-:W-:Y:S01]  /*6380*/  F2FP.F16.E4M3.UNPACK_B R50, R47.H1 ;  /* 0x0000002fff32723e */ /* 0x000fe200030006ff */
[----:B------:R-:W-:Y:S01]  /*6390*/  FFMA.FTZ R80, R45, R156, -R74 ;  /* 0x0000009c2d507223 */ /* 0x000fe2000001084a */
[----:B------:R-:W-:Y:S01]  /*63a0*/  F2FP.F16.E4M3.UNPACK_B R76, R78.H1 ;  /* 0x0000004eff4c723e */ /* 0x000fe200030006ff */
        /* <DEDUP_REMOVED lines=15> */
[-C--:B------:R-:W-:Y:S01]  /*64a0*/  FMUL.FTZ R82, R50, R77.reuse ;  /* 0x0000004d32527220 */ /* 0x080fe20000410000 */
[----:B------:R-:W-:Y:S01]  /*64b0*/  F2FP.F16.E4M3.UNPACK_B R46, R46 ;  /* 0x0000002eff2e723e */ /* 0x000fe200020006ff */
[----:B------:R-:W-:Y:S01]  /*64c0*/  FMUL.FTZ R77, R45, R77 ;  /* 0x0000004d2d4d7220 */ /* 0x000fe20000410000 */
[----:B------:R-:W-:-:S02]  /*64d0*/  HADD2.F32 R76, -RZ, R76.H0_H0 ;  /* 0x2000004cff4c7230 */ /* 0x000fc40000004100 */
[-C--:B------:R-:W-:Y:S01]  /*64e0*/  FFMA.FTZ R82, R45, R51.reuse, -R82 ;  /* 0x000000332d527223 */ /* 0x080fe20000010852 */
[----:B------:R-:W-:Y:S02]  /*64f0*/  HADD2.F32 R78, -RZ, R78.H0_H0 ;  /* 0x2000004eff4e7230 */ /* 0x000fe40000004100 */
[----:B------:R-:W-:Y:S01]  /*6500*/  FFMA.FTZ R77, R50, R51, R77 ;  /* 0x00000033324d7223 */ /* 0x000fe2000001004d */
[--C-:B------:R-:W-:Y:S02]  /*6510*/  HADD2.F32 R50, -RZ, R47.reuse.H0_H0 ;  /* 0x2000002fff327230 */ /* 0x100fe40000004100 */
[----:B------:R-:W-:Y:S01]  /*6520*/  FFMA.FTZ R85, R72, R74, R79 ;  /* 0x0000004a48557223 */ /* 0x000fe2000001004f */
[----:B------:R-:W-:Y:S02]  /*6530*/  HADD2.F32 R47, -RZ, R47.H1_H1 ;  /* 0x3000002fff2f7230 */ /* 0x000fe40000004100 */
[--C-:B------:R-:W-:Y:S01]  /*6540*/  HADD2.F32 R45, -RZ, R46.reuse.H0_H0 ;  /* 0x2000002eff2d7230 */ /* 0x100fe20000004100 */
[----:B------:R-:W-:Y:S01]  /*6550*/  F2FP.SATFINITE.E4M3.F32.PACK_AB_MERGE_C R77, R77, R82, RZ ;  /* 0x000000524d4d723e */ /* 0x000fe200048070ff */
[----:B------:R-:W-:-:S02]  /*6560*/  HADD2.F32 R46, -RZ, R46.H1_H1 ;  /* 0x3000002eff2e7230 */ /* 0x000fc40000004100 */
[-C--:B------:R-:W-:Y:S01]  /*6570*/  FMUL.FTZ R79, R47, R76.reuse ;  /* 0x0000004c2f4f7220 */ /* 0x080fe20000410000 */
[----:B------:R-:W-:Y:S02]  /*6580*/  HADD2.F32 R73, -RZ, R73.H0_H0 ;  /* 0x20000049ff497230 */ /* 0x000fe40000004100 */
[----:B------:R-:W-:Y:S01]  /*6590*/  FMUL.FTZ R76, R50, R76 ;  /* 0x0000004c324c7220 */ /* 0x000fe20000410000 */
[----:B------:R-:W-:Y:S02]  /*65a0*/  HADD2.F32 R75, -RZ, R75.H0_H0 ;  /* 0x2000004bff4b7230 */ /* 0x000fe40000004100 */
[-C--:B------:R-:W-:Y:S01]  /*65b0*/  FMUL.FTZ R72, R46, R78.reuse ;  /* 0x0000004e2e487220 */ /* 0x080fe20000410000 */
[----:B------:R-:W-:Y:S01]  /*65c0*/  FMUL.FTZ R51, R45, R78 ;  /* 0x0000004e2d337220 */ /* 0x000fe20000410000 */
[-C--:B------:R-:W-:Y:S01]  /*65d0*/  FFMA.FTZ R79, R50, R73.reuse, -R79 ;  /* 0x00000049324f7223 */ /* 0x080fe2000001084f */
[----:B------:R-:W-:Y:S01]  /*65e0*/  FFMA.FTZ R76, R47, R73, R76 ;  /* 0x000000492f4c7223 */ /* 0x000fe2000001004c */
[-C--:B------:R-:W-:Y:S01]  /*65f0*/  FFMA.FTZ R72, R45, R75.reuse, -R72 ;  /* 0x0000004b2d487223 */ /* 0x080fe20000010848 */
[----:B------:R-:W-:Y:S01]  /*6600*/  FFMA.FTZ R51, R46, R75, R51 ;  /* 0x0000004b2e337223 */ /* 0x000fe20000010033 */
[----:B------:R-:W-:-:S02]  /*6610*/  F2FP.SATFINITE.E4M3.F32.PACK_AB_MERGE_C R84, R85, R84, RZ ;  /* 0x000000545554723e */ /* 0x000fc400048070ff */
[----:B------:R-:W-:Y:S02]  /*6620*/  F2FP.SATFINITE.E4M3.F32.PACK_AB_MERGE_C R45, R83, R44, R87 ;  /* 0x0000002c532d723e */ /* 0x000fe40004807057 */
[----:B------:R-:W-:Y:S02]  /*6630*/  F2FP.SATFINITE.E4M3.F32.PACK_AB_MERGE_C R44, R81, R80, R86 ;  /* 0x00000050512c723e */ /* 0x000fe40004807056 */
[----:B------:R-:W-:Y:S02]  /*6640*/  F2FP.SATFINITE.E4M3.F32.PACK_AB_MERGE_C R46, R51, R72, R77 ;  /* 0x00000048332e723e */ /* 0x000fe4000480704d */
[----:B------:R-:W-:-:S07]  /*6650*/  F2FP.SATFINITE.E4M3.F32.PACK_AB_MERGE_C R47, R76, R79, R84 ;  /* 0x0000004f4c2f723e */ /* 0x000fce0004807054 */
.L_x_467:
[----:B------:R-:W-:Y:S05]  /*6660*/  BSYNC B2 ;  /* 0x0000000000027941 */ /* 0x000fea0003800000 */
.L_x_466:
[----:B--2---:R0:W-:Y:S02]  /*6670*/  STG.E.128 desc[UR54][R48.64], R44 ;  /* 0x0000002c30007986 */ /* 0x0041e4000c101d36 */
.L_x_465:
[----:B------:R-:W-:Y:S05]  /*6680*/  BSYNC B1 ;  /* 0x0000000000017941 */ /* 0x000fea0003800000 */
.L_x_464:
[----:B------:R-:W-:Y:S01]  /*6690*/  ISETP.NE.AND P3, PT, R35, RZ, PT ;  /* 0x000000ff2300720c */ /* 0x000fe20003f65270 */
[----:B------:R-:W-:-:S12]  /*66a0*/  BSSY B1, `(.L_x_468) ;  /* 0x0000070000017945 */ /* 0x000fd80003800000 */
[----:B------:R-:W-:Y:S05]  /*66b0*/  @!P3 BRA `(.L_x_469) ;  /* 0x0000000400b8b947 */ /* 0x000fea0003800000 */
[----:B0-234-:R0:W2:Y:S01]  /*66c0*/  LDS.128 R44, [R41+0x26200] ;  /* 0x02620000292c7984 */ /* 0x01d0a20000000c00 */
[----:B------:R-:W-:Y:S01]  /*66d0*/  IADD3 R50, R16, 0x10, RZ ;  /* 0x0000001010327810 */ /* 0x000fe20007ffe0ff */
[----:B------:R-:W-:Y:S03]  /*66e0*/  BSSY B2, `(.L_x_470) ;  /* 0x000006a000027945 */ /* 0x000fe60003800000 */
[----:B------:R-:W-:-:S13]  /*66f0*/  ISETP.GE.AND P3, PT, R50, R135, PT ;  /* 0x000000873200720c */ /* 0x000fda0003f66270 */
[----:B0-----:R-:W-:Y:S05]  /*6700*/  @P3 BRA `(.L_x_471) ;  /* 0x00000004009c3947 */ /* 0x001fea0003800000 */
[----:B------:R-:W-:Y:S01]  /*6710*/  SHF.R.U32.HI R74, RZ, 0x10, R69 ;  /* 0x00000010ff4a7819 */ /* 0x000fe20000011645 */
[----:B--2---:R-:W-:Y:S01]  /*6720*/  IMAD.MOV.U32 R68, RZ, RZ, R47 ;  /* 0x000000ffff447224 */ /* 0x004fe200078e002f */
[----:B------:R-:W-:Y:S02]  /*6730*/  SHF.R.U32.HI R51, RZ, 0x8, R69 ;  /* 0x00000008ff337819 */ /* 0x000fe40000011645 */
[----:B------:R-:W-:Y:S02]  /*6740*/  LOP3.LUT R50, R69, 0xff0000ff, RZ, 0xc0, !PT ;  /* 0xff0000ff45327812 */ /* 0x000fe400078ec0ff */
[--C-:B------:R-:W-:Y:S01]  /*6750*/  SHF.R.U32.HI R69, RZ, 0x8, R71.reuse ;  /* 0x00000008ff457819 */ /* 0x100fe20000011647 */
[----:B------:R-:W-:Y:S01]  /*6760*/  IMAD.SHL.U32 R47, R51, 0x100, RZ ;  /* 0x00000100332f7824 */ /* 0x000fe200078e00ff */
[----:B------:R-:W-:Y:S02]  /*6770*/  SHF.R.U32.HI R73, RZ, 0x10, R71 ;  /* 0x00000010ff497819 */ /* 0x000fe40000011647 */
[----:B------:R-:W-:Y:S01]  /*6780*/  LOP3.LUT R70, R71, 0xff0000ff, RZ, 0xc0, !PT ;  /* 0xff0000ff47467812 */ /* 0x000fe200078ec0ff */
[----:B------:R-:W-:Y:S01]  /*6790*/  IMAD.SHL.U32 R69, R69, 0x100, RZ ;  /* 0x0000010045457824 */ /* 0x000fe200078e00ff */
[----:B------:R-:W-:-:S02]  /*67a0*/  LOP3.LUT R51, R50, 0xff00, R47, 0xf8, !PT ;  /* 0x0000ff0032337812 */ /* 0x000fc400078ef82f */
[----:B------:R-:W-:Y:S02]  /*67b0*/  SHF.L.U32 R50, R74, 0x10, RZ ;  /* 0x000000104a327819 */ /* 0x000fe400000006ff */
[----:B------:R-:W-:Y:S01]  /*67c0*/  LOP3.LUT R72, R70, 0xff00, R69, 0xf8, !PT ;  /* 0x0000ff0046487812 */ /* 0x000fe200078ef845 */
[----:B------:R-:W-:Y:S01]  /*67d0*/  IMAD.U32 R69, R73, 0x10000, RZ ;  /* 0x0001000049457824 */ /* 0x000fe200078e00ff */
[----:B------:R-:W-:Y:S02]  /*67e0*/  F2FP.F16.E4M3.UNPACK_B R70, R154.H1 ;  /* 0x0000009aff46723e */ /* 0x000fe400030006ff */
[----:B------:R-:W-:Y:S02]  /*67f0*/  F2FP.F16.E4M3.UNPACK_B R47, R45 ;  /* 0x0000002dff2f723e */ /* 0x000fe400020006ff */
[----:B------:R-:W-:Y:S01]  /*6800*/  LOP3.LUT R73, R72, 0xff0000, R69, 0xf8, !PT ;  /* 0x00ff000048497812 */ /* 0x000fe200078ef845 */
[--C-:B------:R-:W-:Y:S01]  /*6810*/  HADD2.F32 R72, -RZ, R70.reuse.H0_H0 ;  /* 0x20000046ff487230 */ /* 0x100fe20000004100 */
[----:B------:R-:W-:Y:S01]  /*6820*/  LOP3.LUT R71, R51, 0xff0000, R50, 0xf8, !PT ;  /* 0x00ff000033477812 */ /* 0x000fe200078ef832 */
[--C-:B------:R-:W-:Y:S01]  /*6830*/  HADD2.F32 R50, -RZ, R47.reuse.H1_H1 ;  /* 0x3000002fff327230 */ /* 0x100fe20000004100 */
[----:B------:R-:W-:Y:S01]  /*6840*/  F2FP.F16.E4M3.UNPACK_B R69, R153.H1 ;  /* 0x00000099ff45723e */ /* 0x000fe200030006ff */
[----:B------:R-:W-:Y:S01]  /*6850*/  HADD2.F32 R74, -RZ, R70.H1_H1 ;  /* 0x30000046ff4a7230 */ /* 0x000fe20000004100 */
[----:B------:R-:W-:Y:S01]  /*6860*/  F2FP.F16.E4M3.UNPACK_B R45, R45.H1 ;  /* 0x0000002dff2d723e */ /* 0x000fe200030006ff */
[----:B------:R-:W-:-:S02]  /*6870*/  HADD2.F32 R47, -RZ, R47.H0_H0 ;  /* 0x2000002fff2f7230 */ /* 0x000fc40000004100 */
[C---:B------:R-:W-:Y:S01]  /*6880*/  FMUL.FTZ R76, R50.reuse, R72 ;  /* 0x00000048324c7220 */ /* 0x040fe20000410000 */
[----:B------:R-:W-:Y:S01]  /*6890*/  HADD2.F32 R70, -RZ, R69.H0_H0 ;  /* 0x20000045ff467230 */ /* 0x000fe20000004100 */
[----:B------:R-:W-:Y:S01]  /*68a0*/  F2FP.F16.E4M3.UNPACK_B R154, R154 ;  /* 0x0000009aff9a723e */ /* 0x000fe200020006ff */
[--C-:B------:R-:W-:Y:S02]  /*68b0*/  HADD2.F32 R51, -RZ, R45.reuse.H1_H1 ;  /* 0x3000002dff337230 */ /* 0x100fe40000004100 */
[C---:B------:R-:W-:Y:S01]  /*68c0*/  FMUL.FTZ R75, R47.reuse, R72 ;  /* 0x000000482f4b7220 */ /* 0x040fe20000410000 */
[----:B------:R-:W-:Y:S02]  /*68d0*/  HADD2.F32 R45, -RZ, R45.H0_H0 ;  /* 0x2000002dff2d7230 */ /* 0x000fe40000004100 */
[----:B------:R-:W-:Y:S01]  /*68e0*/  FFMA.FTZ R77, R47, R70, -R76 ;  /* 0x000000462f4d7223 */ /* 0x000fe2000001084c */
[----:B------:R-:W-:Y:S02]  /*68f0*/  HADD2.F32 R72, -RZ, R69.H1_H1 ;  /* 0x30000045ff487230 */ /* 0x000fe40000004100 */
[----:B------:R-:W-:Y:S01]  /*6900*/  FMUL.FTZ R76, R51, R74 ;  /* 0x0000004a334c7220 */ /* 0x000fe20000410000 */
[----:B------:R-:W-:Y:S01]  /*6910*/  FFMA.FTZ R78, R50, R70, R75 ;  /* 0x00000046324e7223 */ /* 0x000fe2000001004b */
[C---:B------:R-:W-:Y:S01]  /*6920*/  FMUL.FTZ R80, R45.reuse, R74 ;  /* 0x0000004a2d507220 */ /* 0x040fe20000410000 */
[----:B------:R-:W-:Y:S01]  /*6930*/  F2FP.F16.E4M3.UNPACK_B R153, R153 ;  /* 0x00000099ff99723e */ /* 0x000fe200020006ff */
[----:B------:R-:W-:Y:S01]  /*6940*/  FFMA.FTZ R74, R45, R72, -R76 ;  /* 0x000000482d4a7223 */ /* 0x000fe2000001084c */
[-C--:B------:R-:W-:Y:S01]  /*6950*/  F2FP.F16.E4M3.UNPACK_B R45, R44.reuse.H1 ;  /* 0x0000002cff2d723e */ /* 0x080fe200030006ff */
[--C-:B------:R-:W-:Y:S01]  /*6960*/  HADD2.F32 R69, -RZ, R154.reuse.H1_H1 ;  /* 0x3000009aff457230 */ /* 0x100fe20000004100 */
[----:B------:R-:W-:Y:S01]  /*6970*/  F2FP.F16.E4M3.UNPACK_B R44, R44 ;  /* 0x0000002cff2c723e */ /* 0x000fe200020006ff */
[----:B------:R-:W-:-:S02]  /*6980*/  HADD2.F32 R154, -RZ, R154.H0_H0 ;  /* 0x2000009aff9a7230 */ /* 0x000fc40000004100 */
[----:B------:R-:W-:Y:S01]  /*6990*/  FFMA.FTZ R79, R51, R72, R80 ;  /* 0x00000048334f7223 */ /* 0x000fe20000010050 */
[--C-:B------:R-:W-:Y:S02]  /*69a0*/  HADD2.F32 R47, -RZ, R45.reuse.H0_H0 ;  /* 0x2000002dff2f7230 */ /* 0x100fe40000004100 */
[----:B------:R-:W-:Y:S02]  /*69b0*/  HADD2.F32 R50, -RZ, R45.H1_H1 ;  /* 0x3000002dff327230 */ /* 0x000fe40000004100 */
[--C-:B------:R-:W-:Y:S02]  /*69c0*/  HADD2.F32 R45, -RZ, R44.reuse.H0_H0 ;  /* 0x2000002cff2d7230 */ /* 0x100fe40000004100 */
[-C--:B------:R-:W-:Y:S01]  /*69d0*/  FMUL.FTZ R75, R47, R69.reuse ;  /* 0x000000452f4b7220 */ /* 0x080fe20000410000 */
[----:B------:R-:W-:Y:S02]  /*69e0*/  HADD2.F32 R44, -RZ, R44.H1_H1 ;  /* 0x3000002cff2c7230 */ /* 0x000fe40000004100 */
[----:B------:R-:W-:Y:S01]  /*69f0*/  FMUL.FTZ R72, R50, R69 ;  /* 0x0000004532487220 */ /* 0x000fe20000410000 */
[----:B------:R-:W-:-:S02]  /*6a00*/  HADD2.F32 R51, -RZ, R153.H1_H1 ;  /* 0x30000099ff337230 */ /* 0x000fc40000004100 */
[-C--:B------:R-:W-:Y:S01]  /*6a10*/  FMUL.FTZ R69, R45, R154.reuse ;  /* 0x0000009a2d457220 */ /* 0x080fe20000410000 */
[----:B------:R-:W-:Y:S02]  /*6a20*/  HADD2.F32 R153, -RZ, R153.H0_H0 ;  /* 0x20000099ff997230 */ /* 0x000fe40000004100 */
[----:B------:R-:W-:Y:S01]  /*6a30*/  FMUL.FTZ R70, R44, R154 ;  /* 0x0000009a2c467220 */ /* 0x000fe20000410000 */
[----:B------:R-:W-:Y:S01]  /*6a40*/  F2FP.SATFINITE.E4M3.F32.PACK_AB_MERGE_C R83, R79, R74, RZ ;  /* 0x0000004a4f53723e */ /* 0x000fe200048070ff */
[-C--:B------:R-:W-:Y:S01]  /*6a50*/  FFMA.FTZ R72, R47, R51.reuse, -R72 ;  /* 0x000000332f487223 */ /* 0x080fe20000010848 */
[----:B------:R-:W-:Y:S01]  /*6a60*/  FFMA.FTZ R51, R50, R51, R75 ;  /* 0x0000003332337223 */ /* 0x000fe2000001004b */
[-C--:B------:R-:W-:Y:S01]  /*6a70*/  FFMA.FTZ R75, R45, R153.reuse, -R70 ;  /* 0x000000992d4b7223 */ /* 0x080fe20000010846 */
[----:B------:R-:W-:Y:S01]  /*6a80*/  F2FP.F16.E4M3.UNPACK_B R45, R68.H1 ;  /* 0x00000044ff2d723e */ /* 0x000fe200030006ff */
[----:B------:R-:W-:Y:S01]  /*6a90*/  FFMA.FTZ R76, R44, R153, R69 ;  /* 0x000000992c4c7223 */ /* 0x000fe20000010045 */
[----:B------:R-:W-:-:S02]  /*6aa0*/  F2FP.F16.E4M3.UNPACK_B R70, R73.H1 ;  /* 0x00000049ff46723e */ /* 0x000fc400030006ff */
        /* <DEDUP_REMOVED lines=26> */
[--C-:B------:R-:W-:Y:S02]  /*6c50*/  HADD2.F32 R45, -RZ, R68.reuse.H0_H0 ;  /* 0x20000044ff2d7230 */ /* 0x100fe40000004100 */
[----:B------:R-:W-:Y:S02]  /*6c60*/  HADD2.F32 R68, -RZ, R68.H1_H1 ;  /* 0x30000044ff447230 */ /* 0x000fe40000004100 */
[----:B------:R-:W-:Y:S01]  /*6c70*/  FMUL.FTZ R47, R46, R73 ;  /* 0x000000492e2f7220 */ /* 0x000fe20000410000 */
[----:B------:R-:W-:-:S02]  /*6c80*/  HADD2.F32 R70, -RZ, R70.H0_H0 ;  /* 0x20000046ff467230 */ /* 0x000fc40000004100 */
[----:B------:R-:W-:Y:S01]  /*6c90*/  FMUL.FTZ R73, R44, R73 ;  /* 0x000000492c497220 */ /* 0x000fe20000410000 */
[----:B------:R-:W-:Y:S01]  /*6ca0*/  HADD2.F32 R71, -RZ, R71.H0_H0 ;  /* 0x20000047ff477230 */ /* 0x000fe20000004100 */
[----:B------:R-:W-:Y:S01]  /*6cb0*/  F2FP.SATFINITE.E4M3.F32.PACK_AB_MERGE_C R72, R72, R79, RZ ;  /* 0x0000004f4848723e */ /* 0x000fe200048070ff */
[----:B------:R-:W-:Y:S02]  /*6cc0*/  HADD2.F32 R51, -RZ, R51.H0_H0 ;  /* 0x20000033ff337230 */ /* 0x000fe40000004100 */
[-C--:B------:R-:W-:Y:S01]  /*6cd0*/  FMUL.FTZ R50, R68, R70.reuse ;  /* 0x0000004644327220 */ /* 0x080fe20000410000 */
[C---:B------:R-:W-:Y:S01]  /*6ce0*/  FMUL.FTZ R69, R45.reuse, R70 ;  /* 0x000000462d457220 */ /* 0x040fe20000410000 */
        /* <DEDUP_REMOVED lines=9> */
.L_x_471:
[----:B------:R-:W-:Y:S05]  /*6d80*/  BSYNC B2 ;  /* 0x0000000000027941 */ /* 0x000fea0003800000 */
.L_x_470:
[----:B--2---:R0:W-:Y:S02]  /*6d90*/  STG.E.128 desc[UR54][R48.64+0x20], R44 ;  /* 0x0000202c30007986 */ /* 0x0041e4000c101d36 */
.L_x_469:
[----:B------:R-:W-:Y:S05]  /*6da0*/  BSYNC B1 ;  /* 0x0000000000017941 */ /* 0x000fea0003800000 */
.L_x_468:
        /* <DEDUP_REMOVED lines=8> */
[----:B------:R-:W-:Y:S01]  /*6e30*/  SHF.R.U32.HI R70, RZ, 0x8, R65 ;  /* 0x00000008ff467819 */ /* 0x000fe20000011641 */
[----:B--2---:R-:W-:Y:S01]  /*6e40*/  IMAD.MOV.U32 R64, RZ, RZ, R47 ;  /* 0x000000ffff407224 */ /* 0x004fe200078e002f */
[----:B------:R-:W-:Y:S02]  /*6e50*/  SHF.R.U32.HI R66, RZ, 0x8, R67 ;  /* 0x00000008ff427819 */ /* 0x000fe40000011643 */
[----:B------:R-:W-:Y:S01]  /*6e60*/  MOV R51, R46 ;  /* 0x0000002e00337202 */ /* 0x000fe20000000f00 */
[----:B------:R-:W-:Y:S01]  /*6e70*/  IMAD.SHL.U32 R47, R70, 0x100, RZ ;  /* 0x00000100462f7824 */ /* 0x000fe200078e00ff */
[----:B------:R-:W-:Y:S01]  /*6e80*/  LOP3.LUT R50, R65, 0xff0000ff, RZ, 0xc0, !PT ;  /* 0xff0000ff41327812 */ /* 0x000fe200078ec0ff */
[----:B------:R-:W-:Y:S01]  /*6e90*/  IMAD.SHL.U32 R46, R66, 0x100, RZ ;  /* 0x00000100422e7824 */ /* 0x000fe200078e00ff */
[----:B------:R-:W-:Y:S02]  /*6ea0*/  SHF.R.U32.HI R69, RZ, 0x10, R65 ;  /* 0x00000010ff457819 */ /* 0x000fe40000011641 */
[----:B------:R-:W-:-:S02]  /*6eb0*/  LOP3.LUT R65, R67, 0xff0000ff, RZ, 0xc0, !PT ;  /* 0xff0000ff43417812 */ /* 0x000fc400078ec0ff */
[----:B------:R-:W-:Y:S02]  /*6ec0*/  SHF.R.U32.HI R68, RZ, 0x10, R67 ;  /* 0x00000010ff447819 */ /* 0x000fe40000011643 */
[----:B------:R-:W-:Y:S01]  /*6ed0*/  LOP3.LUT R47, R50, 0xff00, R47, 0xf8, !PT ;  /* 0x0000ff00322f7812 */ /* 0x000fe200078ef82f */
[----:B------:R-:W-:Y:S01]  /*6ee0*/  IMAD.U32 R50, R69, 0x10000, RZ ;  /* 0x0001000045327824 */ /* 0x000fe200078e00ff */
[----:B------:R-:W-:Y:S02]  /*6ef0*/  LOP3.LUT R65, R65, 0xff00, R46, 0xf8, !PT ;  /* 0x0000ff0041417812 */ /* 0x000fe400078ef82e */
[----:B------:R-:W-:Y:S02]  /*6f00*/  SHF.L.U32 R68, R68, 0x10, RZ ;  /* 0x0000001044447819 */ /* 0x000fe400000006ff */
[----:B------:R-:W-:Y:S02]  /*6f10*/  F2FP.F16.E4M3.UNPACK_B R66, R143.H1 ;  /* 0x0000008fff42723e */ /* 0x000fe400030006ff */
[----:B------:R-:W-:-:S02]  /*6f20*/  F2FP.F16.E4M3.UNPACK_B R46, R45 ;  /* 0x0000002dff2e723e */ /* 0x000fc400020006ff */
[----:B------:R-:W-:Y:S01]  /*6f30*/  LOP3.LUT R70, R65, 0xff0000, R68, 0xf8, !PT ;  /* 0x00ff000041467812 */ /* 0x000fe200078ef844 */
[----:B------:R-:W-:Y:S01]  /*6f40*/  HADD2.F32 R68, -RZ, R66.H0_H0 ;  /* 0x20000042ff447230 */ /* 0x000fe20000004100 */
[----:B------:R-:W-:Y:S01]  /*6f50*/  LOP3.LUT R67, R47, 0xff0000, R50, 0xf8, !PT ;  /* 0x00ff00002f437812 */ /* 0x000fe200078ef832 */
[----:B------:R-:W-:Y:S01]  /*6f60*/  HADD2.F32 R47, -RZ, R46.H1_H1 ;  /* 0x3000002eff2f7230 */ /* 0x000fe20000004100 */
[----:B------:R-:W-:Y:S01]  /*6f70*/  F2FP.F16.E4M3.UNPACK_B R65, R142.H1 ;  /* 0x0000008eff41723e */ /* 0x000fe200030006ff */
[----:B------:R-:W-:Y:S01]  /*6f80*/  HADD2.F32 R69, -RZ, R66.H1_H1 ;  /* 0x30000042ff457230 */ /* 0x000fe20000004100 */
[----:B------:R-:W-:Y:S01]  /*6f90*/  F2FP.F16.E4M3.UNPACK_B R45, R45.H1 ;  /* 0x0000002dff2d723e */ /* 0x000fe200030006ff */
[----:B------:R-:W-:Y:S02]  /*6fa0*/  HADD2.F32 R46, -RZ, R46.H0_H0 ;  /* 0x2000002eff2e7230 */ /* 0x000fe40000004100 */
[----:B------:R-:W-:Y:S01]  /*6fb0*/  FMUL.FTZ R71, R47, R68 ;  /* 0x000000442f477220 */ /* 0x000fe20000410000 */
[----:B------:R-:W-:Y:S01]  /*6fc0*/  HADD2.F32 R66, -RZ, R65.H0_H0 ;  /* 0x20000041ff427230 */ /* 0x000fe20000004100 */
[----:B------:R-:W-:Y:S01]  /*6fd0*/  F2FP.F16.E4M3.UNPACK_B R143, R143 ;  /* 0x0000008fff8f723e */ /* 0x000fe200020006ff */
[----:B------:R-:W-:-:S02]  /*6fe0*/  HADD2.F32 R50, -RZ, R45.H1_H1 ;  /* 0x3000002dff327230 */ /* 0x000fc40000004100 */
[C---:B------:R-:W-:Y:S01]  /*6ff0*/  FMUL.FTZ R68, R46.reuse, R68 ;  /* 0x000000442e447220 */ /* 0x040fe20000410000 */
[----:B------:R-:W-:Y:S02]  /*7000*/  HADD2.F32 R45, -RZ, R45.H0_H0 ;  /* 0x2000002dff2d7230 */ /* 0x000fe40000004100 */
[-C--:B------:R-:W-:Y:S01]  /*7010*/  FFMA.FTZ R72, R46, R66.reuse, -R71 ;  /* 0x000000422e487223 */ /* 0x080fe20000010847 */
[----:B------:R-:W-:Y:S02]  /*7020*/  HADD2.F32 R65, -RZ, R65.H1_H1 ;  /* 0x30000041ff417230 */ /* 0x000fe40000004100 */
[CC--:B------:R-:W-:Y:S01]  /*7030*/  FMUL.FTZ R46, R50.reuse, R69.reuse ;  /* 0x00000045322e7220 */ /* 0x0c0fe20000410000 */
[----:B------:R-:W-:Y:S01]  /*7040*/  FFMA.FTZ R73, R47, R66, R68 ;  /* 0x000000422f497223 */ /* 0x000fe20000010044 */
[C---:B------:R-:W-:Y:S01]  /*7050*/  FMUL.FTZ R69, R45.reuse, R69 ;  /* 0x000000452d457220 */ /* 0x040fe20000410000 */
[----:B------:R-:W-:Y:S01]  /*7060*/  F2FP.F16.E4M3.UNPACK_B R142, R142 ;  /* 0x0000008eff8e723e */ /* 0x000fe200020006ff */
[-C--:B------:R-:W-:Y:S01]  /*7070*/  FFMA.FTZ R74, R45, R65.reuse, -R46 ;  /* 0x000000412d4a7223 */ /* 0x080fe2000001082e */
[-C--:B------:R-:W-:Y:S01]  /*7080*/  F2FP.F16.E4M3.UNPACK_B R45, R44.reuse.H1 ;  /* 0x0000002cff2d723e */ /* 0x080fe200030006ff */
[----:B------:R-:W-:Y:S01]  /*7090*/  FFMA.FTZ R75, R50, R65, R69 ;  /* 0x00000041324b7223 */ /* 0x000fe20000010045 */
[----:B------:R-:W-:Y:S01]  /*70a0*/  F2FP.F16.E4M3.UNPACK_B R44, R44 ;  /* 0x0000002cff2c723e */ /* 0x000fe200020006ff */
[----:B------:R-:W-:-:S02]  /*70b0*/  HADD2.F32 R65, -RZ, R143.H1_H1 ;  /* 0x3000008fff417230 */ /* 0x000fc40000004100 */
[--C-:B------:R-:W-:Y:S01]  /*70c0*/  HADD2.F32 R46, -RZ, R45.reuse.H0_H0 ;  /* 0x2000002dff2e7230 */ /* 0x100fe20000004100 */
[----:B------:R-:W-:Y:S01]  /*70d0*/  F2FP.SATFINITE.E4M3.F32.PACK_AB_MERGE_C R77, R75, R74, RZ ;  /* 0x0000004a4b4d723e */ /* 0x000fe200048070ff */
[----:B------:R-:W-:Y:S02]  /*70e0*/  HADD2.F32 R47, -RZ, R45.H1_H1 ;  /* 0x3000002dff2f7230 */ /* 0x000fe40000004100 */
[--C-:B------:R-:W-:Y:S02]  /*70f0*/  HADD2.F32 R45, -RZ, R44.reuse.H0_H0 ;  /* 0x2000002cff2d7230 */ /* 0x100fe40000004100 */
[-C--:B------:R-:W-:Y:S01]  /*7100*/  FMUL.FTZ R68, R46, R65.reuse ;  /* 0x000000412e447220 */ /* 0x080fe20000410000 */
[----:B------:R-:W-:Y:S02]  /*7110*/  HADD2.F32 R143, -RZ, R143.H0_H0 ;  /* 0x2000008fff8f7230 */ /* 0x000fe40000004100 */
[----:B------:R-:W-:Y:S01]  /*7120*/  FMUL.FTZ R69, R47, R65 ;  /* 0x000000412f457220 */ /* 0x000fe20000410000 */
[----:B------:R-:W-:-:S02]  /*7130*/  HADD2.F32 R44, -RZ, R44.H1_H1 ;  /* 0x3000002cff2c7230 */ /* 0x000fc40000004100 */
[--C-:B------:R-:W-:Y:S02]  /*7140*/  HADD2.F32 R50, -RZ, R142.reuse.H1_H1 ;  /* 0x3000008eff327230 */ /* 0x100fe40000004100 */
[----:B------:R-:W-:Y:S02]  /*7150*/  HADD2.F32 R142, -RZ, R142.H0_H0 ;  /* 0x2000008eff8e7230 */ /* 0x000fe40000004100 */
[-C--:B------:R-:W-:Y:S01]  /*7160*/  FMUL.FTZ R66, R44, R143.reuse ;  /* 0x0000008f2c427220 */ /* 0x080fe20000410000 */
[----:B------:R-:W-:Y:S01]  /*7170*/  FMUL.FTZ R143, R45, R143 ;  /* 0x0000008f2d8f7220 */ /* 0x000fe20000410000 */
[-C--:B------:R-:W-:Y:S01]  /*7180*/  FFMA.FTZ R69, R46, R50.reuse, -R69 ;  /* 0x000000322e457223 */ /* 0x080fe20000010845 */
[----:B------:R-:W-:Y:S01]  /*7190*/  FFMA.FTZ R68, R47, R50, R68 ;  /* 0x000000322f447223 */ /* 0x000fe20000010044 */
[----:B------:R-:W-:Y:S01]  /*71a0*/  FFMA.FTZ R71, R45, R142, -R66 ;  /* 0x0000008e2d477223 */ /* 0x000fe20000010842 */
        /* <DEDUP_REMOVED lines=46> */
[----:B------:R-:W-:Y:S01]  /*7490*/  F2FP.SATFINITE.E4M3.F32.PACK_AB_MERGE_C R45, R73, R72, R77 ;  /* 0x00000048492d723e */ /* 0x000fe2000480704d */
[----:B------:R-:W-:Y:S01]  /*74a0*/  IMAD.MOV.U32 R46, RZ, RZ, R68 ;  /* 0x000000ffff2e7224 */ /* 0x000fe200078e0044 */
[----:B------:R-:W-:-:S07]  /*74b0*/  F2FP.SATFINITE.E4M3.F32.PACK_AB_MERGE_C R44, R142, R71, R76 ;  /* 0x000000478e2c723e */ /* 0x000fce000480704c */
.L_x_475:
[----:B------:R-:W-:Y:S05]  /*74c0*/  BSYNC B2 ;  /* 0x0000000000027941 */ /* 0x000fea0003800000 */
.L_x_474:
[----:B--2---:R0:W-:Y:S02]  /*74d0*/  STG.E.128 desc[UR54][R48.64+0x40], R44 ;  /* 0x0000402c30007986 */ /* 0x0041e4000c101d36 */
.L_x_473:
[----:B------:R-:W-:Y:S05]  /*74e0*/  BSYNC B1 ;  /* 0x0000000000017941 */ /* 0x000fea0003800000 */
.L_x_472:
        /* <DEDUP_REMOVED lines=13> */
[----:B------:R-:W-:Y:S01]  /*75c0*/  SHF.R.U32.HI R66, RZ, 0x10, R61 ;  /* 0x00000010ff427819 */ /* 0x000fe2000001163d */
[----:B------:R-:W-:Y:S01]  /*75d0*/  IMAD.SHL.U32 R47, R50, 0x100, RZ ;  /* 0x00000100322f7824 */ /* 0x000fe200078e00ff */
[----:B------:R-:W-:Y:S02]  /*75e0*/  LOP3.LUT R61, R61, 0xff0000ff, RZ, 0xc0, !PT ;  /* 0xff0000ff3d3d7812 */ /* 0x000fe400078ec0ff */
[----:B------:R-:W-:-:S02]  /*75f0*/  LOP3.LUT R62, R63, 0xff0000ff, RZ, 0xc0, !PT ;  /* 0xff0000ff3f3e7812 */ /* 0x000fc400078ec0ff */
[----:B------:R-:W-:Y:S02]  /*7600*/  SHF.R.U32.HI R65, RZ, 0x10, R63 ;  /* 0x00000010ff417819 */ /* 0x000fe4000001163f */
[----:B------:R-:W-:Y:S02]  /*7610*/  LOP3.LUT R50, R61, 0xff00, R46, 0xf8, !PT ;  /* 0x0000ff003d327812 */ /* 0x000fe400078ef82e */
[----:B------:R-:W-:Y:S01]  /*7620*/  LOP3.LUT R64, R62, 0xff00, R47, 0xf8, !PT ;  /* 0x0000ff003e407812 */ /* 0x000fe200078ef82f */
[----:B------:R-:W-:Y:S01]  /*7630*/  IMAD.U32 R47, R66, 0x10000, RZ ;  /* 0x00010000422f7824 */ /* 0x000fe200078e00ff */
        /* <DEDUP_REMOVED lines=92> */
.L_x_479:
[----:B------:R-:W-:Y:S05]  /*7c00*/  BSYNC B2 ;  /* 0x0000000000027941 */ /* 0x000fea0003800000 */
.L_x_478:
[----:B--2---:R0:W-:Y:S02]  /*7c10*/  STG.E.128 desc[UR54][R48.64+0x60], R44 ;  /* 0x0000602c30007986 */ /* 0x0041e4000c101d36 */
.L_x_477:
[----:B------:R-:W-:Y:S05]  /*7c20*/  BSYNC B1 ;  /* 0x0000000000017941 */ /* 0x000fea0003800000 */
.L_x_476:
        /* <DEDUP_REMOVED lines=113> */
.L_x_483:
[----:B------:R-:W-:Y:S05]  /*8340*/  BSYNC B2 ;  /* 0x0000000000027941 */ /* 0x000fea0003800000 */
.L_x_482:
[----:B--2---:R0:W-:Y:S02]  /*8350*/  STG.E.128 desc[UR54][R48.64+0x80], R44 ;  /* 0x0000802c30007986 */ /* 0x0041e4000c101d36 */
.L_x_481:
[----:B------:R-:W-:Y:S05]  /*8360*/  BSYNC B1 ;  /* 0x0000000000017941 */ /* 0x000fea0003800000 */
.L_x_480:
[----:B------:R-:W-:-:S13]  /*8370*/  ISETP.NE.AND P3, PT, R39, RZ, PT ;  /* 0x000000ff2700720c */ /* 0x000fda0003f65270 */
        /* <DEDUP_REMOVED lines=111> */
.L_x_485:
[----:B------:R-:W-:Y:S05]  /*8a70*/  BSYNC B1 ;  /* 0x0000000000017941 */ /* 0x000fea0003800000 */
.L_x_484:
[----:B--2---:R0:W-:Y:S01]  /*8a80*/  STG.E.128 desc[UR54][R48.64+0xa0], R44 ;  /* 0x0000a02c30007986 */ /* 0x0041e2000c101d36 */
[----:B------:R-:W-:Y:S05]  /*8a90*/  BRA `(.L_x_463) ;  /* 0x0000006800607947 */ /* 0x000fea0003800000 */
.L_x_431:
        /* <DEDUP_REMOVED lines=31> */
[----:B------:R-:W-:Y:S02]  /*8c90*/  CS2R R44, SRZ ;  /* 0x00000000002c7805 */ /* 0x000fe4000001ff00 */
[----:B------:R-:W-:Y:S02]  /*8ca0*/  CS2R R46, SRZ ;  /* 0x00000000002e7805 */ /* 0x000fe4000001ff00 */
[----:B------:R-:W-:Y:S01]  /*8cb0*/  IADD3.X R97, R14, UR5, R43, P2, P3 ;  /* 0x000000050e617c10 */ /* 0x000fe200097e642b */
[----:B------:R-:W-:-:S02]  /*8cc0*/  ULDC.64 UR4, c[0x0][0x3e0] ;  /* 0x0000f80000047ab9 */ /* 0x000fc40000000a00 */
[----:B------:R-:W-:-:S04]  /*8cd0*/  IADD3 R98, P2, P3, R106, UR4, R92 ;  /* 0x000000046a627c10 */ /* 0x000fc8000fb5e05c */
[----:B------:R-:W-:Y:S02]  /*8ce0*/  IADD3.X R99, R20, UR5, R100, P2, P3 ;  /* 0x0000000514637c10 */ /* 0x000fe400097e6464 */
[----:B------:R-:W-:Y:S02]  /*8cf0*/  ISETP.GE.AND P2, PT, R22, R135, PT ;  /* 0x000000871600720c */ /* 0x000fe40003f46270 */
[----:B------:R-:W-:Y:S02]  /*8d00*/  CS2R R60, SRZ ;  /* 0x00000000003c7805 */ /* 0x000fe4000001ff00 */
[----:B------:R-:W-:Y:S02]  /*8d10*/  CS2R R62, SRZ ;  /* 0x00000000003e7805 */ /* 0x000fe4000001ff00 */
[----:B------:R-:W-:Y:S02]  /*8d20*/  CS2R R48, SRZ ;  /* 0x0000000000307805 */ /* 0x000fe4000001ff00 */
[----:B------:R-:W-:-:S05]  /*8d30*/  CS2R R50, SRZ ;  /* 0x0000000000327805 */ /* 0x000fca000001ff00 */
[----:B------:R0:W5:Y:S04]  /*8d40*/  @!P2 LDG.E.128 R56, desc[UR54][R96.64] ;  /* 0x000000366038a981 */ /* 0x000168000c1e1d00 */
[----:B------:R0:W5:Y:S01]  /*8d50*/  @!P2 LDG.E.128 R44, desc[UR54][R98.64] ;  /* 0x00000036622ca981 */ /* 0x000162000c1e1d00 */
[----:B------:R-:W-:Y:S02]  /*8d60*/  ISETP.GE.AND P2, PT, R221, R135, PT ;  /* 0x00000087dd00720c */ /* 0x000fe40003f46270 */
[----:B------:R-:W-:Y:S02]  /*8d70*/  CS2R R88, SRZ ;  /* 0x0000000000587805 */ /* 0x000fe4000001ff00 */
[----:B------:R-:W-:Y:S02]  /*8d80*/  CS2R R90, SRZ ;  /* 0x00000000005a7805 */ /* 0x000fe4000001ff00 */
[----:B------:R-:W-:-:S02]  /*8d90*/  CS2R R52, SRZ ;  /* 0x0000000000347805 */ /* 0x000fc4000001ff00 */
[----:B------:R-:W-:-:S05]  /*8da0*/  CS2R R54, SRZ ;  /* 0x0000000000367805 */ /* 0x000fca000001ff00 */
[----:B------:R0:W5:Y:S04]  /*8db0*/  @!P2 LDG.E.128 R60, desc[UR54][R96.64+0x20] ;  /* 0x00002036603ca981 */ /* 0x000168000c1e1d00 */
[----:B------:R0:W5:Y:S01]  /*8dc0*/  @!P2 LDG.E.128 R48, desc[UR54][R98.64+0x20] ;  /* 0x000020366230a981 */ /* 0x000162000c1e1d00 */
[----:B------:R-:W-:-:S13]  /*8dd0*/  ISETP.GE.AND P2, PT, R222, R135, PT ;  /* 0x00000087de00720c */ /* 0x000fda0003f46270 */
[----:B------:R0:W5:Y:S04]  /*8de0*/  @!P2 LDG.E.128 R88, desc[UR54][R96.64+0x40] ;  /* 0x000040366058a981 */ /* 0x000168000c1e1d00 */
[----:B------:R0:W5:Y:S02]  /*8df0*/  @!P2 LDG.E.128 R52, desc[UR54][R98.64+0x40] ;  /* 0x000040366234a981 */ /* 0x000164000c1e1d00 */
.L_x_487:
[----:B------:R-:W-:Y:S05]  /*8e00*/  BSYNC B1 ;  /* 0x0000000000017941 */ /* 0x000fea0003800000 */
.L_x_486:
        /* <DEDUP_REMOVED lines=11> */
[----:B------:R-:W-:Y:S02]  /*8ec0*/  CS2R R64, SRZ ;  /* 0x0000000000407805 */ /* 0x000fe4000001ff00 */
[----:B------:R-:W-:-:S02]  /*8ed0*/  IADD3 R94, P2, P5, R106, R92, R11 ;  /* 0x0000005c6a5e7210 */ /* 0x000fc40007d5e00b */
[----:B------:R-:W-:Y:S02]  /*8ee0*/  CS2R R66, SRZ ;  /* 0x0000000000427805 */ /* 0x000fe4000001ff00 */
[----:B------:R-:W-:Y:S02]  /*8ef0*/  IADD3.X R100, R20, R100, R10, P2, P5 ;  /* 0x0000006414647210 */ /* 0x000fe400017ea40a */
[----:B------:R-:W-:-:S04]  /*8f00*/  IADD3 R92, P2, R93, UR4, RZ ;  /* 0x000000045d5c7c10 */ /* 0x000fc8000ff5e0ff */
[----:B------:R-:W-:Y:S01]  /*8f10*/  IADD3.X R93, R43, UR5, RZ, P2, !PT ;  /* 0x000000052b5d7c10 */ /* 0x000fe200097fe4ff */
[----:B------:R-:W-:Y:S02]  /*8f20*/  ULDC.64 UR4, c[0x0][0x3e0] ;  /* 0x0000f80000047ab9 */ /* 0x000fe40000000a00 */
[----:B------:R-:W-:-:S04]  /*8f30*/  IADD3 R94, P2, R94, UR4, RZ ;  /* 0x000000045e5e7c10 */ /* 0x000fc8000ff5e0ff */
[----:B------:R-:W-:Y:S02]  /*8f40*/  IADD3.X R95, R100, UR5, RZ, P2, !PT ;  /* 0x00000005645f7c10 */ /* 0x000fe400097fe4ff */
        /* <DEDUP_REMOVED lines=17> */
.L_x_489:
[----:B------:R-:W-:Y:S05]  /*9060*/  BSYNC B1 ;  /* 0x0000000000017941 */ /* 0x000fea0003800000 */
.L_x_488:
        /* <DEDUP_REMOVED lines=23> */
[----:B------:R-:W-:Y:S01]  /*91e0*/  IMAD.MOV.U32 R155, RZ, RZ, R86 ;  /* 0x000000ffff9b7224 */ /* 0x000fe200078e0056 */
[----:B------:R-:W-:Y:S06]  /*91f0*/  @!P2 BRA `(.L_x_490) ;  /* 0x000000000004a947 */ /* 0x000fec0003800000 */
[----:B------:R-:W-:Y:S01]  /*9200*/  BPT.TRAP 0x1 ;  /* 0x000000040000795c */ /* 0x000fe20000300000 */
.L_x_490:
[----:B------:R-:W-:Y:S01]  /*9210*/  IMAD R43, R19, 0x8, R18 ;  /* 0x00000008132b7824 */ /* 0x000fe200078e0212 */
[----:B------:R-:W-:Y:S01]  /*9220*/  SHF.L.U32 R100, R223, 0x1f, RZ ;  /* 0x0000001fdf647819 */ /* 0x000fe200000006ff */
[----:B------:R-:W1:Y:S01]  /*9230*/  LDC R156, c[0x0][0x2e4] ;  /* 0x0000b900ff9c7b82 */ /* 0x000e620000000800 */
[----:B------:R-:W-:Y:S02]  /*9240*/  BSSY B1, `(.L_x_491) ;  /* 0x0000004000017945 */ /* 0x000fe40003800000 */
[----:B------:R-:W2:Y:S05]  /*9250*/  SYNCS.PHASECHK.TRANS64.TRYWAIT P5, [R43+URZ+0x33490], R100 ;  /* 0x033490642b0075a7 */ /* 0x000eaa00080a017f */
[----:B------:R-:W3:Y:S01]  /*9260*/  LDC.64 R138, c[0x0][0x2f0] ;  /* 0x0000bc00ff8a7b82 */ /* 0x000ee20000000a00 */
[----:B--2---:R-:W-:Y:S05]  /*9270*/  @!P5 BRA `(.L_x_492) ;  /* 0x000002040050d947 */ /* 0x004fea0003800000 */
.L_x_748:
[----:B------:R-:W-:Y:S05]  /*9280*/  BSYNC B1 ;  /* 0x0000000000017941 */ /* 0x000fea0003800000 */
.L_x_491:
[----:B------:R-:W-:Y:S01]  /*9290*/  BSSY B1, `(.L_x_493) ;  /* 0x00002ec000017945 */ /* 0x000fe20003800000 */
[----:B-1----:R-:W-:Y:S01]  /*92a0*/  IADD3 R162, -R101, R156, RZ ;  /* 0x0000009c65a27210 */ /* 0x002fe20007ffe1ff */
[----:B------:R-:W-:Y:S02]  /*92b0*/  IMAD.MOV.U32 R141, RZ, RZ, R143 ;  /* 0x000000ffff8d7224 */ /* 0x000fe400078e008f */
[----:B------:R-:W-:Y:S05]  /*92c0*/  @P4 BRA `(.L_x_494) ;  /* 0x0000002c00a04947 */ /* 0x000fea0003800000 */
[----:B------:R-:W-:Y:S01]  /*92d0*/  ISETP.NE.AND P4, PT, R34, RZ, PT ;  /* 0x000000ff2200720c */ /* 0x000fe20003f85270 */
[-C--:B0--3--:R-:W-:Y:S01]  /*92e0*/  IMAD R92, R144, R138.reuse, RZ ;  /* 0x0000008a905c7224 */ /* 0x089fe200078e02ff */
[----:B------:R-:W-:Y:S01]  /*92f0*/  BSSY B2, `(.L_x_495) ;  /* 0x00000f4000027945 */ /* 0x000fe20003800000 */
[----:B------:R-:W-:-:S04]  /*9300*/  IMAD.WIDE.U32 R142, R220, R138, R140 ;  /* 0x0000008adc8e7225 */ /* 0x000fc800078e008c */
[----:B------:R-:W-:-:S04]  /*9310*/  IMAD R171, R220, R139, R92 ;  /* 0x0000008bdcab7224 */ /* 0x000fc800078e025c */
[----:B------:R-:W-:Y:S02]  /*9320*/  IMAD.IADD R171, R171, 0x1, R143 ;  /* 0x00000001abab7824 */ /* 0x000fe400078e028f */
[----:B------:R-:W-:Y:S05]  /*9330*/  @!P4 BRA `(.L_x_496) ;  /* 0x0000000c00bcc947 */ /* 0x000fea0003800000 */
[----:B------:R-:W-:Y:S01]  /*9340*/  SEL R92, R101, R162, !P0 ;  /* 0x000000a2655c7207 */ /* 0x000fe20004000000 */
[----:B------:R-:W-:Y:S01]  /*9350*/  BSSY B3, `(.L_x_497) ;  /* 0x00000e3000037945 */ /* 0x000fe20003800000 */
[----:B------:R-:W-:Y:S02]  /*9360*/  IADD3 R179, P4, P5, R120, R142, R25 ;  /* 0x0000008e78b37210 */ /* 0x000fe40007d9e019 */
[----:B------:R-:W-:Y:S02]  /*9370*/  SHF.R.S32.HI R93, RZ, 0x1f, R92 ;  /* 0x0000001fff5d7819 */ /* 0x000fe4000001145c */
[----:B------:R-:W-:Y:S02]  /*9380*/  IADD3.X R177, R0, R171, R30, P4, P5 ;  /* 0x000000ab00b17210 */ /* 0x000fe400027ea41e */
[----:B------:R-:W-:Y:S02]  /*9390*/  LEA.HI R92, R93, R92, RZ, 0x5 ;  /* 0x0000005c5d5c7211 */ /* 0x000fe400078f28ff */
[----:B------:R-:W-:-:S02]  /*93a0*/  ISETP.GE.AND P4, PT, R22, R135, PT ;  /* 0x000000871600720c */ /* 0x000fc40003f86270 */
[----:B------:R-:W-:-:S04]  /*93b0*/  LEA.HI.SX32 R92, R92, R21, 0x1b ;  /* 0x000000155c5c7211 */ /* 0x000fc800078fdaff */
[----:B------:R-:W-:Y:S01]  /*93c0*/  SHF.R.S32.HI R93, RZ, 0x1f, R92 ;  /* 0x0000001fff5d7819 */ /* 0x000fe2000001145c */
[----:B------:R-:W-:-:S03]  /*93d0*/  IMAD.SHL.U32 R180, R92, 0x10, RZ ;  /* 0x000000105cb47824 */ /* 0x000fc600078e00ff */
[----:B------:R-:W-:Y:S02]  /*93e0*/  LEA.HI R93, R93, R92, RZ, 0x2 ;  /* 0x0000005c5d5d7211 */ /* 0x000fe400078f10ff */
[----:B------:R-:W-:Y:S02]  /*93f0*/  LOP3.LUT R92, R224, 0x30, R180, 0xf8, !PT ;  /* 0x00000030e05c7812 */ /* 0x000fe400078ef8b4 */
[----:B------:R-:W-:Y:S02]  /*9400*/  SHF.R.S32.HI R93, RZ, 0x2, R93 ;  /* 0x00000002ff5d7819 */ /* 0x000fe4000001145d */
[----:B------:R-:W-:-:S03]  /*9410*/  LOP3.LUT R92, R92, R225, RZ, 0x3c, !PT ;  /* 0x000000e15c5c7212 */ /* 0x000fc600078e3cff */
[----:B------:R-:W-:-:S05]  /*9420*/  IMAD R93, R93, 0x2800, R226 ;  /* 0x000028005d5d7824 */ /* 0x000fca00078e02e2 */
[----:B------:R-:W-:Y:S01]  /*9430*/  IADD3 R92, R93, R92, RZ ;  /* 0x0000005c5d5c7210 */ /* 0x000fe20007ffe0ff */
[----:B------:R-:W-:-:S04]  /*9440*/  IMAD R93, R19, 0x7800, R137 ;  /* 0x00007800135d7824 */ /* 0x000fc800078e0289 */
[----:B------:R-:W-:Y:S02]  /*9450*/  IMAD R95, R19, 0x7800, R92 ;  /* 0x00007800135f7824 */ /* 0x000fe400078e025c */
[C---:B------:R-:W-:Y:S02]  /*9460*/  IMAD.IADD R93, R18.reuse, 0x1, R93 ;  /* 0x00000001125d7824 */ /* 0x040fe400078e025d */
[----:B------:R-:W-:-:S04]  /*9470*/  IMAD.IADD R96, R18, 0x1, R95 ;  /* 0x0000000112607824 */ /* 0x000fc800078e025f */
[----:B------:R-:W0:Y:S04]  /*9480*/  LDS.128 R92, [R93+0x24200] ;  /* 0x024200005d5c7984 */ /* 0x000e280000000c00 */
[----:B------:R-:W1:Y:S01]  /*9490*/  LDS.128 R96, [R96+0x24200] ;  /* 0x0242000060607984 */ /* 0x000e620000000c00 */
[----:B------:R-:W-:Y:S05]  /*94a0*/  @P4 BRA `(.L_x_498) ;  /* 0x0000000c00344947 */ /* 0x000fea0003800000 */
[----:B------:R-:W-:Y:S02]  /*94b0*/  F2FP.F16.E4M3.UNPACK_B R185, R181.H1 ;  /* 0x000000b5ffb9723e */ /* 0x000fe400030006ff */
[----:B-1----:R-:W-:Y:S02]  /*94c0*/  F2FP.F16.E4M3.UNPACK_B R58, R96.H1 ;  /* 0x00000060ff3a723e */ /* 0x002fe400030006ff */
[----:B0-----:R-:W-:Y:S01]  /*94d0*/  F2FP.F16.E4M3.UNPACK_B R44, R92.H1 ;  /* 0x0000005cff2c723e */ /* 0x001fe200030006ff */
[----:B------:R-:W-:Y:S01]  /*94e0*/  HADD2.F32 R187, -RZ, R185.H0_H0 ;  /* 0x200000b9ffbb7230 */ /* 0x000fe20000004100 */
[----:B------:R-:W-:Y:S01]  /*94f0*/  F2FP.F16.E4M3.UNPACK_B R182, R184.H1 ;  /* 0x000000b8ffb6723e */ /* 0x000fe200030006ff */
[----:B------:R-:W-:Y:S01]  /*9500*/  HADD2.F32 R46, -RZ, R58.H0_H0 ;  /* 0x2000003aff2e7230 */ /* 0x000fe20000004100 */
[----:B------:R-:W-:Y:S01]  /*9510*/  F2FP.F16.E4M3.UNPACK_B R191, R176.H1 ;  /* 0x000000b0ffbf723e */ /* 0x000fe200030006ff */
[----:B------:R-:W-:Y:S01]  /*9520*/  HADD2.F32 R56, -RZ, R44.H0_H0 ;  /* 0x2000002cff387230 */ /* 0x000fe20000004100 */
[----:B------:R-:W-:Y:S01]  /*9530*/  F2FP.F16.E4M3.UNPACK_B R193, R98.H1 ;  /* 0x00000062ffc1723e */ /* 0x000fe200030006ff */
[----:B------:R-:W-:-:S02]  /*9540*/  HADD2.F32 R183, -RZ, R182.H0_H0 ;  /* 0x200000b6ffb77230 */ /* 0x000fc40000004100 */
[-C--:B------:R-:W-:Y:S01]  /*9550*/  FMUL.FTZ R189, R46, R187.reuse ;  /* 0x000000bb2ebd7220 */ /* 0x080fe20000410000 */
[----:B------:R-:W-:Y:S02]  /*9560*/  HADD2.F32 R58, -RZ, R58.H1_H1 ;  /* 0x3000003aff3a7230 */ /* 0x000fe40000004100 */
[C---:B------:R-:W-:Y:S01]  /*9570*/  FMUL.FTZ R187, R56.reuse, R187 ;  /* 0x000000bb38bb7220 */ /* 0x040fe20000410000 */
[----:B------:R-:W-:Y:S02]  /*9580*/  HADD2.F32 R44, -RZ, R44.H1_H1 ;  /* 0x3000002cff2c7230 */ /* 0x000fe40000004100 */
[-C--:B------:R-:W-:Y:S01]  /*9590*/  FFMA.FTZ R56, R56, R183.reuse, -R189 ;  /* 0x000000b738387223 */ /* 0x080fe200000108bd */
[----:B------:R-:W-:Y:S01]  /*95a0*/  F2FP.F16.E4M3.UNPACK_B R192, R94.H1 ;  /* 0x0000005effc0723e */ /* 0x000fe200030006ff */
[----:B------:R-:W-:Y:S01]  /*95b0*/  FFMA.FTZ R46, R46, R183, R187 ;  /* 0x000000b72e2e7223 */ /* 0x000fe200000100bb */
[----:B------:R-:W-:Y:S01]  /*95c0*/  HADD2.F32 R183, -RZ, R185.H1_H1 ;  /* 0x300000b9ffb77230 */ /* 0x000fe20000004100 */
[----:B------:R-:W-:Y:S01]  /*95d0*/  F2FP.F16.E4M3.UNPACK_B R195, R178.H1 ;  /* 0x000000b2ffc3723e */ /* 0x000fe200030006ff */
[----:B------:R-:W-:Y:S01]  /*95e0*/  HADD2.F32 R185, -RZ, R182.H1_H1 ;  /* 0x300000b6ffb97230 */ /* 0x000fe20000004100 */
[----:B------:R-:W-:Y:S01]  /*95f0*/  F2FP.F16.E4M3.UNPACK_B R96, R96 ;  /* 0x00000060ff60723e */ /* 0x000fe200020006ff */
[----:B------:R-:W-:-:S02]  /*9600*/  HADD2.F32 R199, -RZ, R191.H0_H0 ;  /* 0x200000bfffc77230 */ /* 0x000fc40000004100 */
[-C--:B------:R-:W-:Y:S01]  /*9610*/  FMUL.FTZ R187, R58, R183.reuse ;  /* 0x000000b73abb7220 */ /* 0x080fe20000410000 */
[C---:B------:R-:W-:Y:S01]  /*9620*/  FMUL.FTZ R189, R44.reuse, R183 ;  /* 0x000000b72cbd7220 */ /* 0x040fe20000410000 */
[----:B------:R-:W-:Y:S01]  /*9630*/  HADD2.F32 R194, -RZ, R193.H0_H0 ;  /* 0x200000c1ffc27230 */ /* 0x000fe20000004100 */
[----:B------:R-:W-:Y:S01]  /*9640*/  F2FP.F16.E4M3.UNPACK_B R184, R184 ;  /* 0x000000b8ffb8723e */ /* 0x000fe200020006ff */
[-C--:B------:R-:W-:Y:S01]  /*9650*/  FFMA.FTZ R183, R44, R185.reuse, -R187 ;  /* 0x000000b92cb77223 */ /* 0x080fe200000108bb */
[----:B------:R-:W-:Y:S01]  /*9660*/  FFMA.FTZ R182, R58, R185, R189 ;  /* 0x000000b93ab67223 */ /* 0x000fe200000100bd */
[----:B------:R-:W-:Y:S01]  /*9670*/  HADD2.F32 R196, -RZ, R192.H0_H0 ;  /* 0x200000c0ffc47230 */ /* 0x000fe20000004100 */
[----:B------:R-:W-:Y:S01]  /*9680*/  F2FP.F16.E4M3.UNPACK_B R185, R181 ;  /* 0x000000b5ffb9723e */ /* 0x000fe200020006ff */
[----:B------:R-:W-:Y:S01]  /*9690*/  HADD2.F32 R197, -RZ, R195.H0_H0 ;  /* 0x200000c3ffc57230 */ /* 0x000fe20000004100 */
[----:B------:R-:W-:Y:S01]  /*96a0*/  F2FP.F16.E4M3.UNPACK_B R44, R92 ;  /* 0x0000005cff2c723e */ /* 0x000fe200020006ff */
[-C--:B------:R-:W-:Y:S01]  /*96b0*/  FMUL.FTZ R198, R194, R199.reuse ;  /* 0x000000c7c2c67220 */ /* 0x080fe20000410000 */
[----:B------:R-:W-:Y:S01]  /*96c0*/  FMUL.FTZ R199, R196, R199 ;  /* 0x000000c7c4c77220 */ /* 0x000fe20000410000 */
[----:B------:R-:W-:Y:S01]  /*96d0*/  HADD2.F32 R191, -RZ, R191.H1_H1 ;  /* 0x300000bfffbf7230 */ /* 0x000fe20000004100 */
[----:B------:R-:W-:Y:S01]  /*96e0*/  F2FP.F16.E4M3.UNPACK_B R176, R176 ;  /* 0x000000b0ffb0723e */ /* 0x000fe200020006ff */
[----:B------:R-:W-:-:S02]  /*96f0*/  HADD2.F32 R193, -RZ, R193.H1_H1 ;  /* 0x300000c1ffc17230 */ /* 0x000fc40000004100 */
[----:B------:R-:W-:Y:S01]  /*9700*/  FFMA.FTZ R199, R194, R197, R199 ;  /* 0x000000c5c2c77223 */ /* 0x000fe200000100c7 */
[----:B------:R-:W-:Y:S01]  /*9710*/  HADD2.F32 R187, -RZ, R185.H0_H0 ;  /* 0x200000b9ffbb7230 */ /* 0x000fe20000004100 */
[----:B------:R-:W-:Y:S01]  /*9720*/  F2FP.F16.E4M3.UNPACK_B R98, R98 ;  /* 0x00000062ff62723e */ /* 0x000fe200020006ff */
[----:B------:R-:W-:Y:S02]  /*9730*/  HADD2.F32 R92, -RZ, R96.H0_H0 ;  /* 0x20000060ff5c7230 */ /* 0x000fe40000004100 */
[----:B------:R-:W-:Y:S01]  /*9740*/  FMUL.FTZ R194, R193, R191 ;  /* 0x000000bfc1c27220 */ /* 0x000fe20000410000 */
[----:B------:R-:W-:Y:S01]  /*9750*/  HADD2.F32 R192, -RZ, R192.H1_H1 ;  /* 0x300000c0ffc07230 */ /* 0x000fe20000004100 */
[----:B------:R-:W-:Y:S01]  /*9760*/  F2FP.F16.E4M3.UNPACK_B R94, R94 ;  /* 0x0000005eff5e723e */ /* 0x000fe200020006ff */
[----:B------:R-:W-:Y:S02]  /*9770*/  HADD2.F32 R58, -RZ, R44.H0_H0 ;  /* 0x2000002cff3a7230 */ /* 0x000fe40000004100 */
[----:B------:R-:W-:Y:S01]  /*9780*/  FMUL.FTZ R189, R92, R187 ;  /* 0x000000bb5cbd7220 */ /* 0x000fe20000410000 */
[----:B------:R-:W-:-:S02]  /*9790*/  HADD2.F32 R195, -RZ, R195.H1_H1 ;  /* 0x300000c3ffc37230 */ /* 0x000fc40000004100 */
[----:B------:R-:W-:Y:S01]  /*97a0*/  FMUL.FTZ R191, R192, R191 ;  /* 0x000000bfc0bf7220 */ /* 0x000fe20000410000 */
[----:B------:R-:W-:Y:S02]  /*97b0*/  HADD2.F32 R181, -RZ, R184.H0_H0 ;  /* 0x200000b8ffb57230 */ /* 0x000fe40000004100 */
[----:B------:R-:W-:Y:S01]  /*97c0*/  FMUL.FTZ R187, R58, R187 ;  /* 0x000000bb3abb7220 */ /* 0x000fe20000410000 */
[----:B------:R-:W-:Y:S01]  /*97d0*/  FFMA.FTZ R198, R196, R197, -R198 ;  /* 0x000000c5c4c67223 */ /* 0x000fe200000108c6 */
[-C--:B------:R-:W-:Y:S01]  /*97e0*/  FFMA.FTZ R191, R193, R195.reuse, R191 ;  /* 0x000000c3c1bf7223 */ /* 0x080fe200000100bf */
[----:B------:R-:W-:Y:S01]  /*97f0*/  FFMA.FTZ R192, R192, R195, -R194 ;  /* 0x000000c3c0c07223 */ /* 0x000fe200000108c2 */
[-C--:B------:R-:W-:Y:S01]  /*9800*/  FFMA.FTZ R58, R58, R181.reuse, -R189 ;  /* 0x000000b53a3a7223 */ /* 0x080fe200000108bd */
[----:B------:R-:W-:Y:S01]  /*9810*/  FFMA.FTZ R92, R92, R181, R187 ;  /* 0x000000b55c5c7223 */ /* 0x000fe200000100bb */
[----:B------:R-:W-:Y:S01]  /*9820*/  F2FP.F16.E4M3.UNPACK_B R178, R178 ;  /* 0x000000b2ffb2723e */ /* 0x000fe200020006ff */
[----:B------:R-:W-:Y:S01]  /*9830*/  HADD2.F32 R197, -RZ, R176.H0_H0 ;  /* 0x200000b0ffc57230 */ /* 0x000fe20000004100 */
[----:B------:R-:W-:Y:S01]  /*9840*/  SHF.R.U32.HI R189, RZ, 0x8, R47 ;  /* 0x00000008ffbd7819 */ /* 0x000fe2000001162f */
[----:B------:R-:W-:Y:S01]  /*9850*/  HADD2.F32 R193, -RZ, R98.H0_H0 ;  /* 0x20000062ffc17230 */ /* 0x000fe20000004100 */
[----:B------:R-:W-:Y:S01]  /*9860*/  LOP3.LUT R188, R59, 0xff0000ff, RZ, 0xc0, !PT ;  /* 0xff0000ff3bbc7812 */ /* 0x000fe200078ec0ff */
[----:B------:R-:W-:Y:S01]  /*9870*/  HADD2.F32 R185, -RZ, R185.H1_H1 ;  /* 0x300000b9ffb97230 */ /* 0x000fe20000004100 */
[----:B------:R-:W-:Y:S01]  /*9880*/  LOP3.LUT R190, R45, 0xff0000ff, RZ, 0xc0, !PT ;  /* 0xff0000ff2dbe7812 */ /* 0x000fe200078ec0ff */
[----:B------:R-:W-:-:S02]  /*9890*/  HADD2.F32 R181, -RZ, R96.H1_H1 ;  /* 0x30000060ffb57230 */ /* 0x000fc40000004100 */
[----:B------:R-:W-:Y:S01]  /*98a0*/  FMUL.FTZ R196, R193, R197 ;  /* 0x000000c5c1c47220 */ /* 0x000fe20000410000 */
[----:B------:R-:W-:Y:S01]  /*98b0*/  HADD2.F32 R195, -RZ, R94.H0_H0 ;  /* 0x2000005effc37230 */ /* 0x000fe20000004100 */
[----:B------:R-:W-:Y:S01]  /*98c0*/  F2FP.SATFINITE.E4M3.F32.PACK_AB_MERGE_C R183, R183, R56, RZ ;  /* 0x00000038b7b7723e */ /* 0x000fe200048070ff */
[----:B------:R-:W-:Y:S02]  /*98d0*/  HADD2.F32 R44, -RZ, R44.H1_H1 ;  /* 0x3000002cff2c7230 */ /* 0x000fe40000004100 */
[----:B------:R-:W-:Y:S01]  /*98e0*/  FMUL.FTZ R187, R181, R185 ;  /* 0x000000b9b5bb7220 */ /* 0x000fe20000410000 */
[----:B------:R-:W-:Y:S02]  /*98f0*/  HADD2.F32 R184, -RZ, R184.H1_H1 ;  /* 0x300000b8ffb87230 */ /* 0x000fe40000004100 */
[----:B------:R-:W-:Y:S01]  /*9900*/  FMUL.FTZ R197, R195, R197 ;  /* 0x000000c5c3c57220 */ /* 0x000fe20000410000 */
[----:B------:R-:W-:Y:S02]  /*9910*/  HADD2.F32 R194, -RZ, R178.H0_H0 ;  /* 0x200000b2ffc27230 */ /* 0x000fe40000004100 */
[----:B------:R-:W-:Y:S01]  /*9920*/  FMUL.FTZ R186, R44, R185 ;  /* 0x000000b92cba7220 */ /* 0x000fe20000410000 */
[----:B------:R-:W-:-:S02]  /*9930*/  HADD2.F32 R176, -RZ, R176.H1_H1 ;  /* 0x300000b0ffb07230 */ /* 0x000fc40000004100 */
[----:B------:R-:W-:Y:S01]  /*9940*/  FFMA.FTZ R96, R44, R184, -R187 ;  /* 0x000000b82c607223 */ /* 0x000fe200000108bb */
[----:B------:R-:W-:Y:S02]  /*9950*/  HADD2.F32 R98, -RZ, R98.H1_H1 ;  /* 0x30000062ff627230 */ /* 0x000fe40000004100 */
[----:B------:R-:W-:Y:S01]  /*9960*/  FFMA.FTZ R197, R193, R194, R197 ;  /* 0x000000c2c1c57223 */ /* 0x000fe200000100c5 */
[----:B------:R-:W-:Y:S01]  /*9970*/  HADD2.F32 R94, -RZ, R94.H1_H1 ;  /* 0x3000005eff5e7230 */ /* 0x000fe20000004100 */
[----:B------:R-:W-:Y:S01]  /*9980*/  SHF.R.U32.HI R187, RZ, 0x8, R45 ;  /* 0x00000008ffbb7819 */ /* 0x000fe2000001162d */
[----:B------:R-:W-:Y:S02]  /*9990*/  HADD2.F32 R178, -RZ, R178.H1_H1 ;  /* 0x300000b2ffb27230 */ /* 0x000fe40000004100 */
[----:B------:R-:W-:Y:S01]  /*99a0*/  FMUL.FTZ R193, R98, R176 ;  /* 0x000000b062c17220 */ /* 0x000fe20000410000 */
[----:B------:R-:W-:Y:S01]  /*99b0*/  FFMA.FTZ R44, R181, R184, R186 ;  /* 0x000000b8b52c7223 */ /* 0x000fe200000100ba */
[--C-:B------:R-:W-:Y:S01]  /*99c0*/  SHF.R.U32.HI R184, RZ, 0x10, R57.reuse ;  /* 0x00000010ffb87819 */ /* 0x100fe20000011639 */
[C---:B------:R-:W-:Y:S01]  /*99d0*/  FMUL.FTZ R176, R94.reuse, R176 ;  /* 0x000000b05eb07220 */ /* 0x040fe20000410000 */
[----:B------:R-:W-:Y:S01]  /*99e0*/  SHF.R.U32.HI R181, RZ, 0x8, R57 ;  /* 0x00000008ffb57819 */ /* 0x000fe20000011639 */
[-C--:B------:R-:W-:Y:S01]  /*99f0*/  FFMA.FTZ R193, R94, R178.reuse, -R193 ;  /* 0x000000b25ec17223 */ /* 0x080fe200000108c1 */
[----:B------:R-:W-:Y:S01]  /*9a00*/  LOP3.LUT R186, R57, 0xff0000ff, RZ, 0xc0, !PT ;  /* 0xff0000ff39ba7812 */ /* 0x000fe200078ec0ff */
[----:B------:R-:W-:Y:S01]  /*9a10*/  IMAD.SHL.U32 R187, R187, 0x100, RZ ;  /* 0x00000100bbbb7824 */ /* 0x000fe200078e00ff */
[--C-:B------:R-:W-:Y:S01]  /*9a20*/  SHF.R.U32.HI R57, RZ, 0x10, R59.reuse ;  /* 0x00000010ff397819 */ /* 0x100fe2000001163b */
[----:B------:R-:W-:Y:S01]  /*9a30*/  IMAD.SHL.U32 R94, R189, 0x100, RZ ;  /* 0x00000100bd5e7824 */ /* 0x000fe200078e00ff */
[----:B------:R-:W-:Y:S01]  /*9a40*/  SHF.R.U32.HI R185, RZ, 0x8, R59 ;  /* 0x00000008ffb97819 */ /* 0x000fe2000001163b */
[----:B------:R-:W-:Y:S01]  /*9a50*/  IMAD.SHL.U32 R181, R181, 0x100, RZ ;  /* 0x00000100b5b57824 */ /* 0x000fe200078e00ff */
[----:B------:R-:W-:Y:S01]  /*9a60*/  SHF.R.U32.HI R59, RZ, 0x10, R45 ;  /* 0x00000010ff3b7819 */ /* 0x000fe2000001162d */
[----:B------:R-:W-:Y:S01]  /*9a70*/  FFMA.FTZ R176, R98, R178, R176 ;  /* 0x000000b262b07223 */ /* 0x000fe200000100b0 */
[----:B------:R-:W-:Y:S01]  /*9a80*/  SHF.R.U32.HI R45, RZ, 0x10, R47 ;  /* 0x00000010ff2d7819 */ /* 0x000fe2000001162f */
[----:B------:R-:W-:Y:S01]  /*9a90*/  FFMA.FTZ R196, R195, R194, -R196 ;  /* 0x000000c2c3c47223 */ /* 0x000fe200000108c4 */
[----:B------:R-:W-:Y:S01]  /*9aa0*/  LOP3.LUT R47, R47, 0xff0000ff, RZ, 0xc0, !PT ;  /* 0xff0000ff2f2f7812 */ /* 0x000fe200078ec0ff */
[----:B------:R-:W-:Y:S01]  /*9ab0*/  IMAD.U32 R59, R59, 0x10000, RZ ;  /* 0x000100003b3b7824 */ /* 0x000fe200078e00ff */
[----:B------:R-:W-:Y:S01]  /*9ac0*/  SHF.L.U32 R185, R185, 0x8, RZ ;  /* 0x00000008b9b97819 */ /* 0x000fe200000006ff */
[----:B------:R-:W-:Y:S01]  /*9ad0*/  IMAD.U32 R45, R45, 0x10000, RZ ;  /* 0x000100002d2d7824 */ /* 0x000fe200078e00ff */
[----:B------:R-:W-:-:S02]  /*9ae0*/  LOP3.LUT R190, R190, 0xff00, R187, 0xf8, !PT ;  /* 0x0000ff00bebe7812 */ /* 0x000fc400078ef8bb */
[----:B------:R-:W-:Y:S01]  /*9af0*/  LOP3.LUT R98, R47, 0xff00, R94, 0xf8, !PT ;  /* 0x0000ff002f627812 */ /* 0x000fe200078ef85e */
[----:B------:R-:W-:Y:S01]  /*9b00*/  IMAD.U32 R47, R184, 0x10000, RZ ;  /* 0x00010000b82f7824 */ /* 0x000fe200078e00ff */
[----:B------:R-:W-:Y:S02]  /*9b10*/  LOP3.LUT R186, R186, 0xff00, R181, 0xf8, !PT ;  /* 0x0000ff00baba7812 */ /* 0x000fe400078ef8b5 */
[----:B------:R-:W-:Y:S02]  /*9b20*/  LOP3.LUT R185, R188, 0xff00, R185, 0xf8, !PT ;  /* 0x0000ff00bcb97812 */ /* 0x000fe400078ef8b9 */
[----:B------:R-:W-:Y:S02]  /*9b30*/  SHF.L.U32 R94, R57, 0x10, RZ ;  /* 0x00000010395e7819 */ /* 0x000fe400000006ff */
[----:B------:R-:W-:Y:S02]  /*9b40*/  LOP3.LUT R59, R190, 0xff0000, R59, 0xf8, !PT ;  /* 0x00ff0000be3b7812 */ /* 0x000fe400078ef83b */
[----:B------:R-:W-:-:S02]  /*9b50*/  LOP3.LUT R57, R186, 0xff0000, R47, 0xf8, !PT ;  /* 0x00ff0000ba397812 */ /* 0x000fc400078ef82f */
[----:B------:R-:W-:Y:S02]  /*9b60*/  LOP3.LUT R47, R185, 0xff0000, R94, 0xf8, !PT ;  /* 0x00ff0000b92f7812 */ /* 0x000fe400078ef85e */
[----:B------:R-:W-:Y:S02]  /*9b70*/  F2FP.SATFINITE.E4M3.F32.PACK_AB_MERGE_C R185, R182, R46, RZ ;  /* 0x0000002eb6b9723e */ /* 0x000fe400048070ff */
[----:B------:R-:W-:Y:S02]  /*9b80*/  F2FP.F16.E4M3.UNPACK_B R56, R97 ;  /* 0x00000061ff38723e */ /* 0x000fe400020006ff */
[----:B------:R-:W-:Y:S02]  /*9b90*/  F2FP.F16.E4M3.UNPACK_B R178, R59 ;  /* 0x0000003bffb2723e */ /* 0x000fe400020006ff */
[----:B------:R-:W-:Y:S02]  /*9ba0*/  F2FP.F16.E4M3.UNPACK_B R181, R93 ;  /* 0x0000005dffb5723e */ /* 0x000fe400020006ff */
[----:B------:R-:W-:-:S02]  /*9bb0*/  F2FP.SATFINITE.E4M3.F32.PACK_AB_MERGE_C R58, R96, R58, R183 ;  /* 0x0000003a603a723e */ /* 0x000fc400048070b7 */
[----:B------:R-:W-:Y:S01]  /*9bc0*/  F2FP.SATFINITE.E4M3.F32.PACK_AB_MERGE_C R96, R44, R92, R185 ;  /* 0x0000005c2c60723e */ /* 0x000fe200048070b9 */
[----:B------:R-:W-:Y:S01]  /*9bd0*/  HADD2.F32 R44, -RZ, R56.H0_H0 ;  /* 0x20000038ff2c7230 */ /* 0x000fe20000004100 */
[----:B------:R-:W-:Y:S01]  /*9be0*/  F2FP.F16.E4M3.UNPACK_B R182, R57 ;  /* 0x00000039ffb6723e */ /* 0x000fe200020006ff */
[----:B------:R-:W-:Y:S01]  /*9bf0*/  HADD2.F32 R185, -RZ, R178.H0_H0 ;  /* 0x200000b2ffb97230 */ /* 0x000fe20000004100 */
[----:B------:R-:W-:Y:S01]  /*9c00*/  LOP3.LUT R45, R98, 0xff0000, R45, 0xf8, !PT ;  /* 0x00ff0000622d7812 */ /* 0x000fe200078ef82d */
[----:B------:R-:W-:Y:S01]  /*9c10*/  HADD2.F32 R46, -RZ, R181.H0_H0 ;  /* 0x200000b5ff2e7230 */ /* 0x000fe20000004100 */
[----:B------:R-:W-:Y:S01]  /*9c20*/  F2FP.SATFINITE.E4M3.F32.PACK_AB_MERGE_C R98, R191, R199, RZ ;  /* 0x000000c7bf62723e */ /* 0x000fe200048070ff */
[----:B------:R-:W-:Y:S02]  /*9c30*/  HADD2.F32 R92, -RZ, R56.H1_H1 ;  /* 0x30000038ff5c7230 */ /* 0x000fe40000004100 */
[----:B------:R-:W-:Y:S01]  /*9c40*/  FMUL.FTZ R187, R44, R185 ;  /* 0x000000b92cbb7220 */ /* 0x000fe20000410000 */
[----:B------:R-:W-:-:S02]  /*9c50*/  HADD2.F32 R183, -RZ, R182.H0_H0 ;  /* 0x200000b6ffb77230 */ /* 0x000fc40000004100 */
[C---:B------:R-:W-:Y:S01]  /*9c60*/  FMUL.FTZ R185, R46.reuse, R185 ;  /* 0x000000b92eb97220 */ /* 0x040fe20000410000 */
[----:B------:R-:W-:Y:S01]  /*9c70*/  HADD2.F32 R181, -RZ, R181.H1_H1 ;  /* 0x300000b5ffb57230 */ /* 0x000fe20000004100 */
[----:B------:R-:W-:Y:S01]  /*9c80*/  F2FP.F16.E4M3.UNPACK_B R97, R97.H1 ;  /* 0x00000061ff61723e */ /* 0x000fe200030006ff */
[----:B------:R-:W-:Y:S01]  /*9c90*/  HADD2.F32 R56, -RZ, R178.H1_H1 ;  /* 0x300000b2ff387230 */ /* 0x000fe20000004100 */
[----:B------:R-:W-:Y:S01]  /*9ca0*/  F2FP.F16.E4M3.UNPACK_B R93, R93.H1 ;  /* 0x0000005dff5d723e */ /* 0x000fe200030006ff */
[----:B------:R-:W-:Y:S01]  /*9cb0*/  FFMA.FTZ R46, R46, R183, -R187 ;  /* 0x000000b72e2e7223 */ /* 0x000fe200000108bb */
[----:B------:R-:W-:Y:S01]  /*9cc0*/  F2FP.F16.E4M3.UNPACK_B R184, R59.H1 ;  /* 0x0000003bffb8723e */ /* 0x000fe200030006ff */
[----:B------:R-:W-:Y:S01]  /*9cd0*/  FFMA.FTZ R44, R44, R183, R185 ;  /* 0x000000b72c2c7223 */ /* 0x000fe200000100b9 */
[----:B------:R-:W-:Y:S01]  /*9ce0*/  F2FP.SATFINITE.E4M3.F32.PACK_AB_MERGE_C R98, R176, R197, R98 ;  /* 0x000000c5b062723e */ /* 0x000fe20004807062 */
[----:B------:R-:W-:Y:S02]  /*9cf0*/  HADD2.F32 R182, -RZ, R182.H1_H1 ;  /* 0x300000b6ffb67230 */ /* 0x000fe40000004100 */
[-C--:B------:R-:W-:Y:S01]  /*9d00*/  FMUL.FTZ R186, R92, R56.reuse ;  /* 0x000000385cba7220 */ /* 0x080fe20000410000 */
[----:B------:R-:W-:Y:S01]  /*9d10*/  FMUL.FTZ R59, R181, R56 ;  /* 0x00000038b53b7220 */ /* 0x000fe20000410000 */
[----:B------:R-:W-:Y:S01]  /*9d20*/  HADD2.F32 R176, -RZ, R97.H0_H0 ;  /* 0x20000061ffb07230 */ /* 0x000fe20000004100 */
[----:B------:R-:W-:Y:S01]  /*9d30*/  F2FP.F16.E4M3.UNPACK_B R178, R57.H1 ;  /* 0x00000039ffb2723e */ /* 0x000fe200030006ff */
[----:B------:R-:W-:-:S02]  /*9d40*/  HADD2.F32 R183, -RZ, R184.H0_H0 ;  /* 0x200000b8ffb77230 */ /* 0x000fc40000004100 */
[-C--:B------:R-:W-:Y:S01]  /*9d50*/  FFMA.FTZ R57, R181, R182.reuse, -R186 ;  /* 0x000000b6b5397223 */ /* 0x080fe200000108ba */
[----:B------:R-:W-:Y:S02]  /*9d60*/  HADD2.F32 R56, -RZ, R93.H0_H0 ;  /* 0x2000005dff387230 */ /* 0x000fe40000004100 */
[----:B------:R-:W-:Y:S01]  /*9d70*/  FFMA.FTZ R59, R92, R182, R59 ;  /* 0x000000b65c3b7223 */ /* 0x000fe2000001003b */
[----:B------:R-:W-:Y:S02]  /*9d80*/  HADD2.F32 R181, -RZ, R178.H0_H0 ;  /* 0x200000b2ffb57230 */ /* 0x000fe40000004100 */
[-C--:B------:R-:W-:Y:S01]  /*9d90*/  FMUL.FTZ R185, R176, R183.reuse ;  /* 0x000000b7b0b97220 */ /* 0x080fe20000410000 */
[----:B------:R-:W-:Y:S02]  /*9da0*/  HADD2.F32 R184, -RZ, R184.H1_H1 ;  /* 0x300000b8ffb87230 */ /* 0x000fe40000004100 */
[----:B------:R-:W-:Y:S01]  /*9db0*/  FMUL.FTZ R187, R56, R183 ;  /* 0x000000b738bb7220 */ /* 0x000fe20000410000 */
[----:B------:R-:W-:Y:S01]  /*9dc0*/  HADD2.F32 R183, -RZ, R97.H1_H1 ;  /* 0x30000061ffb77230 */ /* 0x000fe20000004100 */
[----:B------:R-:W-:Y:S01]  /*9dd0*/  F2FP.F16.E4M3.UNPACK_B R97, R45 ;  /* 0x0000002dff61723e */ /* 0x000fe200020006ff */
[----:B------:R-:W-:-:S02]  /*9de0*/  HADD2.F32 R93, -RZ, R93.H1_H1 ;  /* 0x3000005dff5d7230 */ /* 0x000fc40000004100 */
[----:B------:R-:W-:Y:S01]  /*9df0*/  FFMA.FTZ R92, R176, R181, R187 ;  /* 0x000000b5b05c7223 */ /* 0x000fe200000100bb */
[----:B------:R-:W-:Y:S02]  /*9e00*/  HADD2.F32 R182, -RZ, R178.H1_H1 ;  /* 0x300000b2ffb67230 */ /* 0x000fe40000004100 */
[-C--:B------:R-:W-:Y:S01]  /*9e10*/  FMUL.FTZ R176, R183, R184.reuse ;  /* 0x000000b8b7b07220 */ /* 0x080fe20000410000 */
[----:B------:R-:W-:Y:S01]  /*9e20*/  F2FP.F16.E4M3.UNPACK_B R178, R99 ;  /* 0x00000063ffb2723e */ /* 0x000fe200020006ff */
[----:B------:R-:W-:Y:S01]  /*9e30*/  FFMA.FTZ R56, R56, R181, -R185 ;  /* 0x000000b538387223 */ /* 0x000fe200000108b9 */
[C---:B------:R-:W-:Y:S01]  /*9e40*/  FMUL.FTZ R184, R93.reuse, R184 ;  /* 0x000000b85db87220 */ /* 0x040fe20000410000 */
[----:B------:R-:W-:Y:S01]  /*9e50*/  FFMA.FTZ R181, R93, R182, -R176 ;  /* 0x000000b65db57223 */ /* 0x000fe200000108b0 */
[----:B------:R-:W-:Y:S01]  /*9e60*/  F2FP.F16.E4M3.UNPACK_B R176, R95 ;  /* 0x0000005fffb0723e */ /* 0x000fe200020006ff */
[----:B------:R-:W-:Y:S01]  /*9e70*/  HADD2.F32 R185, -RZ, R178.H0_H0 ;  /* 0x200000b2ffb97230 */ /* 0x000fe20000004100 */
[----:B------:R-:W-:Y:S01]  /*9e80*/  F2FP.F16.E4M3.UNPACK_B R93, R47 ;  /* 0x0000002fff5d723e */ /* 0x000fe200020006ff */
[----:B------:R-:W-:-:S02]  /*9e90*/  HADD2.F32 R186, -RZ, R97.H0_H0 ;  /* 0x20000061ffba7230 */ /* 0x000fc40000004100 */
[----:B------:R-:W-:Y:S01]  /*9ea0*/  FFMA.FTZ R183, R183, R182, R184 ;  /* 0x000000b6b7b77223 */ /* 0x000fe200000100b8 */
[----:B------:R-:W-:Y:S01]  /*9eb0*/  HADD2.F32 R184, -RZ, R176.H0_H0 ;  /* 0x200000b0ffb87230 */ /* 0x000fe20000004100 */
[----:B------:R-:W-:Y:S01]  /*9ec0*/  F2FP.F16.E4M3.UNPACK_B R182, R45.H1 ;  /* 0x0000002dffb6723e */ /* 0x000fe200030006ff */
[----:B------:R-:W-:Y:S02]  /*9ed0*/  HADD2.F32 R188, -RZ, R93.H0_H0 ;  /* 0x2000005dffbc7230 */ /* 0x000fe40000004100 */
[CC--:B------:R-:W-:Y:S01]  /*9ee0*/  FMUL.FTZ R187, R185.reuse, R186.reuse ;  /* 0x000000bab9bb7220 */ /* 0x0c0fe20000410000 */
[----:B------:R-:W-:Y:S01]  /*9ef0*/  F2FP.F16.E4M3.UNPACK_B R99, R99.H1 ;  /* 0x00000063ff63723e */ /* 0x000fe200030006ff */
[C---:B------:R-:W-:Y:S01]  /*9f00*/  FMUL.FTZ R190, R184.reuse, R186 ;  /* 0x000000bab8be7220 */ /* 0x040fe20000410000 */
[----:B------:R-:W-:Y:S02]  /*9f10*/  HADD2.F32 R189, -RZ, R182.H0_H0 ;  /* 0x200000b6ffbd7230 */ /* 0x000fe40000004100 */
[-C--:B------:R-:W-:Y:S01]  /*9f20*/  FFMA.FTZ R45, R184, R188.reuse, -R187 ;  /* 0x000000bcb82d7223 */ /* 0x080fe200000108bb */
[----:B------:R-:W-:Y:S01]  /*9f30*/  F2FP.F16.E4M3.UNPACK_B R184, R95.H1 ;  /* 0x0000005fffb8723e */ /* 0x000fe200030006ff */
[--C-:B------:R-:W-:Y:S01]  /*9f40*/  HADD2.F32 R186, -RZ, R99.reuse.H0_H0 ;  /* 0x20000063ffba7230 */ /* 0x100fe20000004100 */
[----:B------:R-:W-:Y:S01]  /*9f50*/  F2FP.F16.E4M3.UNPACK_B R187, R47.H1 ;  /* 0x0000002fffbb723e */ /* 0x000fe200030006ff */
[----:B------:R-:W-:Y:S01]  /*9f60*/  FFMA.FTZ R47, R185, R188, R190 ;  /* 0x000000bcb92f7223 */ /* 0x000fe200000100be */
[----:B------:R-:W-:Y:S01]  /*9f70*/  HADD2.F32 R185, -RZ, R99.H1_H1 ;  /* 0x30000063ffb97230 */ /* 0x000fe20000004100 */
[----:B------:R-:W-:Y:S01]  /*9f80*/  F2FP.SATFINITE.E4M3.F32.PACK_AB_MERGE_C R92, R183, R92, RZ ;  /* 0x0000005cb75c723e */ /* 0x000fe200048070ff */
[----:B------:R-:W-:-:S02]  /*9f90*/  HADD2.F32 R95, -RZ, R184.H0_H0 ;  /* 0x200000b8ff5f7230 */ /* 0x000fc40000004100 */
[-C--:B------:R-:W-:Y:S01]  /*9fa0*/  FMUL.FTZ R190, R186, R189.reuse ;  /* 0x000000bdbabe7220 */ /* 0x080fe20000410000 */
[--C-:B------:R-:W-:Y:S01]  /*9fb0*/  HADD2.F32 R188, -RZ, R187.reuse.H0_H0 ;  /* 0x200000bbffbc7230 */ /* 0x100fe20000004100 */
[----:B------:R-:W-:Y:S01]  /*9fc0*/  F2FP.SATFINITE.E4M3.F32.PACK_AB_MERGE_C R94, R192, R198, RZ ;  /* 0x000000c6c05e723e */ /* 0x000fe200048070ff */
[----:B------:R-:W-:Y:S02]  /*9fd0*/  HADD2.F32 R182, -RZ, R182.H1_H1 ;  /* 0x300000b6ffb67230 */ /* 0x000fe40000004100 */
[C---:B------:R-:W-:Y:S01]  /*9fe0*/  FMUL.FTZ R189, R95.reuse, R189 ;  /* 0x000000bd5fbd7220 */ /* 0x040fe20000410000 */
[----:B------:R-:W-:Y:S02]  /*9ff0*/  HADD2.F32 R184, -RZ, R184.H1_H1 ;  /* 0x300000b8ffb87230 */ /* 0x000fe40000004100 */
[-C--:B------:R-:W-:Y:S01]  /*a000*/  FFMA.FTZ R95, R95, R188.reuse, -R190 ;  /* 0x000000bc5f5f7223 */ /* 0x080fe200000108be */
[----:B------:R-:W-:Y:S02]  /*a010*/  HADD2.F32 R187, -RZ, R187.H1_H1 ;  /* 0x300000bbffbb7230 */ /* 0x000fe40000004100 */
[----:B------:R-:W-:Y:S01]  /*a020*/  FFMA.FTZ R99, R186, R188, R189 ;  /* 0x000000bcba637223 */ /* 0x000fe200000100bd */
[-C--:B------:R-:W-:Y:S01]  /*a030*/  FMUL.FTZ R189, R185, R182.reuse ;  /* 0x000000b6b9bd7220 */ /* 0x080fe20000410000 */
[----:B------:R-:W-:Y:S01]  /*a040*/  FMUL.FTZ R182, R184, R182 ;  /* 0x000000b6b8b67220 */ /* 0x000fe20000410000 */
[----:B------:R-:W-:Y:S01]  /*a050*/  HADD2.F32 R178, -RZ, R178.H1_H1 ;  /* 0x300000b2ffb27230 */ /* 0x000fe20000004100 */
[----:B------:R-:W-:Y:S01]  /*a060*/  F2FP.SATFINITE.E4M3.F32.PACK_AB_MERGE_C R56, R181, R56, RZ ;  /* 0x00000038b538723e */ /* 0x000fe200048070ff */
[----:B------:R-:W-:-:S02]  /*a070*/  HADD2.F32 R97, -RZ, R97.H1_H1 ;  /* 0x30000061ff617230 */ /* 0x000fc40000004100 */
[-C--:B------:R-:W-:Y:S01]  /*a080*/  FFMA.FTZ R182, R185, R187.reuse, R182 ;  /* 0x000000bbb9b67223 */ /* 0x080fe200000100b6 */
[----:B------:R-:W-:Y:S02]  /*a090*/  HADD2.F32 R176, -RZ, R176.H1_H1 ;  /* 0x300000b0ffb07230 */ /* 0x000fe40000004100 */
[----:B------:R-:W-:Y:S01]  /*a0a0*/  FFMA.FTZ R184, R184, R187, -R189 ;  /* 0x000000bbb8b87223 */ /* 0x000fe200000108bd */
[----:B------:R-:W-:Y:S02]  /*a0b0*/  HADD2.F32 R93, -RZ, R93.H1_H1 ;  /* 0x3000005dff5d7230 */ /* 0x000fe40000004100 */
[----:B------:R-:W-:Y:S01]  /*a0c0*/  FMUL.FTZ R185, R178, R97 ;  /* 0x00000061b2b97220 */ /* 0x000fe20000410000 */
[----:B------:R-:W-:Y:S01]  /*a0d0*/  F2FP.SATFINITE.E4M3.F32.PACK_AB_MERGE_C R99, R182, R99, RZ ;  /* 0x00000063b663723e */ /* 0x000fe200048070ff */
[----:B------:R-:W-:Y:S01]  /*a0e0*/  FMUL.FTZ R97, R176, R97 ;  /* 0x00000061b0617220 */ /* 0x000fe20000410000 */
[----:B------:R-:W-:Y:S01]  /*a0f0*/  F2FP.SATFINITE.E4M3.F32.PACK_AB_MERGE_C R95, R184, R95, RZ ;  /* 0x0000005fb85f723e */ /* 0x000fe200048070ff */
[-C--:B------:R-:W-:Y:S01]  /*a100*/  FFMA.FTZ R176, R176, R93.reuse, -R185 ;  /* 0x0000005db0b07223 */ /* 0x080fe200000108b9 */
[----:B------:R-:W-:Y:S01]  /*a110*/  F2FP.SATFINITE.E4M3.F32.PACK_AB_MERGE_C R94, R193, R196, R94 ;  /* 0x000000c4c15e723e */ /* 0x000fe2000480705e */
[----:B------:R-:W-:Y:S01]  /*a120*/  FFMA.FTZ R178, R178, R93, R97 ;  /* 0x0000005db2b27223 */ /* 0x000fe20000010061 */
[----:B------:R-:W-:Y:S01]  /*a130*/  F2FP.SATFINITE.E4M3.F32.PACK_AB_MERGE_C R97, R59, R44, R92 ;  /* 0x0000002c3b61723e */ /* 0x000fe2000480705c */
[----:B------:R-:W-:Y:S01]  /*a140*/  IMAD.MOV.U32 R92, RZ, RZ, R58 ;  /* 0x000000ffff5c7224 */ /* 0x000fe200078e003a */
[----:B------:R-:W-:-:S02]  /*a150*/  F2FP.SATFINITE.E4M3.F32.PACK_AB_MERGE_C R93, R57, R46, R56 ;  /* 0x0000002e395d723e */ /* 0x000fc40004807038 */
[----:B------:R-:W-:Y:S02]  /*a160*/  F2FP.SATFINITE.E4M3.F32.PACK_AB_MERGE_C R95, R176, R45, R95 ;  /* 0x0000002db05f723e */ /* 0x000fe4000480705f */
[----:B------:R-:W-:-:S07]  /*a170*/  F2FP.SATFINITE.E4M3.F32.PACK_AB_MERGE_C R99, R178, R47, R99 ;  /* 0x0000002fb263723e */ /* 0x000fce0004807063 */
.L_x_498:
[----:B------:R-:W-:Y:S05]  /*a180*/  BSYNC B3 ;  /* 0x0000000000037941 */ /* 0x000fea0003800000 */
.L_x_497:
[----:B------:R-:W-:-:S13]  /*a190*/  ISETP.GE.AND P4, PT, R180, R156, PT ;  /* 0x0000009cb400720c */ /* 0x000fda0003f86270 */
[--C-:B------:R-:W-:Y:S02]  /*a1a0*/  @!P4 SHF.R.S32.HI R44, RZ, 0x1f, R180.reuse ;  /* 0x0000001fff2cc819 */ /* 0x100fe400000114b4 */
[----:B------:R-:W-:-:S04]  /*a1b0*/  @!P4 IADD3 R47, P5, P6, R120, R142, R180 ;  /* 0x0000008e782fc210 */ /* 0x000fc80007ebe0b4 */
[----:B------:R-:W-:Y:S02]  /*a1c0*/  @!P4 IADD3.X R56, R0, R171, R44, P5, P6 ;  /* 0x000000ab0038c210 */ /* 0x000fe40002fec42c */
[----:B------:R-:W-:-:S04]  /*a1d0*/  IADD3 R44, P5, R179, R126, RZ ;  /* 0x0000007eb32c7210 */ /* 0x000fc80007fbe0ff */
[----:B------:R-:W-:Y:S02]  /*a1e0*/  IADD3.X R45, R177, R127, RZ, P5, !PT ;  /* 0x0000007fb12d7210 */ /* 0x000fe40002ffe4ff */
[----:B------:R-:W-:-:S03]  /*a1f0*/  @!P4 IADD3 R46, P5, R47, R126, RZ ;  /* 0x0000007e2f2ec210 */ /* 0x000fc60007fbe0ff */
[----:B0-----:R0:W-:Y:S02]  /*a200*/  STG.E.128 desc[UR54][R44.64], R92 ;  /* 0x0000005c2c007986 */ /* 0x0011e4000c101d36 */
[----:B------:R-:W-:-:S05]  /*a210*/  @!P4 IMAD.X R47, R56, 0x1, R127, P5 ;  /* 0x00000001382fc824 */ /* 0x000fca00028e067f */
[----:B-1----:R0:W-:Y:S03]  /*a220*/  @!P4 STG.E.128 desc[UR54][R46.64], R96 ;  /* 0x000000602e00c986 */ /* 0x0021e6000c101d36 */
.L_x_496:
[----:B------:R-:W-:Y:S05]  /*a230*/  BSYNC B2 ;  /* 0x0000000000027941 */ /* 0x000fea0003800000 */
.L_x_495:
[----:B------:R-:W-:Y:S01]  /*a240*/  ISETP.NE.AND P4, PT, R35, RZ, PT ;  /* 0x000000ff2300720c */ /* 0x000fe20003f85270 */
[----:B------:R-:W-:-:S12]  /*a250*/  BSSY B2, `(.L_x_499) ;  /* 0x00000f5000027945 */ /* 0x000fd80003800000 */
[----:B------:R-:W-:Y:S05]  /*a260*/  @!P4 BRA `(.L_x_500) ;  /* 0x0000000c00ccc947 */ /* 0x000fea0003800000 */
[----:B0-----:R-:W-:Y:S01]  /*a270*/  SEL R44, R101, R162, !P1 ;  /* 0x000000a2652c7207 */ /* 0x001fe20004800000 */
        /* <DEDUP_REMOVED lines=9> */
[----:B------:R-:W-:-:S04]  /*a310*/  LEA.HI R44, R44, R45, RZ, 0x2 ;  /* 0x0000002d2c2c7211 */ /* 0x000fc800078f10ff */
[----:B------:R-:W-:Y:S02]  /*a320*/  SHF.R.S32.HI R45, RZ, 0x2, R44 ;  /* 0x00000002ff2d7819 */ /* 0x000fe4000001142c */
[----:B------:R-:W-:-:S03]  /*a330*/  LOP3.LUT R44, R224, 0x30, R95, 0xf8, !PT ;  /* 0x00000030e02c7812 */ /* 0x000fc600078ef85f */
[----:B------:R-:W-:Y:S01]  /*a340*/  IMAD R45, R45, 0x2800, R226 ;  /* 0x000028002d2d7824 */ /* 0x000fe200078e02e2 */
[----:B------:R-:W-:-:S05]  /*a350*/  LOP3.LUT R44, R44, R225, RZ, 0x3c, !PT ;  /* 0x000000e12c2c7212 */ /* 0x000fca00078e3cff */
[----:B------:R-:W-:Y:S02]  /*a360*/  IMAD.IADD R44, R45, 0x1, R44 ;  /* 0x000000012d2c7824 */ /* 0x000fe400078e022c */
[C---:B------:R-:W-:Y:S02]  /*a370*/  IMAD R45, R19.reuse, 0x7800, R136 ;  /* 0x00007800132d7824 */ /* 0x040fe400078e0288 */
[----:B------:R-:W-:-:S03]  /*a380*/  IMAD R47, R19, 0x7800, R44 ;  /* 0x00007800132f7824 */ /* 0x000fc600078e022c */
[C---:B------:R-:W-:Y:S01]  /*a390*/  IADD3 R45, R18.reuse, R45, RZ ;  /* 0x0000002d122d7210 */ /* 0x040fe20007ffe0ff */
[----:B------:R-:W-:-:S05]  /*a3a0*/  IMAD.IADD R56, R18, 0x1, R47 ;  /* 0x0000000112387824 */ /* 0x000fca00078e022f */
[----:B------:R-:W0:Y:S04]  /*a3b0*/  LDS.128 R44, [R45+0x24200] ;  /* 0x024200002d2c7984 */ /* 0x000e280000000c00 */
[----:B------:R-:W1:Y:S01]  /*a3c0*/  LDS.128 R56, [R56+0x24200] ;  /* 0x0242000038387984 */ /* 0x000e620000000c00 */
[----:B------:R-:W-:Y:S05]  /*a3d0*/  @P4 BRA `(.L_x_502) ;  /* 0x0000000c00444947 */ /* 0x000fea0003800000 */
[----:B------:R-:W-:Y:S01]  /*a3e0*/  SHF.R.U32.HI R178, RZ, 0x8, R61 ;  /* 0x00000008ffb27819 */ /* 0x000fe2000001163d */
[----:B0-----:R-:W-:Y:S01]  /*a3f0*/  IMAD.MOV.U32 R60, RZ, RZ, R44 ;  /* 0x000000ffff3c7224 */ /* 0x001fe200078e002c */
[--C-:B------:R-:W-:Y:S02]  /*a400*/  SHF.R.U32.HI R177, RZ, 0x8, R51.reuse ;  /* 0x00000008ffb17819 */ /* 0x100fe40000011633 */
[----:B------:R-:W-:Y:S02]  /*a410*/  LOP3.LUT R96, R51, 0xff0000ff, RZ, 0xc0, !PT ;  /* 0xff0000ff33607812 */ /* 0x000fe400078ec0ff */
[----:B------:R-:W-:Y:S02]  /*a420*/  SHF.R.U32.HI R50, RZ, 0x10, R51 ;  /* 0x00000010ff327819 */ /* 0x000fe40000011633 */
[----:B------:R-:W-:Y:S02]  /*a430*/  LOP3.LUT R48, R61, 0xff0000ff, RZ, 0xc0, !PT ;  /* 0xff0000ff3d307812 */ /* 0x000fe400078ec0ff */
[----:B------:R-:W-:Y:S01]  /*a440*/  SHF.R.U32.HI R176, RZ, 0x10, R61 ;  /* 0x00000010ffb07819 */ /* 0x000fe2000001163d */
[----:B-1----:R-:W-:Y:S01]  /*a450*/  IMAD.MOV.U32 R61, RZ, RZ, R56 ;  /* 0x000000ffff3d7224 */ /* 0x002fe200078e0038 */
[----:B------:R-:W-:Y:S01]  /*a460*/  SHF.L.U32 R51, R178, 0x8, RZ ;  /* 0x00000008b2337819 */ /* 0x000fe200000006ff */
[----:B------:R-:W-:Y:S01]  /*a470*/  IMAD.MOV.U32 R56, RZ, RZ, R46 ;  /* 0x000000ffff387224 */ /* 0x000fe200078e002e */
[----:B------:R-:W-:-:S02]  /*a480*/  SHF.R.U32.HI R99, RZ, 0x8, R63 ;  /* 0x00000008ff637819 */ /* 0x000fc4000001163f */
[----:B------:R-:W-:Y:S01]  /*a490*/  LOP3.LUT R48, R48, 0xff00, R51, 0xf8, !PT ;  /* 0x0000ff0030307812 */ /* 0x000fe200078ef833 */
[----:B------:R-:W-:Y:S01]  /*a4a0*/  IMAD.U32 R51, R176, 0x10000, RZ ;  /* 0x00010000b0337824 */ /* 0x000fe200078e00ff */
[----:B------:R-:W-:Y:S02]  /*a4b0*/  LOP3.LUT R62, R63, 0xff0000ff, RZ, 0xc0, !PT ;  /* 0xff0000ff3f3e7812 */ /* 0x000fe400078ec0ff */
[----:B------:R-:W-:Y:S01]  /*a4c0*/  SHF.R.U32.HI R98, RZ, 0x10, R63 ;  /* 0x00000010ff627819 */ /* 0x000fe2000001163f */
[----:B------:R-:W-:Y:S01]  /*a4d0*/  IMAD.SHL.U32 R63, R99, 0x100, RZ ;  /* 0x00000100633f7824 */ /* 0x000fe200078e00ff */
[----:B------:R-:W-:Y:S02]  /*a4e0*/  SHF.R.U32.HI R97, RZ, 0x8, R49 ;  /* 0x00000008ff617819 */ /* 0x000fe40000011631 */
[----:B------:R-:W-:Y:S01]  /*a4f0*/  LOP3.LUT R48, R48, 0xff0000, R51, 0xf8, !PT ;  /* 0x00ff000030307812 */ /* 0x000fe200078ef833 */
[----:B------:R-:W-:Y:S01]  /*a500*/  IMAD.U32 R51, R98, 0x10000, RZ ;  /* 0x0001000062337824 */ /* 0x000fe200078e00ff */
[----:B------:R-:W-:Y:S01]  /*a510*/  SHF.L.U32 R177, R177, 0x8, RZ ;  /* 0x00000008b1b17819 */ /* 0x000fe200000006ff */
[----:B------:R-:W-:Y:S01]  /*a520*/  IMAD.SHL.U32 R97, R97, 0x100, RZ ;  /* 0x0000010061617824 */ /* 0x000fe200078e00ff */
[----:B------:R-:W-:-:S02]  /*a530*/  LOP3.LUT R44, R62, 0xff00, R63, 0xf8, !PT ;  /* 0x0000ff003e2c7812 */ /* 0x000fc400078ef83f */
[----:B------:R-:W-:Y:S02]  /*a540*/  LOP3.LUT R94, R49, 0xff0000ff, RZ, 0xc0, !PT ;  /* 0xff0000ff315e7812 */ /* 0x000fe400078ec0ff */
[----:B------:R-:W-:Y:S02]  /*a550*/  F2FP.F16.E4M3.UNPACK_B R98, R172.H1 ;  /* 0x000000acff62723e */ /* 0x000fe400030006ff */
[----:B------:R-:W-:Y:S02]  /*a560*/  F2FP.F16.E4M3.UNPACK_B R63, R61.H1 ;  /* 0x0000003dff3f723e */ /* 0x000fe400030006ff */
[----:B------:R-:W-:Y:S01]  /*a570*/  F2FP.F16.E4M3.UNPACK_B R62, R60.H1 ;  /* 0x0000003cff3e723e */ /* 0x000fe200030006ff */
[----:B------:R-:W-:Y:S01]  /*a580*/  HADD2.F32 R46, -RZ, R98.H0_H0 ;  /* 0x20000062ff2e7230 */ /* 0x000fe20000004100 */
[----:B------:R-:W-:Y:S02]  /*a590*/  LOP3.LUT R177, R96, 0xff00, R177, 0xf8, !PT ;  /* 0x0000ff0060b17812 */ /* 0x000fe400078ef8b1 */
[----:B------:R-:W-:Y:S01]  /*a5a0*/  LOP3.LUT R99, R94, 0xff00, R97, 0xf8, !PT ;  /* 0x0000ff005e637812 */ /* 0x000fe200078ef861 */
[----:B------:R-:W-:Y:S01]  /*a5b0*/  HADD2.F32 R94, -RZ, R63.H0_H0 ;  /* 0x2000003fff5e7230 */ /* 0x000fe20000004100 */
[----:B------:R-:W-:-:S02]  /*a5c0*/  F2FP.F16.E4M3.UNPACK_B R96, R174.H1 ;  /* 0x000000aeff60723e */ /* 0x000fc400030006ff */
[----:B------:R-:W-:Y:S01]  /*a5d0*/  LOP3.LUT R44, R44, 0xff0000, R51, 0xf8, !PT ;  /* 0x00ff00002c2c7812 */ /* 0x000fe200078ef833 */
[----:B------:R-:W-:Y:S01]  /*a5e0*/  HADD2.F32 R51, -RZ, R62.H0_H0 ;  /* 0x2000003eff337230 */ /* 0x000fe20000004100 */
[----:B------:R-:W-:Y:S01]  /*a5f0*/  SHF.R.U32.HI R49, RZ, 0x10, R49 ;  /* 0x00000010ff317819 */ /* 0x000fe20000011631 */
[----:B------:R-:W-:Y:S01]  /*a600*/  HADD2.F32 R97, -RZ, R96.H0_H0 ;  /* 0x20000060ff617230 */ /* 0x000fe20000004100 */
[----:B------:R-:W-:Y:S01]  /*a610*/  SHF.L.U32 R50, R50, 0x10, RZ ;  /* 0x0000001032327819 */ /* 0x000fe200000006ff */
[CC--:B------:R-:W-:Y:S01]  /*a620*/  FMUL.FTZ R178, R94.reuse, R46.reuse ;  /* 0x0000002e5eb27220 */ /* 0x0c0fe20000410000 */
[----:B------:R-:W-:Y:S01]  /*a630*/  FMUL.FTZ R179, R51, R46 ;  /* 0x0000002e33b37220 */ /* 0x000fe20000410000 */
[----:B------:R-:W-:Y:S01]  /*a640*/  IMAD.U32 R176, R49, 0x10000, RZ ;  /* 0x0001000031b07824 */ /* 0x000fe200078e00ff */
[----:B------:R-:W-:Y:S01]  /*a650*/  LOP3.LUT R46, R177, 0xff0000, R50, 0xf8, !PT ;  /* 0x00ff0000b12e7812 */ /* 0x000fe200078ef832 */
[-C--:B------:R-:W-:Y:S01]  /*a660*/  FFMA.FTZ R50, R51, R97.reuse, -R178 ;  /* 0x0000006133327223 */ /* 0x080fe200000108b2 */
[----:B------:R-:W-:Y:S01]  /*a670*/  FFMA.FTZ R51, R94, R97, R179 ;  /* 0x000000615e337223 */ /* 0x000fe200000100b3 */
[----:B------:R-:W-:Y:S01]  /*a680*/  HADD2.F32 R97, -RZ, R98.H1_H1 ;  /* 0x30000062ff617230 */ /* 0x000fe20000004100 */
[----:B------:R-:W-:Y:S01]  /*a690*/  LOP3.LUT R49, R99, 0xff0000, R176, 0xf8, !PT ;  /* 0x00ff000063317812 */ /* 0x000fe200078ef8b0 */
[----:B------:R-:W-:Y:S01]  /*a6a0*/  HADD2.F32 R99, -RZ, R96.H1_H1 ;  /* 0x30000060ff637230 */ /* 0x000fe20000004100 */
[----:B------:R-:W-:Y:S01]  /*a6b0*/  F2FP.F16.E4M3.UNPACK_B R172, R172 ;  /* 0x000000acffac723e */ /* 0x000fe200020006ff */
[----:B------:R-:W-:Y:S01]  /*a6c0*/  HADD2.F32 R62, -RZ, R62.H1_H1 ;  /* 0x3000003eff3e7230 */ /* 0x000fe20000004100 */
[----:B------:R-:W-:Y:S01]  /*a6d0*/  F2FP.F16.E4M3.UNPACK_B R96, R61 ;  /* 0x0000003dff60723e */ /* 0x000fe200020006ff */
[----:B------:R-:W-:Y:S01]  /*a6e0*/  HADD2.F32 R98, -RZ, R63.H1_H1 ;  /* 0x3000003fff627230 */ /* 0x000fe20000004100 */
[----:B------:R-:W-:Y:S01]  /*a6f0*/  F2FP.F16.E4M3.UNPACK_B R94, R60 ;  /* 0x0000003cff5e723e */ /* 0x000fe200020006ff */
[----:B------:R-:W-:Y:S01]  /*a700*/  HADD2.F32 R176, -RZ, R172.H0_H0 ;  /* 0x200000acffb07230 */ /* 0x000fe20000004100 */
[----:B------:R-:W-:Y:S01]  /*a710*/  F2FP.F16.E4M3.UNPACK_B R174, R174 ;  /* 0x000000aeffae723e */ /* 0x000fe200020006ff */
[-C--:B------:R-:W-:Y:S01]  /*a720*/  FMUL.FTZ R177, R62, R97.reuse ;  /* 0x000000613eb17220 */ /* 0x080fe20000410000 */
[----:B------:R-:W-:Y:S01]  /*a730*/  FMUL.FTZ R61, R98, R97 ;  /* 0x00000061623d7220 */ /* 0x000fe20000410000 */
[----:B------:R-:W-:-:S02]  /*a740*/  HADD2.F32 R97, -RZ, R96.H0_H0 ;  /* 0x20000060ff617230 */ /* 0x000fc40000004100 */
[----:B------:R-:W-:Y:S02]  /*a750*/  HADD2.F32 R63, -RZ, R94.H0_H0 ;  /* 0x2000005eff3f7230 */ /* 0x000fe40000004100 */
[-C--:B------:R-:W-:Y:S01]  /*a760*/  FFMA.FTZ R61, R62, R99.reuse, -R61 ;  /* 0x000000633e3d7223 */ /* 0x080fe2000001083d */
[----:B------:R-:W-:Y:S02]  /*a770*/  HADD2.F32 R62, -RZ, R174.H0_H0 ;  /* 0x200000aeff3e7230 */ /* 0x000fe40000004100 */
[-C--:B------:R-:W-:Y:S01]  /*a780*/  FMUL.FTZ R178, R97, R176.reuse ;  /* 0x000000b061b27220 */ /* 0x080fe20000410000 */
[----:B------:R-:W-:Y:S01]  /*a790*/  FFMA.FTZ R60, R98, R99, R177 ;  /* 0x00000063623c7223 */ /* 0x000fe200000100b1 */
[C---:B------:R-:W-:Y:S01]  /*a7a0*/  FMUL.FTZ R176, R63.reuse, R176 ;  /* 0x000000b03fb07220 */ /* 0x040fe20000410000 */
[----:B------:R-:W-:Y:S02]  /*a7b0*/  HADD2.F32 R177, -RZ, R172.H1_H1 ;  /* 0x300000acffb17230 */ /* 0x000fe40000004100 */
[----:B------:R-:W-:Y:S01]  /*a7c0*/  FFMA.FTZ R63, R63, R62, -R178 ;  /* 0x0000003e3f3f7223 */ /* 0x000fe200000108b2 */
[----:B------:R-:W-:-:S02]  /*a7d0*/  HADD2.F32 R98, -RZ, R96.H1_H1 ;  /* 0x30000060ff627230 */ /* 0x000fc40000004100 */
[----:B------:R-:W-:Y:S01]  /*a7e0*/  FFMA.FTZ R62, R97, R62, R176 ;  /* 0x0000003e613e7223 */ /* 0x000fe200000100b0 */
[----:B------:R-:W-:Y:S01]  /*a7f0*/  HADD2.F32 R94, -RZ, R94.H1_H1 ;  /* 0x3000005eff5e7230 */ /* 0x000fe20000004100 */
[----:B------:R-:W-:Y:S01]  /*a800*/  F2FP.F16.E4M3.UNPACK_B R99, R58.H1 ;  /* 0x0000003aff63723e */ /* 0x000fe200030006ff */
[----:B------:R-:W-:Y:S02]  /*a810*/  HADD2.F32 R97, -RZ, R174.H1_H1 ;  /* 0x300000aeff617230 */ /* 0x000fe40000004100 */
[----:B------:R-:W-:Y:S01]  /*a820*/  FMUL.FTZ R179, R98, R177 ;  /* 0x000000b162b37220 */ /* 0x000fe20000410000 */
[----:B------:R-:W-:Y:S01]  /*a830*/  F2FP.F16.E4M3.UNPACK_B R174, R173.H1 ;  /* 0x000000adffae723e */ /* 0x000fe200030006ff */
[C---:B------:R-:W-:Y:S01]  /*a840*/  FMUL.FTZ R177, R94.reuse, R177 ;  /* 0x000000b15eb17220 */ /* 0x040fe20000410000 */
[----:B------:R-:W-:Y:S01]  /*a850*/  F2FP.F16.E4M3.UNPACK_B R176, R175.H1 ;  /* 0x000000afffb0723e */ /* 0x000fe200030006ff */
[----:B------:R-:W-:Y:S01]  /*a860*/  FFMA.FTZ R94, R94, R97, -R179 ;  /* 0x000000615e5e7223 */ /* 0x000fe200000108b3 */
[----:B------:R-:W-:Y:S01]  /*a870*/  F2FP.F16.E4M3.UNPACK_B R96, R56.H1 ;  /* 0x00000038ff60723e */ /* 0x000fe200030006ff */
[----:B------:R-:W-:-:S02]  /*a880*/  HADD2.F32 R179, -RZ, R174.H0_H0 ;  /* 0x200000aeffb37230 */ /* 0x000fc40000004100 */
[----:B------:R-:W-:Y:S01]  /*a890*/  FFMA.FTZ R97, R98, R97, R177 ;  /* 0x0000006162617223 */ /* 0x000fe200000100b1 */
[--C-:B------:R-:W-:Y:S01]  /*a8a0*/  HADD2.F32 R172, -RZ, R99.reuse.H0_H0 ;  /* 0x20000063ffac7230 */ /* 0x100fe20000004100 */
[----:B------:R-:W-:Y:S01]  /*a8b0*/  F2FP.F16.E4M3.UNPACK_B R173, R173 ;  /* 0x000000adffad723e */ /* 0x000fe200020006ff */
[----:B------:R-:W-:Y:S01]  /*a8c0*/  HADD2.F32 R178, -RZ, R174.H1_H1 ;  /* 0x300000aeffb27230 */ /* 0x000fe20000004100 */
[----:B------:R-:W-:Y:S01]  /*a8d0*/  F2FP.F16.E4M3.UNPACK_B R56, R56 ;  /* 0x00000038ff38723e */ /* 0x000fe200020006ff */
[----:B------:R-:W-:Y:S02]  /*a8e0*/  HADD2.F32 R174, -RZ, R99.H1_H1 ;  /* 0x30000063ffae7230 */ /* 0x000fe40000004100 */
[----:B------:R-:W-:Y:S01]  /*a8f0*/  FMUL.FTZ R181, R172, R179 ;  /* 0x000000b3acb57220 */ /* 0x000fe20000410000 */
[----:B------:R-:W-:Y:S01]  /*a900*/  HADD2.F32 R98, -RZ, R96.H0_H0 ;  /* 0x20000060ff627230 */ /* 0x000fe20000004100 */
[----:B------:R-:W-:Y:S01]  /*a910*/  F2FP.F16.E4M3.UNPACK_B R175, R175 ;  /* 0x000000afffaf723e */ /* 0x000fe200020006ff */
[----:B------:R-:W-:-:S02]  /*a920*/  HADD2.F32 R177, -RZ, R176.H0_H0 ;  /* 0x200000b0ffb17230 */ /* 0x000fc40000004100 */
[----:B------:R-:W-:Y:S01]  /*a930*/  FMUL.FTZ R180, R174, R178 ;  /* 0x000000b2aeb47220 */ /* 0x000fe20000410000 */
[----:B------:R-:W-:Y:S02]  /*a940*/  HADD2.F32 R99, -RZ, R96.H1_H1 ;  /* 0x30000060ff637230 */ /* 0x000fe40000004100 */
[C---:B------:R-:W-:Y:S01]  /*a950*/  FMUL.FTZ R179, R98.reuse, R179 ;  /* 0x000000b362b37220 */ /* 0x040fe20000410000 */
[----:B------:R-:W-:Y:S02]  /*a960*/  HADD2.F32 R176, -RZ, R176.H1_H1 ;  /* 0x300000b0ffb07230 */ /* 0x000fe40000004100 */
[-C--:B------:R-:W-:Y:S01]  /*a970*/  FFMA.FTZ R96, R98, R177.reuse, -R181 ;  /* 0x000000b162607223 */ /* 0x080fe200000108b5 */
[----:B------:R-:W-:Y:S01]  /*a980*/  F2FP.SATFINITE.E4M3.F32.PACK_AB_MERGE_C R50, R61, R50, RZ ;  /* 0x000000323d32723e */ /* 0x000fe200048070ff */
[C---:B------:R-:W-:Y:S01]  /*a990*/  FMUL.FTZ R181, R99.reuse, R178 ;  /* 0x000000b263b57220 */ /* 0x040fe20000410000 */
[----:B------:R-:W-:Y:S01]  /*a9a0*/  FFMA.FTZ R98, R172, R177, R179 ;  /* 0x000000b1ac627223 */ /* 0x000fe200000100b3 */
[----:B------:R-:W-:Y:S01]  /*a9b0*/  FFMA.FTZ R183, R99, R176, -R180 ;  /* 0x000000b063b77223 */ /* 0x000fe200000108b4 */
[----:B------:R-:W-:Y:S01]  /*a9c0*/  F2FP.F16.E4M3.UNPACK_B R99, R58 ;  /* 0x0000003aff63723e */ /* 0x000fe200020006ff */
[----:B------:R-:W-:-:S02]  /*a9d0*/  HADD2.F32 R177, -RZ, R173.H0_H0 ;  /* 0x200000adffb17230 */ /* 0x000fc40000004100 */
[----:B------:R-:W-:Y:S01]  /*a9e0*/  FFMA.FTZ R185, R174, R176, R181 ;  /* 0x000000b0aeb97223 */ /* 0x000fe200000100b5 */
[----:B------:R-:W-:Y:S01]  /*a9f0*/  HADD2.F32 R58, -RZ, R56.H0_H0 ;  /* 0x20000038ff3a7230 */ /* 0x000fe20000004100 */
[----:B------:R-:W-:Y:S01]  /*aa00*/  F2FP.SATFINITE.E4M3.F32.PACK_AB_MERGE_C R183, R183, R96, RZ ;  /* 0x00000060b7b7723e */ /* 0x000fe200048070ff */
[----:B------:R-:W-:Y:S01]  /*aa10*/  HADD2.F32 R172, -RZ, R99.H0_H0 ;  /* 0x20000063ffac7230 */ /* 0x000fe20000004100 */
[----:B------:R-:W-:Y:S01]  /*aa20*/  F2FP.F16.E4M3.UNPACK_B R96, R57 ;  /* 0x00000039ff60723e */ /* 0x000fe200020006ff */
[----:B------:R-:W-:Y:S01]  /*aa30*/  HADD2.F32 R174, -RZ, R173.H1_H1 ;  /* 0x300000adffae7230 */ /* 0x000fe20000004100 */
[----:B------:R-:W-:Y:S01]  /*aa40*/  F2FP.SATFINITE.E4M3.F32.PACK_AB_MERGE_C R185, R185, R98, RZ ;  /* 0x00000062b9b9723e */ /* 0x000fe200048070ff */
[----:B------:R-:W-:Y:S02]  /*aa50*/  HADD2.F32 R99, -RZ, R99.H1_H1 ;  /* 0x30000063ff637230 */ /* 0x000fe40000004100 */
[----:B------:R-:W-:Y:S01]  /*aa60*/  FMUL.FTZ R179, R172, R177 ;  /* 0x000000b1acb37220 */ /* 0x000fe20000410000 */
[----:B------:R-:W-:-:S02]  /*aa70*/  HADD2.F32 R173, -RZ, R175.H0_H0 ;  /* 0x200000afffad7230 */ /* 0x000fc40000004100 */
[C---:B------:R-:W-:Y:S01]  /*aa80*/  FMUL.FTZ R177, R58.reuse, R177 ;  /* 0x000000b13ab17220 */ /* 0x040fe20000410000 */
[----:B------:R-:W-:Y:S02]  /*aa90*/  HADD2.F32 R56, -RZ, R56.H1_H1 ;  /* 0x30000038ff387230 */ /* 0x000fe40000004100 */
[CC--:B------:R-:W-:Y:S01]  /*aaa0*/  FMUL.FTZ R181, R99.reuse, R174.reuse ;  /* 0x000000ae63b57220 */ /* 0x0c0fe20000410000 */
[----:B------:R-:W-:Y:S02]  /*aab0*/  HADD2.F32 R175, -RZ, R175.H1_H1 ;  /* 0x300000afffaf7230 */ /* 0x000fe40000004100 */
[-C--:B------:R-:W-:Y:S01]  /*aac0*/  FFMA.FTZ R179, R58, R173.reuse, -R179 ;  /* 0x000000ad3ab37223 */ /* 0x080fe200000108b3 */
[----:B------:R-:W-:Y:S01]  /*aad0*/  FFMA.FTZ R58, R172, R173, R177 ;  /* 0x000000adac3a7223 */ /* 0x000fe200000100b1 */
[C---:B------:R-:W-:Y:S01]  /*aae0*/  FMUL.FTZ R174, R56.reuse, R174 ;  /* 0x000000ae38ae7220 */ /* 0x040fe20000410000 */
[----:B------:R-:W-:Y:S01]  /*aaf0*/  F2FP.F16.E4M3.UNPACK_B R98, R49 ;  /* 0x00000031ff62723e */ /* 0x000fe200020006ff */
[----:B------:R-:W-:Y:S01]  /*ab00*/  FFMA.FTZ R172, R56, R175, -R181 ;  /* 0x000000af38ac7223 */ /* 0x000fe200000108b5 */
[----:B------:R-:W-:Y:S01]  /*ab10*/  F2FP.SATFINITE.E4M3.F32.PACK_AB_MERGE_C R56, R60, R51, RZ ;  /* 0x000000333c38723e */ /* 0x000fe200048070ff */
[----:B------:R-:W-:Y:S01]  /*ab20*/  FFMA.FTZ R99, R99, R175, R174 ;  /* 0x000000af63637223 */ /* 0x000fe200000100ae */
[----:B------:R-:W-:-:S02]  /*ab30*/  F2FP.F16.E4M3.UNPACK_B R61, R45 ;  /* 0x0000002dff3d723e */ /* 0x000fc400020006ff */
[----:B------:R-:W-:Y:S01]  /*ab40*/  F2FP.SATFINITE.E4M3.F32.PACK_AB_MERGE_C R51, R94, R63, R50 ;  /* 0x0000003f5e33723e */ /* 0x000fe20004807032 */
[----:B------:R-:W-:Y:S01]  /*ab50*/  HADD2.F32 R63, -RZ, R96.H0_H0 ;  /* 0x20000060ff3f7230 */ /* 0x000fe20000004100 */
[----:B------:R-:W-:Y:S01]  /*ab60*/  F2FP.SATFINITE.E4M3.F32.PACK_AB_MERGE_C R56, R97, R62, R56 ;  /* 0x0000003e6138723e */ /* 0x000fe20004807038 */
[----:B------:R-:W-:Y:S01]  /*ab70*/  HADD2.F32 R62, -RZ, R98.H0_H0 ;  /* 0x20000062ff3e7230 */ /* 0x000fe20000004100 */
[----:B------:R-:W-:Y:S01]  /*ab80*/  F2FP.F16.E4M3.UNPACK_B R94, R48 ;  /* 0x00000030ff5e723e */ /* 0x000fe200020006ff */
[--C-:B------:R-:W-:Y:S01]  /*ab90*/  HADD2.F32 R60, -RZ, R61.reuse.H0_H0 ;  /* 0x2000003dff3c7230 */ /* 0x100fe20000004100 */
[----:B------:R-:W-:Y:S01]  /*aba0*/  F2FP.SATFINITE.E4M3.F32.PACK_AB_MERGE_C R50, R172, R179, R183 ;  /* 0x000000b3ac32723e */ /* 0x000fe200048070b7 */
[----:B------:R-:W-:Y:S01]  /*abb0*/  HADD2.F32 R96, -RZ, R96.H1_H1 ;  /* 0x30000060ff607230 */ /* 0x000fe20000004100 */
[----:B------:R-:W-:Y:S01]  /*abc0*/  F2FP.SATFINITE.E4M3.F32.PACK_AB_MERGE_C R58, R99, R58, R185 ;  /* 0x0000003a633a723e */ /* 0x000fe200048070b9 */
[----:B------:R-:W-:Y:S02]  /*abd0*/  HADD2.F32 R97, -RZ, R94.H0_H0 ;  /* 0x2000005eff617230 */ /* 0x000fe40000004100 */
[-C--:B------:R-:W-:Y:S01]  /*abe0*/  FMUL.FTZ R173, R63, R62.reuse ;  /* 0x0000003e3fad7220 */ /* 0x080fe20000410000 */
[----:B------:R-:W-:Y:S01]  /*abf0*/  FMUL.FTZ R172, R60, R62 ;  /* 0x0000003e3cac7220 */ /* 0x000fe20000410000 */
[----:B------:R-:W-:Y:S01]  /*ac00*/  HADD2.F32 R99, -RZ, R98.H1_H1 ;  /* 0x30000062ff637230 */ /* 0x000fe20000004100 */
[----:B------:R-:W-:Y:S01]  /*ac10*/  F2FP.F16.E4M3.UNPACK_B R57, R57.H1 ;  /* 0x00000039ff39723e */ /* 0x000fe200030006ff */
[----:B------:R-:W-:-:S02]  /*ac20*/  HADD2.F32 R62, -RZ, R61.H1_H1 ;  /* 0x3000003dff3e7230 */ /* 0x000fc40000004100 */
[-C--:B------:R-:W-:Y:S01]  /*ac30*/  FFMA.FTZ R60, R60, R97.reuse, -R173 ;  /* 0x000000613c3c7223 */ /* 0x080fe200000108ad */
[----:B------:R-:W-:Y:S01]  /*ac40*/  FFMA.FTZ R61, R63, R97, R172 ;  /* 0x000000613f3d7223 */ /* 0x000fe200000100ac */
[----:B------:R-:W-:Y:S02]  /*ac50*/  HADD2.F32 R97, -RZ, R94.H1_H1 ;  /* 0x3000005eff617230 */ /* 0x000fe40000004100 */
[-C--:B------:R-:W-:Y:S01]  /*ac60*/  FMUL.FTZ R173, R96, R99.reuse ;  /* 0x0000006360ad7220 */ /* 0x080fe20000410000 */
[C---:B------:R-:W-:Y:S01]  /*ac70*/  FMUL.FTZ R99, R62.reuse, R99 ;  /* 0x000000633e637220 */ /* 0x040fe20000410000 */
[----:B------:R-:W-:Y:S01]  /*ac80*/  F2FP.F16.E4M3.UNPACK_B R98, R49.H1 ;  /* 0x00000031ff62723e */ /* 0x000fe200030006ff */
[----:B------:R-:W-:Y:S01]  /*ac90*/  HADD2.F32 R94, -RZ, R57.H0_H0 ;  /* 0x20000039ff5e7230 */ /* 0x000fe20000004100 */
[----:B------:R-:W-:Y:S01]  /*aca0*/  F2FP.F16.E4M3.UNPACK_B R63, R45.H1 ;  /* 0x0000002dff3f723e */ /* 0x000fe200030006ff */
[-C--:B------:R-:W-:Y:S01]  /*acb0*/  FFMA.FTZ R45, R62, R97.reuse, -R173 ;  /* 0x000000613e2d7223 */ /* 0x080fe200000108ad */
[----:B------:R-:W-:Y:S01]  /*acc0*/  FFMA.FTZ R62, R96, R97, R99 ;  /* 0x00000061603e7223 */ /* 0x000fe20000010063 */
[----:B------:R-:W-:Y:S01]  /*acd0*/  F2FP.F16.E4M3.UNPACK_B R48, R48.H1 ;  /* 0x00000030ff30723e */ /* 0x000fe200030006ff */
[----:B------:R-:W-:Y:S01]  /*ace0*/  HADD2.F32 R97, -RZ, R98.H0_H0 ;  /* 0x20000062ff617230 */ /* 0x000fe20000004100 */
[-C--:B------:R-:W-:Y:S01]  /*acf0*/  F2FP.F16.E4M3.UNPACK_B R176, R46.reuse ;  /* 0x0000002effb0723e */ /* 0x080fe200020006ff */
[----:B------:R-:W-:Y:S01]  /*ad00*/  HADD2.F32 R49, -RZ, R63.H0_H0 ;  /* 0x2000003fff317230 */ /* 0x000fe20000004100 */
[----:B------:R-:W-:Y:S01]  /*ad10*/  F2FP.F16.E4M3.UNPACK_B R177, R46.H1 ;  /* 0x0000002effb1723e */ /* 0x000fe200030006ff */
[----:B------:R-:W-:-:S02]  /*ad20*/  HADD2.F32 R96, -RZ, R57.H1_H1 ;  /* 0x30000039ff607230 */ /* 0x000fc40000004100 */
[-C--:B------:R-:W-:Y:S01]  /*ad30*/  FMUL.FTZ R172, R94, R97.reuse ;  /* 0x000000615eac7220 */ /* 0x080fe20000410000 */
[----:B------:R-:W-:Y:S02]  /*ad40*/  HADD2.F32 R99, -RZ, R98.H1_H1 ;  /* 0x30000062ff637230 */ /* 0x000fe40000004100 */
[----:B------:R-:W-:Y:S01]  /*ad50*/  FMUL.FTZ R97, R49, R97 ;  /* 0x0000006131617220 */ /* 0x000fe20000410000 */
[----:B------:R-:W-:Y:S01]  /*ad60*/  HADD2.F32 R63, -RZ, R63.H1_H1 ;  /* 0x3000003fff3f7230 */ /* 0x000fe20000004100 */
[----:B------:R-:W-:Y:S01]  /*ad70*/  F2FP.F16.E4M3.UNPACK_B R173, R44 ;  /* 0x0000002cffad723e */ /* 0x000fe200020006ff */
[--C-:B------:R-:W-:Y:S02]  /*ad80*/  HADD2.F32 R57, -RZ, R48.reuse.H0_H0 ;  /* 0x20000030ff397230 */ /* 0x100fe40000004100 */
[-C--:B------:R-:W-:Y:S01]  /*ad90*/  FMUL.FTZ R174, R96, R99.reuse ;  /* 0x0000006360ae7220 */ /* 0x080fe20000410000 */
[----:B------:R-:W-:Y:S02]  /*ada0*/  HADD2.F32 R98, -RZ, R48.H1_H1 ;  /* 0x30000030ff627230 */ /* 0x000fe40000004100 */
[----:B------:R-:W-:Y:S01]  /*adb0*/  FMUL.FTZ R99, R63, R99 ;  /* 0x000000633f637220 */ /* 0x000fe20000410000 */
[----:B------:R-:W-:-:S02]  /*adc0*/  HADD2.F32 R179, -RZ, R177.H0_H0 ;  /* 0x200000b1ffb37230 */ /* 0x000fc40000004100 */
[-C--:B------:R-:W-:Y:S01]  /*add0*/  FFMA.FTZ R48, R49, R57.reuse, -R172 ;  /* 0x0000003931307223 */ /* 0x080fe200000108ac */
[----:B------:R-:W-:Y:S01]  /*ade0*/  FFMA.FTZ R49, R94, R57, R97 ;  /* 0x000000395e317223 */ /* 0x000fe20000010061 */
[----:B------:R-:W-:Y:S01]  /*adf0*/  F2FP.F16.E4M3.UNPACK_B R97, R59 ;  /* 0x0000003bff61723e */ /* 0x000fe200020006ff */
[-C--:B------:R-:W-:Y:S01]  /*ae00*/  FFMA.FTZ R57, R63, R98.reuse, -R174 ;  /* 0x000000623f397223 */ /* 0x080fe200000108ae */
[----:B------:R-:W-:Y:S01]  /*ae10*/  FFMA.FTZ R94, R96, R98, R99 ;  /* 0x00000062605e7223 */ /* 0x000fe20000010063 */
[----:B------:R-:W-:Y:S01]  /*ae20*/  F2FP.F16.E4M3.UNPACK_B R63, R47 ;  /* 0x0000002fff3f723e */ /* 0x000fe200020006ff */
[----:B------:R-:W-:Y:S01]  /*ae30*/  HADD2.F32 R46, -RZ, R173.H0_H0 ;  /* 0x200000adff2e7230 */ /* 0x000fe20000004100 */
[----:B------:R-:W-:Y:S01]  /*ae40*/  F2FP.F16.E4M3.UNPACK_B R98, R59.H1 ;  /* 0x0000003bff62723e */ /* 0x000fe200030006ff */
[----:B------:R-:W-:Y:S01]  /*ae50*/  HADD2.F32 R99, -RZ, R97.H0_H0 ;  /* 0x20000061ff637230 */ /* 0x000fe20000004100 */
[----:B------:R-:W-:Y:S01]  /*ae60*/  F2FP.F16.E4M3.UNPACK_B R47, R47.H1 ;  /* 0x0000002fff2f723e */ /* 0x000fe200030006ff */
[----:B------:R-:W-:Y:S01]  /*ae70*/  HADD2.F32 R59, -RZ, R63.H0_H0 ;  /* 0x2000003fff3b7230 */ /* 0x000fe20000004100 */
[----:B------:R-:W-:Y:S01]  /*ae80*/  F2FP.F16.E4M3.UNPACK_B R174, R44.H1 ;  /* 0x0000002cffae723e */ /* 0x000fe200030006ff */
[----:B------:R-:W-:Y:S01]  /*ae90*/  HADD2.F32 R44, -RZ, R176.H0_H0 ;  /* 0x200000b0ff2c7230 */ /* 0x000fe20000004100 */
[----:B------:R-:W-:Y:S01]  /*aea0*/  F2FP.SATFINITE.E4M3.F32.PACK_AB_MERGE_C R48, R57, R48, RZ ;  /* 0x000000303930723e */ /* 0x000fe200048070ff */
[----:B------:R-:W-:Y:S01]  /*aeb0*/  HADD2.F32 R172, -RZ, R98.H0_H0 ;  /* 0x20000062ffac7230 */ /* 0x000fe20000004100 */
[----:B------:R-:W-:Y:S01]  /*aec0*/  F2FP.SATFINITE.E4M3.F32.PACK_AB_MERGE_C R49, R94, R49, RZ ;  /* 0x000000315e31723e */ /* 0x000fe200048070ff */
[----:B------:R-:W-:-:S02]  /*aed0*/  HADD2.F32 R96, -RZ, R47.H0_H0 ;  /* 0x2000002fff607230 */ /* 0x000fc40000004100 */
[-C--:B------:R-:W-:Y:S01]  /*aee0*/  FMUL.FTZ R178, R99, R44.reuse ;  /* 0x0000002c63b27220 */ /* 0x080fe20000410000 */
[----:B------:R-:W-:Y:S02]  /*aef0*/  HADD2.F32 R98, -RZ, R98.H1_H1 ;  /* 0x30000062ff627230 */ /* 0x000fe40000004100 */
[----:B------:R-:W-:Y:S01]  /*af00*/  FMUL.FTZ R180, R59, R44 ;  /* 0x0000002c3bb47220 */ /* 0x000fe20000410000 */
[----:B------:R-:W-:Y:S02]  /*af10*/  HADD2.F32 R177, -RZ, R177.H1_H1 ;  /* 0x300000b1ffb17230 */ /* 0x000fe40000004100 */
[-C--:B------:R-:W-:Y:S01]  /*af20*/  FMUL.FTZ R181, R172, R179.reuse ;  /* 0x000000b3acb57220 */ /* 0x080fe20000410000 */
[----:B------:R-:W-:Y:S02]  /*af30*/  HADD2.F32 R47, -RZ, R47.H1_H1 ;  /* 0x3000002fff2f7230 */ /* 0x000fe40000004100 */
[----:B------:R-:W-:Y:S01]  /*af40*/  FMUL.FTZ R179, R96, R179 ;  /* 0x000000b360b37220 */ /* 0x000fe20000410000 */
[----:B------:R-:W-:-:S02]  /*af50*/  HADD2.F32 R175, -RZ, R174.H0_H0 ;  /* 0x200000aeffaf7230 */ /* 0x000fc40000004100 */
[----:B------:R-:W-:Y:S01]  /*af60*/  FFMA.FTZ R44, R59, R46, -R178 ;  /* 0x0000002e3b2c7223 */ /* 0x000fe200000108b2 */
[----:B------:R-:W-:Y:S02]  /*af70*/  HADD2.F32 R97, -RZ, R97.H1_H1 ;  /* 0x30000061ff617230 */ /* 0x000fe40000004100 */
[-C--:B------:R-:W-:Y:S01]  /*af80*/  FMUL.FTZ R178, R98, R177.reuse ;  /* 0x000000b162b27220 */ /* 0x080fe20000410000 */
[----:B------:R-:W-:Y:S02]  /*af90*/  HADD2.F32 R176, -RZ, R176.H1_H1 ;  /* 0x300000b0ffb07230 */ /* 0x000fe40000004100 */
[----:B------:R-:W-:Y:S01]  /*afa0*/  FMUL.FTZ R177, R47, R177 ;  /* 0x000000b12fb17220 */ /* 0x000fe20000410000 */
[----:B------:R-:W-:Y:S02]  /*afb0*/  HADD2.F32 R63, -RZ, R63.H1_H1 ;  /* 0x3000003fff3f7230 */ /* 0x000fe40000004100 */
[----:B------:R-:W-:Y:S01]  /*afc0*/  FFMA.FTZ R181, R96, R175, -R181 ;  /* 0x000000af60b57223 */ /* 0x000fe200000108b5 */
[----:B------:R-:W-:-:S02]  /*afd0*/  HADD2.F32 R174, -RZ, R174.H1_H1 ;  /* 0x300000aeffae7230 */ /* 0x000fc40000004100 */
[----:B------:R-:W-:Y:S01]  /*afe0*/  FFMA.FTZ R179, R172, R175, R179 ;  /* 0x000000afacb37223 */ /* 0x000fe200000100b3 */
[----:B------:R-:W-:Y:S02]  /*aff0*/  HADD2.F32 R96, -RZ, R173.H1_H1 ;  /* 0x300000adff607230 */ /* 0x000fe40000004100 */
[-C--:B------:R-:W-:Y:S01]  /*b000*/  FMUL.FTZ R172, R97, R176.reuse ;  /* 0x000000b061ac7220 */ /* 0x080fe20000410000 */
[----:B------:R-:W-:Y:S01]  /*b010*/  FMUL.FTZ R176, R63, R176 ;  /* 0x000000b03fb07220 */ /* 0x000fe20000410000 */
[-C--:B------:R-:W-:Y:S01]  /*b020*/  FFMA.FTZ R178, R47, R174.reuse, -R178 ;  /* 0x000000ae2fb27223 */ /* 0x080fe200000108b2 */
[----:B------:R-:W-:Y:S01]  /*b030*/  FFMA.FTZ R98, R98, R174, R177 ;  /* 0x000000ae62627223 */ /* 0x000fe200000100b1 */
[----:B------:R-:W-:Y:S01]  /*b040*/  FFMA.FTZ R46, R99, R46, R180 ;  /* 0x0000002e632e7223 */ /* 0x000fe200000100b4 */
[-C--:B------:R-:W-:Y:S01]  /*b050*/  FFMA.FTZ R63, R63, R96.reuse, -R172 ;  /* 0x000000603f3f7223 */ /* 0x080fe200000108ac */
[----:B------:R-:W-:Y:S01]  /*b060*/  FFMA.FTZ R97, R97, R96, R176 ;  /* 0x0000006061617223 */ /* 0x000fe200000100b0 */
[----:B------:R-:W-:-:S02]  /*b070*/  F2FP.SATFINITE.E4M3.F32.PACK_AB_MERGE_C R178, R178, R181, RZ ;  /* 0x000000b5b2b2723e */ /* 0x000fc400048070ff */
[----:B------:R-:W-:Y:S02]  /*b080*/  F2FP.SATFINITE.E4M3.F32.PACK_AB_MERGE_C R98, R98, R179, RZ ;  /* 0x000000b36262723e */ /* 0x000fe400048070ff */
[----:B------:R-:W-:Y:S01]  /*b090*/  F2FP.SATFINITE.E4M3.F32.PACK_AB_MERGE_C R47, R63, R44, R178 ;  /* 0x0000002c3f2f723e */ /* 0x000fe200048070b2 */
[----:B------:R-:W-:Y:S01]  /*b0a0*/  IMAD.MOV.U32 R44, RZ, RZ, R51 ;  /* 0x000000ffff2c7224 */ /* 0x000fe200078e0033 */
[----:B------:R-:W-:Y:S01]  /*b0b0*/  F2FP.SATFINITE.E4M3.F32.PACK_AB_MERGE_C R59, R97, R46, R98 ;  /* 0x0000002e613b723e */ /* 0x000fe20004807062 */
[----:B------:R-:W-:Y:S01]  /*b0c0*/  IMAD.MOV.U32 R46, RZ, RZ, R50 ;  /* 0x000000ffff2e7224 */ /* 0x000fe200078e0032 */
[----:B------:R-:W-:Y:S02]  /*b0d0*/  F2FP.SATFINITE.E4M3.F32.PACK_AB_MERGE_C R45, R45, R60, R48 ;  /* 0x0000003c2d2d723e */ /* 0x000fe40004807030 */
[----:B------:R-:W-:-:S07]  /*b0e0*/  F2FP.SATFINITE.E4M3.F32.PACK_AB_MERGE_C R57, R62, R61, R49 ;  /* 0x0000003d3e39723e */ /* 0x000fce0004807031 */
.L_x_502:
[----:B------:R-:W-:Y:S05]  /*b0f0*/  BSYNC B3 ;  /* 0x0000000000037941 */ /* 0x000fea0003800000 */
.L_x_501:
[----:B------:R-:W-:-:S13]  /*b100*/  ISETP.GE.AND P4, PT, R95, R156, PT ;  /* 0x0000009c5f00720c */ /* 0x000fda0003f86270 */
[--C-:B------:R-:W-:Y:S02]  /*b110*/  @!P4 SHF.R.S32.HI R48, RZ, 0x1f, R95.reuse ;  /* 0x0000001fff30c819 */ /* 0x100fe4000001145f */
[----:B------:R-:W-:-:S04]  /*b120*/  @!P4 IADD3 R51, P5, P6, R120, R142, R95 ;  /* 0x0000008e7833c210 */ /* 0x000fc80007ebe05f */
[----:B------:R-:W-:Y:S02]  /*b130*/  @!P4 IADD3.X R60, R0, R171, R48, P5, P6 ;  /* 0x000000ab003cc210 */ /* 0x000fe40002fec430 */
[----:B------:R-:W-:-:S05]  /*b140*/  IADD3 R48, P5, R93, R126, RZ ;  /* 0x0000007e5d307210 */ /* 0x000fca0007fbe0ff */
[----:B------:R-:W-:Y:S01]  /*b150*/  IMAD.X R49, R92, 0x1, R127, P5 ;  /* 0x000000015c317824 */ /* 0x000fe200028e067f */
[----:B------:R-:W-:-:S04]  /*b160*/  @!P4 IADD3 R50, P5, R51, R126, RZ ;  /* 0x0000007e3332c210 */ /* 0x000fc80007fbe0ff */
[----:B------:R-:W-:Y:S01]  /*b170*/  @!P4 IADD3.X R51, R60, R127, RZ, P5, !PT ;  /* 0x0000007f3c33c210 */ /* 0x000fe20002ffe4ff */
[----:B0-----:R3:W-:Y:S04]  /*b180*/  STG.E.128 desc[UR54][R48.64], R44 ;  /* 0x0000002c30007986 */ /* 0x0017e8000c101d36 */
[----:B-1----:R3:W-:Y:S04]  /*b190*/  @!P4 STG.E.128 desc[UR54][R50.64], R56 ;  /* 0x000000383200c986 */ /* 0x0027e8000c101d36 */
.L_x_500:
[----:B------:R-:W-:Y:S05]  /*b1a0*/  BSYNC B2 ;  /* 0x0000000000027941 */ /* 0x000fea0003800000 */
.L_x_499:
[----:B------:R-:W-:-:S13]  /*b1b0*/  ISETP.NE.AND P4, PT, R36, RZ, PT ;  /* 0x000000ff2400720c */ /* 0x000fda0003f85270 */
[----:B------:R-:W-:Y:S05]  /*b1c0*/  @!P4 BRA `(.L_x_494) ;  /* 0x0000000c00e0c947 */ /* 0x000fea0003800000 */
[----:B0--3--:R-:W3:Y:S01]  /*b1d0*/  LDL R44, [R1] ;  /* 0x00000000012c7983 */ /* 0x009ee20000100800 */
[----:B------:R-:W-:Y:S01]  /*b1e0*/  IADD3 R57, P4, P5, R120, R142, R29 ;  /* 0x0000008e78397210 */ /* 0x000fe20007d9e01d */
[----:B------:R-:W-:Y:S03]  /*b1f0*/  BSSY B2, `(.L_x_503) ;  /* 0x00000eb000027945 */ /* 0x000fe60003800000 */
[----:B------:R-:W-:Y:S02]  /*b200*/  IADD3.X R56, R0, R171, R32, P4, P5 ;  /* 0x000000ab00387210 */ /* 0x000fe400027ea420 */
[----:B------:R-:W-:Y:S02]  /*b210*/  ISETP.GE.AND P4, PT, R222, R135, PT ;  /* 0x00000087de00720c */ /* 0x000fe40003f86270 */
[----:B---3--:R-:W-:-:S04]  /*b220*/  LOP3.LUT P6, RZ, R44, 0x1, RZ, 0xc0, !PT ;  /* 0x000000012cff7812 */ /* 0x008fc800078cc0ff */
[----:B------:R-:W-:-:S04]  /*b230*/  SEL R44, R101, R162, !P6 ;  /* 0x000000a2652c7207 */ /* 0x000fc80007000000 */
[----:B------:R-:W-:-:S04]  /*b240*/  SHF.R.S32.HI R45, RZ, 0x1f, R44 ;  /* 0x0000001fff2d7819 */ /* 0x000fc8000001142c */
[----:B------:R-:W-:-:S04]  /*b250*/  LEA.HI R45, R45, R44, RZ, 0x5 ;  /* 0x0000002c2d2d7211 */ /* 0x000fc800078f28ff */
        /* <DEDUP_REMOVED lines=10> */
[----:B------:R-:W-:Y:S02]  /*b300*/  IMAD R47, R19, 0x7800, R44 ;  /* 0x00007800132f7824 */ /* 0x000fe400078e022c */
[----:B------:R-:W-:-:S03]  /*b310*/  IMAD.IADD R45, R18, 0x1, R45 ;  /* 0x00000001122d7824 */ /* 0x000fc600078e022d */
[----:B------:R-:W-:-:S03]  /*b320*/  IADD3 R48, R18, R47, RZ ;  /* 0x0000002f12307210 */ /* 0x000fc60007ffe0ff */
[----:B------:R-:W0:Y:S04]  /*b330*/  LDS.128 R44, [R45+0x24200] ;  /* 0x024200002d2c7984 */ /* 0x000e280000000c00 */
[----:B------:R-:W1:Y:S01]  /*b340*/  LDS.128 R48, [R48+0x24200] ;  /* 0x0242000030307984 */ /* 0x000e620000000c00 */
[----:B------:R-:W-:Y:S05]  /*b350*/  @P4 BRA `(.L_x_504) ;  /* 0x0000000c00504947 */ /* 0x000fea0003800000 */
[--C-:B------:R-:W-:Y:S01]  /*b360*/  SHF.R.U32.HI R93, RZ, 0x8, R89.reuse ;  /* 0x00000008ff5d7819 */ /* 0x100fe20000011659 */
[----:B0-----:R-:W-:Y:S01]  /*b370*/  IMAD.MOV.U32 R58, RZ, RZ, R44 ;  /* 0x000000ffff3a7224 */ /* 0x001fe200078e002c */
[----:B------:R-:W-:Y:S01]  /*b380*/  SHF.R.U32.HI R95, RZ, 0x10, R89 ;  /* 0x00000010ff5f7819 */ /* 0x000fe20000011659 */
[----:B-1----:R-:W-:Y:S01]  /*b390*/  IMAD.MOV.U32 R60, RZ, RZ, R48 ;  /* 0x000000ffff3c7224 */ /* 0x002fe200078e0030 */
[----:B------:R-:W-:Y:S01]  /*b3a0*/  LOP3.LUT R61, R89, 0xff0000ff, RZ, 0xc0, !PT ;  /* 0xff0000ff593d7812 */ /* 0x000fe200078ec0ff */
[----:B------:R-:W-:Y:S01]  /*b3b0*/  IMAD.MOV.U32 R52, RZ, RZ, R45 ;  /* 0x000000ffff347224 */ /* 0x000fe200078e002d */
[----:B------:R-:W-:Y:S02]  /*b3c0*/  SHF.R.U32.HI R89, RZ, 0x8, R91 ;  /* 0x00000008ff597819 */ /* 0x000fe4000001165b */
[----:B------:R-:W-:Y:S02]  /*b3d0*/  SHF.L.U32 R44, R93, 0x8, RZ ;  /* 0x000000085d2c7819 */ /* 0x000fe400000006ff */
[----:B------:R-:W-:-:S02]  /*b3e0*/  SHF.R.U32.HI R92, RZ, 0x10, R53 ;  /* 0x00000010ff5c7819 */ /* 0x000fc40000011635 */
[----:B------:R-:W-:Y:S01]  /*b3f0*/  LOP3.LUT R61, R61, 0xff00, R44, 0xf8, !PT ;  /* 0x0000ff003d3d7812 */ /* 0x000fe200078ef82c */
[----:B------:R-:W-:Y:S01]  /*b400*/  IMAD.SHL.U32 R44, R89, 0x100, RZ ;  /* 0x00000100592c7824 */ /* 0x000fe200078e00ff */
[----:B------:R-:W-:Y:S02]  /*b410*/  SHF.R.U32.HI R88, RZ, 0x8, R53 ;  /* 0x00000008ff587819 */ /* 0x000fe40000011635 */
[----:B------:R-:W-:Y:S01]  /*b420*/  LOP3.LUT R54, R53, 0xff0000ff, RZ, 0xc0, !PT ;  /* 0xff0000ff35367812 */ /* 0x000fe200078ec0ff */
[----:B------:R-:W-:Y:S01]  /*b430*/  IMAD.MOV.U32 R53, RZ, RZ, R46 ;  /* 0x000000ffff357224 */ /* 0x000fe200078e002e */
[----:B------:R-:W-:Y:S01]  /*b440*/  SHF.R.U32.HI R94, RZ, 0x10, R91 ;  /* 0x00000010ff5e7819 */ /* 0x000fe2000001165b */
[----:B------:R-:W-:Y:S01]  /*b450*/  IMAD.U32 R46, R95, 0x10000, RZ ;  /* 0x000100005f2e7824 */ /* 0x000fe200078e00ff */
[----:B------:R-:W-:Y:S01]  /*b460*/  LOP3.LUT R63, R91, 0xff0000ff, RZ, 0xc0, !PT ;  /* 0xff0000ff5b3f7812 */ /* 0x000fe200078ec0ff */
[----:B------:R-:W-:Y:S01]  /*b470*/  IMAD.SHL.U32 R45, R88, 0x100, RZ ;  /* 0x00000100582d7824 */ /* 0x000fe200078e00ff */
[----:B------:R-:W-:-:S02]  /*b480*/  SHF.R.U32.HI R62, RZ, 0x8, R55 ;  /* 0x00000008ff3e7819 */ /* 0x000fc40000011637 */
[----:B------:R-:W-:Y:S01]  /*b490*/  LOP3.LUT R63, R63, 0xff00, R44, 0xf8, !PT ;  /* 0x0000ff003f3f7812 */ /* 0x000fe200078ef82c */
[----:B------:R-:W-:Y:S01]  /*b4a0*/  IMAD.U32 R44, R94, 0x10000, RZ ;  /* 0x000100005e2c7824 */ /* 0x000fe200078e00ff */
[----:B------:R-:W-:Y:S02]  /*b4b0*/  SHF.R.U32.HI R90, RZ, 0x10, R55 ;  /* 0x00000010ff5a7819 */ /* 0x000fe40000011637 */
[----:B------:R-:W-:Y:S02]  /*b4c0*/  SHF.L.U32 R48, R62, 0x8, RZ ;  /* 0x000000083e307819 */ /* 0x000fe400000006ff */
[----:B------:R-:W-:Y:S02]  /*b4d0*/  LOP3.LUT R46, R61, 0xff0000, R46, 0xf8, !PT ;  /* 0x00ff00003d2e7812 */ /* 0x000fe400078ef82e */
[----:B------:R-:W-:Y:S02]  /*b4e0*/  LOP3.LUT R55, R55, 0xff0000ff, RZ, 0xc0, !PT ;  /* 0xff0000ff37377812 */ /* 0x000fe400078ec0ff */
[----:B------:R-:W-:-:S02]  /*b4f0*/  F2FP.F16.E4M3.UNPACK_B R89, R170.H1 ;  /* 0x000000aaff59723e */ /* 0x000fc400030006ff */
[----:B------:R-:W-:Y:S02]  /*b500*/  F2FP.F16.E4M3.UNPACK_B R62, R60.H1 ;  /* 0x0000003cff3e723e */ /* 0x000fe400030006ff */
[----:B------:R-:W-:Y:S02]  /*b510*/  F2FP.F16.E4M3.UNPACK_B R61, R58.H1 ;  /* 0x0000003aff3d723e */ /* 0x000fe400030006ff */
[----:B------:R-:W-:Y:S02]  /*b520*/  LOP3.LUT R44, R63, 0xff0000, R44, 0xf8, !PT ;  /* 0x00ff00003f2c7812 */ /* 0x000fe400078ef82c */
[----:B------:R-:W-:Y:S01]  /*b530*/  LOP3.LUT R91, R54, 0xff00, R45, 0xf8, !PT ;  /* 0x0000ff00365b7812 */ /* 0x000fe200078ef82d */
[----:B------:R-:W-:Y:S01]  /*b540*/  HADD2.F32 R45, -RZ, R89.H0_H0 ;  /* 0x20000059ff2d7230 */ /* 0x000fe20000004100 */
[----:B------:R-:W-:Y:S01]  /*b550*/  LOP3.LUT R93, R55, 0xff00, R48, 0xf8, !PT ;  /* 0x0000ff00375d7812 */ /* 0x000fe200078ef830 */
[----:B------:R-:W-:Y:S01]  /*b560*/  HADD2.F32 R55, -RZ, R62.H0_H0 ;  /* 0x2000003eff377230 */ /* 0x000fe20000004100 */
[----:B------:R-:W-:Y:S01]  /*b570*/  F2FP.F16.E4M3.UNPACK_B R63, R168.H1 ;  /* 0x000000a8ff3f723e */ /* 0x000fe200030006ff */
[----:B------:R-:W-:Y:S01]  /*b580*/  HADD2.F32 R54, -RZ, R61.H0_H0 ;  /* 0x2000003dff367230 */ /* 0x000fe20000004100 */
[----:B------:R-:W-:Y:S01]  /*b590*/  SHF.L.U32 R90, R90, 0x10, RZ ;  /* 0x000000105a5a7819 */ /* 0x000fe200000006ff */
[----:B------:R-:W-:-:S02]  /*b5a0*/  IMAD.U32 R48, R92, 0x10000, RZ ;  /* 0x000100005c307824 */ /* 0x000fc400078e00ff */
[-C--:B------:R-:W-:Y:S01]  /*b5b0*/  FMUL.FTZ R95, R55, R45.reuse ;  /* 0x0000002d375f7220 */ /* 0x080fe20000410000 */
[----:B------:R-:W-:Y:S02]  /*b5c0*/  HADD2.F32 R88, -RZ, R63.H0_H0 ;  /* 0x2000003fff587230 */ /* 0x000fe40000004100 */
[C---:B------:R-:W-:Y:S01]  /*b5d0*/  FMUL.FTZ R92, R54.reuse, R45 ;  /* 0x0000002d365c7220 */ /* 0x040fe20000410000 */
[----:B------:R-:W-:Y:S01]  /*b5e0*/  LOP3.LUT R45, R93, 0xff0000, R90, 0xf8, !PT ;  /* 0x00ff00005d2d7812 */ /* 0x000fe200078ef85a */
[----:B------:R-:W-:Y:S01]  /*b5f0*/  HADD2.F32 R61, -RZ, R61.H1_H1 ;  /* 0x3000003dff3d7230 */ /* 0x000fe20000004100 */
[----:B------:R-:W-:Y:S01]  /*b600*/  F2FP.F16.E4M3.UNPACK_B R170, R170 ;  /* 0x000000aaffaa723e */ /* 0x000fe200020006ff */
[-C--:B------:R-:W-:Y:S01]  /*b610*/  FFMA.FTZ R54, R54, R88.reuse, -R95 ;  /* 0x0000005836367223 */ /* 0x080fe2000001085f */
[----:B------:R-:W-:Y:S01]  /*b620*/  FFMA.FTZ R55, R55, R88, R92 ;  /* 0x0000005837377223 */ /* 0x000fe2000001005c */
[----:B------:R-:W-:Y:S01]  /*b630*/  HADD2.F32 R88, -RZ, R89.H1_H1 ;  /* 0x30000059ff587230 */ /* 0x000fe20000004100 */
[----:B------:R-:W-:Y:S01]  /*b640*/  F2FP.F16.E4M3.UNPACK_B R168, R168 ;  /* 0x000000a8ffa8723e */ /* 0x000fe200020006ff */
[----:B------:R-:W-:Y:S01]  /*b650*/  HADD2.F32 R89, -RZ, R62.H1_H1 ;  /* 0x3000003eff597230 */ /* 0x000fe20000004100 */
[----:B------:R-:W-:Y:S01]  /*b660*/  F2FP.F16.E4M3.UNPACK_B R62, R60 ;  /* 0x0000003cff3e723e */ /* 0x000fe200020006ff */
[----:B------:R-:W-:Y:S01]  /*b670*/  HADD2.F32 R90, -RZ, R63.H1_H1 ;  /* 0x3000003fff5a7230 */ /* 0x000fe20000004100 */
[----:B------:R-:W-:Y:S01]  /*b680*/  F2FP.F16.E4M3.UNPACK_B R63, R58 ;  /* 0x0000003aff3f723e */ /* 0x000fe200020006ff */
[-C--:B------:R-:W-:Y:S01]  /*b690*/  FMUL.FTZ R92, R61, R88.reuse ;  /* 0x000000583d5c7220 */ /* 0x080fe20000410000 */
[----:B------:R-:W-:Y:S01]  /*b6a0*/  FMUL.FTZ R58, R89, R88 ;  /* 0x00000058593a7220 */ /* 0x000fe20000410000 */
[----:B------:R-:W-:Y:S01]  /*b6b0*/  HADD2.F32 R93, -RZ, R170.H0_H0 ;  /* 0x200000aaff5d7230 */ /* 0x000fe20000004100 */
[----:B------:R-:W-:Y:S01]  /*b6c0*/  LOP3.LUT R48, R91, 0xff0000, R48, 0xf8, !PT ;  /* 0x00ff00005b307812 */ /* 0x000fe200078ef830 */
        /* <DEDUP_REMOVED lines=8> */
[----:B------:R-:W-:-:S02]  /*b750*/  HADD2.F32 R89, -RZ, R62.H1_H1 ;  /* 0x3000003eff597230 */ /* 0x000fc40000004100 */
[-C--:B------:R-:W-:Y:S01]  /*b760*/  FFMA.FTZ R60, R60, R91.reuse, -R95 ;  /* 0x0000005b3c3c7223 */ /* 0x080fe2000001085f */
[----:B------:R-:W-:Y:S02]  /*b770*/  HADD2.F32 R63, -RZ, R63.H1_H1 ;  /* 0x3000003fff3f7230 */ /* 0x000fe40000004100 */
[----:B------:R-:W-:Y:S01]  /*b780*/  FFMA.FTZ R62, R88, R91, R93 ;  /* 0x0000005b583e7223 */ /* 0x000fe2000001005d */
[----:B------:R-:W-:Y:S02]  /*b790*/  HADD2.F32 R168, -RZ, R168.H1_H1 ;  /* 0x300000a8ffa87230 */ /* 0x000fe40000004100 */
[-C--:B------:R-:W-:Y:S01]  /*b7a0*/  FMUL.FTZ R88, R89, R170.reuse ;  /* 0x000000aa59587220 */ /* 0x080fe20000410000 */
[----:B------:R-:W-:Y:S01]  /*b7b0*/  F2FP.F16.E4M3.UNPACK_B R90, R169.H1 ;  /* 0x000000a9ff5a723e */ /* 0x000fe200030006ff */
[C---:B------:R-:W-:Y:S01]  /*b7c0*/  FMUL.FTZ R170, R63.reuse, R170 ;  /* 0x000000aa3faa7220 */ /* 0x040fe20000410000 */
[----:B------:R-:W-:Y:S01]  /*b7d0*/  F2FP.F16.E4M3.UNPACK_B R91, R50.H1 ;  /* 0x00000032ff5b723e */ /* 0x000fe200030006ff */
[----:B------:R-:W-:Y:S01]  /*b7e0*/  FFMA.FTZ R63, R63, R168, -R88 ;  /* 0x000000a83f3f7223 */ /* 0x000fe20000010858 */
[----:B------:R-:W-:Y:S01]  /*b7f0*/  F2FP.F16.E4M3.UNPACK_B R93, R167.H1 ;  /* 0x000000a7ff5d723e */ /* 0x000fe200030006ff */
[--C-:B------:R-:W-:Y:S01]  /*b800*/  HADD2.F32 R97, -RZ, R90.reuse.H0_H0 ;  /* 0x2000005aff617230 */ /* 0x100fe20000004100 */
[----:B------:R-:W-:Y:S01]  /*b810*/  F2FP.F16.E4M3.UNPACK_B R88, R53.H1 ;  /* 0x00000035ff58723e */ /* 0x000fe200030006ff */
[--C-:B------:R-:W-:Y:S01]  /*b820*/  HADD2.F32 R92, -RZ, R91.reuse.H0_H0 ;  /* 0x2000005bff5c7230 */ /* 0x100fe20000004100 */
[----:B------:R-:W-:Y:S01]  /*b830*/  F2FP.F16.E4M3.UNPACK_B R169, R169 ;  /* 0x000000a9ffa9723e */ /* 0x000fe200020006ff */
[----:B------:R-:W-:Y:S01]  /*b840*/  HADD2.F32 R94, -RZ, R90.H1_H1 ;  /* 0x3000005aff5e7230 */ /* 0x000fe20000004100 */
[----:B------:R-:W-:Y:S01]  /*b850*/  F2FP.F16.E4M3.UNPACK_B R53, R53 ;  /* 0x00000035ff35723e */ /* 0x000fe200020006ff */
[----:B------:R-:W-:-:S02]  /*b860*/  HADD2.F32 R91, -RZ, R91.H1_H1 ;  /* 0x3000005bff5b7230 */ /* 0x000fc40000004100 */
[----:B------:R-:W-:Y:S01]  /*b870*/  FMUL.FTZ R99, R92, R97 ;  /* 0x000000615c637220 */ /* 0x000fe20000410000 */
[--C-:B------:R-:W-:Y:S01]  /*b880*/  HADD2.F32 R90, -RZ, R88.reuse.H0_H0 ;  /* 0x20000058ff5a7230 */ /* 0x100fe20000004100 */
[----:B------:R-:W-:Y:S01]  /*b890*/  F2FP.F16.E4M3.UNPACK_B R167, R167 ;  /* 0x000000a7ffa7723e */ /* 0x000fe200020006ff */
[--C-:B------:R-:W-:Y:S02]  /*b8a0*/  HADD2.F32 R95, -RZ, R93.reuse.H0_H0 ;  /* 0x2000005dff5f7230 */ /* 0x100fe40000004100 */
[----:B------:R-:W-:Y:S01]  /*b8b0*/  FMUL.FTZ R173, R91, R94 ;  /* 0x0000005e5bad7220 */ /* 0x000fe20000410000 */
[----:B------:R-:W-:Y:S02]  /*b8c0*/  HADD2.F32 R88, -RZ, R88.H1_H1 ;  /* 0x30000058ff587230 */ /* 0x000fe40000004100 */
[C---:B------:R-:W-:Y:S01]  /*b8d0*/  FMUL.FTZ R97, R90.reuse, R97 ;  /* 0x000000615a617220 */ /* 0x040fe20000410000 */
[----:B------:R-:W-:Y:S02]  /*b8e0*/  HADD2.F32 R93, -RZ, R93.H1_H1 ;  /* 0x3000005dff5d7230 */ /* 0x000fe40000004100 */
[-C--:B------:R-:W-:Y:S01]  /*b8f0*/  FFMA.FTZ R99, R90, R95.reuse, -R99 ;  /* 0x0000005f5a637223 */ /* 0x080fe20000010863 */
[----:B------:R-:W-:Y:S01]  /*b900*/  F2FP.SATFINITE.E4M3.F32.PACK_AB_MERGE_C R54, R61, R54, RZ ;  /* 0x000000363d36723e */ /* 0x000fe200048070ff */
[----:B------:R-:W-:Y:S01]  /*b910*/  FMUL.FTZ R90, R88, R94 ;  /* 0x0000005e585a7220 */ /* 0x000fe20000410000 */
[----:B------:R-:W-:Y:S01]  /*b920*/  FFMA.FTZ R97, R92, R95, R97 ;  /* 0x0000005f5c617223 */ /* 0x000fe20000010061 */
[-C--:B------:R-:W-:Y:S01]  /*b930*/  FFMA.FTZ R94, R88, R93.reuse, -R173 ;  /* 0x0000005d585e7223 */ /* 0x080fe200000108ad */
[----:B------:R-:W-:Y:S01]  /*b940*/  F2FP.F16.E4M3.UNPACK_B R88, R50 ;  /* 0x00000032ff58723e */ /* 0x000fe200020006ff */
[----:B------:R-:W-:Y:S01]  /*b950*/  FFMA.FTZ R96, R91, R93, R90 ;  /* 0x0000005d5b607223 */ /* 0x000fe2000001005a */
[----:B------:R-:W-:-:S02]  /*b960*/  HADD2.F32 R93, -RZ, R169.H0_H0 ;  /* 0x200000a9ff5d7230 */ /* 0x000fc40000004100 */
[----:B------:R-:W-:Y:S01]  /*b970*/  FFMA.FTZ R89, R89, R168, R170 ;  /* 0x000000a859597223 */ /* 0x000fe200000100aa */
[----:B------:R-:W-:Y:S01]  /*b980*/  HADD2.F32 R50, -RZ, R53.H0_H0 ;  /* 0x20000035ff327230 */ /* 0x000fe20000004100 */
[----:B------:R-:W-:Y:S01]  /*b990*/  F2FP.SATFINITE.E4M3.F32.PACK_AB_MERGE_C R58, R58, R55, RZ ;  /* 0x000000373a3a723e */ /* 0x000fe200048070ff */
[--C-:B------:R-:W-:Y:S01]  /*b9a0*/  HADD2.F32 R90, -RZ, R88.reuse.H0_H0 ;  /* 0x20000058ff5a7230 */ /* 0x100fe20000004100 */
[----:B------:R-:W-:Y:S01]  /*b9b0*/  F2FP.F16.E4M3.UNPACK_B R61, R49 ;  /* 0x00000031ff3d723e */ /* 0x000fe200020006ff */
[----:B------:R-:W-:Y:S01]  /*b9c0*/  HADD2.F32 R91, -RZ, R167.H0_H0 ;  /* 0x200000a7ff5b7230 */ /* 0x000fe20000004100 */
[----:B------:R-:W-:Y:S01]  /*b9d0*/  F2FP.SATFINITE.E4M3.F32.PACK_AB_MERGE_C R55, R63, R60, R54 ;  /* 0x0000003c3f37723e */ /* 0x000fe20004807036 */
[----:B------:R-:W-:Y:S02]  /*b9e0*/  HADD2.F32 R169, -RZ, R169.H1_H1 ;  /* 0x300000a9ffa97230 */ /* 0x000fe40000004100 */
[----:B------:R-:W-:Y:S01]  /*b9f0*/  FMUL.FTZ R95, R90, R93 ;  /* 0x0000005d5a5f7220 */ /* 0x000fe20000410000 */
[----:B------:R-:W-:-:S02]  /*ba00*/  HADD2.F32 R88, -RZ, R88.H1_H1 ;  /* 0x30000058ff587230 */ /* 0x000fc40000004100 */
[C---:B------:R-:W-:Y:S01]  /*ba10*/  FMUL.FTZ R93, R50.reuse, R93 ;  /* 0x0000005d325d7220 */ /* 0x040fe20000410000 */
[----:B------:R-:W-:Y:S02]  /*ba20*/  HADD2.F32 R53, -RZ, R53.H1_H1 ;  /* 0x30000035ff357230 */ /* 0x000fe40000004100 */
[----:B------:R-:W-:Y:S01]  /*ba30*/  FFMA.FTZ R95, R50, R91, -R95 ;  /* 0x0000005b325f7223 */ /* 0x000fe2000001085f */
[----:B------:R-:W-:Y:S02]  /*ba40*/  HADD2.F32 R167, -RZ, R167.H1_H1 ;  /* 0x300000a7ffa77230 */ /* 0x000fe40000004100 */
[----:B------:R-:W-:Y:S01]  /*ba50*/  FMUL.FTZ R92, R88, R169 ;  /* 0x000000a9585c7220 */ /* 0x000fe20000410000 */
[----:B------:R-:W-:Y:S01]  /*ba60*/  FFMA.FTZ R50, R90, R91, R93 ;  /* 0x0000005b5a327223 */ /* 0x000fe2000001005d */
[C---:B------:R-:W-:Y:S01]  /*ba70*/  FMUL.FTZ R169, R53.reuse, R169 ;  /* 0x000000a935a97220 */ /* 0x040fe20000410000 */
[----:B------:R-:W-:Y:S01]  /*ba80*/  F2FP.F16.E4M3.UNPACK_B R90, R48 ;  /* 0x00000030ff5a723e */ /* 0x000fe200020006ff */
[-C--:B------:R-:W-:Y:S01]  /*ba90*/  FFMA.FTZ R92, R53, R167.reuse, -R92 ;  /* 0x000000a7355c7223 */ /* 0x080fe2000001085c */
[----:B------:R-:W-:Y:S01]  /*baa0*/  F2FP.F16.E4M3.UNPACK_B R60, R52 ;  /* 0x00000034ff3c723e */ /* 0x000fe200020006ff */
[----:B------:R-:W-:Y:S01]  /*bab0*/  FFMA.FTZ R169, R88, R167, R169 ;  /* 0x000000a758a97223 */ /* 0x000fe200000100a9 */
[----:B------:R-:W-:Y:S01]  /*bac0*/  F2FP.SATFINITE.E4M3.F32.PACK_AB_MERGE_C R54, R89, R62, R58 ;  /* 0x0000003e5936723e */ /* 0x000fe2000480703a */
[----:B------:R-:W-:Y:S01]  /*bad0*/  HADD2.F32 R62, -RZ, R61.H0_H0 ;  /* 0x2000003dff3e7230 */ /* 0x000fe20000004100 */
[----:B------:R-:W-:Y:S01]  /*bae0*/  F2FP.F16.E4M3.UNPACK_B R88, R46 ;  /* 0x0000002eff58723e */ /* 0x000fe200020006ff */
[----:B------:R-:W-:Y:S01]  /*baf0*/  HADD2.F32 R91, -RZ, R90.H0_H0 ;  /* 0x2000005aff5b7230 */ /* 0x000fe20000004100 */
[----:B------:R-:W-:Y:S01]  /*bb00*/  F2FP.SATFINITE.E4M3.F32.PACK_AB_MERGE_C R53, R94, R99, RZ ;  /* 0x000000635e35723e */ /* 0x000fe200048070ff */
[----:B------:R-:W-:Y:S01]  /*bb10*/  HADD2.F32 R58, -RZ, R60.H0_H0 ;  /* 0x2000003cff3a7230 */ /* 0x000fe20000004100 */
[----:B------:R-:W-:Y:S01]  /*bb20*/  F2FP.F16.E4M3.UNPACK_B R52, R52.H1 ;  /* 0x00000034ff34723e */ /* 0x000fe200030006ff */
[----:B------:R-:W-:-:S02]  /*bb30*/  HADD2.F32 R89, -RZ, R88.H0_H0 ;  /* 0x20000058ff597230 */ /* 0x000fc40000004100 */
[-C--:B------:R-:W-:Y:S01]  /*bb40*/  FMUL.FTZ R93, R62, R91.reuse ;  /* 0x0000005b3e5d7220 */ /* 0x080fe20000410000 */
[----:B------:R-:W-:Y:S02]  /*bb50*/  HADD2.F32 R63, -RZ, R61.H1_H1 ;  /* 0x3000003dff3f7230 */ /* 0x000fe40000004100 */
[----:B------:R-:W-:Y:S01]  /*bb60*/  FMUL.FTZ R91, R58, R91 ;  /* 0x0000005b3a5b7220 */ /* 0x000fe20000410000 */
[----:B------:R-:W-:Y:S01]  /*bb70*/  HADD2.F32 R90, -RZ, R90.H1_H1 ;  /* 0x3000005aff5a7230 */ /* 0x000fe20000004100 */
[----:B------:R-:W-:Y:S01]  /*bb80*/  F2FP.SATFINITE.E4M3.F32.PACK_AB_MERGE_C R53, R92, R95, R53 ;  /* 0x0000005f5c35723e */ /* 0x000fe20004807035 */
[----:B------:R-:W-:Y:S02]  /*bb90*/  HADD2.F32 R61, -RZ, R60.H1_H1 ;  /* 0x3000003cff3d7230 */ /* 0x000fe40000004100 */
[-C--:B------:R-:W-:Y:S01]  /*bba0*/  FFMA.FTZ R58, R58, R89.reuse, -R93 ;  /* 0x000000593a3a7223 */ /* 0x080fe2000001085d */
[----:B------:R-:W-:Y:S02]  /*bbb0*/  HADD2.F32 R88, -RZ, R88.H1_H1 ;  /* 0x30000058ff587230 */ /* 0x000fe40000004100 */
[----:B------:R-:W-:Y:S01]  /*bbc0*/  FFMA.FTZ R60, R62, R89, R91 ;  /* 0x000000593e3c7223 */ /* 0x000fe2000001005b */
[-C--:B------:R-:W-:Y:S01]  /*bbd0*/  FMUL.FTZ R92, R63, R90.reuse ;  /* 0x0000005a3f5c7220 */ /* 0x080fe20000410000 */
[----:B------:R-:W-:Y:S01]  /*bbe0*/  FMUL.FTZ R90, R61, R90 ;  /* 0x0000005a3d5a7220 */ /* 0x000fe20000410000 */
[----:B------:R-:W-:-:S02]  /*bbf0*/  F2FP.F16.E4M3.UNPACK_B R62, R49.H1 ;  /* 0x00000031ff3e723e */ /* 0x000fc400030006ff */
[----:B------:R-:W-:Y:S01]  /*bc00*/  F2FP.F16.E4M3.UNPACK_B R89, R48.H1 ;  /* 0x00000030ff59723e */ /* 0x000fe200030006ff */
[-C--:B------:R-:W-:Y:S01]  /*bc10*/  FFMA.FTZ R49, R61, R88.reuse, -R92 ;  /* 0x000000583d317223 */ /* 0x080fe2000001085c */
[----:B------:R-:W-:Y:S01]  /*bc20*/  FFMA.FTZ R61, R63, R88, R90 ;  /* 0x000000583f3d7223 */ /* 0x000fe2000001005a */
[----:B------:R-:W-:Y:S01]  /*bc30*/  F2FP.F16.E4M3.UNPACK_B R46, R46.H1 ;  /* 0x0000002eff2e723e */ /* 0x000fe200030006ff */
[----:B------:R-:W-:Y:S01]  /*bc40*/  HADD2.F32 R63, -RZ, R62.H0_H0 ;  /* 0x2000003eff3f7230 */ /* 0x000fe20000004100 */
[----:B------:R-:W-:Y:S01]  /*bc50*/  F2FP.SATFINITE.E4M3.F32.PACK_AB_MERGE_C R96, R96, R97, RZ ;  /* 0x000000616060723e */ /* 0x000fe200048070ff */
[----:B------:R-:W-:Y:S01]  /*bc60*/  HADD2.F32 R90, -RZ, R89.H0_H0 ;  /* 0x20000059ff5a7230 */ /* 0x000fe20000004100 */
[----:B------:R-:W-:Y:S01]  /*bc70*/  F2FP.F16.E4M3.UNPACK_B R94, R45.H1 ;  /* 0x0000002dff5e723e */ /* 0x000fe200030006ff */
[----:B------:R-:W-:Y:S01]  /*bc80*/  HADD2.F32 R48, -RZ, R52.H0_H0 ;  /* 0x20000034ff307230 */ /* 0x000fe20000004100 */
[----:B------:R-:W-:Y:S01]  /*bc90*/  F2FP.SATFINITE.E4M3.F32.PACK_AB_MERGE_C R50, R169, R50, R96 ;  /* 0x00000032a932723e */ /* 0x000fe20004807060 */
[----:B------:R-:W-:-:S02]  /*bca0*/  HADD2.F32 R62, -RZ, R62.H1_H1 ;  /* 0x3000003eff3e7230 */ /* 0x000fc40000004100 */
[CC--:B------:R-:W-:Y:S01]  /*bcb0*/  FMUL.FTZ R93, R63.reuse, R90.reuse ;  /* 0x0000005a3f5d7220 */ /* 0x0c0fe20000410000 */
[----:B------:R-:W-:Y:S02]  /*bcc0*/  HADD2.F32 R91, -RZ, R89.H1_H1 ;  /* 0x30000059ff5b7230 */ /* 0x000fe40000004100 */
[----:B------:R-:W-:Y:S01]  /*bcd0*/  FMUL.FTZ R90, R48, R90 ;  /* 0x0000005a305a7220 */ /* 0x000fe20000410000 */
[----:B------:R-:W-:Y:S02]  /*bce0*/  HADD2.F32 R88, -RZ, R46.H0_H0 ;  /* 0x2000002eff587230 */ /* 0x000fe40000004100 */
[----:B------:R-:W-:Y:S02]  /*bcf0*/  HADD2.F32 R52, -RZ, R52.H1_H1 ;  /* 0x30000034ff347230 */ /* 0x000fe40000004100 */
[-C--:B------:R-:W-:Y:S01]  /*bd00*/  FMUL.FTZ R95, R62, R91.reuse ;  /* 0x0000005b3e5f7220 */ /* 0x080fe20000410000 */
[----:B------:R-:W-:Y:S02]  /*bd10*/  HADD2.F32 R89, -RZ, R46.H1_H1 ;  /* 0x3000002eff597230 */ /* 0x000fe40000004100 */
[-C--:B------:R-:W-:Y:S01]  /*bd20*/  FFMA.FTZ R46, R48, R88.reuse, -R93 ;  /* 0x00000058302e7223 */ /* 0x080fe2000001085d */
[----:B------:R-:W-:Y:S01]  /*bd30*/  FFMA.FTZ R48, R63, R88, R90 ;  /* 0x000000583f307223 */ /* 0x000fe2000001005a */
[C---:B------:R-:W-:Y:S01]  /*bd40*/  FMUL.FTZ R91, R52.reuse, R91 ;  /* 0x0000005b345b7220 */ /* 0x040fe20000410000 */
[----:B------:R-:W-:Y:S01]  /*bd50*/  F2FP.F16.E4M3.UNPACK_B R63, R51 ;  /* 0x00000033ff3f723e */ /* 0x000fe200020006ff */
[----:B------:R-:W-:Y:S01]  /*bd60*/  FFMA.FTZ R97, R52, R89, -R95 ;  /* 0x0000005934617223 */ /* 0x000fe2000001085f */
[----:B------:R-:W-:Y:S01]  /*bd70*/  F2FP.F16.E4M3.UNPACK_B R88, R51.H1 ;  /* 0x00000033ff58723e */ /* 0x000fe200030006ff */
[----:B------:R-:W-:Y:S01]  /*bd80*/  FFMA.FTZ R99, R62, R89, R91 ;  /* 0x000000593e637223 */ /* 0x000fe2000001005b */
[----:B------:R-:W-:Y:S01]  /*bd90*/  F2FP.F16.E4M3.UNPACK_B R93, R45 ;  /* 0x0000002dff5d723e */ /* 0x000fe200020006ff */
[----:B------:R-:W-:Y:S01]  /*bda0*/  HADD2.F32 R89, -RZ, R63.H0_H0 ;  /* 0x2000003fff597230 */ /* 0x000fe20000004100 */
[-C--:B------:R-:W-:Y:S01]  /*bdb0*/  F2FP.F16.E4M3.UNPACK_B R52, R47.reuse ;  /* 0x0000002fff34723e */ /* 0x080fe200020006ff */
[----:B------:R-:W-:Y:S01]  /*bdc0*/  HADD2.F32 R95, -RZ, R94.H0_H0 ;  /* 0x2000005eff5f7230 */ /* 0x000fe20000004100 */
[----:B------:R-:W-:Y:S01]  /*bdd0*/  F2FP.F16.E4M3.UNPACK_B R47, R47.H1 ;  /* 0x0000002fff2f723e */ /* 0x000fe200030006ff */
[----:B------:R-:W-:Y:S01]  /*bde0*/  HADD2.F32 R96, -RZ, R93.H0_H0 ;  /* 0x2000005dff607230 */ /* 0x000fe20000004100 */
[-C--:B------:R-:W-:Y:S01]  /*bdf0*/  F2FP.F16.E4M3.UNPACK_B R45, R44.reuse ;  /* 0x0000002cff2d723e */ /* 0x080fe200020006ff */
[----:B------:R-:W-:Y:S01]  /*be00*/  HADD2.F32 R51, -RZ, R52.H0_H0 ;  /* 0x20000034ff337230 */ /* 0x000fe20000004100 */
[----:B------:R-:W-:Y:S01]  /*be10*/  F2FP.F16.E4M3.UNPACK_B R90, R44.H1 ;  /* 0x0000002cff5a723e */ /* 0x000fe200030006ff */
[----:B------:R-:W-:-:S02]  /*be20*/  HADD2.F32 R44, -RZ, R88.H0_H0 ;  /* 0x20000058ff2c7230 */ /* 0x000fc40000004100 */
[-C--:B------:R-:W-:Y:S01]  /*be30*/  FMUL.FTZ R98, R89, R96.reuse ;  /* 0x0000006059627220 */ /* 0x080fe20000410000 */
[----:B------:R-:W-:Y:S02]  /*be40*/  HADD2.F32 R62, -RZ, R47.H0_H0 ;  /* 0x2000002fff3e7230 */ /* 0x000fe40000004100 */
[----:B------:R-:W-:Y:S01]  /*be50*/  FMUL.FTZ R96, R51, R96 ;  /* 0x0000006033607220 */ /* 0x000fe20000410000 */
[----:B------:R-:W-:Y:S02]  /*be60*/  HADD2.F32 R91, -RZ, R90.H0_H0 ;  /* 0x2000005aff5b7230 */ /* 0x000fe40000004100 */
[-C--:B------:R-:W-:Y:S01]  /*be70*/  FMUL.FTZ R167, R44, R95.reuse ;  /* 0x0000005f2ca77220 */ /* 0x080fe20000410000 */
[----:B------:R-:W-:Y:S02]  /*be80*/  HADD2.F32 R92, -RZ, R45.H0_H0 ;  /* 0x2000002dff5c7230 */ /* 0x000fe40000004100 */
[----:B------:R-:W-:Y:S01]  /*be90*/  FMUL.FTZ R95, R62, R95 ;  /* 0x0000005f3e5f7220 */ /* 0x000fe20000410000 */
[----:B------:R-:W-:-:S02]  /*bea0*/  HADD2.F32 R88, -RZ, R88.H1_H1 ;  /* 0x30000058ff587230 */ /* 0x000fc40000004100 */
[----:B------:R-:W-:Y:S01]  /*beb0*/  FFMA.FTZ R167, R62, R91, -R167 ;  /* 0x0000005b3ea77223 */ /* 0x000fe200000108a7 */
[----:B------:R-:W-:Y:S02]  /*bec0*/  HADD2.F32 R94, -RZ, R94.H1_H1 ;  /* 0x3000005eff5e7230 */ /* 0x000fe40000004100 */
[-C--:B------:R-:W-:Y:S01]  /*bed0*/  FFMA.FTZ R96, R89, R92.reuse, R96 ;  /* 0x0000005c59607223 */ /* 0x080fe20000010060 */
[----:B------:R-:W-:Y:S02]  /*bee0*/  HADD2.F32 R47, -RZ, R47.H1_H1 ;  /* 0x3000002fff2f7230 */ /* 0x000fe40000004100 */
[----:B------:R-:W-:Y:S01]  /*bef0*/  FFMA.FTZ R98, R51, R92, -R98 ;  /* 0x0000005c33627223 */ /* 0x000fe20000010862 */
[----:B------:R-:W-:Y:S02]  /*bf00*/  HADD2.F32 R63, -RZ, R63.H1_H1 ;  /* 0x3000003fff3f7230 */ /* 0x000fe40000004100 */
[----:B------:R-:W-:Y:S01]  /*bf10*/  FMUL.FTZ R62, R88, R94 ;  /* 0x0000005e583e7220 */ /* 0x000fe20000410000 */
[----:B------:R-:W-:-:S02]  /*bf20*/  HADD2.F32 R93, -RZ, R93.H1_H1 ;  /* 0x3000005dff5d7230 */ /* 0x000fc40000004100 */
[----:B------:R-:W-:Y:S01]  /*bf30*/  FMUL.FTZ R89, R47, R94 ;  /* 0x0000005e2f597220 */ /* 0x000fe20000410000 */
[----:B------:R-:W-:Y:S02]  /*bf40*/  HADD2.F32 R90, -RZ, R90.H1_H1 ;  /* 0x3000005aff5a7230 */ /* 0x000fe40000004100 */
[----:B------:R-:W-:Y:S01]  /*bf50*/  FFMA.FTZ R95, R44, R91, R95 ;  /* 0x0000005b2c5f7223 */ /* 0x000fe2000001005f */
[----:B------:R-:W-:Y:S02]  /*bf60*/  HADD2.F32 R52, -RZ, R52.H1_H1 ;  /* 0x30000034ff347230 */ /* 0x000fe40000004100 */
[-C--:B------:R-:W-:Y:S01]  /*bf70*/  FMUL.FTZ R51, R63, R93.reuse ;  /* 0x0000005d3f337220 */ /* 0x080fe20000410000 */
[----:B------:R-:W-:Y:S02]  /*bf80*/  HADD2.F32 R45, -RZ, R45.H1_H1 ;  /* 0x3000002dff2d7230 */ /* 0x000fe40000004100 */
[-C--:B------:R-:W-:Y:S01]  /*bf90*/  FFMA.FTZ R62, R47, R90.reuse, -R62 ;  /* 0x0000005a2f3e7223 */ /* 0x080fe2000001083e */
[----:B------:R-:W-:Y:S01]  /*bfa0*/  FFMA.FTZ R88, R88, R90, R89 ;  /* 0x0000005a58587223 */ /* 0x000fe20000010059 */
[C---:B------:R-:W-:Y:S01]  /*bfb0*/  FMUL.FTZ R44, R52.reuse, R93 ;  /* 0x0000005d342c7220 */ /* 0x040fe20000410000 */
[----:B------:R-:W-:Y:S01]  /*bfc0*/  F2FP.SATFINITE.E4M3.F32.PACK_AB_MERGE_C R46, R97, R46, RZ ;  /* 0x0000002e612e723e */ /* 0x000fe200048070ff */
[----:B------:R-:W-:Y:S01]  /*bfd0*/  FFMA.FTZ R51, R52, R45, -R51 ;  /* 0x0000002d34337223 */ /* 0x000fe20000010833 */
[----:B------:R-:W-:Y:S01]  /*bfe0*/  F2FP.SATFINITE.E4M3.F32.PACK_AB_MERGE_C R62, R62, R167, RZ ;  /* 0x000000a73e3e723e */ /* 0x000fe200048070ff */
[----:B------:R-:W-:Y:S01]  /*bff0*/  FFMA.FTZ R45, R63, R45, R44 ;  /* 0x0000002d3f2d7223 */ /* 0x000fe2000001002c */
[----:B------:R-:W-:Y:S01]  /*c000*/  F2FP.SATFINITE.E4M3.F32.PACK_AB_MERGE_C R88, R88, R95, RZ ;  /* 0x0000005f5858723e */ /* 0x000fe200048070ff */
[----:B------:R-:W-:Y:S01]  /*c010*/  IMAD.MOV.U32 R44, RZ, RZ, R55 ;  /* 0x000000ffff2c7224 */ /* 0x000fe200078e0037 */
[----:B------:R-:W-:-:S02]  /*c020*/  F2FP.SATFINITE.E4M3.F32.PACK_AB_MERGE_C R46, R49, R58, R46 ;  /* 0x0000003a312e723e */ /* 0x000fc4000480702e */
[----:B------:R-:W-:Y:S02]  /*c030*/  F2FP.SATFINITE.E4M3.F32.PACK_AB_MERGE_C R48, R99, R48, RZ ;  /* 0x000000306330723e */ /* 0x000fe400048070ff */
[----:B------:R-:W-:Y:S02]  /*c040*/  F2FP.SATFINITE.E4M3.F32.PACK_AB_MERGE_C R47, R51, R98, R62 ;  /* 0x00000062332f723e */ /* 0x000fe4000480703e */
[----:B------:R-:W-:Y:S01]  /*c050*/  F2FP.SATFINITE.E4M3.F32.PACK_AB_MERGE_C R51, R45, R96, R88 ;  /* 0x000000602d33723e */ /* 0x000fe20004807058 */
[----:B------:R-:W-:Y:S01]  /*c060*/  IMAD.MOV.U32 R45, RZ, RZ, R46 ;  /* 0x000000ffff2d7224 */ /* 0x000fe200078e002e */
[----:B------:R-:W-:Y:S01]  /*c070*/  F2FP.SATFINITE.E4M3.F32.PACK_AB_MERGE_C R49, R61, R60, R48 ;  /* 0x0000003c3d31723e */ /* 0x000fe20004807030 */
[----:B------:R-:W-:Y:S01]  /*c080*/  IMAD.MOV.U32 R48, RZ, RZ, R54 ;  /* 0x000000ffff307224 */ /* 0x000fe200078e0036 */
[----:B------:R-:W-:-:S07]  /*c090*/  MOV R46, R53 ;  /* 0x00000035002e7202 */ /* 0x000fce0000000f00 */
.L_x_504:
[----:B------:R-:W-:Y:S05]  /*c0a0*/  BSYNC B2 ;  /* 0x0000000000027941 */ /* 0x000fea0003800000 */
.L_x_503:
[----:B------:R-:W-:-:S13]  /*c0b0*/  ISETP.GE.AND P4, PT, R59, R156, PT ;  /* 0x0000009c3b00720c */ /* 0x000fda0003f86270 */
[--C-:B------:R-:W-:Y:S02]  /*c0c0*/  @!P4 SHF.R.S32.HI R52, RZ, 0x1f, R59.reuse ;  /* 0x0000001fff34c819 */ /* 0x100fe4000001143b */
[----:B------:R-:W-:-:S04]  /*c0d0*/  @!P4 IADD3 R55, P5, P6, R120, R142, R59 ;  /* 0x0000008e7837c210 */ /* 0x000fc80007ebe03b */
[----:B------:R-:W-:Y:S02]  /*c0e0*/  @!P4 IADD3.X R58, R0, R171, R52, P5, P6 ;  /* 0x000000ab003ac210 */ /* 0x000fe40002fec434 */
[----:B------:R-:W-:-:S05]  /*c0f0*/  IADD3 R52, P5, R57, R126, RZ ;  /* 0x0000007e39347210 */ /* 0x000fca0007fbe0ff */
[----:B------:R-:W-:Y:S01]  /*c100*/  IMAD.X R53, R56, 0x1, R127, P5 ;  /* 0x0000000138357824 */ /* 0x000fe200028e067f */
[----:B------:R-:W-:-:S04]  /*c110*/  @!P4 IADD3 R54, P5, R55, R126, RZ ;  /* 0x0000007e3736c210 */ /* 0x000fc80007fbe0ff */
[----:B0-----:R4:W-:Y:S01]  /*c120*/  STG.E.128 desc[UR54][R52.64], R44 ;  /* 0x0000002c34007986 */ /* 0x0019e2000c101d36 */
[----:B------:R-:W-:-:S05]  /*c130*/  @!P4 IMAD.X R55, R58, 0x1, R127, P5 ;  /* 0x000000013a37c824 */ /* 0x000fca00028e067f */
[----:B-1----:R4:W-:Y:S03]  /*c140*/  @!P4 STG.E.128 desc[UR54][R54.64], R48 ;  /* 0x000000303600c986 */ /* 0x0029e6000c101d36 */
.L_x_494:
[----:B------:R-:W-:Y:S05]  /*c150*/  BSYNC B1 ;  /* 0x0000000000017941 */ /* 0x000fea0003800000 */
.L_x_493:
[----:B0--34-:R-:W-:Y:S02]  /*c160*/  VIADD R45, R220, 0x80 ;  /* 0x00000080dc2d7836 */ /* 0x019fe40000000000 */
[-C--:B------:R-:W-:Y:S02]  /*c170*/  IMAD R44, R147, R138.reuse, RZ ;  /* 0x0000008a932c7224 */ /* 0x080fe400078e02ff */
[----:B------:R-:W-:-:S04]  /*c180*/  IMAD.WIDE.U32 R140, R45, R138, R140 ;  /* 0x0000008a2d8c7225 */ /* 0x000fc800078e008c */
[----:B------:R-:W-:Y:S01]  /*c190*/  IMAD R57, R45, R139, R44 ;  /* 0x0000008b2d397224 */ /* 0x000fe200078e022c */
[----:B------:R-:W-:Y:S06]  /*c1a0*/  @P3 BRA `(.L_x_463) ;  /* 0x00000030009c3947 */ /* 0x000fec0003800000 */
[----:B------:R-:W-:Y:S01]  /*c1b0*/  ISETP.NE.AND P3, PT, R34, RZ, PT ;  /* 0x000000ff2200720c */ /* 0x000fe20003f65270 */
[----:B------:R-:W-:Y:S01]  /*c1c0*/  BSSY B1, `(.L_x_505) ;  /* 0x00000f8000017945 */ /* 0x000fe20003800000 */
[----:B------:R-:W-:-:S11]  /*c1d0*/  IADD3 R57, R141, R57, RZ ;  /* 0x000000398d397210 */ /* 0x000fd60007ffe0ff */
        /* <DEDUP_REMOVED lines=15> */
[----:B------:R-:W-:-:S04]  /*c2d0*/  IMAD R45, R46, 0x2800, R229 ;  /* 0x000028002e2d7824 */ /* 0x000fc800078e02e5 */
        /* <DEDUP_REMOVED lines=8> */
[----:B------:R-:W-:Y:S01]  /*c360*/  SHF.R.U32.HI R56, RZ, 0x8, R77 ;  /* 0x00000008ff387819 */ /* 0x000fe2000001164d */
[----:B0-----:R-:W-:Y:S01]  /*c370*/  IMAD.MOV.U32 R52, RZ, RZ, R45 ;  /* 0x000000ffff347224 */ /* 0x001fe200078e002d */
[----:B------:R-:W-:Y:S01]  /*c380*/  SHF.R.U32.HI R88, RZ, 0x10, R77 ;  /* 0x00000010ff587819 */ /* 0x000fe2000001164d */
[----:B-1----:R-:W-:Y:S01]  /*c390*/  IMAD.MOV.U32 R62, RZ, RZ, R48 ;  /* 0x000000ffff3e7224 */ /* 0x002fe200078e0030 */
[----:B------:R-:W-:Y:S01]  /*c3a0*/  SHF.R.U32.HI R66, RZ, 0x8, R65 ;  /* 0x00000008ff427819 */ /* 0x000fe20000011641 */
[----:B------:R-:W-:Y:S01]  /*c3b0*/  IMAD.MOV.U32 R60, RZ, RZ, R44 ;  /* 0x000000ffff3c7224 */ /* 0x000fe200078e002c */
[----:B------:R-:W-:Y:S02]  /*c3c0*/  LOP3.LUT R58, R77, 0xff0000ff, RZ, 0xc0, !PT ;  /* 0xff0000ff4d3a7812 */ /* 0x000fe400078ec0ff */
[----:B------:R-:W-:Y:S01]  /*c3d0*/  SHF.R.U32.HI R78, RZ, 0x8, R79 ;  /* 0x00000008ff4e7819 */ /* 0x000fe2000001164f */
[----:B------:R-:W-:Y:S01]  /*c3e0*/  IMAD.SHL.U32 R48, R66, 0x100, RZ ;  /* 0x0000010042307824 */ /* 0x000fe200078e00ff */
[----:B------:R-:W-:Y:S01]  /*c3f0*/  SHF.L.U32 R45, R56, 0x8, RZ ;  /* 0x00000008382d7819 */ /* 0x000fe200000006ff */
[----:B------:R-:W-:Y:S01]  /*c400*/  IMAD.MOV.U32 R56, RZ, RZ, R46 ;  /* 0x000000ffff387224 */ /* 0x000fe200078e002e */
[----:B------:R-:W-:Y:S01]  /*c410*/  SHF.R.U32.HI R64, RZ, 0x8, R67 ;  /* 0x00000008ff407819 */ /* 0x000fe20000011643 */
[----:B------:R-:W-:Y:S01]  /*c420*/  IMAD.U32 R46, R88, 0x10000, RZ ;  /* 0x00010000582e7824 */ /* 0x000fe200078e00ff */
[----:B------:R-:W-:Y:S01]  /*c430*/  SHF.R.U32.HI R76, RZ, 0x10, R79 ;  /* 0x00000010ff4c7819 */ /* 0x000fe2000001164f */
[----:B------:R-:W-:Y:S01]  /*c440*/  IMAD.SHL.U32 R44, R78, 0x100, RZ ;  /* 0x000001004e2c7824 */ /* 0x000fe200078e00ff */
[----:B------:R-:W-:-:S02]  /*c450*/  LOP3.LUT R45, R58, 0xff00, R45, 0xf8, !PT ;  /* 0x0000ff003a2d7812 */ /* 0x000fc400078ef82d */
[----:B------:R-:W-:Y:S02]  /*c460*/  LOP3.LUT R61, R65, 0xff0000ff, RZ, 0xc0, !PT ;  /* 0xff0000ff413d7812 */ /* 0x000fe400078ec0ff */
[----:B------:R-:W-:Y:S02]  /*c470*/  LOP3.LUT R63, R67, 0xff0000ff, RZ, 0xc0, !PT ;  /* 0xff0000ff433f7812 */ /* 0x000fe400078ec0ff */
[----:B------:R-:W-:Y:S02]  /*c480*/  SHF.L.U32 R58, R64, 0x8, RZ ;  /* 0x00000008403a7819 */ /* 0x000fe400000006ff */
[----:B------:R-:W-:Y:S02]  /*c490*/  LOP3.LUT R59, R79, 0xff0000ff, RZ, 0xc0, !PT ;  /* 0xff0000ff4f3b7812 */ /* 0x000fe400078ec0ff */
[----:B------:R-:W-:Y:S01]  /*c4a0*/  LOP3.LUT R46, R45, 0xff0000, R46, 0xf8, !PT ;  /* 0x00ff00002d2e7812 */ /* 0x000fe200078ef82e */
[----:B------:R-:W-:Y:S01]  /*c4b0*/  IMAD.U32 R45, R76, 0x10000, RZ ;  /* 0x000100004c2d7824 */ /* 0x000fe200078e00ff */
[----:B------:R-:W-:-:S02]  /*c4c0*/  SHF.R.U32.HI R79, RZ, 0x10, R67 ;  /* 0x00000010ff4f7819 */ /* 0x000fc40000011643 */
[----:B------:R-:W-:Y:S02]  /*c4d0*/  LOP3.LUT R48, R61, 0xff00, R48, 0xf8, !PT ;  /* 0x0000ff003d307812 */ /* 0x000fe400078ef830 */
[----:B------:R-:W-:Y:S02]  /*c4e0*/  LOP3.LUT R66, R63, 0xff00, R58, 0xf8, !PT ;  /* 0x0000ff003f427812 */ /* 0x000fe400078ef83a */
[----:B------:R-:W-:Y:S02]  /*c4f0*/  LOP3.LUT R44, R59, 0xff00, R44, 0xf8, !PT ;  /* 0x0000ff003b2c7812 */ /* 0x000fe400078ef82c */
[----:B------:R-:W-:Y:S02]  /*c500*/  F2FP.F16.E4M3.UNPACK_B R67, R163.H1 ;  /* 0x000000a3ff43723e */ /* 0x000fe400030006ff */
[----:B------:R-:W-:Y:S02]  /*c510*/  F2FP.F16.E4M3.UNPACK_B R63, R62.H1 ;  /* 0x0000003eff3f723e */ /* 0x000fe400030006ff */
[----:B------:R-:W-:-:S02]  /*c520*/  F2FP.F16.E4M3.UNPACK_B R61, R60.H1 ;  /* 0x0000003cff3d723e */ /* 0x000fc400030006ff */
[----:B------:R-:W-:Y:S01]  /*c530*/  LOP3.LUT R44, R44, 0xff0000, R45, 0xf8, !PT ;  /* 0x00ff00002c2c7812 */ /* 0x000fe200078ef82d */
[----:B------:R-:W-:Y:S01]  /*c540*/  HADD2.F32 R45, -RZ, R67.H0_H0 ;  /* 0x20000043ff2d7230 */ /* 0x000fe20000004100 */
[----:B------:R-:W-:Y:S01]  /*c550*/  F2FP.F16.E4M3.UNPACK_B R64, R165.H1 ;  /* 0x000000a5ff40723e */ /* 0x000fe200030006ff */
[----:B------:R-:W-:Y:S01]  /*c560*/  HADD2.F32 R59, -RZ, R63.H0_H0 ;  /* 0x2000003fff3b7230 */ /* 0x000fe20000004100 */
[----:B------:R-:W-:Y:S01]  /*c570*/  SHF.R.U32.HI R77, RZ, 0x10, R65 ;  /* 0x00000010ff4d7819 */ /* 0x000fe20000011641 */
[--C-:B------:R-:W-:Y:S01]  /*c580*/  HADD2.F32 R58, -RZ, R61.reuse.H0_H0 ;  /* 0x2000003dff3a7230 */ /* 0x100fe20000004100 */
[----:B------:R-:W-:Y:S01]  /*c590*/  SHF.L.U32 R79, R79, 0x10, RZ ;  /* 0x000000104f4f7819 */ /* 0x000fe200000006ff */
[----:B------:R-:W-:Y:S02]  /*c5a0*/  HADD2.F32 R65, -RZ, R64.H0_H0 ;  /* 0x20000040ff417230 */ /* 0x000fe40000004100 */
[----:B------:R-:W-:Y:S01]  /*c5b0*/  FMUL.FTZ R89, R59, R45 ;  /* 0x0000002d3b597220 */ /* 0x000fe20000410000 */
[----:B------:R-:W-:-:S02]  /*c5c0*/  HADD2.F32 R61, -RZ, R61.H1_H1 ;  /* 0x3000003dff3d7230 */ /* 0x000fc40000004100 */
[----:B------:R-:W-:Y:S01]  /*c5d0*/  FMUL.FTZ R76, R58, R45 ;  /* 0x0000002d3a4c7220 */ /* 0x000fe20000410000 */
[----:B------:R-:W-:Y:S01]  /*c5e0*/  LOP3.LUT R45, R66, 0xff0000, R79, 0xf8, !PT ;  /* 0x00ff0000422d7812 */ /* 0x000fe200078ef84f */
[-C--:B------:R-:W-:Y:S01]  /*c5f0*/  FFMA.FTZ R58, R58, R65.reuse, -R89 ;  /* 0x000000413a3a7223 */ /* 0x080fe20000010859 */
[----:B------:R-:W-:Y:S02]  /*c600*/  HADD2.F32 R66, -RZ, R64.H1_H1 ;  /* 0x30000040ff427230 */ /* 0x000fe40000004100 */
[----:B------:R-:W-:Y:S01]  /*c610*/  FFMA.FTZ R59, R59, R65, R76 ;  /* 0x000000413b3b7223 */ /* 0x000fe2000001004c */
[----:B------:R-:W-:Y:S01]  /*c620*/  HADD2.F32 R64, -RZ, R67.H1_H1 ;  /* 0x30000043ff407230 */ /* 0x000fe20000004100 */
[----:B------:R-:W-:Y:S01]  /*c630*/  F2FP.F16.E4M3.UNPACK_B R163, R163 ;  /* 0x000000a3ffa3723e */ /* 0x000fe200020006ff */
[----:B------:R-:W-:Y:S01]  /*c640*/  HADD2.F32 R65, -RZ, R63.H1_H1 ;  /* 0x3000003fff417230 */ /* 0x000fe20000004100 */
[----:B------:R-:W-:Y:S01]  /*c650*/  F2FP.F16.E4M3.UNPACK_B R63, R62 ;  /* 0x0000003eff3f723e */ /* 0x000fe200020006ff */
[----:B------:R-:W-:Y:S01]  /*c660*/  IMAD.U32 R77, R77, 0x10000, RZ ;  /* 0x000100004d4d7824 */ /* 0x000fe200078e00ff */
[----:B------:R-:W-:Y:S01]  /*c670*/  F2FP.F16.E4M3.UNPACK_B R60, R60 ;  /* 0x0000003cff3c723e */ /* 0x000fe200020006ff */
[-C--:B------:R-:W-:Y:S01]  /*c680*/  FMUL.FTZ R78, R61, R64.reuse ;  /* 0x000000403d4e7220 */ /* 0x080fe20000410000 */
[----:B------:R-:W-:Y:S01]  /*c690*/  FMUL.FTZ R76, R65, R64 ;  /* 0x00000040414c7220 */ /* 0x000fe20000410000 */
[----:B------:R-:W-:Y:S01]  /*c6a0*/  F2FP.F16.E4M3.UNPACK_B R165, R165 ;  /* 0x000000a5ffa5723e */ /* 0x000fe200020006ff */
[----:B------:R-:W-:Y:S01]  /*c6b0*/  HADD2.F32 R67, -RZ, R163.H0_H0 ;  /* 0x200000a3ff437230 */ /* 0x000fe20000004100 */
[----:B------:R-:W-:Y:S01]  /*c6c0*/  LOP3.LUT R48, R48, 0xff0000, R77, 0xf8, !PT ;  /* 0x00ff000030307812 */ /* 0x000fe200078ef84d */
[----:B------:R-:W-:-:S02]  /*c6d0*/  HADD2.F32 R64, -RZ, R63.H0_H0 ;  /* 0x2000003fff407230 */ /* 0x000fc40000004100 */
[-C--:B------:R-:W-:Y:S01]  /*c6e0*/  FFMA.FTZ R90, R65, R66.reuse, R78 ;  /* 0x00000042415a7223 */ /* 0x080fe2000001004e */
[----:B------:R-:W-:Y:S02]  /*c6f0*/  HADD2.F32 R62, -RZ, R60.H0_H0 ;  /* 0x2000003cff3e7230 */ /* 0x000fe40000004100 */
[----:B------:R-:W-:Y:S01]  /*c700*/  FFMA.FTZ R61, R61, R66, -R76 ;  /* 0x000000423d3d7223 */ /* 0x000fe2000001084c */
        /* <DEDUP_REMOVED lines=15> */
[----:B------:R-:W-:Y:S01]  /*c800*/  HADD2.F32 R67, -RZ, R62.H0_H0 ;  /* 0x2000003eff437230 */ /* 0x000fe20000004100 */
[----:B------:R-:W-:Y:S01]  /*c810*/  F2FP.F16.E4M3.UNPACK_B R66, R166.H1 ;  /* 0x000000a6ff42723e */ /* 0x000fe200030006ff */
[----:B------:R-:W-:-:S02]  /*c820*/  HADD2.F32 R65, -RZ, R64.H0_H0 ;  /* 0x20000040ff417230 */ /* 0x000fc40000004100 */
[----:B------:R-:W-:Y:S01]  /*c830*/  FFMA.FTZ R165, R63, R165, R88 ;  /* 0x000000a53fa57223 */ /* 0x000fe20000010058 */
[----:B------:R-:W-:Y:S01]  /*c840*/  HADD2.F32 R77, -RZ, R62.H1_H1 ;  /* 0x3000003eff4d7230 */ /* 0x000fe20000004100 */
[----:B------:R-:W-:Y:S01]  /*c850*/  F2FP.F16.E4M3.UNPACK_B R164, R164 ;  /* 0x000000a4ffa4723e */ /* 0x000fe200020006ff */
[----:B------:R-:W-:Y:S02]  /*c860*/  HADD2.F32 R62, -RZ, R60.H0_H0 ;  /* 0x2000003cff3e7230 */ /* 0x000fe40000004100 */
[-C--:B------:R-:W-:Y:S01]  /*c870*/  FMUL.FTZ R89, R65, R67.reuse ;  /* 0x0000004341597220 */ /* 0x080fe20000410000 */
[----:B------:R-:W-:Y:S01]  /*c880*/  HADD2.F32 R63, -RZ, R66.H0_H0 ;  /* 0x20000042ff3f7230 */ /* 0x000fe20000004100 */
[----:B------:R-:W-:Y:S01]  /*c890*/  F2FP.F16.E4M3.UNPACK_B R56, R56 ;  /* 0x00000038ff38723e */ /* 0x000fe200020006ff */
[----:B------:R-:W-:Y:S02]  /*c8a0*/  HADD2.F32 R64, -RZ, R64.H1_H1 ;  /* 0x30000040ff407230 */ /* 0x000fe40000004100 */
[----:B------:R-:W-:Y:S01]  /*c8b0*/  FMUL.FTZ R92, R62, R67 ;  /* 0x000000433e5c7220 */ /* 0x000fe20000410000 */
[----:B------:R-:W-:-:S02]  /*c8c0*/  HADD2.F32 R60, -RZ, R60.H1_H1 ;  /* 0x3000003cff3c7230 */ /* 0x000fc40000004100 */
[----:B------:R-:W-:Y:S01]  /*c8d0*/  FFMA.FTZ R88, R62, R63, -R89 ;  /* 0x0000003f3e587223 */ /* 0x000fe20000010859 */
[----:B------:R-:W-:Y:S02]  /*c8e0*/  HADD2.F32 R67, -RZ, R66.H1_H1 ;  /* 0x30000042ff437230 */ /* 0x000fe40000004100 */
[-C--:B------:R-:W-:Y:S01]  /*c8f0*/  FMUL.FTZ R89, R64, R77.reuse ;  /* 0x0000004d40597220 */ /* 0x080fe20000410000 */
[----:B------:R-:W-:Y:S01]  /*c900*/  F2FP.F16.E4M3.UNPACK_B R166, R166 ;  /* 0x000000a6ffa6723e */ /* 0x000fe200020006ff */
[C---:B------:R-:W-:Y:S01]  /*c910*/  FMUL.FTZ R77, R60.reuse, R77 ;  /* 0x0000004d3c4d7220 */ /* 0x040fe20000410000 */
[----:B------:R-:W-:Y:S01]  /*c920*/  FFMA.FTZ R92, R65, R63, R92 ;  /* 0x0000003f415c7223 */ /* 0x000fe2000001005c */
[-C--:B------:R-:W-:Y:S01]  /*c930*/  FFMA.FTZ R93, R60, R67.reuse, -R89 ;  /* 0x000000433c5d7223 */ /* 0x080fe20000010859 */
[----:B------:R-:W-:Y:S01]  /*c940*/  F2FP.F16.E4M3.UNPACK_B R60, R50 ;  /* 0x00000032ff3c723e */ /* 0x000fe200020006ff */
[----:B------:R-:W-:Y:S01]  /*c950*/  FFMA.FTZ R95, R64, R67, R77 ;  /* 0x00000043405f7223 */ /* 0x000fe2000001004d */
[----:B------:R-:W-:Y:S01]  /*c960*/  HADD2.F32 R67, -RZ, R164.H0_H0 ;  /* 0x200000a4ff437230 */ /* 0x000fe20000004100 */
[----:B------:R-:W-:Y:S01]  /*c970*/  F2FP.SATFINITE.E4M3.F32.PACK_AB_MERGE_C R58, R61, R58, RZ ;  /* 0x0000003a3d3a723e */ /* 0x000fe200048070ff */
[----:B------:R-:W-:Y:S01]  /*c980*/  HADD2.F32 R50, -RZ, R56.H0_H0 ;  /* 0x20000038ff327230 */ /* 0x000fe20000004100 */
[----:B------:R-:W-:Y:S01]  /*c990*/  F2FP.F16.E4M3.UNPACK_B R61, R52 ;  /* 0x00000034ff3d723e */ /* 0x000fe200020006ff */
[----:B------:R-:W-:Y:S01]  /*c9a0*/  HADD2.F32 R62, -RZ, R60.H0_H0 ;  /* 0x2000003cff3e7230 */ /* 0x000fe20000004100 */
[----:B------:R-:W-:Y:S01]  /*c9b0*/  F2FP.SATFINITE.E4M3.F32.PACK_AB_MERGE_C R90, R90, R59, RZ ;  /* 0x0000003b5a5a723e */ /* 0x000fe200048070ff */
[----:B------:R-:W-:Y:S01]  /*c9c0*/  HADD2.F32 R77, -RZ, R164.H1_H1 ;  /* 0x300000a4ff4d7230 */ /* 0x000fe20000004100 */
[----:B------:R-:W-:Y:S01]  /*c9d0*/  F2FP.SATFINITE.E4M3.F32.PACK_AB_MERGE_C R59, R79, R76, R58 ;  /* 0x0000004c4f3b723e */ /* 0x000fe2000480703a */
[----:B------:R-:W-:-:S02]  /*c9e0*/  HADD2.F32 R60, -RZ, R60.H1_H1 ;  /* 0x3000003cff3c7230 */ /* 0x000fc40000004100 */
[-C--:B------:R-:W-:Y:S01]  /*c9f0*/  FMUL.FTZ R89, R62, R67.reuse ;  /* 0x000000433e597220 */ /* 0x080fe20000410000 */
[----:B------:R-:W-:Y:S02]  /*ca00*/  HADD2.F32 R63, -RZ, R166.H0_H0 ;  /* 0x200000a6ff3f7230 */ /* 0x000fe40000004100 */
[----:B------:R-:W-:Y:S01]  /*ca10*/  FMUL.FTZ R67, R50, R67 ;  /* 0x0000004332437220 */ /* 0x000fe20000410000 */
[----:B------:R-:W-:Y:S02]  /*ca20*/  HADD2.F32 R56, -RZ, R56.H1_H1 ;  /* 0x30000038ff387230 */ /* 0x000fe40000004100 */
[----:B------:R-:W-:Y:S01]  /*ca30*/  FMUL.FTZ R91, R60, R77 ;  /* 0x0000004d3c5b7220 */ /* 0x000fe20000410000 */
[----:B------:R-:W-:Y:S02]  /*ca40*/  HADD2.F32 R65, -RZ, R166.H1_H1 ;  /* 0x300000a6ff417230 */ /* 0x000fe40000004100 */
[-C--:B------:R-:W-:Y:S01]  /*ca50*/  FFMA.FTZ R89, R50, R63.reuse, -R89 ;  /* 0x0000003f32597223 */ /* 0x080fe20000010859 */
[----:B------:R-:W-:Y:S01]  /*ca60*/  FFMA.FTZ R50, R62, R63, R67 ;  /* 0x0000003f3e327223 */ /* 0x000fe20000010043 */
[C---:B------:R-:W-:Y:S01]  /*ca70*/  FMUL.FTZ R77, R56.reuse, R77 ;  /* 0x0000004d384d7220 */ /* 0x040fe20000410000 */
[----:B------:R-:W-:Y:S01]  /*ca80*/  F2FP.F16.E4M3.UNPACK_B R62, R49 ;  /* 0x00000031ff3e723e */ /* 0x000fe200020006ff */
[-C--:B------:R-:W-:Y:S01]  /*ca90*/  FFMA.FTZ R56, R56, R65.reuse, -R91 ;  /* 0x0000004138387223 */ /* 0x080fe2000001085b */
[----:B------:R-:W-:Y:S01]  /*caa0*/  F2FP.F16.E4M3.UNPACK_B R67, R48 ;  /* 0x00000030ff43723e */ /* 0x000fe200020006ff */
[----:B------:R-:W-:Y:S01]  /*cab0*/  FFMA.FTZ R77, R60, R65, R77 ;  /* 0x000000413c4d7223 */ /* 0x000fe2000001004d */
[----:B------:R-:W-:Y:S01]  /*cac0*/  F2FP.F16.E4M3.UNPACK_B R65, R46 ;  /* 0x0000002eff41723e */ /* 0x000fe200020006ff */
[----:B------:R-:W-:Y:S01]  /*cad0*/  HADD2.F32 R63, -RZ, R62.H0_H0 ;  /* 0x2000003eff3f7230 */ /* 0x000fe20000004100 */
[----:B------:R-:W-:Y:S01]  /*cae0*/  F2FP.SATFINITE.E4M3.F32.PACK_AB_MERGE_C R92, R95, R92, RZ ;  /* 0x0000005c5f5c723e */ /* 0x000fe200048070ff */
[----:B------:R-:W-:Y:S01]  /*caf0*/  HADD2.F32 R76, -RZ, R67.H0_H0 ;  /* 0x20000043ff4c7230 */ /* 0x000fe20000004100 */
[----:B------:R-:W-:Y:S01]  /*cb00*/  F2FP.F16.E4M3.UNPACK_B R52, R52.H1 ;  /* 0x00000034ff34723e */ /* 0x000fe200030006ff */
[----:B------:R-:W-:Y:S01]  /*cb10*/  HADD2.F32 R60, -RZ, R61.H0_H0 ;  /* 0x2000003dff3c7230 */ /* 0x000fe20000004100 */
[----:B------:R-:W-:Y:S01]  /*cb20*/  F2FP.SATFINITE.E4M3.F32.PACK_AB_MERGE_C R50, R77, R50, R92 ;  /* 0x000000324d32723e */ /* 0x000fe2000480705c */
[----:B------:R-:W-:-:S02]  /*cb30*/  HADD2.F32 R66, -RZ, R65.H0_H0 ;  /* 0x20000041ff427230 */ /* 0x000fc40000004100 */
[CC--:B------:R-:W-:Y:S01]  /*cb40*/  FMUL.FTZ R77, R63.reuse, R76.reuse ;  /* 0x0000004c3f4d7220 */ /* 0x0c0fe20000410000 */
[----:B------:R-:W-:Y:S02]  /*cb50*/  HADD2.F32 R64, -RZ, R62.H1_H1 ;  /* 0x3000003eff407230 */ /* 0x000fe40000004100 */
[C---:B------:R-:W-:Y:S01]  /*cb60*/  FMUL.FTZ R76, R60.reuse, R76 ;  /* 0x0000004c3c4c7220 */ /* 0x040fe20000410000 */
[----:B------:R-:W-:Y:S02]  /*cb70*/  HADD2.F32 R67, -RZ, R67.H1_H1 ;  /* 0x30000043ff437230 */ /* 0x000fe40000004100 */
[-C--:B------:R-:W-:Y:S01]  /*cb80*/  FFMA.FTZ R60, R60, R66.reuse, -R77 ;  /* 0x000000423c3c7223 */ /* 0x080fe2000001084d */
[----:B------:R-:W-:Y:S02]  /*cb90*/  HADD2.F32 R62, -RZ, R61.H1_H1 ;  /* 0x3000003dff3e7230 */ /* 0x000fe40000004100 */
[----:B------:R-:W-:Y:S01]  /*cba0*/  FFMA.FTZ R61, R63, R66, R76 ;  /* 0x000000423f3d7223 */ /* 0x000fe2000001004c */
[----:B------:R-:W-:-:S02]  /*cbb0*/  HADD2.F32 R65, -RZ, R65.H1_H1 ;  /* 0x30000041ff417230 */ /* 0x000fc40000004100 */
[----:B------:R-:W-:Y:S01]  /*cbc0*/  FMUL.FTZ R77, R64, R67 ;  /* 0x00000043404d7220 */ /* 0x000fe20000410000 */
[----:B------:R-:W-:Y:S01]  /*cbd0*/  F2FP.F16.E4M3.UNPACK_B R63, R49.H1 ;  /* 0x00000031ff3f723e */ /* 0x000fe200030006ff */
[C---:B------:R-:W-:Y:S01]  /*cbe0*/  FMUL.FTZ R67, R62.reuse, R67 ;  /* 0x000000433e437220 */ /* 0x040fe20000410000 */
[----:B------:R-:W-:Y:S01]  /*cbf0*/  F2FP.F16.E4M3.UNPACK_B R66, R48.H1 ;  /* 0x00000030ff42723e */ /* 0x000fe200030006ff */
[-C--:B------:R-:W-:Y:S01]  /*cc00*/  FFMA.FTZ R49, R62, R65.reuse, -R77 ;  /* 0x000000413e317223 */ /* 0x080fe2000001084d */
[----:B------:R-:W-:Y:S02]  /*cc10*/  HADD2.F32 R62, -RZ, R52.H0_H0 ;  /* 0x20000034ff3e7230 */ /* 0x000fe40000004100 */
[----:B------:R-:W-:Y:S01]  /*cc20*/  FFMA.FTZ R48, R64, R65, R67 ;  /* 0x0000004140307223 */ /* 0x000fe20000010043 */
[--C-:B------:R-:W-:Y:S01]  /*cc30*/  HADD2.F32 R64, -RZ, R63.reuse.H0_H0 ;  /* 0x2000003fff407230 */ /* 0x100fe20000004100 */
[----:B------:R-:W-:Y:S01]  /*cc40*/  F2FP.F16.E4M3.UNPACK_B R46, R46.H1 ;  /* 0x0000002eff2e723e */ /* 0x000fe200030006ff */
[----:B------:R-:W-:Y:S01]  /*cc50*/  HADD2.F32 R63, -RZ, R63.H1_H1 ;  /* 0x3000003fff3f7230 */ /* 0x000fe20000004100 */
[----:B------:R-:W-:Y:S01]  /*cc60*/  F2FP.SATFINITE.E4M3.F32.PACK_AB_MERGE_C R88, R93, R88, RZ ;  /* 0x000000585d58723e */ /* 0x000fe200048070ff */
[--C-:B------:R-:W-:Y:S01]  /*cc70*/  HADD2.F32 R76, -RZ, R66.reuse.H1_H1 ;  /* 0x30000042ff4c7230 */ /* 0x100fe20000004100 */
[----:B------:R-:W-:Y:S01]  /*cc80*/  F2FP.SATFINITE.E4M3.F32.PACK_AB_MERGE_C R58, R165, R78, R90 ;  /* 0x0000004ea53a723e */ /* 0x000fe2000480705a */
[----:B------:R-:W-:Y:S01]  /*cc90*/  HADD2.F32 R67, -RZ, R66.H0_H0 ;  /* 0x20000042ff437230 */ /* 0x000fe20000004100 */
[----:B------:R-:W-:Y:S01]  /*cca0*/  F2FP.SATFINITE.E4M3.F32.PACK_AB_MERGE_C R56, R56, R89, R88 ;  /* 0x000000593838723e */ /* 0x000fe20004807058 */
[----:B------:R-:W-:-:S02]  /*ccb0*/  HADD2.F32 R52, -RZ, R52.H1_H1 ;  /* 0x30000034ff347230 */ /* 0x000fc40000004100 */
[CC--:B------:R-:W-:Y:S01]  /*ccc0*/  FMUL.FTZ R79, R63.reuse, R76.reuse ;  /* 0x0000004c3f4f7220 */ /* 0x0c0fe20000410000 */
[--C-:B------:R-:W-:Y:S02]  /*ccd0*/  HADD2.F32 R65, -RZ, R46.reuse.H0_H0 ;  /* 0x2000002eff417230 */ /* 0x100fe40000004100 */
[-C--:B------:R-:W-:Y:S01]  /*cce0*/  FMUL.FTZ R77, R64, R67.reuse ;  /* 0x00000043404d7220 */ /* 0x080fe20000410000 */
[----:B------:R-:W-:Y:S02]  /*ccf0*/  HADD2.F32 R66, -RZ, R46.H1_H1 ;  /* 0x3000002eff427230 */ /* 0x000fe40000004100 */
[----:B------:R-:W-:Y:S01]  /*cd00*/  FMUL.FTZ R76, R52, R76 ;  /* 0x0000004c344c7220 */ /* 0x000fe20000410000 */
[C---:B------:R-:W-:Y:S01]  /*cd10*/  FMUL.FTZ R67, R62.reuse, R67 ;  /* 0x000000433e437220 */ /* 0x040fe20000410000 */
[----:B------:R-:W-:Y:S01]  /*cd20*/  FFMA.FTZ R88, R62, R65, -R77 ;  /* 0x000000413e587223 */ /* 0x000fe2000001084d */
[----:B------:R-:W-:Y:S01]  /*cd30*/  F2FP.F16.E4M3.UNPACK_B R77, R45.H1 ;  /* 0x0000002dff4d723e */ /* 0x000fe200030006ff */
[-C--:B------:R-:W-:Y:S01]  /*cd40*/  FFMA.FTZ R90, R63, R66.reuse, R76 ;  /* 0x000000423f5a7223 */ /* 0x080fe2000001004c */
[----:B------:R-:W-:Y:S01]  /*cd50*/  F2FP.F16.E4M3.UNPACK_B R63, R51.H1 ;  /* 0x00000033ff3f723e */ /* 0x000fe200030006ff */
[----:B------:R-:W-:Y:S01]  /*cd60*/  FFMA.FTZ R89, R64, R65, R67 ;  /* 0x0000004140597223 */ /* 0x000fe20000010043 */
[----:B------:R-:W-:Y:S01]  /*cd70*/  F2FP.F16.E4M3.UNPACK_B R46, R47 ;  /* 0x0000002fff2e723e */ /* 0x000fe200020006ff */
[----:B------:R-:W-:Y:S01]  /*cd80*/  FFMA.FTZ R91, R52, R66, -R79 ;  /* 0x00000042345b7223 */ /* 0x000fe2000001084f */
[----:B------:R-:W-:Y:S01]  /*cd90*/  F2FP.F16.E4M3.UNPACK_B R76, R45 ;  /* 0x0000002dff4c723e */ /* 0x000fe200020006ff */
[----:B------:R-:W-:Y:S01]  /*cda0*/  HADD2.F32 R79, -RZ, R77.H0_H0 ;  /* 0x2000004dff4f7230 */ /* 0x000fe20000004100 */
[----:B------:R-:W-:Y:S01]  /*cdb0*/  F2FP.F16.E4M3.UNPACK_B R62, R51 ;  /* 0x00000033ff3e723e */ /* 0x000fe200020006ff */
        /* <DEDUP_REMOVED lines=15> */
[-C--:B------:R-:W-:Y:S01]  /*ceb0*/  FFMA.FTZ R95, R52, R67.reuse, -R95 ;  /* 0x00000043345f7223 */ /* 0x080fe2000001085f */
[----:B------:R-:W-:Y:S02]  /*cec0*/  HADD2.F32 R52, -RZ, R77.H1_H1 ;  /* 0x3000004dff347230 */ /* 0x000fe40000004100 */
[-C--:B------:R-:W-:Y:S01]  /*ced0*/  FFMA.FTZ R92, R51, R66.reuse, -R92 ;  /* 0x00000042335c7223 */ /* 0x080fe2000001085c */
[----:B------:R-:W-:Y:S02]  /*cee0*/  HADD2.F32 R47, -RZ, R47.H1_H1 ;  /* 0x3000002fff2f7230 */ /* 0x000fe40000004100 */
[----:B------:R-:W-:Y:S01]  /*cef0*/  FFMA.FTZ R93, R64, R66, R93 ;  /* 0x00000042405d7223 */ /* 0x000fe2000001005d */
[----:B------:R-:W-:Y:S01]  /*cf00*/  FFMA.FTZ R79, R44, R67, R79 ;  /* 0x000000432c4f7223 */ /* 0x000fe2000001004f */
[----:B------:R-:W-:Y:S02]  /*cf10*/  HADD2.F32 R62, -RZ, R62.H1_H1 ;  /* 0x3000003eff3e7230 */ /* 0x000fe40000004100 */
[----:B------:R-:W-:Y:S01]  /*cf20*/  FMUL.FTZ R64, R63, R52 ;  /* 0x000000343f407220 */ /* 0x000fe20000410000 */
[----:B------:R-:W-:-:S02]  /*cf30*/  HADD2.F32 R51, -RZ, R76.H1_H1 ;  /* 0x3000004cff337230 */ /* 0x000fc40000004100 */
[----:B------:R-:W-:Y:S01]  /*cf40*/  FMUL.FTZ R52, R47, R52 ;  /* 0x000000342f347220 */ /* 0x000fe20000410000 */
[----:B------:R-:W-:Y:S01]  /*cf50*/  HADD2.F32 R46, -RZ, R46.H1_H1 ;  /* 0x3000002eff2e7230 */ /* 0x000fe20000004100 */
[----:B------:R-:W-:Y:S01]  /*cf60*/  F2FP.SATFINITE.E4M3.F32.PACK_AB_MERGE_C R88, R91, R88, RZ ;  /* 0x000000585b58723e */ /* 0x000fe200048070ff */
[----:B------:R-:W-:Y:S02]  /*cf70*/  HADD2.F32 R44, -RZ, R65.H1_H1 ;  /* 0x30000041ff2c7230 */ /* 0x000fe40000004100 */
[-C--:B------:R-:W-:Y:S01]  /*cf80*/  FMUL.FTZ R65, R62, R51.reuse ;  /* 0x000000333e417220 */ /* 0x080fe20000410000 */
[----:B------:R-:W-:Y:S02]  /*cf90*/  HADD2.F32 R45, -RZ, R45.H1_H1 ;  /* 0x3000002dff2d7230 */ /* 0x000fe40000004100 */
[----:B------:R-:W-:Y:S01]  /*cfa0*/  FMUL.FTZ R51, R46, R51 ;  /* 0x000000332e337220 */ /* 0x000fe20000410000 */
[----:B------:R-:W-:Y:S01]  /*cfb0*/  F2FP.SATFINITE.E4M3.F32.PACK_AB_MERGE_C R89, R90, R89, RZ ;  /* 0x000000595a59723e */ /* 0x000fe200048070ff */
[-C--:B------:R-:W-:Y:S01]  /*cfc0*/  FFMA.FTZ R64, R47, R44.reuse, -R64 ;  /* 0x0000002c2f407223 */ /* 0x080fe20000010840 */
[----:B------:R-:W-:Y:S01]  /*cfd0*/  FFMA.FTZ R52, R63, R44, R52 ;  /* 0x0000002c3f347223 */ /* 0x000fe20000010034 */
[-C--:B------:R-:W-:Y:S01]  /*cfe0*/  FFMA.FTZ R65, R46, R45.reuse, -R65 ;  /* 0x0000002d2e417223 */ /* 0x080fe20000010841 */
[----:B------:R-:W-:Y:S01]  /*cff0*/  FFMA.FTZ R62, R62, R45, R51 ;  /* 0x0000002d3e3e7223 */ /* 0x000fe20000010033 */
[----:B------:R-:W-:Y:S01]  /*d000*/  F2FP.SATFINITE.E4M3.F32.PACK_AB_MERGE_C R45, R49, R60, R88 ;  /* 0x0000003c312d723e */ /* 0x000fe20004807058 */
[----:B------:R-:W-:Y:S01]  /*d010*/  IMAD.MOV.U32 R44, RZ, RZ, R59 ;  /* 0x000000ffff2c7224 */ /* 0x000fe200078e003b */
[----:B------:R-:W-:Y:S01]  /*d020*/  F2FP.SATFINITE.E4M3.F32.PACK_AB_MERGE_C R64, R64, R95, RZ ;  /* 0x0000005f4040723e */ /* 0x000fe200048070ff */
[----:B------:R-:W-:Y:S01]  /*d030*/  IMAD.MOV.U32 R46, RZ, RZ, R56 ;  /* 0x000000ffff2e7224 */ /* 0x000fe200078e0038 */
[----:B------:R-:W-:-:S02]  /*d040*/  F2FP.SATFINITE.E4M3.F32.PACK_AB_MERGE_C R52, R52, R79, RZ ;  /* 0x0000004f3434723e */ /* 0x000fc400048070ff */
[----:B------:R-:W-:Y:S01]  /*d050*/  F2FP.SATFINITE.E4M3.F32.PACK_AB_MERGE_C R49, R48, R61, R89 ;  /* 0x0000003d3031723e */ /* 0x000fe20004807059 */
[----:B------:R-:W-:Y:S01]  /*d060*/  IMAD.MOV.U32 R48, RZ, RZ, R58 ;  /* 0x000000ffff307224 */ /* 0x000fe200078e003a */
[----:B------:R-:W-:Y:S02]  /*d070*/  F2FP.SATFINITE.E4M3.F32.PACK_AB_MERGE_C R47, R65, R92, R64 ;  /* 0x0000005c412f723e */ /* 0x000fe40004807040 */
[----:B------:R-:W-:-:S07]  /*d080*/  F2FP.SATFINITE.E4M3.F32.PACK_AB_MERGE_C R51, R62, R93, R52 ;  /* 0x0000005d3e33723e */ /* 0x000fce0004807034 */
.L_x_508:
[----:B------:R-:W-:Y:S05]  /*d090*/  BSYNC B2 ;  /* 0x0000000000027941 */ /* 0x000fea0003800000 */
.L_x_507:
        /* <DEDUP_REMOVED lines=10> */
.L_x_506:
[----:B------:R-:W-:Y:S05]  /*d140*/  BSYNC B1 ;  /* 0x0000000000017941 */ /* 0x000fea0003800000 */
.L_x_505:
        /* <DEDUP_REMOVED lines=28> */
[----:B------:R-:W-:Y:S01]  /*d310*/  LOP3.LUT R59, R81, 0xff0000ff, RZ, 0xc0, !PT ;  /* 0xff0000ff513b7812 */ /* 0x000fe200078ec0ff */
[----:B-1----:R-:W-:Y:S01]  /*d320*/  IMAD.MOV.U32 R63, RZ, RZ, R48 ;  /* 0x000000ffff3f7224 */ /* 0x002fe200078e0030 */
[----:B------:R-:W-:Y:S01]  /*d330*/  SHF.R.U32.HI R64, RZ, 0x8, R83 ;  /* 0x00000008ff407819 */ /* 0x000fe20000011653 */
[----:B------:R-:W-:Y:S01]  /*d340*/  IMAD.MOV.U32 R56, RZ, RZ, R50 ;  /* 0x000000ffff387224 */ /* 0x000fe200078e0032 */
[----:B------:R-:W-:Y:S01]  /*d350*/  SHF.L.U32 R44, R52, 0x8, RZ ;  /* 0x00000008342c7819 */ /* 0x000fe200000006ff */
[----:B------:R-:W-:Y:S01]  /*d360*/  IMAD.MOV.U32 R52, RZ, RZ, R46 ;  /* 0x000000ffff347224 */ /* 0x000fe200078e002e */
[----:B------:R-:W-:Y:S02]  /*d370*/  SHF.R.U32.HI R62, RZ, 0x8, R69 ;  /* 0x00000008ff3e7819 */ /* 0x000fe40000011645 */
[----:B------:R-:W-:-:S02]  /*d380*/  SHF.R.U32.HI R65, RZ, 0x10, R81 ;  /* 0x00000010ff417819 */ /* 0x000fc40000011651 */
[----:B------:R-:W-:Y:S01]  /*d390*/  LOP3.LUT R59, R59, 0xff00, R44, 0xf8, !PT ;  /* 0x0000ff003b3b7812 */ /* 0x000fe200078ef82c */
[----:B------:R-:W-:Y:S01]  /*d3a0*/  IMAD.SHL.U32 R44, R64, 0x100, RZ ;  /* 0x00000100402c7824 */ /* 0x000fe200078e00ff */
[----:B------:R-:W-:Y:S01]  /*d3b0*/  LOP3.LUT R61, R83, 0xff0000ff, RZ, 0xc0, !PT ;  /* 0xff0000ff533d7812 */ /* 0x000fe200078ec0ff */
[----:B------:R-:W-:Y:S01]  /*d3c0*/  IMAD.U32 R48, R65, 0x10000, RZ ;  /* 0x0001000041307824 */ /* 0x000fe200078e00ff */
[----:B------:R-:W-:Y:S02]  /*d3d0*/  LOP3.LUT R67, R69, 0xff0000ff, RZ, 0xc0, !PT ;  /* 0xff0000ff45437812 */ /* 0x000fe400078ec0ff */
[----:B------:R-:W-:Y:S02]  /*d3e0*/  SHF.L.U32 R46, R62, 0x8, RZ ;  /* 0x000000083e2e7819 */ /* 0x000fe400000006ff */
[----:B------:R-:W-:Y:S02]  /*d3f0*/  SHF.R.U32.HI R70, RZ, 0x10, R83 ;  /* 0x00000010ff467819 */ /* 0x000fe40000011653 */
[----:B------:R-:W-:-:S02]  /*d400*/  SHF.R.U32.HI R68, RZ, 0x10, R69 ;  /* 0x00000010ff447819 */ /* 0x000fc40000011645 */
[--C-:B------:R-:W-:Y:S02]  /*d410*/  SHF.R.U32.HI R58, RZ, 0x8, R71.reuse ;  /* 0x00000008ff3a7819 */ /* 0x100fe40000011647 */
[----:B------:R-:W-:Y:S01]  /*d420*/  LOP3.LUT R65, R61, 0xff00, R44, 0xf8, !PT ;  /* 0x0000ff003d417812 */ /* 0x000fe200078ef82c */
[----:B------:R-:W-:Y:S01]  /*d430*/  IMAD.U32 R44, R70, 0x10000, RZ ;  /* 0x00010000462c7824 */ /* 0x000fe200078e00ff */
[----:B------:R-:W-:Y:S01]  /*d440*/  LOP3.LUT R69, R67, 0xff00, R46, 0xf8, !PT ;  /* 0x0000ff0043457812 */ /* 0x000fe200078ef82e */
[----:B------:R-:W-:Y:S01]  /*d450*/  IMAD.SHL.U32 R50, R58, 0x100, RZ ;  /* 0x000001003a327824 */ /* 0x000fe200078e00ff */
[----:B------:R-:W-:Y:S02]  /*d460*/  F2FP.F16.E4M3.UNPACK_B R67, R158.H1 ;  /* 0x0000009eff43723e */ /* 0x000fe400030006ff */
[----:B------:R-:W-:Y:S02]  /*d470*/  F2FP.F16.E4M3.UNPACK_B R64, R63.H1 ;  /* 0x0000003fff40723e */ /* 0x000fe400030006ff */
[----:B------:R-:W-:Y:S01]  /*d480*/  F2FP.F16.E4M3.UNPACK_B R61, R60.H1 ;  /* 0x0000003cff3d723e */ /* 0x000fe200030006ff */
[----:B------:R-:W-:Y:S01]  /*d490*/  HADD2.F32 R46, -RZ, R67.H0_H0 ;  /* 0x20000043ff2e7230 */ /* 0x000fe20000004100 */
[----:B------:R-:W-:-:S02]  /*d4a0*/  SHF.R.U32.HI R66, RZ, 0x10, R71 ;  /* 0x00000010ff427819 */ /* 0x000fc40000011647 */
[----:B------:R-:W-:Y:S01]  /*d4b0*/  LOP3.LUT R71, R71, 0xff0000ff, RZ, 0xc0, !PT ;  /* 0xff0000ff47477812 */ /* 0x000fe200078ec0ff */
[----:B------:R-:W-:Y:S01]  /*d4c0*/  HADD2.F32 R58, -RZ, R61.H0_H0 ;  /* 0x2000003dff3a7230 */ /* 0x000fe20000004100 */
[----:B------:R-:W-:Y:S01]  /*d4d0*/  LOP3.LUT R48, R59, 0xff0000, R48, 0xf8, !PT ;  /* 0x00ff00003b307812 */ /* 0x000fe200078ef830 */
[----:B------:R-:W-:Y:S01]  /*d4e0*/  HADD2.F32 R59, -RZ, R64.H0_H0 ;  /* 0x20000040ff3b7230 */ /* 0x000fe20000004100 */
[----:B------:R-:W-:Y:S01]  /*d4f0*/  F2FP.F16.E4M3.UNPACK_B R62, R160.H1 ;  /* 0x000000a0ff3e723e */ /* 0x000fe200030006ff */
[----:B------:R-:W-:Y:S01]  /*d500*/  IMAD.U32 R66, R66, 0x10000, RZ ;  /* 0x0001000042427824 */ /* 0x000fe200078e00ff */
[----:B------:R-:W-:Y:S02]  /*d510*/  LOP3.LUT R71, R71, 0xff00, R50, 0xf8, !PT ;  /* 0x0000ff0047477812 */ /* 0x000fe400078ef832 */
[----:B------:R-:W-:Y:S01]  /*d520*/  LOP3.LUT R44, R65, 0xff0000, R44, 0xf8, !PT ;  /* 0x00ff0000412c7812 */ /* 0x000fe200078ef82c */
[--C-:B------:R-:W-:Y:S01]  /*d530*/  HADD2.F32 R65, -RZ, R62.reuse.H0_H0 ;  /* 0x2000003eff417230 */ /* 0x100fe20000004100 */
[----:B------:R-:W-:Y:S01]  /*d540*/  SHF.L.U32 R50, R68, 0x10, RZ ;  /* 0x0000001044327819 */ /* 0x000fe200000006ff */
[-C--:B------:R-:W-:Y:S01]  /*d550*/  FMUL.FTZ R77, R59, R46.reuse ;  /* 0x0000002e3b4d7220 */ /* 0x080fe20000410000 */
[----:B------:R-:W-:Y:S01]  /*d560*/  FMUL.FTZ R68, R58, R46 ;  /* 0x0000002e3a447220 */ /* 0x000fe20000410000 */
[----:B------:R-:W-:Y:S01]  /*d570*/  LOP3.LUT R46, R71, 0xff0000, R66, 0xf8, !PT ;  /* 0x00ff0000472e7812 */ /* 0x000fe200078ef842 */
[----:B------:R-:W-:-:S02]  /*d580*/  HADD2.F32 R66, -RZ, R62.H1_H1 ;  /* 0x3000003eff427230 */ /* 0x000fc40000004100 */
        /* <DEDUP_REMOVED lines=8> */
[----:B------:R-:W-:Y:S01]  /*d610*/  HADD2.F32 R67, -RZ, R158.H0_H0 ;  /* 0x2000009eff437230 */ /* 0x000fe20000004100 */
[----:B------:R-:W-:Y:S01]  /*d620*/  LOP3.LUT R50, R69, 0xff0000, R50, 0xf8, !PT ;  /* 0x00ff000045327812 */ /* 0x000fe200078ef832 */
[----:B------:R-:W-:Y:S01]  /*d630*/  FMUL.FTZ R69, R65, R68 ;  /* 0x0000004441457220 */ /* 0x000fe20000410000 */
[----:B------:R-:W-:Y:S01]  /*d640*/  F2FP.F16.E4M3.UNPACK_B R160, R160 ;  /* 0x000000a0ffa0723e */ /* 0x000fe200020006ff */
[----:B------:R-:W-:Y:S01]  /*d650*/  FMUL.FTZ R68, R62, R68 ;  /* 0x000000443e447220 */ /* 0x000fe20000410000 */
        /* <DEDUP_REMOVED lines=26> */
[----:B------:R-:W-:Y:S01]  /*d800*/  FMUL.FTZ R76, R64, R66 ;  /* 0x00000042404c7220 */ /* 0x000fe20000410000 */
[----:B------:R-:W-:Y:S01]  /*d810*/  HADD2.F32 R63, -RZ, R65.H0_H0 ;  /* 0x20000041ff3f7230 */ /* 0x000fe20000004100 */
[----:B------:R-:W-:Y:S01]  /*d820*/  F2FP.F16.E4M3.UNPACK_B R52, R52 ;  /* 0x00000034ff34723e */ /* 0x000fe200020006ff */
[----:B------:R-:W-:Y:S02]  /*d830*/  HADD2.F32 R62, -RZ, R62.H1_H1 ;  /* 0x3000003eff3e7230 */ /* 0x000fe40000004100 */
[----:B------:R-:W-:Y:S01]  /*d840*/  FMUL.FTZ R79, R61, R66 ;  /* 0x000000423d4f7220 */ /* 0x000fe20000410000 */
[----:B------:R-:W-:-:S02]  /*d850*/  HADD2.F32 R60, -RZ, R60.H1_H1 ;  /* 0x3000003cff3c7230 */ /* 0x000fc40000004100 */
        /* <DEDUP_REMOVED lines=8> */
[----:B------:R-:W-:Y:S02]  /*d8e0*/  HADD2.F32 R63, -RZ, R159.H0_H0 ;  /* 0x2000009fff3f7230 */ /* 0x000fe40000004100 */
[----:B------:R-:W-:Y:S01]  /*d8f0*/  FFMA.FTZ R81, R62, R65, R81 ;  /* 0x000000413e517223 */ /* 0x000fe20000010051 */
[----:B------:R-:W-:Y:S01]  /*d900*/  HADD2.F32 R56, -RZ, R52.H0_H0 ;  /* 0x20000034ff387230 */ /* 0x000fe20000004100 */
[----:B------:R-:W-:Y:S01]  /*d910*/  F2FP.SATFINITE.E4M3.F32.PACK_AB_MERGE_C R76, R67, R76, RZ ;  /* 0x0000004c434c723e */ /* 0x000fe200048070ff */
[----:B------:R-:W-:Y:S01]  /*d920*/  HADD2.F32 R61, -RZ, R60.H0_H0 ;  /* 0x2000003cff3d7230 */ /* 0x000fe20000004100 */
[----:B------:R-:W-:Y:S01]  /*d930*/  F2FP.SATFINITE.E4M3.F32.PACK_AB_MERGE_C R58, R77, R58, RZ ;  /* 0x0000003a4d3a723e */ /* 0x000fe200048070ff */
[----:B------:R-:W-:-:S02]  /*d940*/  HADD2.F32 R62, -RZ, R161.H0_H0 ;  /* 0x200000a1ff3e7230 */ /* 0x000fc40000004100 */
[CC--:B------:R-:W-:Y:S01]  /*d950*/  FMUL.FTZ R64, R56.reuse, R63.reuse ;  /* 0x0000003f38407220 */ /* 0x0c0fe20000410000 */
[----:B------:R-:W-:Y:S02]  /*d960*/  HADD2.F32 R159, -RZ, R159.H1_H1 ;  /* 0x3000009fff9f7230 */ /* 0x000fe40000004100 */
[C---:B------:R-:W-:Y:S01]  /*d970*/  FMUL.FTZ R65, R61.reuse, R63 ;  /* 0x0000003f3d417220 */ /* 0x040fe20000410000 */
[----:B------:R-:W-:Y:S02]  /*d980*/  HADD2.F32 R60, -RZ, R60.H1_H1 ;  /* 0x3000003cff3c7230 */ /* 0x000fe40000004100 */
[-C--:B------:R-:W-:Y:S01]  /*d990*/  FFMA.FTZ R64, R61, R62.reuse, R64 ;  /* 0x0000003e3d407223 */ /* 0x080fe20000010040 */
[----:B------:R-:W-:Y:S02]  /*d9a0*/  HADD2.F32 R52, -RZ, R52.H1_H1 ;  /* 0x30000034ff347230 */ /* 0x000fe40000004100 */
[----:B------:R-:W-:Y:S01]  /*d9b0*/  FFMA.FTZ R56, R56, R62, -R65 ;  /* 0x0000003e38387223 */ /* 0x000fe20000010841 */
[----:B------:R-:W-:-:S02]  /*d9c0*/  HADD2.F32 R161, -RZ, R161.H1_H1 ;  /* 0x300000a1ffa17230 */ /* 0x000fc40000004100 */
[----:B------:R-:W-:Y:S01]  /*d9d0*/  FMUL.FTZ R63, R60, R159 ;  /* 0x0000009f3c3f7220 */ /* 0x000fe20000410000 */
[----:B------:R-:W-:Y:S01]  /*d9e0*/  F2FP.F16.E4M3.UNPACK_B R62, R49 ;  /* 0x00000031ff3e723e */ /* 0x000fe200020006ff */
[C---:B------:R-:W-:Y:S01]  /*d9f0*/  FMUL.FTZ R159, R52.reuse, R159 ;  /* 0x0000009f349f7220 */ /* 0x040fe20000410000 */
[----:B------:R-:W-:Y:S01]  /*da00*/  F2FP.F16.E4M3.UNPACK_B R67, R50 ;  /* 0x00000032ff43723e */ /* 0x000fe200020006ff */
[----:B------:R-:W-:Y:S01]  /*da10*/  FFMA.FTZ R79, R52, R161, -R63 ;  /* 0x000000a1344f7223 */ /* 0x000fe2000001083f */
[----:B------:R-:W-:Y:S01]  /*da20*/  F2FP.F16.E4M3.UNPACK_B R61, R45 ;  /* 0x0000002dff3d723e */ /* 0x000fe200020006ff */
[----:B------:R-:W-:Y:S01]  /*da30*/  FFMA.FTZ R159, R60, R161, R159 ;  /* 0x000000a13c9f7223 */ /* 0x000fe2000001009f */
[----:B------:R-:W-:Y:S01]  /*da40*/  F2FP.SATFINITE.E4M3.F32.PACK_AB_MERGE_C R70, R70, R59, RZ ;  /* 0x0000003b4646723e */ /* 0x000fe200048070ff */
[--C-:B------:R-:W-:Y:S01]  /*da50*/  HADD2.F32 R63, -RZ, R62.reuse.H0_H0 ;  /* 0x2000003eff3f7230 */ /* 0x100fe20000004100 */
[----:B------:R-:W-:Y:S01]  /*da60*/  F2FP.SATFINITE.E4M3.F32.PACK_AB_MERGE_C R59, R71, R68, R58 ;  /* 0x00000044473b723e */ /* 0x000fe2000480703a */
[----:B------:R-:W-:Y:S01]  /*da70*/  HADD2.F32 R68, -RZ, R67.H0_H0 ;  /* 0x20000043ff447230 */ /* 0x000fe20000004100 */
[----:B------:R-:W-:Y:S01]  /*da80*/  F2FP.F16.E4M3.UNPACK_B R65, R48 ;  /* 0x00000030ff41723e */ /* 0x000fe200020006ff */
[----:B------:R-:W-:Y:S01]  /*da90*/  HADD2.F32 R60, -RZ, R61.H0_H0 ;  /* 0x2000003dff3c7230 */ /* 0x000fe20000004100 */
[----:B------:R-:W-:Y:S01]  /*daa0*/  F2FP.SATFINITE.E4M3.F32.PACK_AB_MERGE_C R52, R81, R66, RZ ;  /* 0x000000425134723e */ /* 0x000fe200048070ff */
[----:B------:R-:W-:Y:S01]  /*dab0*/  HADD2.F32 R67, -RZ, R67.H1_H1 ;  /* 0x30000043ff437230 */ /* 0x000fe20000004100 */
[----:B------:R-:W-:Y:S01]  /*dac0*/  F2FP.SATFINITE.E4M3.F32.PACK_AB_MERGE_C R58, R158, R69, R70 ;  /* 0x000000459e3a723e */ /* 0x000fe20004807046 */
[----:B------:R-:W-:Y:S01]  /*dad0*/  HADD2.F32 R66, -RZ, R65.H0_H0 ;  /* 0x20000041ff427230 */ /* 0x000fe20000004100 */
[----:B------:R-:W-:Y:S01]  /*dae0*/  F2FP.SATFINITE.E4M3.F32.PACK_AB_MERGE_C R52, R159, R64, R52 ;  /* 0x000000409f34723e */ /* 0x000fe20004807034 */
[----:B------:R-:W-:Y:S01]  /*daf0*/  FMUL.FTZ R69, R63, R68 ;  /* 0x000000443f457220 */ /* 0x000fe20000410000 */
[----:B------:R-:W-:-:S02]  /*db00*/  HADD2.F32 R64, -RZ, R62.H1_H1 ;  /* 0x3000003eff407230 */ /* 0x000fc40000004100 */
[C---:B------:R-:W-:Y:S01]  /*db10*/  FMUL.FTZ R68, R60.reuse, R68 ;  /* 0x000000443c447220 */ /* 0x040fe20000410000 */
[----:B------:R-:W-:Y:S02]  /*db20*/  HADD2.F32 R61, -RZ, R61.H1_H1 ;  /* 0x3000003dff3d7230 */ /* 0x000fe40000004100 */
[-C--:B------:R-:W-:Y:S01]  /*db30*/  FFMA.FTZ R60, R60, R66.reuse, -R69 ;  /* 0x000000423c3c7223 */ /* 0x080fe20000010845 */
[----:B------:R-:W-:Y:S02]  /*db40*/  HADD2.F32 R65, -RZ, R65.H1_H1 ;  /* 0x30000041ff417230 */ /* 0x000fe40000004100 */
[----:B------:R-:W-:Y:S01]  /*db50*/  FFMA.FTZ R69, R63, R66, R68 ;  /* 0x000000423f457223 */ /* 0x000fe20000010044 */
[CC--:B------:R-:W-:Y:S01]  /*db60*/  FMUL.FTZ R66, R64.reuse, R67.reuse ;  /* 0x0000004340427220 */ /* 0x0c0fe20000410000 */
[C---:B------:R-:W-:Y:S01]  /*db70*/  FMUL.FTZ R67, R61.reuse, R67 ;  /* 0x000000433d437220 */ /* 0x040fe20000410000 */
[----:B------:R-:W-:Y:S02]  /*db80*/  F2FP.F16.E4M3.UNPACK_B R62, R49.H1 ;  /* 0x00000031ff3e723e */ /* 0x000fe400030006ff */
[-C--:B------:R-:W-:Y:S01]  /*db90*/  FFMA.FTZ R71, R61, R65.reuse, -R66 ;  /* 0x000000413d477223 */ /* 0x080fe20000010842 */
[----:B------:R-:W-:Y:S01]  /*dba0*/  F2FP.F16.E4M3.UNPACK_B R61, R50.H1 ;  /* 0x00000032ff3d723e */ /* 0x000fe200030006ff */
[----:B------:R-:W-:Y:S01]  /*dbb0*/  FFMA.FTZ R70, R64, R65, R67 ;  /* 0x0000004140467223 */ /* 0x000fe20000010043 */
[----:B------:R-:W-:Y:S01]  /*dbc0*/  F2FP.F16.E4M3.UNPACK_B R45, R45.H1 ;  /* 0x0000002dff2d723e */ /* 0x000fe200030006ff */
[--C-:B------:R-:W-:Y:S01]  /*dbd0*/  HADD2.F32 R50, -RZ, R62.reuse.H0_H0 ;  /* 0x2000003eff327230 */ /* 0x100fe20000004100 */
[----:B------:R-:W-:Y:S01]  /*dbe0*/  F2FP.F16.E4M3.UNPACK_B R48, R48.H1 ;  /* 0x00000030ff30723e */ /* 0x000fe200030006ff */
[----:B------:R-:W-:Y:S01]  /*dbf0*/  HADD2.F32 R63, -RZ, R61.H0_H0 ;  /* 0x2000003dff3f7230 */ /* 0x000fe20000004100 */
[----:B------:R-:W-:Y:S01]  /*dc00*/  F2FP.SATFINITE.E4M3.F32.PACK_AB_MERGE_C R56, R79, R56, R76 ;  /* 0x000000384f38723e */ /* 0x000fe2000480704c */
[----:B------:R-:W-:Y:S01]  /*dc10*/  HADD2.F32 R49, -RZ, R45.H0_H0 ;  /* 0x2000002dff317230 */ /* 0x000fe20000004100 */
[----:B------:R-:W-:Y:S01]  /*dc20*/  F2FP.F16.E4M3.UNPACK_B R65, R46 ;  /* 0x0000002eff41723e */ /* 0x000fe200020006ff */
[----:B------:R-:W-:-:S02]  /*dc30*/  HADD2.F32 R62, -RZ, R62.H1_H1 ;  /* 0x3000003eff3e7230 */ /* 0x000fc40000004100 */
[-C--:B------:R-:W-:Y:S01]  /*dc40*/  FMUL.FTZ R66, R50, R63.reuse ;  /* 0x0000003f32427220 */ /* 0x080fe20000410000 */
[----:B------:R-:W-:Y:S02]  /*dc50*/  HADD2.F32 R64, -RZ, R61.H1_H1 ;  /* 0x3000003dff407230 */ /* 0x000fe40000004100 */
[C---:B------:R-:W-:Y:S01]  /*dc60*/  FMUL.FTZ R63, R49.reuse, R63 ;  /* 0x0000003f313f7220 */ /* 0x040fe20000410000 */
[--C-:B------:R-:W-:Y:S02]  /*dc70*/  HADD2.F32 R61, -RZ, R48.reuse.H0_H0 ;  /* 0x20000030ff3d7230 */ /* 0x100fe40000004100 */
[----:B------:R-:W-:Y:S02]  /*dc80*/  HADD2.F32 R45, -RZ, R45.H1_H1 ;  /* 0x3000002dff2d7230 */ /* 0x000fe40000004100 */
[-C--:B------:R-:W-:Y:S01]  /*dc90*/  FMUL.FTZ R68, R62, R64.reuse ;  /* 0x000000403e447220 */ /* 0x080fe20000410000 */
[----:B------:R-:W-:Y:S02]  /*dca0*/  HADD2.F32 R48, -RZ, R48.H1_H1 ;  /* 0x30000030ff307230 */ /* 0x000fe40000004100 */
[----:B------:R-:W-:Y:S01]  /*dcb0*/  FFMA.FTZ R77, R50, R61, R63 ;  /* 0x0000003d324d7223 */ /* 0x000fe2000001003f */
[----:B------:R-:W-:Y:S01]  /*dcc0*/  F2FP.F16.E4M3.UNPACK_B R50, R51 ;  /* 0x00000033ff32723e */ /* 0x000fe200020006ff */
[----:B------:R-:W-:Y:S01]  /*dcd0*/  FFMA.FTZ R76, R49, R61, -R66 ;  /* 0x0000003d314c7223 */ /* 0x000fe20000010842 */
[C---:B------:R-:W-:Y:S01]  /*dce0*/  FMUL.FTZ R49, R45.reuse, R64 ;  /* 0x000000402d317220 */ /* 0x040fe20000410000 */
[----:B------:R-:W-:Y:S01]  /*dcf0*/  FFMA.FTZ R79, R45, R48, -R68 ;  /* 0x000000302d4f7223 */ /* 0x000fe20000010844 */
[-C--:B------:R-:W-:Y:S01]  /*dd00*/  F2FP.F16.E4M3.UNPACK_B R45, R47.reuse ;  /* 0x0000002fff2d723e */ /* 0x080fe200020006ff */
[----:B------:R-:W-:Y:S01]  /*dd10*/  HADD2.F32 R61, -RZ, R50.H0_H0 ;  /* 0x20000032ff3d7230 */ /* 0x000fe20000004100 */
[----:B------:R-:W-:Y:S01]  /*dd20*/  F2FP.F16.E4M3.UNPACK_B R66, R46.H1 ;  /* 0x0000002eff42723e */ /* 0x000fe200030006ff */
[----:B------:R-:W-:Y:S01]  /*dd30*/  HADD2.F32 R67, -RZ, R65.H0_H0 ;  /* 0x20000041ff437230 */ /* 0x000fe20000004100 */
[----:B------:R-:W-:Y:S01]  /*dd40*/  F2FP.F16.E4M3.UNPACK_B R47, R47.H1 ;  /* 0x0000002fff2f723e */ /* 0x000fe200030006ff */
[----:B------:R-:W-:Y:S01]  /*dd50*/  FFMA.FTZ R78, R62, R48, R49 ;  /* 0x000000303e4e7223 */ /* 0x000fe20000010031 */
        /* <DEDUP_REMOVED lines=8> */
[C---:B------:R-:W-:Y:S01]  /*dde0*/  FMUL.FTZ R80, R48.reuse, R67 ;  /* 0x0000004330507220 */ /* 0x040fe20000410000 */
[----:B------:R-:W-:Y:S01]  /*ddf0*/  HADD2.F32 R63, -RZ, R46.H0_H0 ;  /* 0x2000002eff3f7230 */ /* 0x000fe20000004100 */
[----:B------:R-:W-:Y:S01]  /*de00*/  F2FP.SATFINITE.E4M3.F32.PACK_AB_MERGE_C R76, R79, R76, RZ ;  /* 0x0000004c4f4c723e */ /* 0x000fe200048070ff */
[----:B------:R-:W-:Y:S02]  /*de10*/  HADD2.F32 R51, -RZ, R51.H1_H1 ;  /* 0x30000033ff337230 */ /* 0x000fe40000004100 */
[----:B------:R-:W-:Y:S01]  /*de20*/  FMUL.FTZ R67, R49, R68 ;  /* 0x0000004431437220 */ /* 0x000fe20000410000 */
[----:B------:R-:W-:Y:S02]  /*de30*/  HADD2.F32 R66, -RZ, R66.H1_H1 ;  /* 0x30000042ff427230 */ /* 0x000fe40000004100 */
[----:B------:R-:W-:Y:S01]  /*de40*/  FFMA.FTZ R81, R48, R63, -R81 ;  /* 0x0000003f30517223 */ /* 0x000fe20000010851 */
[----:B------:R-:W-:-:S02]  /*de50*/  HADD2.F32 R47, -RZ, R47.H1_H1 ;  /* 0x3000002fff2f7230 */ /* 0x000fc40000004100 */
[C---:B------:R-:W-:Y:S01]  /*de60*/  FMUL.FTZ R82, R44.reuse, R68 ;  /* 0x000000442c527220 */ /* 0x040fe20000410000 */
[----:B------:R-:W-:Y:S02]  /*de70*/  HADD2.F32 R64, -RZ, R62.H0_H0 ;  /* 0x2000003eff407230 */ /* 0x000fe40000004100 */
[-C--:B------:R-:W-:Y:S01]  /*de80*/  FMUL.FTZ R48, R51, R66.reuse ;  /* 0x0000004233307220 */ /* 0x080fe20000410000 */
[----:B------:R-:W-:Y:S02]  /*de90*/  HADD2.F32 R50, -RZ, R50.H1_H1 ;  /* 0x30000032ff327230 */ /* 0x000fe40000004100 */
[----:B------:R-:W-:Y:S01]  /*dea0*/  FMUL.FTZ R66, R47, R66 ;  /* 0x000000422f427220 */ /* 0x000fe20000410000 */
[----:B------:R-:W-:Y:S02]  /*deb0*/  HADD2.F32 R65, -RZ, R65.H1_H1 ;  /* 0x30000041ff417230 */ /* 0x000fe40000004100 */
[----:B------:R-:W-:Y:S01]  /*dec0*/  FFMA.FTZ R67, R44, R64, R67 ;  /* 0x000000402c437223 */ /* 0x000fe20000010043 */
[----:B------:R-:W-:-:S02]  /*ded0*/  HADD2.F32 R62, -RZ, R62.H1_H1 ;  /* 0x3000003eff3e7230 */ /* 0x000fc40000004100 */
[----:B------:R-:W-:Y:S01]  /*dee0*/  FFMA.FTZ R82, R49, R64, -R82 ;  /* 0x0000004031527223 */ /* 0x000fe20000010852 */
[----:B------:R-:W-:Y:S02]  /*def0*/  HADD2.F32 R45, -RZ, R45.H1_H1 ;  /* 0x3000002dff2d7230 */ /* 0x000fe40000004100 */
[CC--:B------:R-:W-:Y:S01]  /*df00*/  FMUL.FTZ R44, R50.reuse, R65.reuse ;  /* 0x00000041322c7220 */ /* 0x0c0fe20000410000 */
[----:B------:R-:W-:Y:S02]  /*df10*/  HADD2.F32 R46, -RZ, R46.H1_H1 ;  /* 0x3000002eff2e7230 */ /* 0x000fe40000004100 */
[-C--:B------:R-:W-:Y:S01]  /*df20*/  FFMA.FTZ R47, R47, R62.reuse, -R48 ;  /* 0x0000003e2f2f7223 */ /* 0x080fe20000010830 */
[----:B------:R-:W-:Y:S01]  /*df30*/  FFMA.FTZ R66, R51, R62, R66 ;  /* 0x0000003e33427223 */ /* 0x000fe20000010042 */
[----:B------:R-:W-:Y:S01]  /*df40*/  FMUL.FTZ R65, R45, R65 ;  /* 0x000000412d417220 */ /* 0x000fe20000410000 */
[----:B------:R-:W-:Y:S01]  /*df50*/  FFMA.FTZ R80, R61, R63, R80 ;  /* 0x0000003f3d507223 */ /* 0x000fe20000010050 */
[----:B------:R-:W-:Y:S01]  /*df60*/  FFMA.FTZ R44, R45, R46, -R44 ;  /* 0x0000002e2d2c7223 */ /* 0x000fe2000001082c */
[----:B------:R-:W-:Y:S01]  /*df70*/  F2FP.SATFINITE.E4M3.F32.PACK_AB_MERGE_C R47, R47, R82, RZ ;  /* 0x000000522f2f723e */ /* 0x000fe200048070ff */
[----:B------:R-:W-:Y:S01]  /*df80*/  FFMA.FTZ R65, R50, R46, R65 ;  /* 0x0000002e32417223 */ /* 0x000fe20000010041 */
[----:B------:R-:W-:Y:S01]  /*df90*/  F2FP.SATFINITE.E4M3.F32.PACK_AB_MERGE_C R77, R78, R77, RZ ;  /* 0x0000004d4e4d723e */ /* 0x000fe200048070ff */
[----:B------:R-:W-:Y:S01]  /*dfa0*/  IMAD.MOV.U32 R48, RZ, RZ, R58 ;  /* 0x000000ffff307224 */ /* 0x000fe200078e003a */
[----:B------:R-:W-:Y:S01]  /*dfb0*/  F2FP.SATFINITE.E4M3.F32.PACK_AB_MERGE_C R66, R66, R67, RZ ;  /* 0x000000434242723e */ /* 0x000fe200048070ff */
[----:B------:R-:W-:Y:S01]  /*dfc0*/  IMAD.MOV.U32 R50, RZ, RZ, R52 ;  /* 0x000000ffff327224 */ /* 0x000fe200078e0034 */
[----:B------:R-:W-:Y:S01]  /*dfd0*/  F2FP.SATFINITE.E4M3.F32.PACK_AB_MERGE_C R47, R44, R81, R47 ;  /* 0x000000512c2f723e */ /* 0x000fe2000480702f */
[----:B------:R-:W-:Y:S01]  /*dfe0*/  IMAD.MOV.U32 R44, RZ, RZ, R59 ;  /* 0x000000ffff2c7224 */ /* 0x000fe200078e003b */
[----:B------:R-:W-:-:S02]  /*dff0*/  F2FP.SATFINITE.E4M3.F32.PACK_AB_MERGE_C R45, R71, R60, R76 ;  /* 0x0000003c472d723e */ /* 0x000fc4000480704c */
[----:B------:R-:W-:Y:S02]  /*e000*/  F2FP.SATFINITE.E4M3.F32.PACK_AB_MERGE_C R49, R70, R69, R77 ;  /* 0x000000454631723e */ /* 0x000fe4000480704d */
[----:B------:R-:W-:Y:S02]  /*e010*/  F2FP.SATFINITE.E4M3.F32.PACK_AB_MERGE_C R51, R65, R80, R66 ;  /* 0x000000504133723e */ /* 0x000fe40004807042 */
[----:B------:R-:W-:-:S07]  /*e020*/  MOV R46, R56 ;  /* 0x00000038002e7202 */ /* 0x000fce0000000f00 */
.L_x_512:
[----:B------:R-:W-:Y:S05]  /*e030*/  BSYNC B2 ;  /* 0x0000000000027941 */ /* 0x000fea0003800000 */
.L_x_511:
        /* <DEDUP_REMOVED lines=10> */
.L_x_510:
[----:B------:R-:W-:Y:S05]  /*e0e0*/  BSYNC B1 ;  /* 0x0000000000017941 */ /* 0x000fea0003800000 */
.L_x_509:
[----:B------:R-:W-:-:S13]  /*e0f0*/  ISETP.NE.AND P3, PT, R36, RZ, PT ;  /* 0x000000ff2400720c */ /* 0x000fda0003f65270 */
[----:B------:R-:W-:Y:S05]  /*e100*/  @!P3 BRA `(.L_x_463) ;  /* 0x0000001000c4b947 */ /* 0x000fea0003800000 */
[----:B0--3--:R-:W3:Y:S01]  /*e110*/  LDL R44, [R1] ;  /* 0x00000000012c7983 */ /* 0x009ee20000100800 */
[----:B------:R-:W-:Y:S01]  /*e120*/  IADD3 R53, P3, P4, R120, R140, R29 ;  /* 0x0000008c78357210 */ /* 0x000fe20007c7e01d */
[----:B------:R-:W-:Y:S01]  /*e130*/  BSSY B1, `(.L_x_513) ;  /* 0x00000ed000017945 */ /* 0x000fe20003800000 */
[----:B---3--:R-:W-:Y:S02]  /*e140*/  LOP3.LUT P5, RZ, R44, 0x1, RZ, 0xc0, !PT ;  /* 0x000000012cff7812 */ /* 0x008fe400078ac0ff */
[----:B------:R-:W-:Y:S02]  /*e150*/  IADD3.X R44, R0, R57, R32, P3, P4 ;  /* 0x00000039002c7210 */ /* 0x000fe40001fe8420 */
[----:B------:R-:W-:Y:S02]  /*e160*/  SEL R162, R101, R162, !P5 ;  /* 0x000000a265a27207 */ /* 0x000fe40006800000 */
[----:B------:R-:W-:Y:S02]  /*e170*/  IADD3 R52, P3, R53, R126, RZ ;  /* 0x0000007e35347210 */ /* 0x000fe40007f7e0ff */
[----:B------:R-:W-:-:S02]  /*e180*/  SHF.R.S32.HI R45, RZ, 0x1f, R162 ;  /* 0x0000001fff2d7819 */ /* 0x000fc400000114a2 */
[----:B------:R-:W-:Y:S02]  /*e190*/  IADD3.X R53, R44, R127, RZ, P3, !PT ;  /* 0x0000007f2c357210 */ /* 0x000fe40001ffe4ff */
[----:B------:R-:W-:Y:S02]  /*e1a0*/  LEA.HI R45, R45, R162, RZ, 0x5 ;  /* 0x000000a22d2d7211 */ /* 0x000fe400078f28ff */
[----:B------:R-:W-:Y:S02]  /*e1b0*/  ISETP.GE.AND P3, PT, R222, R135, PT ;  /* 0x00000087de00720c */ /* 0x000fe40003f66270 */
        /* <DEDUP_REMOVED lines=17> */
[----:B-1----:R-:W-:Y:S01]  /*e2d0*/  IMAD.MOV.U32 R60, RZ, RZ, R48 ;  /* 0x000000ffff3c7224 */ /* 0x002fe200078e0030 */
[----:B------:R-:W-:Y:S01]  /*e2e0*/  SHF.R.U32.HI R65, RZ, 0x8, R87 ;  /* 0x00000008ff417819 */ /* 0x000fe20000011657 */
[----:B0-----:R-:W-:Y:S01]  /*e2f0*/  IMAD.MOV.U32 R54, RZ, RZ, R44 ;  /* 0x000000ffff367224 */ /* 0x001fe200078e002c */
[----:B------:R-:W-:Y:S01]  /*e300*/  LOP3.LUT R56, R85, 0xff0000ff, RZ, 0xc0, !PT ;  /* 0xff0000ff55387812 */ /* 0x000fe200078ec0ff */
[----:B------:R-:W-:Y:S01]  /*e310*/  IMAD.SHL.U32 R61, R61, 0x100, RZ ;  /* 0x000001003d3d7824 */ /* 0x000fe200078e00ff */
[----:B------:R-:W-:Y:S01]  /*e320*/  SHF.R.U32.HI R70, RZ, 0x10, R85 ;  /* 0x00000010ff467819 */ /* 0x000fe20000011655 */
[----:B------:R-:W-:Y:S01]  /*e330*/  IMAD.SHL.U32 R65, R65, 0x100, RZ ;  /* 0x0000010041417824 */ /* 0x000fe200078e00ff */
[----:B------:R-:W-:Y:S01]  /*e340*/  LOP3.LUT R58, R87, 0xff0000ff, RZ, 0xc0, !PT ;  /* 0xff0000ff573a7812 */ /* 0x000fe200078ec0ff */
[----:B------:R-:W-:Y:S01]  /*e350*/  IMAD.MOV.U32 R63, RZ, RZ, R50 ;  /* 0x000000ffff3f7224 */ /* 0x000fe200078e0032 */
[----:B------:R-:W-:Y:S01]  /*e360*/  LOP3.LUT R48, R56, 0xff00, R61, 0xf8, !PT ;  /* 0x0000ff0038307812 */ /* 0x000fe200078ef83d */
[----:B------:R-:W-:Y:S01]  /*e370*/  IMAD.U32 R61, R70, 0x10000, RZ ;  /* 0x00010000463d7824 */ /* 0x000fe200078e00ff */
[----:B------:R-:W-:-:S02]  /*e380*/  SHF.R.U32.HI R66, RZ, 0x10, R87 ;  /* 0x00000010ff427819 */ /* 0x000fc40000011657 */
[----:B------:R-:W-:Y:S02]  /*e390*/  SHF.R.U32.HI R67, RZ, 0x8, R73 ;  /* 0x00000008ff437819 */ /* 0x000fe40000011649 */
[----:B------:R-:W-:Y:S02]  /*e3a0*/  SHF.R.U32.HI R69, RZ, 0x8, R75 ;  /* 0x00000008ff457819 */ /* 0x000fe4000001164b */
[----:B------:R-:W-:Y:S01]  /*e3b0*/  LOP3.LUT R44, R58, 0xff00, R65, 0xf8, !PT ;  /* 0x0000ff003a2c7812 */ /* 0x000fe200078ef841 */
[----:B------:R-:W-:Y:S01]  /*e3c0*/  IMAD.SHL.U32 R67, R67, 0x100, RZ ;  /* 0x0000010043437824 */ /* 0x000fe200078e00ff */
[----:B------:R-:W-:Y:S01]  /*e3d0*/  LOP3.LUT R48, R48, 0xff0000, R61, 0xf8, !PT ;  /* 0x00ff000030307812 */ /* 0x000fe200078ef83d */
[----:B------:R-:W-:Y:S01]  /*e3e0*/  IMAD.U32 R65, R66, 0x10000, RZ ;  /* 0x0001000042417824 */ /* 0x000fe200078e00ff */
[----:B------:R-:W-:Y:S02]  /*e3f0*/  LOP3.LUT R62, R73, 0xff0000ff, RZ, 0xc0, !PT ;  /* 0xff0000ff493e7812 */ /* 0x000fe400078ec0ff */
[----:B------:R-:W-:-:S02]  /*e400*/  LOP3.LUT R64, R75, 0xff0000ff, RZ, 0xc0, !PT ;  /* 0xff0000ff4b407812 */ /* 0x000fc400078ec0ff */
[----:B------:R-:W-:Y:S02]  /*e410*/  SHF.L.U32 R69, R69, 0x8, RZ ;  /* 0x0000000845457819 */ /* 0x000fe400000006ff */
[----:B------:R-:W-:Y:S02]  /*e420*/  F2FP.F16.E4M3.UNPACK_B R66, R152.H1 ;  /* 0x00000098ff42723e */ /* 0x000fe400030006ff */
[----:B------:R-:W-:Y:S02]  /*e430*/  F2FP.F16.E4M3.UNPACK_B R61, R60.H1 ;  /* 0x0000003cff3d723e */ /* 0x000fe400030006ff */
[----:B------:R-:W-:Y:S02]  /*e440*/  F2FP.F16.E4M3.UNPACK_B R56, R54.H1 ;  /* 0x00000036ff38723e */ /* 0x000fe400030006ff */
[----:B------:R-:W-:Y:S02]  /*e450*/  MOV R59, R46 ;  /* 0x0000002e003b7202 */ /* 0x000fe40000000f00 */
[----:B------:R-:W-:Y:S01]  /*e460*/  LOP3.LUT R50, R62, 0xff00, R67, 0xf8, !PT ;  /* 0x0000ff003e327812 */ /* 0x000fe200078ef843 */
[----:B------:R-:W-:Y:S01]  /*e470*/  HADD2.F32 R67, -RZ, R66.H0_H0 ;  /* 0x20000042ff437230 */ /* 0x000fe20000004100 */
[----:B------:R-:W-:Y:S01]  /*e480*/  LOP3.LUT R46, R64, 0xff00, R69, 0xf8, !PT ;  /* 0x0000ff00402e7812 */ /* 0x000fe200078ef845 */
[----:B------:R-:W-:Y:S01]  /*e490*/  HADD2.F32 R62, -RZ, R61.H0_H0 ;  /* 0x2000003dff3e7230 */ /* 0x000fe20000004100 */
[----:B------:R-:W-:Y:S01]  /*e4a0*/  F2FP.F16.E4M3.UNPACK_B R64, R154.H1 ;  /* 0x0000009aff40723e */ /* 0x000fe200030006ff */
[----:B------:R-:W-:Y:S01]  /*e4b0*/  HADD2.F32 R58, -RZ, R56.H0_H0 ;  /* 0x20000038ff3a7230 */ /* 0x000fe20000004100 */
[----:B------:R-:W-:-:S02]  /*e4c0*/  SHF.R.U32.HI R68, RZ, 0x10, R73 ;  /* 0x00000010ff447819 */ /* 0x000fc40000011649 */
[----:B------:R-:W-:Y:S01]  /*e4d0*/  LOP3.LUT R44, R44, 0xff0000, R65, 0xf8, !PT ;  /* 0x00ff00002c2c7812 */ /* 0x000fe200078ef841 */
[----:B------:R-:W-:Y:S02]  /*e4e0*/  HADD2.F32 R65, -RZ, R64.H0_H0 ;  /* 0x20000040ff417230 */ /* 0x000fe40000004100 */
[-C--:B------:R-:W-:Y:S01]  /*e4f0*/  FMUL.FTZ R73, R62, R67.reuse ;  /* 0x000000433e497220 */ /* 0x080fe20000410000 */
[----:B------:R-:W-:Y:S01]  /*e500*/  FMUL.FTZ R67, R58, R67 ;  /* 0x000000433a437220 */ /* 0x000fe20000410000 */
[----:B------:R-:W-:Y:S01]  /*e510*/  IMAD.U32 R69, R68, 0x10000, RZ ;  /* 0x0001000044457824 */ /* 0x000fe200078e00ff */
        /* <DEDUP_REMOVED lines=8> */
[----:B------:R-:W-:Y:S01]  /*e5a0*/  LOP3.LUT R50, R50, 0xff0000, R69, 0xf8, !PT ;  /* 0x00ff000032327812 */ /* 0x000fe200078ef845 */
[----:B------:R-:W-:Y:S01]  /*e5b0*/  HADD2.F32 R65, -RZ, R64.H1_H1 ;  /* 0x30000040ff417230 */ /* 0x000fe20000004100 */
[----:B------:R-:W-:Y:S01]  /*e5c0*/  F2FP.F16.E4M3.UNPACK_B R154, R154 ;  /* 0x0000009aff9a723e */ /* 0x000fe200020006ff */
[----:B------:R-:W-:Y:S01]  /*e5d0*/  FMUL.FTZ R69, R62, R67 ;  /* 0x000000433e457220 */ /* 0x000fe20000410000 */
[----:B------:R-:W-:-:S02]  /*e5e0*/  HADD2.F32 R64, -RZ, R152.H0_H0 ;  /* 0x20000098ff407230 */ /* 0x000fc40000004100 */
[C---:B------:R-:W-:Y:S01]  /*e5f0*/  FMUL.FTZ R67, R58.reuse, R67 ;  /* 0x000000433a437220 */ /* 0x040fe20000410000 */
[----:B------:R-:W-:Y:S01]  /*e600*/  HADD2.F32 R61, -RZ, R60.H0_H0 ;  /* 0x2000003cff3d7230 */ /* 0x000fe20000004100 */
[----:B------:R-:W-:Y:S01]  /*e610*/  SHF.R.U32.HI R71, RZ, 0x10, R75 ;  /* 0x00000010ff477819 */ /* 0x000fe2000001164b */
[----:B------:R-:W-:Y:S02]  /*e620*/  HADD2.F32 R56, -RZ, R54.H0_H0 ;  /* 0x20000036ff387230 */ /* 0x000fe40000004100 */
[-C--:B------:R-:W-:Y:S01]  /*e630*/  FFMA.FTZ R72, R58, R65.reuse, -R69 ;  /* 0x000000413a487223 */ /* 0x080fe20000010845 */
[----:B------:R-:W-:Y:S01]  /*e640*/  FFMA.FTZ R75, R62, R65, R67 ;  /* 0x000000413e4b7223 */ /* 0x000fe20000010043 */
[----:B------:R-:W-:Y:S02]  /*e650*/  HADD2.F32 R58, -RZ, R154.H0_H0 ;  /* 0x2000009aff3a7230 */ /* 0x000fe40000004100 */
[-C--:B------:R-:W-:Y:S01]  /*e660*/  FMUL.FTZ R65, R61, R64.reuse ;  /* 0x000000403d417220 */ /* 0x080fe20000410000 */
[----:B------:R-:W-:Y:S01]  /*e670*/  FMUL.FTZ R64, R56, R64 ;  /* 0x0000004038407220 */ /* 0x000fe20000410000 */
[----:B------:R-:W-:Y:S01]  /*e680*/  HADD2.F32 R67, -RZ, R152.H1_H1 ;  /* 0x30000098ff437230 */ /* 0x000fe20000004100 */
[----:B------:R-:W-:Y:S01]  /*e690*/  SHF.L.U32 R71, R71, 0x10, RZ ;  /* 0x0000001047477819 */ /* 0x000fe200000006ff */
[----:B------:R-:W-:-:S02]  /*e6a0*/  HADD2.F32 R60, -RZ, R60.H1_H1 ;  /* 0x3000003cff3c7230 */ /* 0x000fc40000004100 */
[-C--:B------:R-:W-:Y:S01]  /*e6b0*/  FFMA.FTZ R66, R56, R58.reuse, -R65 ;  /* 0x0000003a38427223 */ /* 0x080fe20000010841 */
        /* <DEDUP_REMOVED lines=10> */
[----:B------:R-:W-:Y:S01]  /*e760*/  HADD2.F32 R64, -RZ, R56.H0_H0 ;  /* 0x20000038ff407230 */ /* 0x000fe20000004100 */
[----:B------:R-:W-:Y:S01]  /*e770*/  LOP3.LUT R46, R46, 0xff0000, R71, 0xf8, !PT ;  /* 0x00ff00002e2e7812 */ /* 0x000fe200078ef847 */
        /* <DEDUP_REMOVED lines=11> */
[-C--:B------:R-:W-:Y:S01]  /*e830*/  FFMA.FTZ R64, R56, R60.reuse, -R65 ;  /* 0x0000003c38407223 */ /* 0x080fe20000010841 */
[----:B------:R-:W-:Y:S02]  /*e840*/  HADD2.F32 R65, -RZ, R62.H1_H1 ;  /* 0x3000003eff417230 */ /* 0x000fe40000004100 */
[----:B------:R-:W-:Y:S01]  /*e850*/  FMUL.FTZ R77, R58, R67 ;  /* 0x000000433a4d7220 */ /* 0x000fe20000410000 */
[----:B------:R-:W-:Y:S01]  /*e860*/  F2FP.F16.E4M3.UNPACK_B R59, R59 ;  /* 0x0000003bff3b723e */ /* 0x000fe200020006ff */
[C---:B------:R-:W-:Y:S01]  /*e870*/  FMUL.FTZ R67, R54.reuse, R67 ;  /* 0x0000004336437220 */ /* 0x040fe20000410000 */
[----:B------:R-:W-:Y:S01]  /*e880*/  FFMA.FTZ R78, R61, R60, R74 ;  /* 0x0000003c3d4e7223 */ /* 0x000fe2000001004a */
[----:B------:R-:W-:Y:S01]  /*e890*/  FFMA.FTZ R79, R54, R65, -R77 ;  /* 0x00000041364f7223 */ /* 0x000fe2000001084d */
[----:B------:R-:W-:Y:S01]  /*e8a0*/  F2FP.F16.E4M3.UNPACK_B R155, R155 ;  /* 0x0000009bff9b723e */ /* 0x000fe200020006ff */
[----:B------:R-:W-:Y:S01]  /*e8b0*/  FFMA.FTZ R81, R58, R65, R67 ;  /* 0x000000413a517223 */ /* 0x000fe20000010043 */
[----:B------:R-:W-:-:S02]  /*e8c0*/  HADD2.F32 R65, -RZ, R153.H0_H0 ;  /* 0x20000099ff417230 */ /* 0x000fc40000004100 */
[----:B------:R-:W-:Y:S02]  /*e8d0*/  HADD2.F32 R56, -RZ, R63.H0_H0 ;  /* 0x2000003fff387230 */ /* 0x000fe40000004100 */
[----:B------:R-:W-:Y:S02]  /*e8e0*/  HADD2.F32 R60, -RZ, R153.H1_H1 ;  /* 0x30000099ff3c7230 */ /* 0x000fe40000004100 */
[----:B------:R-:W-:Y:S02]  /*e8f0*/  HADD2.F32 R54, -RZ, R59.H0_H0 ;  /* 0x2000003bff367230 */ /* 0x000fe40000004100 */
[-C--:B------:R-:W-:Y:S01]  /*e900*/  FMUL.FTZ R67, R56, R65.reuse ;  /* 0x0000004138437220 */ /* 0x080fe20000410000 */
[----:B------:R-:W-:Y:S02]  /*e910*/  HADD2.F32 R63, -RZ, R63.H1_H1 ;  /* 0x3000003fff3f7230 */ /* 0x000fe40000004100 */
[----:B------:R-:W-:Y:S02]  /*e920*/  HADD2.F32 R59, -RZ, R59.H1_H1 ;  /* 0x3000003bff3b7230 */ /* 0x000fe40000004100 */
[----:B------:R-:W-:Y:S01]  /*e930*/  FMUL.FTZ R65, R54, R65 ;  /* 0x0000004136417220 */ /* 0x000fe20000410000 */
[----:B------:R-:W-:-:S02]  /*e940*/  HADD2.F32 R61, -RZ, R155.H0_H0 ;  /* 0x2000009bff3d7230 */ /* 0x000fc40000004100 */
[-C--:B------:R-:W-:Y:S01]  /*e950*/  FMUL.FTZ R62, R63, R60.reuse ;  /* 0x0000003c3f3e7220 */ /* 0x080fe20000410000 */
[----:B------:R-:W-:Y:S02]  /*e960*/  HADD2.F32 R58, -RZ, R155.H1_H1 ;  /* 0x3000009bff3a7230 */ /* 0x000fe40000004100 */
[----:B------:R-:W-:Y:S01]  /*e970*/  FMUL.FTZ R60, R59, R60 ;  /* 0x0000003c3b3c7220 */ /* 0x000fe20000410000 */
[----:B------:R-:W-:Y:S01]  /*e980*/  FFMA.FTZ R74, R56, R61, R65 ;  /* 0x0000003d384a7223 */ /* 0x000fe20000010041 */
[----:B------:R-:W-:Y:S01]  /*e990*/  F2FP.SATFINITE.E4M3.F32.PACK_AB_MERGE_C R56, R75, R70, RZ ;  /* 0x000000464b38723e */ /* 0x000fe200048070ff */
[-C--:B------:R-:W-:Y:S01]  /*e9a0*/  FFMA.FTZ R76, R59, R58.reuse, -R62 ;  /* 0x0000003a3b4c7223 */ /* 0x080fe2000001083e */
[----:B------:R-:W-:Y:S01]  /*e9b0*/  FFMA.FTZ R77, R63, R58, R60 ;  /* 0x0000003a3f4d7223 */ /* 0x000fe2000001003c */
[----:B------:R-:W-:Y:S01]  /*e9c0*/  F2FP.F16.E4M3.UNPACK_B R62, R49 ;  /* 0x00000031ff3e723e */ /* 0x000fe200020006ff */
[----:B------:R-:W-:Y:S01]  /*e9d0*/  FFMA.FTZ R67, R54, R61, -R67 ;  /* 0x0000003d36437223 */ /* 0x000fe20000010843 */
[----:B------:R-:W-:-:S02]  /*e9e0*/  F2FP.F16.E4M3.UNPACK_B R65, R50 ;  /* 0x00000032ff41723e */ /* 0x000fc400020006ff */
[----:B------:R-:W-:Y:S01]  /*e9f0*/  F2FP.F16.E4M3.UNPACK_B R60, R45 ;  /* 0x0000002dff3c723e */ /* 0x000fe200020006ff */
[--C-:B------:R-:W-:Y:S01]  /*ea00*/  HADD2.F32 R63, -RZ, R62.reuse.H0_H0 ;  /* 0x2000003eff3f7230 */ /* 0x100fe20000004100 */
[----:B------:R-:W-:Y:S01]  /*ea10*/  F2FP.SATFINITE.E4M3.F32.PACK_AB_MERGE_C R59, R79, R64, RZ ;  /* 0x000000404f3b723e */ /* 0x000fe200048070ff */
[----:B------:R-:W-:Y:S01]  /*ea20*/  HADD2.F32 R62, -RZ, R62.H1_H1 ;  /* 0x3000003eff3e7230 */ /* 0x000fe20000004100 */
[----:B------:R-:W-:Y:S01]  /*ea30*/  F2FP.SATFINITE.E4M3.F32.PACK_AB_MERGE_C R56, R71, R68, R56 ;  /* 0x000000444738723e */ /* 0x000fe20004807038 */
[--C-:B------:R-:W-:Y:S01]  /*ea40*/  HADD2.F32 R68, -RZ, R65.reuse.H0_H0 ;  /* 0x20000041ff447230 */ /* 0x100fe20000004100 */
[----:B------:R-:W-:Y:S01]  /*ea50*/  F2FP.SATFINITE.E4M3.F32.PACK_AB_MERGE_C R54, R72, R73, RZ ;  /* 0x000000494836723e */ /* 0x000fe200048070ff */
[----:B------:R-:W-:Y:S01]  /*ea60*/  HADD2.F32 R61, -RZ, R60.H0_H0 ;  /* 0x2000003cff3d7230 */ /* 0x000fe20000004100 */
[----:B------:R-:W-:Y:S01]  /*ea70*/  F2FP.F16.E4M3.UNPACK_B R64, R48 ;  /* 0x00000030ff40723e */ /* 0x000fe200020006ff */
[----:B------:R-:W-:Y:S01]  /*ea80*/  HADD2.F32 R65, -RZ, R65.H1_H1 ;  /* 0x30000041ff417230 */ /* 0x000fe20000004100 */
[----:B------:R-:W-:Y:S01]  /*ea90*/  F2FP.SATFINITE.E4M3.F32.PACK_AB_MERGE_C R54, R69, R66, R54 ;  /* 0x000000424536723e */ /* 0x000fe20004807036 */
[-C--:B------:R-:W-:Y:S01]  /*eaa0*/  FMUL.FTZ R70, R63, R68.reuse ;  /* 0x000000443f467220 */ /* 0x080fe20000410000 */
[----:B------:R-:W-:Y:S01]  /*eab0*/  FMUL.FTZ R68, R61, R68 ;  /* 0x000000443d447220 */ /* 0x000fe20000410000 */
[----:B------:R-:W-:Y:S01]  /*eac0*/  HADD2.F32 R66, -RZ, R64.H0_H0 ;  /* 0x20000040ff427230 */ /* 0x000fe20000004100 */
[----:B------:R-:W-:Y:S01]  /*ead0*/  F2FP.SATFINITE.E4M3.F32.PACK_AB_MERGE_C R59, R76, R67, R59 ;  /* 0x000000434c3b723e */ /* 0x000fe2000480703b */
[----:B------:R-:W-:-:S02]  /*eae0*/  HADD2.F32 R60, -RZ, R60.H1_H1 ;  /* 0x3000003cff3c7230 */ /* 0x000fc40000004100 */
[----:B------:R-:W-:Y:S01]  /*eaf0*/  FMUL.FTZ R67, R62, R65 ;  /* 0x000000413e437220 */ /* 0x000fe20000410000 */
[----:B------:R-:W-:Y:S01]  /*eb00*/  F2FP.F16.E4M3.UNPACK_B R45, R45.H1 ;  /* 0x0000002dff2d723e */ /* 0x000fe200030006ff */
[-C--:B------:R-:W-:Y:S01]  /*eb10*/  FFMA.FTZ R68, R63, R66.reuse, R68 ;  /* 0x000000423f447223 */ /* 0x080fe20000010044 */
[----:B------:R-:W-:Y:S02]  /*eb20*/  HADD2.F32 R63, -RZ, R64.H1_H1 ;  /* 0x30000040ff3f7230 */ /* 0x000fe40000004100 */
[----:B------:R-:W-:Y:S01]  /*eb30*/  FFMA.FTZ R70, R61, R66, -R70 ;  /* 0x000000423d467223 */ /* 0x000fe20000010846 */
[C---:B------:R-:W-:Y:S01]  /*eb40*/  FMUL.FTZ R65, R60.reuse, R65 ;  /* 0x000000413c417220 */ /* 0x040fe20000410000 */
[----:B------:R-:W-:Y:S01]  /*eb50*/  F2FP.F16.E4M3.UNPACK_B R61, R49.H1 ;  /* 0x00000031ff3d723e */ /* 0x000fe200030006ff */
[----:B------:R-:W-:Y:S02]  /*eb60*/  HADD2.F32 R49, -RZ, R45.H0_H0 ;  /* 0x2000002dff317230 */ /* 0x000fe40000004100 */
[-C--:B------:R-:W-:Y:S01]  /*eb70*/  FFMA.FTZ R69, R60, R63.reuse, -R67 ;  /* 0x0000003f3c457223 */ /* 0x080fe20000010843 */
[----:B------:R-:W-:Y:S01]  /*eb80*/  F2FP.F16.E4M3.UNPACK_B R60, R50.H1 ;  /* 0x00000032ff3c723e */ /* 0x000fe200030006ff */
[----:B------:R-:W-:Y:S01]  /*eb90*/  FFMA.FTZ R71, R62, R63, R65 ;  /* 0x0000003f3e477223 */ /* 0x000fe20000010041 */
[--C-:B------:R-:W-:Y:S01]  /*eba0*/  HADD2.F32 R50, -RZ, R61.reuse.H0_H0 ;  /* 0x2000003dff327230 */ /* 0x100fe20000004100 */
[----:B------:R-:W-:Y:S01]  /*ebb0*/  F2FP.F16.E4M3.UNPACK_B R48, R48.H1 ;  /* 0x00000030ff30723e */ /* 0x000fe200030006ff */
[----:B------:R-:W-:Y:S01]  /*ebc0*/  HADD2.F32 R61, -RZ, R61.H1_H1 ;  /* 0x3000003dff3d7230 */ /* 0x000fe20000004100 */
[----:B------:R-:W-:Y:S01]  /*ebd0*/  F2FP.SATFINITE.E4M3.F32.PACK_AB_MERGE_C R58, R81, R78, RZ ;  /* 0x0000004e513a723e */ /* 0x000fe200048070ff */
[--C-:B------:R-:W-:Y:S01]  /*ebe0*/  HADD2.F32 R62, -RZ, R60.reuse.H0_H0 ;  /* 0x2000003cff3e7230 */ /* 0x100fe20000004100 */
[----:B------:R-:W-:Y:S01]  /*ebf0*/  F2FP.F16.E4M3.UNPACK_B R65, R46.H1 ;  /* 0x0000002eff41723e */ /* 0x000fe200030006ff */
[----:B------:R-:W-:Y:S01]  /*ec00*/  HADD2.F32 R64, -RZ, R60.H1_H1 ;  /* 0x3000003cff407230 */ /* 0x000fe20000004100 */
[----:B------:R-:W-:Y:S01]  /*ec10*/  F2FP.SATFINITE.E4M3.F32.PACK_AB_MERGE_C R58, R77, R74, R58 ;  /* 0x0000004a4d3a723e */ /* 0x000fe2000480703a */
[----:B------:R-:W-:-:S02]  /*ec20*/  HADD2.F32 R45, -RZ, R45.H1_H1 ;  /* 0x3000002dff2d7230 */ /* 0x000fc40000004100 */
[CC--:B------:R-:W-:Y:S01]  /*ec30*/  FMUL.FTZ R66, R50.reuse, R62.reuse ;  /* 0x0000003e32427220 */ /* 0x0c0fe20000410000 */
[--C-:B------:R-:W-:Y:S02]  /*ec40*/  HADD2.F32 R60, -RZ, R48.reuse.H0_H0 ;  /* 0x20000030ff3c7230 */ /* 0x100fe40000004100 */
[----:B------:R-:W-:Y:S01]  /*ec50*/  FMUL.FTZ R63, R49, R62 ;  /* 0x0000003e313f7220 */ /* 0x000fe20000410000 */
[----:B------:R-:W-:Y:S02]  /*ec60*/  HADD2.F32 R48, -RZ, R48.H1_H1 ;  /* 0x30000030ff307230 */ /* 0x000fe40000004100 */
[-C--:B------:R-:W-:Y:S01]  /*ec70*/  FMUL.FTZ R62, R61, R64.reuse ;  /* 0x000000403d3e7220 */ /* 0x080fe20000410000 */
[C---:B------:R-:W-:Y:S01]  /*ec80*/  FMUL.FTZ R64, R45.reuse, R64 ;  /* 0x000000402d407220 */ /* 0x040fe20000410000 */
[----:B------:R-:W-:Y:S01]  /*ec90*/  FFMA.FTZ R73, R50, R60, R63 ;  /* 0x0000003c32497223 */ /* 0x000fe2000001003f */
[----:B------:R-:W-:Y:S01]  /*eca0*/  F2FP.F16.E4M3.UNPACK_B R50, R51 ;  /* 0x00000033ff32723e */ /* 0x000fe200020006ff */
[-C--:B------:R-:W-:Y:S01]  /*ecb0*/  FFMA.FTZ R75, R45, R48.reuse, -R62 ;  /* 0x000000302d4b7223 */ /* 0x080fe2000001083e */
[----:B------:R-:W-:Y:S01]  /*ecc0*/  FFMA.FTZ R74, R61, R48, R64 ;  /* 0x000000303d4a7223 */ /* 0x000fe20000010040 */
[----:B------:R-:W-:Y:S01]  /*ecd0*/  F2FP.F16.E4M3.UNPACK_B R64, R46 ;  /* 0x0000002eff40723e */ /* 0x000fe200020006ff */
[----:B------:R-:W-:Y:S01]  /*ece0*/  FFMA.FTZ R72, R49, R60, -R66 ;  /* 0x0000003c31487223 */ /* 0x000fe20000010842 */
[-C--:B------:R-:W-:Y:S01]  /*ecf0*/  F2FP.F16.E4M3.UNPACK_B R45, R47.reuse ;  /* 0x0000002fff2d723e */ /* 0x080fe200020006ff */
[----:B------:R-:W-:Y:S01]  /*ed00*/  HADD2.F32 R60, -RZ, R50.H0_H0 ;  /* 0x20000032ff3c7230 */ /* 0x000fe20000004100 */
[----:B------:R-:W-:Y:S01]  /*ed10*/  F2FP.F16.E4M3.UNPACK_B R47, R47.H1 ;  /* 0x0000002fff2f723e */ /* 0x000fe200030006ff */
[----:B------:R-:W-:Y:S01]  /*ed20*/  HADD2.F32 R67, -RZ, R64.H0_H0 ;  /* 0x20000040ff437230 */ /* 0x000fe20000004100 */
[-C--:B------:R-:W-:Y:S01]  /*ed30*/  F2FP.F16.E4M3.UNPACK_B R46, R44.reuse ;  /* 0x0000002cff2e723e */ /* 0x080fe200020006ff */
[----:B------:R-:W-:Y:S01]  /*ed40*/  HADD2.F32 R48, -RZ, R45.H0_H0 ;  /* 0x2000002dff307230 */ /* 0x000fe20000004100 */
[----:B------:R-:W-:Y:S01]  /*ed50*/  F2FP.F16.E4M3.UNPACK_B R51, R51.H1 ;  /* 0x00000033ff33723e */ /* 0x000fe200030006ff */
[----:B------:R-:W-:Y:S01]  /*ed60*/  HADD2.F32 R49, -RZ, R47.H0_H0 ;  /* 0x2000002fff317230 */ /* 0x000fe20000004100 */
[----:B------:R-:W-:Y:S01]  /*ed70*/  F2FP.F16.E4M3.UNPACK_B R61, R44.H1 ;  /* 0x0000002cff3d723e */ /* 0x000fe200030006ff */
[----:B------:R-:W-:-:S02]  /*ed80*/  HADD2.F32 R66, -RZ, R65.H0_H0 ;  /* 0x20000041ff427230 */ /* 0x000fc40000004100 */
[-C--:B------:R-:W-:Y:S01]  /*ed90*/  FMUL.FTZ R77, R60, R67.reuse ;  /* 0x000000433c4d7220 */ /* 0x080fe20000410000 */
[----:B------:R-:W-:Y:S02]  /*eda0*/  HADD2.F32 R63, -RZ, R46.H0_H0 ;  /* 0x2000002eff3f7230 */ /* 0x000fe40000004100 */
[C---:B------:R-:W-:Y:S01]  /*edb0*/  FMUL.FTZ R67, R48.reuse, R67 ;  /* 0x0000004330437220 */ /* 0x040fe20000410000 */
[----:B------:R-:W-:Y:S02]  /*edc0*/  HADD2.F32 R44, -RZ, R51.H0_H0 ;  /* 0x20000033ff2c7230 */ /* 0x000fe40000004100 */
[----:B------:R-:W-:Y:S01]  /*edd0*/  FMUL.FTZ R79, R49, R66 ;  /* 0x00000042314f7220 */ /* 0x000fe20000410000 */
[----:B------:R-:W-:Y:S02]  /*ede0*/  HADD2.F32 R62, -RZ, R61.H0_H0 ;  /* 0x2000003dff3e7230 */ /* 0x000fe40000004100 */
[----:B------:R-:W-:Y:S01]  /*edf0*/  FFMA.FTZ R77, R48, R63, -R77 ;  /* 0x0000003f304d7223 */ /* 0x000fe2000001084d */
[----:B------:R-:W-:-:S02]  /*ee00*/  HADD2.F32 R51, -RZ, R51.H1_H1 ;  /* 0x30000033ff337230 */ /* 0x000fc40000004100 */
[C---:B------:R-:W-:Y:S01]  /*ee10*/  FMUL.FTZ R76, R44.reuse, R66 ;  /* 0x000000422c4c7220 */ /* 0x040fe20000410000 */
[----:B------:R-:W-:Y:S02]  /*ee20*/  HADD2.F32 R48, -RZ, R65.H1_H1 ;  /* 0x30000041ff307230 */ /* 0x000fe40000004100 */
[-C--:B------:R-:W-:Y:S01]  /*ee30*/  FFMA.FTZ R79, R44, R62.reuse, R79 ;  /* 0x0000003e2c4f7223 */ /* 0x080fe2000001004f */
[----:B------:R-:W-:Y:S02]  /*ee40*/  HADD2.F32 R47, -RZ, R47.H1_H1 ;  /* 0x3000002fff2f7230 */ /* 0x000fe40000004100 */
[----:B------:R-:W-:Y:S01]  /*ee50*/  FFMA.FTZ R67, R60, R63, R67 ;  /* 0x0000003f3c437223 */ /* 0x000fe20000010043 */
[----:B------:R-:W-:Y:S02]  /*ee60*/  HADD2.F32 R50, -RZ, R50.H1_H1 ;  /* 0x30000032ff327230 */ /* 0x000fe40000004100 */
[----:B------:R-:W-:Y:S01]  /*ee70*/  FFMA.FTZ R76, R49, R62, -R76 ;  /* 0x0000003e314c7223 */ /* 0x000fe2000001084c */
[----:B------:R-:W-:-:S02]  /*ee80*/  HADD2.F32 R64, -RZ, R64.H1_H1 ;  /* 0x30000040ff407230 */ /* 0x000fc40000004100 */
[-C--:B------:R-:W-:Y:S01]  /*ee90*/  FMUL.FTZ R60, R51, R48.reuse ;  /* 0x00000030333c7220 */ /* 0x080fe20000410000 */
[----:B------:R-:W-:Y:S02]  /*eea0*/  HADD2.F32 R45, -RZ, R45.H1_H1 ;  /* 0x3000002dff2d7230 */ /* 0x000fe40000004100 */
[----:B------:R-:W-:Y:S01]  /*eeb0*/  FMUL.FTZ R62, R47, R48 ;  /* 0x000000302f3e7220 */ /* 0x000fe20000410000 */
[----:B------:R-:W-:Y:S02]  /*eec0*/  HADD2.F32 R44, -RZ, R61.H1_H1 ;  /* 0x3000003dff2c7230 */ /* 0x000fe40000004100 */
[CC--:B------:R-:W-:Y:S01]  /*eed0*/  FMUL.FTZ R48, R50.reuse, R64.reuse ;  /* 0x0000004032307220 */ /* 0x0c0fe20000410000 */
[----:B------:R-:W-:Y:S02]  /*eee0*/  HADD2.F32 R46, -RZ, R46.H1_H1 ;  /* 0x3000002eff2e7230 */ /* 0x000fe40000004100 */
[----:B------:R-:W-:Y:S01]  /*eef0*/  FMUL.FTZ R49, R45, R64 ;  /* 0x000000402d317220 */ /* 0x000fe20000410000 */
[----:B------:R-:W-:Y:S01]  /*ef00*/  F2FP.SATFINITE.E4M3.F32.PACK_AB_MERGE_C R72, R75, R72, RZ ;  /* 0x000000484b48723e */ /* 0x000fe200048070ff */
[-C--:B------:R-:W-:Y:S01]  /*ef10*/  FFMA.FTZ R47, R47, R44.reuse, -R60 ;  /* 0x0000002c2f2f7223 */ /* 0x080fe2000001083c */
[----:B------:R-:W-:Y:S01]  /*ef20*/  FFMA.FTZ R62, R51, R44, R62 ;  /* 0x0000002c333e7223 */ /* 0x000fe2000001003e */
[-C--:B------:R-:W-:Y:S01]  /*ef30*/  FFMA.FTZ R48, R45, R46.reuse, -R48 ;  /* 0x0000002e2d307223 */ /* 0x080fe20000010830 */
[----:B------:R-:W-:Y:S01]  /*ef40*/  FFMA.FTZ R46, R50, R46, R49 ;  /* 0x0000002e322e7223 */ /* 0x000fe20000010031 */
[----:B------:R-:W-:Y:S01]  /*ef50*/  F2FP.SATFINITE.E4M3.F32.PACK_AB_MERGE_C R73, R74, R73, RZ ;  /* 0x000000494a49723e */ /* 0x000fe200048070ff */
[----:B------:R-:W-:Y:S01]  /*ef60*/  IMAD.MOV.U32 R44, RZ, RZ, R54 ;  /* 0x000000ffff2c7224 */ /* 0x000fe200078e0036 */
[----:B------:R-:W-:-:S02]  /*ef70*/  F2FP.SATFINITE.E4M3.F32.PACK_AB_MERGE_C R47, R47, R76, RZ ;  /* 0x0000004c2f2f723e */ /* 0x000fc400048070ff */
[----:B------:R-:W-:Y:S02]  /*ef80*/  F2FP.SATFINITE.E4M3.F32.PACK_AB_MERGE_C R62, R62, R79, RZ ;  /* 0x0000004f3e3e723e */ /* 0x000fe400048070ff */
[----:B------:R-:W-:Y:S01]  /*ef90*/  F2FP.SATFINITE.E4M3.F32.PACK_AB_MERGE_C R47, R48, R77, R47 ;  /* 0x0000004d302f723e */ /* 0x000fe2000480702f */
[----:B------:R-:W-:Y:S01]  /*efa0*/  IMAD.MOV.U32 R48, RZ, RZ, R56 ;  /* 0x000000ffff307224 */ /* 0x000fe200078e0038 */
[----:B------:R-:W-:Y:S01]  /*efb0*/  F2FP.SATFINITE.E4M3.F32.PACK_AB_MERGE_C R51, R46, R67, R62 ;  /* 0x000000432e33723e */ /* 0x000fe2000480703e */
[----:B------:R-:W-:Y:S01]  /*efc0*/  IMAD.MOV.U32 R46, RZ, RZ, R59 ;  /* 0x000000ffff2e7224 */ /* 0x000fe200078e003b */
[----:B------:R-:W-:Y:S02]  /*efd0*/  F2FP.SATFINITE.E4M3.F32.PACK_AB_MERGE_C R45, R69, R70, R72 ;  /* 0x00000046452d723e */ /* 0x000fe40004807048 */
[----:B------:R-:W-:Y:S02]  /*efe0*/  F2FP.SATFINITE.E4M3.F32.PACK_AB_MERGE_C R49, R71, R68, R73 ;  /* 0x000000444731723e */ /* 0x000fe40004807049 */
[----:B------:R-:W-:-:S07]  /*eff0*/  MOV R50, R58 ;  /* 0x0000003a00327202 */ /* 0x000fce0000000f00 */
.L_x_514:
[----:B------:R-:W-:Y:S05]  /*f000*/  BSYNC B1 ;  /* 0x0000000000017941 */ /* 0x000fea0003800000 */
.L_x_513:
[----:B0-----:R4:W-:Y:S01]  /*f010*/  STG.E.128 desc[UR54][R52.64], R44 ;  /* 0x0000002c34007986 */ /* 0x0019e2000c101d36 */
[----:B------:R-:W-:-:S13]  /*f020*/  ISETP.GE.AND P3, PT, R55, R156, PT ;  /* 0x0000009c3700720c */ /* 0x000fda0003f66270 */
[----:B------:R-:W-:Y:S05]  /*f030*/  @P3 BRA `(.L_x_463) ;  /* 0x0000000000f83947 */ /* 0x000fea0003800000 */
[--C-:B----4-:R-:W-:Y:S02]  /*f040*/  SHF.R.S32.HI R44, RZ, 0x1f, R55.reuse ;  /* 0x0000001fff2c7819 */ /* 0x110fe40000011437 */
[----:B------:R-:W-:-:S04]  /*f050*/  IADD3 R55, P3, P4, R120, R140, R55 ;  /* 0x0000008c78377210 */ /* 0x000fc80007c7e037 */
[----:B------:R-:W-:Y:S02]  /*f060*/  IADD3.X R44, R0, R57, R44, P3, P4 ;  /* 0x00000039002c7210 */ /* 0x000fe40001fe842c */
[----:B------:R-:W-:-:S05]  /*f070*/  IADD3 R126, P3, R55, R126, RZ ;  /* 0x0000007e377e7210 */ /* 0x000fca0007f7e0ff */
[----:B------:R-:W-:-:S05]  /*f080*/  IMAD.X R127, R44, 0x1, R127, P3 ;  /* 0x000000012c7f7824 */ /* 0x000fca00018e067f */
[----:B-1----:R0:W-:Y:S01]  /*f090*/  STG.E.128 desc[UR54][R126.64], R48 ;  /* 0x000000307e007986 */ /* 0x0021e2000c101d36 */
[----:B------:R-:W-:Y:S05]  /*f0a0*/  BRA `(.L_x_463) ;  /* 0x0000000000dc7947 */ /* 0x000fea0003800000 */
.L_x_430:
[----:B------:R-:W-:-:S06]  /*f0b0*/  UISETP.NE.AND UP0, UPT, UR53, 0x3, UPT ;  /* 0x000000033500788c */ /* 0x000fcc000bf05270 */
[----:B------:R-:W-:-:S13]  /*f0c0*/  PLOP3.LUT P2, PT, PT, PT, UP0, 0x80, 0x0 ;  /* 0x000000000000781c */ /* 0x000fda0003f4f008 */
[----:B------:R-:W-:Y:S05]  /*f0d0*/  @!P2 BRA `(.L_x_515) ;  /* 0x000000000004a947 */ /* 0x000fea0003800000 */
[----:B------:R-:W-:Y:S01]  /*f0e0*/  BPT.TRAP 0x1 ;  /* 0x000000040000795c */ /* 0x000fe20000300000 */
.L_x_515:
[----:B------:R-:W-:Y:S01]  /*f0f0*/  IMAD R43, R19, 0x8, R18 ;  /* 0x00000008132b7824 */ /* 0x000fe200078e0212 */
[----:B------:R-:W-:Y:S01]  /*f100*/  SHF.L.U32 R100, R223, 0x1f, RZ ;  /* 0x0000001fdf647819 */ /* 0x000fe200000006ff */
[----:B------:R-:W-:Y:S01]  /*f110*/  IMAD R42, R24, -0xa0, R2 ;  /* 0xffffff60182a7824 */ /* 0x000fe200078e0202 */
[----:B------:R-:W-:Y:S02]  /*f120*/  BSSY B1, `(.L_x_516) ;  /* 0x0000004000017945 */ /* 0x000fe40003800000 */
[----:B------:R-:W0:Y:S02]  /*f130*/  SYNCS.PHASECHK.TRANS64.TRYWAIT P3, [R43+URZ+0x33490], R100 ;  /* 0x033490642b0075a7 */ /* 0x000e24000806017f */
[----:B------:R-:W-:Y:S01]  /*f140*/  VIMNMX R42, R42, 0xa0, PT ;  /* 0x000000a02a2a7848 */ /* 0x000fe20003fe0100 */
[----:B0-----:R-:W-:Y:S06]  /*f150*/  @!P3 BRA `(.L_x_517) ;  /* 0x000001a400acb947 */ /* 0x001fec0003800000 */
.L_x_749:
[----:B------:R-:W-:Y:S05]  /*f160*/  BSYNC B1 ;  /* 0x0000000000017941 */ /* 0x000fea0003800000 */
.L_x_516:
[----:B------:R-:W-:Y:S01]  /*f170*/  ISETP.GE.AND P3, PT, R220, R42, PT ;  /* 0x0000002adc00720c */ /* 0x000fe20003f66270 */
[----:B------:R-:W-:-:S12]  /*f180*/  BSSY B1, `(.L_x_518) ;  /* 0x0000014000017945 */ /* 0x000fd80003800000 */
[----:B------:R-:W-:Y:S05]  /*f190*/  @P3 BRA `(.L_x_519) ;  /* 0x0000000000483947 */ /* 0x000fea0003800000 */
[----:B------:R-:W-:-:S13]  /*f1a0*/  ISETP.NE.AND P3, PT, R34, RZ, PT ;  /* 0x000000ff2200720c */ /* 0x000fda0003f65270 */
[----:B------:R-:W1:Y:S04]  /*f1b0*/  @P3 LDS.128 R44, [R40+0x24200] ;  /* 0x02420000282c3984 */ /* 0x000e680000000c00 */
[----:B-1----:R-:W-:Y:S01]  /*f1c0*/  @P3 STG.E.128 desc[UR54][R50.64], R44 ;  /* 0x0000002c32003986 */ /* 0x002fe2000c101d36 */
        /* <DEDUP_REMOVED lines=14> */
[----:B-1----:R1:W-:Y:S02]  /*f2b0*/  @P3 STG.E.128 desc[UR54][R50.64+0xa0], R44 ;  /* 0x0000a02c32003986 */ /* 0x0023e4000c101d36 */
.L_x_519:
[----:B------:R-:W-:Y:S05]  /*f2c0*/  BSYNC B1 ;  /* 0x0000000000017941 */ /* 0x000fea0003800000 */
.L_x_518:
[----:B-1----:R-:W-:-:S05]  /*f2d0*/  VIADD R44, R220, 0x80 ;  /* 0x00000080dc2c7836 */ /* 0x002fca0000000000 */
[----:B------:R-:W-:-:S13]  /*f2e0*/  ISETP.GE.AND P3, PT, R44, R42, PT ;  /* 0x0000002a2c00720c */ /* 0x000fda0003f66270 */
        /* <DEDUP_REMOVED lines=19> */
.L_x_463:
[----:B------:R-:W-:Y:S05]  /*f420*/  BSYNC B0 ;  /* 0x0000000000007941 */ /* 0x000fea0003800000 */
.L_x_429:
[----:B01234-:R-:W0:Y:S01]  /*f430*/  S2R R44, SR_TID.X ;  /* 0x00000000002c7919 */ /* 0x01fe220000002100 */
[----:B------:R-:W-:Y:S01]  /*f440*/  @!PT LDS RZ, [RZ] ;  /* 0x00000000fffff984 */ /* 0x000fe20000000800 */
[----:B------:R-:W-:Y:S01]  /*f450*/  @!PT LDS RZ, [RZ] ;  /* 0x00000000fffff984 */ /* 0x000fe20000000800 */
[----:B------:R-:W-:Y:S01]  /*f460*/  @!PT LDS RZ, [RZ] ;  /* 0x00000000fffff984 */ /* 0x000fe20000000800 */
[----:B------:R-:W-:Y:S01]  /*f470*/  @!PT LDS RZ, [RZ] ;  /* 0x00000000fffff984 */ /* 0x000fe20000000800 */
[----:B------:R1:W-:Y:S06]  /*f480*/  MEMBAR.ALL.CTA ;  /* 0x0000000000007992 */ /* 0x0003ec0000008000 */
[----:B-1----:R-:W1:Y:S01]  /*f490*/  FENCE.VIEW.ASYNC.S ;  /* 0x00000000000073c6 */ /* 0x002e620000000000 */
[----:B------:R-:W-:Y:S05]  /*f4a0*/  WARPSYNC.ALL ;  /* 0x0000000000007948 */ /* 0x000fea0003800000 */
[----:B------:R-:W-:Y:S01]  /*f4b0*/  BSSY B0, `(.L_x_520) ;  /* 0x0000009000007945 */ /* 0x000fe20003800000 */
[----:B0-----:R-:W-:Y:S01]  /*f4c0*/  LOP3.LUT R44, R44, 0x7f, RZ, 0xc0, !PT ;  /* 0x0000007f2c2c7812 */ /* 0x001fe200078ec0ff */
[----:B-1----:R0:W-:Y:S03]  /*f4d0*/  BAR.SYNC.DEFER_BLOCKING R151, 0x80 ;  /* 0x000200970000751d */ /* 0x0021e60000010000 */
[----:B------:R-:W-:-:S13]  /*f4e0*/  ISETP.NE.AND P3, PT, R44, RZ, PT ;  /* 0x000000ff2c00720c */ /* 0x000fda0003f65270 */
[----:B------:R-:W-:-:S04]  /*f4f0*/  @!P3 IADD3 R44, R43, 0x334a0, RZ ;  /* 0x000334a02b2cb810 */ /* 0x000fc80007ffe0ff */
[----:B------:R-:W-:-:S04]  /*f500*/  @!P3 PRMT R44, RZ, 0x654, R44 ;  /* 0x00000654ff2cb816 */ /* 0x000fc8000000002c */
[----:B------:R0:W-:Y:S01]  /*f510*/  @!P3 SYNCS.ARRIVE.TRANS64.RED.A1T0 RZ, [R44+URZ], RZ ;  /* 0x000000ff2cffb9a7 */ /* 0x0001e2000810043f */
[----:B------:R-:W-:Y:S05]  /*f520*/  @!P2 BRA `(.L_x_521) ;  /* 0x000000000004a947 */ /* 0x000fea0003800000 */
[----:B------:R-:W-:Y:S01]  /*f530*/  BPT.TRAP 0x1 ;  /* 0x000000040000795c */ /* 0x000fe20000300000 */
.L_x_521:
[----:B------:R-:W-:Y:S05]  /*f540*/  BSYNC B0 ;  /* 0x0000000000007941 */ /* 0x000fea0003800000 */
.L_x_520:
[----:B------:R-:W1:Y:S01]  /*f550*/  SYNCS.PHASECHK.TRANS64.TRYWAIT P2, [R43+URZ+0x334b0], R100 ;  /* 0x0334b0642b0075a7 */ /* 0x000e62000804017f */
[----:B------:R-:W-:Y:S01]  /*f560*/  ULDC UR37, c[0x0][0x2e4] ;  /* 0x0000b90000257ab9 */ /* 0x000fe20000000800 */
[----:B------:R-:W-:Y:S01]  /*f570*/  ULDC.64 UR40, c[0x0][0x318] ;  /* 0x0000c60000287ab9 */ /* 0x000fe20000000a00 */
[----:B------:R-:W-:Y:S01]  /*f580*/  ULDC.64 UR38, c[0x0][0x308] ;  /* 0x0000c20000267ab9 */ /* 0x000fe20000000a00 */
[----:B------:R-:W-:Y:S01]  /*f590*/  BSSY B0, `(.L_x_522) ;  /* 0x0000003000007945 */ /* 0x000fe20003800000 */
[----:B------:R-:W-:-:S03]  /*f5a0*/  IMAD.WIDE R48, R24, 0xa0, R102 ;  /* 0x000000a018307825 */ /* 0x000fc600078e0266 */
[----:B-1----:R-:W-:Y:S05]  /*f5b0*/  @!P2 BRA `(.L_x_523) ;  /* 0x000001a000a8a947 */ /* 0x002fea0003800000 */
.L_x_750:
[----:B------:R-:W-:Y:S05]  /*f5c0*/  BSYNC B0 ;  /* 0x0000000000007941 */ /* 0x000fea0003800000 */
.L_x_522:
[----:B------:R-:W-:Y:S01]  /*f5d0*/  ISETP.GE.AND P2, PT, R220, R42, PT ;  /* 0x0000002adc00720c */ /* 0x000fe20003f46270 */
[----:B------:R-:W-:-:S12]  /*f5e0*/  BSSY B0, `(.L_x_524) ;  /* 0x000001b000007945 */ /* 0x000fd80003800000 */
[----:B------:R-:W-:Y:S05]  /*f5f0*/  @P2 BRA `(.L_x_525) ;  /* 0x0000000000642947 */ /* 0x000fea0003800000 */
[----:B0-----:R-:W-:Y:S02]  /*f600*/  IMAD.MOV.U32 R44, RZ, RZ, R118 ;  /* 0x000000ffff2c7224 */ /* 0x001fe400078e0076 */
[----:B------:R-:W-:Y:S02]  /*f610*/  IMAD.MOV.U32 R45, RZ, RZ, R33 ;  /* 0x000000ffff2d7224 */ /* 0x000fe400078e0021 */
[----:B------:R-:W-:Y:S02]  /*f620*/  IMAD R47, R49, UR40, RZ ;  /* 0x00000028312f7c24 */ /* 0x000fe4000f8e02ff */
[----:B------:R-:W-:-:S04]  /*f630*/  IMAD.WIDE.U32 R44, R48, UR40, R44 ;  /* 0x00000028302c7c25 */ /* 0x000fc8000f8e002c */
[----:B------:R-:W-:Y:S01]  /*f640*/  IMAD R47, R48, UR41, R47 ;  /* 0x00000029302f7c24 */ /* 0x000fe2000f8e022f */
[----:B------:R-:W-:-:S04]  /*f650*/  IADD3 R50, P2, R44, UR38, RZ ;  /* 0x000000262c327c10 */ /* 0x000fc8000ff5e0ff */
[----:B------:R-:W-:Y:S02]  /*f660*/  IADD3.X R51, R45, UR39, R47, P2, !PT ;  /* 0x000000272d337c10 */ /* 0x000fe400097fe42f */
[----:B------:R-:W-:-:S13]  /*f670*/  ISETP.GE.AND P2, PT, R22, UR37, PT ;  /* 0x0000002516007c0c */ /* 0x000fda000bf46270 */
[----:B------:R-:W0:Y:S04]  /*f680*/  @!P2 LDS.128 R44, [R40+0xf200] ;  /* 0x00f20000282ca984 */ /* 0x000e280000000c00 */
[----:B0-----:R-:W-:Y:S01]  /*f690*/  @!P2 STG.E.128 desc[UR54][R50.64], R44 ;  /* 0x0000002c3200a986 */ /* 0x001fe2000c101d36 */
        /* <DEDUP_REMOVED lines=14> */
[----:B0-----:R2:W-:Y:S02]  /*f780*/  @!P2 STG.E.128 desc[UR54][R50.64+0xa0], R44 ;  /* 0x0000a02c3200a986 */ /* 0x0015e4000c101d36 */
.L_x_525:
[----:B------:R-:W-:Y:S05]  /*f790*/  BSYNC B0 ;  /* 0x0000000000007941 */ /* 0x000fea0003800000 */
.L_x_524:
[----:B0-2---:R-:W-:Y:S01]  /*f7a0*/  VIADD R44, R220, 0x80 ;  /* 0x00000080dc2c7836 */ /* 0x005fe20000000000 */
[----:B------:R-:W-:Y:S04]  /*f7b0*/  BSSY B0, `(.L_x_526) ;  /* 0x000001e000007945 */ /* 0x000fe80003800000 */
[----:B------:R-:W-:-:S13]  /*f7c0*/  ISETP.GE.AND P2, PT, R44, R42, PT ;  /* 0x0000002a2c00720c */ /* 0x000fda0003f46270 */
[----:B------:R-:W-:Y:S05]  /*f7d0*/  @P2 BRA `(.L_x_527) ;  /* 0x00000000006c2947 */ /* 0x000fea0003800000 */
[----:B------:R-:W-:Y:S01]  /*f7e0*/  IADD3 R47, P2, R48, 0x80, RZ ;  /* 0x00000080302f7810 */ /* 0x000fe20007f5e0ff */
[----:B------:R-:W-:Y:S02]  /*f7f0*/  IMAD.MOV.U32 R44, RZ, RZ, R118 ;  /* 0x000000ffff2c7224 */ /* 0x000fe400078e0076 */
[----:B------:R-:W-:Y:S01]  /*f800*/  IMAD.MOV.U32 R45, RZ, RZ, R33 ;  /* 0x000000ffff2d7224 */ /* 0x000fe200078e0021 */
[----:B------:R-:W-:Y:S01]  /*f810*/  IADD3.X R48, RZ, R49, RZ, P2, !PT ;  /* 0x00000031ff307210 */ /* 0x000fe200017fe4ff */
[----:B------:R-:W-:-:S04]  /*f820*/  IMAD.WIDE.U32 R44, R47, UR40, R44 ;  /* 0x000000282f2c7c25 */ /* 0x000fc8000f8e002c */
[----:B------:R-:W-:-:S04]  /*f830*/  IMAD R48, R48, UR40, RZ ;  /* 0x0000002830307c24 */ /* 0x000fc8000f8e02ff */
        /* <DEDUP_REMOVED lines=21> */
.L_x_527:
[----:B------:R-:W-:Y:S05]  /*f990*/  BSYNC B0 ;  /* 0x0000000000007941 */ /* 0x000fea0003800000 */
.L_x_526:
[----:B------:R-:W2:Y:S01]  /*f9a0*/  LDL R40, [R1] ;  /* 0x0000000001287983 */ /* 0x000ea20000100800 */
[----:B-1----:R-:W-:Y:S01]  /*f9b0*/  @!P3 VIADD R43, R43, 0x334c0 ;  /* 0x000334c02b2bb836 */ /* 0x002fe20000000000 */
[----:B------:R-:W-:Y:S01]  /*f9c0*/  IADD3 R19, R19, 0x1, RZ ;  /* 0x0000000113137810 */ /* 0x000fe20007ffe0ff */
[----:B------:R-:W-:Y:S01]  /*f9d0*/  @!PT LDS RZ, [RZ] ;  /* 0x00000000fffff984 */ /* 0x000fe20000000800 */
[----:B------:R-:W-:Y:S01]  /*f9e0*/  @!PT LDS RZ, [RZ] ;  /* 0x00000000fffff984 */ /* 0x000fe20000000800 */
[----:B------:R-:W-:Y:S01]  /*f9f0*/  @!PT LDS RZ, [RZ] ;  /* 0x00000000fffff984 */ /* 0x000fe20000000800 */
[----:B------:R-:W-:Y:S01]  /*fa00*/  @!PT LDS RZ, [RZ] ;  /* 0x00000000fffff984 */ /* 0x000fe20000000800 */
[----:B------:R1:W-:Y:S06]  /*fa10*/  MEMBAR.ALL.CTA ;  /* 0x0000000000007992 */ /* 0x0003ec0000008000 */
[----:B-1----:R-:W1:Y:S02]  /*fa20*/  FENCE.VIEW.ASYNC.S ;  /* 0x00000000000073c6 */ /* 0x002e640000000000 */
[----:B-1----:R1:W-:Y:S01]  /*fa30*/  BAR.SYNC.DEFER_BLOCKING R151, 0x80 ;  /* 0x000200970000751d */ /* 0x0023e20000010000 */
[----:B------:R-:W-:-:S02]  /*fa40*/  ISETP.NE.AND P2, PT, R19, 0x2, PT ;  /* 0x000000021300780c */ /* 0x000fc40003f45270 */
[----:B------:R-:W-:Y:S02]  /*fa50*/  @!P3 PRMT R43, RZ, 0x654, R43 ;  /* 0x00000654ff2bb816 */ /* 0x000fe4000000002b */
[----:B------:R-:W-:Y:S02]  /*fa60*/  SEL R19, R19, RZ, P2 ;  /* 0x000000ff13137207 */ /* 0x000fe40001000000 */
[----:B------:R1:W-:Y:S01]  /*fa70*/  @!P3 SYNCS.ARRIVE.TRANS64.RED.A1T0 RZ, [R43+URZ], RZ ;  /* 0x000000ff2bffb9a7 */ /* 0x0003e2000810043f */
[----:B--2---:R-:W-:Y:S02]  /*fa80*/  LOP3.LUT P4, RZ, R40, 0x2, RZ, 0xc0, !PT ;  /* 0x0000000228ff7812 */ /* 0x004fe4000788c0ff */
[----:B------:R-:W-:-:S04]  /*fa90*/  SEL R40, RZ, 0x1, P2 ;  /* 0x00000001ff287807 */ /* 0x000fc80001000000 */
[----:B------:R-:W-:-:S07]  /*faa0*/  LOP3.LUT R223, R223, R40, RZ, 0x3c, !PT ;  /* 0x00000028dfdf7212 */ /* 0x000fce00078e3cff */
[----:B-1----:R-:W-:Y:S05]  /*fab0*/  @P4 BRA `(.L_x_528) ;  /* 0xffffff2c00684947 */ /* 0x002fea000383ffff */
[----:B------:R-:W1:Y:S01]  /*fac0*/  S2R R41, SR_TID.X ;  /* 0x0000000000297919 */ /* 0x000e620000002100 */
[----:B------:R-:W-:Y:S02]  /*fad0*/  PLOP3.LUT P0, PT, PT, PT, PT, 0x8, 0x0 ;  /* 0x000000000000781c */ /* 0x000fe40003f0e170 */
[----:B-1----:R-:W-:-:S04]  /*fae0*/  SHF.R.U32.HI R41, RZ, 0x7, R41 ;  /* 0x00000007ff297819 */ /* 0x002fc80000011629 */
[----:B------:R-:W-:-:S13]  /*faf0*/  ISETP.NE.AND P4, PT, R41, 0x1, PT ;  /* 0x000000012900780c */ /* 0x000fda0003f85270 */
[----:B------:R-:W-:Y:S06]  /*fb00*/  @!P4 BAR.ARV 0x9, 0x100 ;  /* 0x024400000000cb1d */ /* 0x000fec0000002000 */
.L_x_424:
[----:B------:R-:W1:Y:S01]  /*fb10*/  LDC R0, c[0x0][0x428] ;  /* 0x00010a00ff007b82 */ /* 0x000e620000000800 */
[----:B------:R-:W-:Y:S01]  /*fb20*/  IMAD.MOV.U32 R234, RZ, RZ, R146 ;  /* 0x000000ffffea7224 */ /* 0x000fe200078e0092 */
[----:B------:R-:W-:Y:S02]  /*fb30*/  ISETP.GE.AND P2, PT, R149, 0x1, PT ;  /* 0x000000019500780c */ /* 0x000fe40003f46270 */
[----:B------:R-:W-:Y:S02]  /*fb40*/  CS2R R124, SRZ ;  /* 0x00000000007c7805 */ /* 0x000fe4000001ff00 */
[----:B------:R-:W-:Y:S01]  /*fb50*/  PLOP3.LUT P1, PT, PT, PT, PT, 0x80, 0x0 ;  /* 0x000000000000781c */ /* 0x000fe20003f2f070 */
[----:B------:R-:W-:Y:S01]  /*fb60*/  IMAD.MOV.U32 R122, RZ, RZ, RZ ;  /* 0x000000ffff7a7224 */ /* 0x000fe200078e00ff */
[----:B------:R-:W-:Y:S01]  /*fb70*/  CS2R R30, SRZ ;  /* 0x00000000001e7805 */ /* 0x000fe2000001ff00 */
[----:B------:R-:W-:Y:S01]  /*fb80*/  IMAD.MOV.U32 R119, RZ, RZ, RZ ;  /* 0x000000ffff777224 */ /* 0x000fe200078e00ff */
        /* <DEDUP_REMOVED lines=10> */
[----:B------:R-:W-:Y:S02]  /*fc30*/  MOV R67, RZ ;  /* 0x000000ff00437202 */ /* 0x000fe40000000f00 */
[----:B------:R-:W-:Y:S02]  /*fc40*/  CS2R R72, SRZ ;  /* 0x0000000000487805 */ /* 0x000fe4000001ff00 */
[----:B------:R-:W-:Y:S01]  /*fc50*/  CS2R R70, SRZ ;  /* 0x0000000000467805 */ /* 0x000fe2000001ff00 */
[----:B------:R-:W-:Y:S01]  /*fc60*/  IMAD.MOV.U32 R82, RZ, RZ, RZ ;  /* 0x000000ffff527224 */ /* 0x000fe200078e00ff */
[----:B------:R-:W-:-:S02]  /*fc70*/  CS2R R64, SRZ ;  /* 0x0000000000407805 */ /* 0x000fc4000001ff00 */
[----:B------:R-:W-:Y:S02]  /*fc80*/  CS2R R74, SRZ ;  /* 0x00000000004a7805 */ /* 0x000fe4000001ff00 */
[----:B-1----:R-:W-:Y:S01]  /*fc90*/  ISETP.NE.AND P3, PT, R0, 0x1, PT ;  /* 0x000000010000780c */ /* 0x002fe20003f65270 */
[----:B------:R-:W-:Y:S01]  /*fca0*/  IMAD.MOV.U32 R86, RZ, RZ, RZ ;  /* 0x000000ffff567224 */ /* 0x000fe200078e00ff */
[----:B------:R-:W-:Y:S02]  /*fcb0*/  CS2R R60, SRZ ;  /* 0x00000000003c7805 */ /* 0x000fe4000001ff00 */
[----:B------:R-:W-:Y:S02]  /*fcc0*/  CS2R R56, SRZ ;  /* 0x0000000000387805 */ /* 0x000fe4000001ff00 */
[----:B------:R-:W-:Y:S02]  /*fcd0*/  CS2R R92, SRZ ;  /* 0x00000000005c7805 */ /* 0x000fe4000001ff00 */
[----:B------:R-:W-:-:S02]  /*fce0*/  CS2R R52, SRZ ;  /* 0x0000000000347805 */ /* 0x000fc4000001ff00 */
[----:B0-----:R-:W-:Y:S02]  /*fcf0*/  CS2R R48, SRZ ;  /* 0x0000000000307805 */ /* 0x001fe4000001ff00 */
[----:B------:R-:W-:Y:S02]  /*fd00*/  CS2R R38, SRZ ;  /* 0x0000000000267805 */ /* 0x000fe4000001ff00 */
[----:B------:R-:W-:Y:S02]  /*fd10*/  CS2R R96, SRZ ;  /* 0x0000000000607805 */ /* 0x000fe4000001ff00 */
[----:B------:R-:W-:Y:S02]  /*fd20*/  CS2R R44, SRZ ;  /* 0x00000000002c7805 */ /* 0x000fe4000001ff00 */
[----:B------:R-:W-:Y:S02]  /*fd30*/  CS2R R14, SRZ ;  /* 0x00000000000e7805 */ /* 0x000fe4000001ff00 */
[----:B------:R-:W-:-:S02]  /*fd40*/  CS2R R100, SRZ ;  /* 0x0000000000647805 */ /* 0x000fc4000001ff00 */
[----:B------:R-:W-:Y:S01]  /*fd50*/  CS2R R32, SRZ ;  /* 0x0000000000207805 */ /* 0x000fe2000001ff00 */
[----:B------:R-:W0:Y:S01]  /*fd60*/  @P3 LDC R3, c[0x0][0x42c] ;  /* 0x00010b00ff033b82 */ /* 0x000e220000000800 */
[----:B------:R-:W-:Y:S02]  /*fd70*/  CS2R R8, SRZ ;  /* 0x0000000000087805 */ /* 0x000fe4000001ff00 */
[----:B------:R-:W-:Y:S02]  /*fd80*/  CS2R R26, SRZ ;  /* 0x00000000001a7805 */ /* 0x000fe4000001ff00 */
[----:B------:R-:W-:Y:S02]  /*fd90*/  CS2R R104, SRZ ;  /* 0x0000000000687805 */ /* 0x000fe4000001ff00 */
[----:B------:R-:W-:Y:S02]  /*fda0*/  CS2R R40, SRZ ;  /* 0x0000000000287805 */ /* 0x000fe4000001ff00 */
[----:B------:R-:W-:Y:S01]  /*fdb0*/  CS2R R12, SRZ ;  /* 0x00000000000c7805 */ /* 0x000fe2000001ff00 */
[----:B------:R-:W-:Y:S01]  /*fdc0*/  IMAD.MOV.U32 R50, RZ, RZ, RZ ;  /* 0x000000ffff327224 */ /* 0x000fe200078e00ff */
[----:B------:R-:W-:Y:S01]  /*fdd0*/  CS2R R28, SRZ ;  /* 0x00000000001c7805 */ /* 0x000fe2000001ff00 */
[----:B------:R-:W1:Y:S01]  /*fde0*/  @P3 LDC R0, c[0x0][0x430] ;  /* 0x00010c00ff003b82 */ /* 0x000e620000000800 */
[----:B------:R-:W-:-:S02]  /*fdf0*/  CS2R R6, SRZ ;  /* 0x0000000000067805 */ /* 0x000fc4000001ff00 */
[----:B------:R-:W-:Y:S02]  /*fe00*/  MOV R55, RZ ;  /* 0x000000ff00377202 */ /* 0x000fe40000000f00 */
[----:B------:R-:W-:Y:S01]  /*fe10*/  CS2R R108, SRZ ;  /* 0x00000000006c7805 */ /* 0x000fe2000001ff00 */
[----:B------:R-:W-:Y:S01]  /*fe20*/  IMAD.MOV.U32 R46, RZ, RZ, RZ ;  /* 0x000000ffff2e7224 */ /* 0x000fe200078e00ff */
[----:B------:R-:W-:Y:S02]  /*fe30*/  CS2R R36, SRZ ;  /* 0x0000000000247805 */ /* 0x000fe4000001ff00 */
[----:B------:R-:W-:Y:S02]  /*fe40*/  CS2R R10, SRZ ;  /* 0x00000000000a7805 */ /* 0x000fe4000001ff00 */
[----:B------:R-:W-:Y:S02]  /*fe50*/  CS2R R112, SRZ ;  /* 0x0000000000707805 */ /* 0x000fe4000001ff00 */
[----:B------:R-:W-:-:S02]  /*fe60*/  CS2R R116, SRZ ;  /* 0x0000000000747805 */ /* 0x000fc4000001ff00 */
[----:B------:R-:W-:Y:S02]  /*fe70*/  CS2R R120, SRZ ;  /* 0x0000000000787805 */ /* 0x000fe4000001ff00 */
[----:B------:R-:W-:Y:S02]  /*fe80*/  CS2R R20, SRZ ;  /* 0x0000000000147805 */ /* 0x000fe4000001ff00 */
[----:B------:R-:W-:Y:S01]  /*fe90*/  CS2R R126, SRZ ;  /* 0x00000000007e7805 */ /* 0x000fe2000001ff00 */
[----:B------:R-:W-:Y:S01]  /*fea0*/  IMAD.MOV.U32 R25, RZ, RZ, RZ ;  /* 0x000000ffff197224 */ /* 0x000fe200078e00ff */
[----:B------:R-:W-:Y:S01]  /*feb0*/  CS2R R128, SRZ ;  /* 0x0000000000807805 */ /* 0x000fe2000001ff00 */
[----:B------:R-:W-:Y:S02]  /*fec0*/  IMAD.MOV.U32 R4, RZ, RZ, RZ ;  /* 0x000000ffff047224 */ /* 0x000fe400078e00ff */
[----:B0-----:R-:W-:-:S05]  /*fed0*/  @P3 IMAD.HI.U32 R3, R146, R3, RZ ;  /* 0x0000000392033227 */ /* 0x001fca00078e00ff */
[----:B-1----:R-:W-:Y:S01]  /*fee0*/  @P3 SHF.R.U32.HI R234, RZ, R0, R3 ;  /* 0x00000000ffea3219 */ /* 0x002fe20000011603 */
[----:B------:R-:W-:Y:S06]  /*fef0*/  @P0 BRA `(.L_x_529) ;  /* 0x00000000000c0947 */ /* 0x000fec0003800000 */
[----:B------:R-:W0:Y:S01]  /*ff00*/  FENCE.VIEW.ASYNC.G ;  /* 0x00000000000073c6 */ /* 0x000e220000000100 */
[----:B------:R-:W-:Y:S05]  /*ff10*/  WARPSYNC.ALL ;  /* 0x0000000000007948 */ /* 0x000fea0003800000 */
[----:B0-----:R-:W-:Y:S06]  /*ff20*/  BAR.ARV 0xc, 0x180 ;  /* 0x0306000000007b1d */ /* 0x001fec0000002000 */
.L_x_529:
[----:B------:R-:W-:Y:S01]  /*ff30*/  MOV R24, RZ ;  /* 0x000000ff00187202 */ /* 0x000fe20000000f00 */
[----:B------:R-:W-:Y:S01]  /*ff40*/  IMAD.MOV.U32 R5, RZ, RZ, RZ ;  /* 0x000000ffff057224 */ /* 0x000fe200078e00ff */
[----:B------:R-:W-:Y:S06]  /*ff50*/  @!P2 BRA `(.L_x_530) ;  /* 0x000000fc00f0a947 */ /* 0x000fec0003800000 */
[----:B------:R-:W-:-:S03]  /*ff60*/  UMOV UR4, 0xffffffff ;  /* 0xffffffff00047882 */ /* 0x000fc60000000000 */
[----:B------:R-:W-:Y:S05]  /*ff70*/  BRA.DIV UR4, `(.L_x_531) ;  /* 0x0000019a044c7947 */ /* 0x000fea000b800000 */
[----:B------:R-:W0:Y:S02]  /*ff80*/  S2R R0, SR_TID.X ;  /* 0x0000000000007919 */ /* 0x000e240000002100 */
[----:B0-----:R-:W-:-:S05]  /*ff90*/  VIADD R2, R0, 0xffffff80 ;  /* 0xffffff8000027836 */ /* 0x001fca0000000000 */
[----:B------:R-:W-:-:S04]  /*ffa0*/  SHF.R.S32.HI R0, RZ, 0x1f, R2 ;  /* 0x0000001fff007819 */ /* 0x000fc80000011402 */
[----:B------:R-:W-:-:S04]  /*ffb0*/  LEA.HI R0, R0, R2, RZ, 0x7 ;  /* 0x0000000200007211 */ /* 0x000fc800078f38ff */
[----:B------:R-:W-:-:S05]  /*ffc0*/  SHF.R.S32.HI R0, RZ, 0x7, R0 ;  /* 0x00000007ff007819 */ /* 0x000fca0000011400 */
[----:B------:R0:W1:Y:S02]  /*ffd0*/  SHFL.IDX PT, R231, R0, RZ, 0x1f ;  /* 0x00001fff00e77589 */ /* 0x00006400000e0000 */
.L_x_753:
[----:B01----:R-:W-:Y:S01]  /*ffe0*/  LEA.HI R0, R231, R231, RZ, 0x1 ;  /* 0x000000e7e7007211 */ /* 0x003fe200078f08ff */
[----:B------:R-:W-:-:S03]  /*fff0*/  ULOP3.LUT UP0, URZ, UR52, 0x9f, URZ, 0xc0, !UPT ;  /* 0x0000009f343f7892 */ /* 0x000fc6000f80c03f */
[----:B------:R-:W-:-:S03]  /*10000*/  LOP3.LUT R0, R0, 0x3e, RZ, 0xc0, !PT ;  /* 0x0000003e00007812 */ /* 0x000fc600078ec0ff */
[----:B------:R-:W-:Y:S02]  /*10010*/  PLOP3.LUT P0, PT, PT, PT, UP0, 0x80, 0x0 ;  /* 0x000000000000781c */ /* 0x000fe40003f0f008 */
[----:B------:R-:W-:-:S05]  /*10020*/  IMAD.IADD R0, R231, 0x1, -R0 ;  /* 0x00000001e7007824 */ /* 0x000fca00078e0a00 */
[----:B------:R-:W-:-:S04]  /*10030*/  LEA R0, R0, UR52, 0xc ;  /* 0x0000003400007c11 */ /* 0x000fc8000f8e60ff */
[----:B------:R-:W-:-:S04]  /*10040*/  SHF.R.U32.HI R0, RZ, 0x4, R0 ;  /* 0x00000004ff007819 */ /* 0x000fc80000011600 */
[----:B------:R-:W-:Y:S01]  /*10050*/  LOP3.LUT R50, R0, 0x3fff, RZ, 0xc0, !PT ;  /* 0x00003fff00327812 */ /* 0x000fe200078ec0ff */
[----:B------:R-:W-:Y:S06]  /*10060*/  @!P0 BRA `(.L_x_532) ;  /* 0x0000000000408947 */ /* 0x000fec0003800000 */
        /* <DEDUP_REMOVED lines=9> */
[----:B------:R-:W-:Y:S01]  /*10100*/  IMAD.U32 R7, RZ, RZ, UR7 ;  /* 0x00000007ff077e24 */ /* 0x000fe2000f8e00ff */
[----:B------:R-:W-:Y:S01]  /*10110*/  MOV R13, RZ ;  /* 0x000000ff000d7202 */ /* 0x000fe20000000f00 */
[----:B------:R-:W-:-:S02]  /*10120*/  IMAD.U32 R11, RZ, RZ, UR5 ;  /* 0x00000005ff0b7e24 */ /* 0x000fc4000f8e00ff */
[----:B------:R-:W-:Y:S02]  /*10130*/  IMAD.MOV.U32 R8, RZ, RZ, 0x70 ;  /* 0x00000070ff087424 */ /* 0x000fe400078e00ff */
[----:B0-----:R-:W-:-:S07]  /*10140*/  IMAD.MOV.U32 R12, RZ, RZ, 0x1 ;  /* 0x00000001ff0c7424 */ /* 0x001fce00078e00ff */
[----:B------:R-:W-:-:S07]  /*10150*/  LEPC R20, `(.L_x_532) ;  /* 0x000000001014794e */ /* 0x000fce0000000000 */
[----:B-1---5:R-:W-:Y:S05]  /*10160*/  CALL.ABS.NOINC R2 ;  /* 0x0000000002007343 */ /* 0x022fea0003c00000 */
.L_x_532:
[----:B------:R-:W2:Y:S01]  /*10170*/  LDL R2, [R1+0x10] ;  /* 0x0000100001027983 */ /* 0x000ea20000100800 */
[----:B------:R-:W-:Y:S01]  /*10180*/  ULDC.64 UR4, c[0x0][0x990] ;  /* 0x0002640000047ab9 */ /* 0x000fe20000000a00 */
[----:B------:R-:W-:Y:S01]  /*10190*/  ULDC.64 UR6, c[0x0][0x998] ;  /* 0x0002660000067ab9 */ /* 0x000fe20000000a00 */
[----:B------:R-:W-:Y:S02]  /*101a0*/  ISETP.NE.U32.AND P0, PT, RZ, UR4, PT ;  /* 0x00000004ff007c0c */ /* 0x000fe4000bf05070 */
[----:B------:R-:W-:Y:S02]  /*101b0*/  ISETP.NE.U32.AND P1, PT, RZ, UR6, PT ;  /* 0x00000006ff007c0c */ /* 0x000fe4000bf25070 */
[----:B------:R-:W-:Y:S02]  /*101c0*/  ISETP.NE.AND.EX P0, PT, RZ, UR5, PT, P0 ;  /* 0x00000005ff007c0c */ /* 0x000fe4000bf05300 */
[----:B------:R-:W-:-:S11]  /*101d0*/  ISETP.NE.AND.EX P1, PT, RZ, UR7, PT, P1 ;  /* 0x00000007ff007c0c */ /* 0x000fd6000bf25310 */
[----:B------:R-:W2:Y:S01]  /*101e0*/  @P0 LDC.64 R8, c[0x0][0x9a8] ;  /* 0x00026a00ff080b82 */ /* 0x000ea20000000a00 */
[----:B------:R-:W-:-:S07]  /*101f0*/  @P0 SHF.R.S32.HI R7, RZ, 0x1f, R234 ;  /* 0x0000001fff070819 */ /* 0x000fce00000114ea */
[----:B------:R-:W0:Y:S08]  /*10200*/  @P1 LDC.64 R10, c[0x0][0x9b8] ;  /* 0x00026e00ff0a1b82 */ /* 0x000e300000000a00 */
[----:B------:R-:W1:Y:S08]  /*10210*/  @P0 LDC.64 R12, c[0x0][0x9b0] ;  /* 0x00026c00ff0c0b82 */ /* 0x000e700000000a00 */
[----:B------:R-:W3:Y:S01]  /*10220*/  @P1 LDC.64 R14, c[0x0][0x9c0] ;  /* 0x00027000ff0e1b82 */ /* 0x000ee20000000a00 */
[----:B-1----:R-:W-:-:S02]  /*10230*/  @P0 IMAD R7, R7, R12, RZ ;  /* 0x0000000c07070224 */ /* 0x002fc400078e02ff */
[C---:B--2---:R-:W-:Y:S02]  /*10240*/  @P0 IMAD R0, R2.reuse, R8, RZ ;  /* 0x0000000802000224 */ /* 0x044fe400078e02ff */
[----:B0-----:R-:W-:Y:S02]  /*10250*/  @P1 IMAD R4, R2, R10, RZ ;  /* 0x0000000a02041224 */ /* 0x001fe400078e02ff */
[C---:B------:R-:W-:Y:S02]  /*10260*/  @P0 IMAD R9, R237.reuse, R9, R0 ;  /* 0x00000009ed090224 */ /* 0x040fe400078e0200 */
[----:B------:R-:W-:-:S04]  /*10270*/  @P0 IMAD.WIDE.U32 R2, R237, R8, RZ ;  /* 0x00000008ed020225 */ /* 0x000fc800078e00ff */
[----:B------:R-:W-:Y:S01]  /*10280*/  @P0 IMAD.IADD R3, R3, 0x1, R9 ;  /* 0x0000000103030824 */ /* 0x000fe200078e0209 */
[----:B------:R-:W-:Y:S01]  /*10290*/  @P1 SHF.R.S32.HI R9, RZ, 0x1f, R234 ;  /* 0x0000001fff091819 */ /* 0x000fe200000114ea */
[C---:B------:R-:W-:Y:S02]  /*102a0*/  @P1 IMAD R11, R237.reuse, R11, R4 ;  /* 0x0000000bed0b1224 */ /* 0x040fe400078e0204 */
[----:B------:R-:W-:-:S04]  /*102b0*/  @P1 IMAD.WIDE.U32 R4, R237, R10, RZ ;  /* 0x0000000aed041225 */ /* 0x000fc800078e00ff */
[----:B------:R-:W-:Y:S02]  /*102c0*/  @P1 IMAD.IADD R5, R5, 0x1, R11 ;  /* 0x0000000105051824 */ /* 0x000fe400078e020b */
[----:B---3--:R-:W-:Y:S02]  /*102d0*/  @P1 IMAD R0, R9, R14, RZ ;  /* 0x0000000e09001224 */ /* 0x008fe400078e02ff */
[C---:B------:R-:W-:Y:S02]  /*102e0*/  @P0 IMAD R9, R234.reuse, R13, R7 ;  /* 0x0000000dea090224 */ /* 0x040fe400078e0207 */
[----:B------:R-:W-:-:S04]  /*102f0*/  @P0 IMAD.WIDE.U32 R2, R234, R12, R2 ;  /* 0x0000000cea020225 */ /* 0x000fc800078e0002 */
[C---:B------:R-:W-:Y:S02]  /*10300*/  @P1 IMAD R11, R234.reuse, R15, R0 ;  /* 0x0000000fea0b1224 */ /* 0x040fe400078e0200 */
[----:B------:R-:W-:Y:S01]  /*10310*/  @P1 IMAD.WIDE.U32 R6, R234, R14, R4 ;  /* 0x0000000eea061225 */ /* 0x000fe200078e0004 */
[----:B------:R-:W-:Y:S01]  /*10320*/  @P0 LEA R4, P2, R2, UR4, 0x2 ;  /* 0x0000000402040c11 */ /* 0x000fe2000f8410ff */
[----:B------:R-:W-:Y:S02]  /*10330*/  ULDC UR4, c[0x0][0x3d4] ;  /* 0x0000f50000047ab9 */ /* 0x000fe40000000800 */
[----:B------:R-:W-:Y:S01]  /*10340*/  @P0 IMAD.IADD R5, R3, 0x1, R9 ;  /* 0x0000000103050824 */ /* 0x000fe200078e0209 */
[----:B------:R-:W-:Y:S01]  /*10350*/  @P1 IADD3 R3, R7, R11, RZ ;  /* 0x0000000b07031210 */ /* 0x000fe20007ffe0ff */
[----:B------:R-:W-:Y:S01]  /*10360*/  IMAD.MOV.U32 R0, RZ, RZ, 0x3f800000 ;  /* 0x3f800000ff007424 */ /* 0x000fe200078e00ff */
[----:B------:R-:W-:Y:S02]  /*10370*/  @P1 LEA R8, P3, R6, UR6, 0x2 ;  /* 0x0000000606081c11 */ /* 0x000fe4000f8610ff */
[----:B------:R-:W-:-:S02]  /*10380*/  @P0 LEA.HI.X R5, R2, UR5, R5, 0x2, P2 ;  /* 0x0000000502050c11 */ /* 0x000fc400090f1405 */
[----:B------:R-:W-:Y:S01]  /*10390*/  @P1 LEA.HI.X R9, R6, UR7, R3, 0x2, P3 ;  /* 0x0000000706091c11 */ /* 0x000fe200098f1403 */
[----:B------:R-:W-:-:S04]  /*103a0*/  IMAD.MOV.U32 R3, RZ, RZ, 0x3f800000 ;  /* 0x3f800000ff037424 */ /* 0x000fc800078e00ff */
[----:B------:R-:W2:Y:S04]  /*103b0*/  @P1 LDG.E R0, desc[UR54][R8.64] ;  /* 0x0000003608001981 */ /* 0x000ea8000c1e1900 */
[----:B------:R-:W2:Y:S01]  /*103c0*/  @P0 LDG.E R3, desc[UR54][R4.64] ;  /* 0x0000003604030981 */ /* 0x000ea2000c1e1900 */
[----:B------:R-:W-:Y:S01]  /*103d0*/  ISETP.LT.AND P0, PT, RZ, UR4, PT ;  /* 0x00000004ff007c0c */ /* 0x000fe2000bf01270 */
[----:B------:R-:W-:Y:S01]  /*103e0*/  ULDC UR4, c[0x0][0x9d8] ;  /* 0x0002760000047ab9 */ /* 0x000fe20000000800 */
[----:B--2---:R-:W-:-:S04]  /*103f0*/  FMUL.FTZ R0, R3, R0 ;  /* 0x0000000003007220 */ /* 0x004fc80000410000 */
[----:B------:R-:W-:-:S07]  /*10400*/  FMUL.FTZ R2, R0, UR4 ;  /* 0x0000000400027c20 */ /* 0x000fce0008410000 */
[----:B------:R-:W-:Y:S05]  /*10410*/  @P0 BRA `(.L_x_533) ;  /* 0x0000000000400947 */ /* 0x000fea0003800000 */
[----:B------:R-:W-:-:S04]  /*10420*/  ULEA.HI UR4, UR43, UR43, URZ, 0x1 ;  /* 0x0000002b2b047291 */ /* 0x000fc8000f8f083f */
[----:B------:R-:W-:-:S04]  /*10430*/  ULOP3.LUT UR4, UR4, 0xfffffffe, URZ, 0xc0, !UPT ;  /* 0xfffffffe04047892 */ /* 0x000fc8000f8ec03f */
[----:B------:R-:W-:-:S06]  /*10440*/  UIADD3 UR4, UR43, -UR4, URZ ;  /* 0x800000042b047290 */ /* 0x000fcc000fffe03f */
[----:B------:R-:W-:-:S05]  /*10450*/  IMAD.U32 R3, RZ, RZ, UR4 ;  /* 0x00000004ff037e24 */ /* 0x000fca000f8e00ff */
[----:B------:R-:W-:-:S04]  /*10460*/  SHF.L.U32 R3, R3, 0x1f, RZ ;  /* 0x0000001f03037819 */ /* 0x000fc800000006ff */
[----:B------:R0:W1:Y:S03]  /*10470*/  SYNCS.PHASECHK.TRANS64.TRYWAIT P0, [R18+URZ+0x33400], R3 ;  /* 0x03340003120075a7 */ /* 0x000066000800017f */
[----:B-1----:R-:W-:Y:S05]  /*10480*/  @!P0 NANOSLEEP.SYNCS 0x989680 ;  /* 0x009896800000895d */ /* 0x002fea0003900000 */
[----:B------:R-:W1:Y:S01]  /*10490*/  @!P0 SYNCS.PHASECHK.TRANS64 P0, [R18+URZ+0x33400], R3 ;  /* 0x03340003120085a7 */ /* 0x000e62000800007f */
[----:B------:R-:W-:Y:S04]  /*104a0*/  BSSY B0, `(.L_x_534) ;  /* 0x0000006000007945 */ /* 0x000fe80003800000 */
[----:B-1----:R-:W-:Y:S05]  /*104b0*/  @P0 BRA `(.L_x_535) ;  /* 0x0000000000100947 */ /* 0x002fea0003800000 */
.L_x_536:
[----:B-1----:R1:W2:Y:S02]  /*104c0*/  SYNCS.PHASECHK.TRANS64.TRYWAIT P0, [R18+URZ+0x33400], R3 ;  /* 0x03340003120075a7 */ /* 0x0022a4000800017f */
[----:B--2---:R-:W-:Y:S05]  /*104d0*/  @!P0 NANOSLEEP.SYNCS 0x989680 ;  /* 0x009896800000895d */ /* 0x004fea0003900000 */
[----:B------:R-:W2:Y:S02]  /*104e0*/  @!P0 SYNCS.PHASECHK.TRANS64 P0, [R18+URZ+0x33400], R3 ;  /* 0x03340003120085a7 */ /* 0x000ea4000800007f */
[----:B--2---:R-:W-:Y:S05]  /*104f0*/  @!P0 BRA `(.L_x_536) ;  /* 0xfffffffc00f08947 */ /* 0x004fea000383ffff */
.L_x_535:
[----:B------:R-:W-:Y:S05]  /*10500*/  BSYNC B0 ;  /* 0x0000000000007941 */ /* 0x000fea0003800000 */
.L_x_534:
[----:B------:R-:W-:Y:S05]  /*10510*/  BRA `(.L_x_537) ;  /* 0x0000006800bc7947 */ /* 0x000fea0003800000 */
.L_x_533:
[----:B------:R-:W0:Y:S01]  /*10520*/  LDC.64 R24, c[0x0][0x3c8] ;  /* 0x0000f200ff187b82 */ /* 0x000e220000000a00 */
[----:B-----5:R-:W-:Y:S01]  /*10530*/  SHF.R.S32.HI R0, RZ, 0x1f, R123 ;  /* 0x0000001fff007819 */ /* 0x020fe2000001147b */
[----:B------:R-:W-:Y:S01]  /*10540*/  IMAD.MOV.U32 R10, RZ, RZ, R22 ;  /* 0x000000ffff0a7224 */ /* 0x000fe200078e0016 */
[----:B------:R-:W-:Y:S01]  /*10550*/  SHF.R.S32.HI R9, RZ, 0x1f, R16 ;  /* 0x0000001fff097819 */ /* 0x000fe20000011410 */
[----:B------:R-:W-:Y:S01]  /*10560*/  ULDC.64 UR4, c[0x0][0x3d8] ;  /* 0x0000f60000047ab9 */ /* 0x000fe20000000a00 */
[----:B------:R-:W-:Y:S01]  /*10570*/  SHF.R.S32.HI R11, RZ, 0x1f, R22 ;  /* 0x0000001fff0b7819 */ /* 0x000fe20000011416 */
[----:B------:R-:W-:Y:S01]  /*10580*/  IMAD R12, R0, UR4, RZ ;  /* 0x00000004000c7c24 */ /* 0x000fe2000f8e02ff */
[----:B------:R-:W-:Y:S01]  /*10590*/  MOV R8, R16 ;  /* 0x0000001000087202 */ /* 0x000fe20000000f00 */
[----:B------:R-:W1:Y:S01]  /*105a0*/  LDC.64 R48, c[0x0][0x3e0] ;  /* 0x0000f800ff307b82 */ /* 0x000e620000000a00 */
[----:B------:R-:W-:Y:S01]  /*105b0*/  ULDC.64 UR6, c[0x0][0x3c8] ;  /* 0x0000f20000067ab9 */ /* 0x000fe20000000a00 */
[----:B------:R-:W-:Y:S01]  /*105c0*/  IMAD.WIDE.U32 R6, R123, UR4, R10 ;  /* 0x000000047b067c25 */ /* 0x000fe2000f8e000a */
[----:B------:R-:W-:-:S03]  /*105d0*/  ULOP3.LUT UP0, URZ, UR52, 0x1bf, URZ, 0xc0, !UPT ;  /* 0x000001bf343f7892 */ /* 0x000fc6000f80c03f */
[C---:B------:R-:W-:Y:S01]  /*105e0*/  IMAD.WIDE.U32 R4, R123.reuse, UR4, R8 ;  /* 0x000000047b047c25 */ /* 0x040fe2000f8e0008 */
[----:B------:R-:W-:Y:S02]  /*105f0*/  IADD3 R56, P1, R6, UR6, RZ ;  /* 0x0000000606387c10 */ /* 0x000fe4000ff3e0ff */
[----:B------:R-:W-:Y:S01]  /*10600*/  PLOP3.LUT P2, PT, PT, PT, UP0, 0x80, 0x0 ;  /* 0x000000000000781c */ /* 0x000fe20003f4f008 */
[----:B------:R-:W-:Y:S01]  /*10610*/  IMAD R3, R123, UR5, R12 ;  /* 0x000000057b037c24 */ /* 0x000fe2000f8e020c */
[----:B------:R-:W-:-:S04]  /*10620*/  IADD3 R52, P0, R4, UR6, RZ ;  /* 0x0000000604347c10 */ /* 0x000fc8000ff1e0ff */
[----:B------:R-:W-:Y:S01]  /*10630*/  IADD3.X R53, R3, UR7, R5, P0, !PT ;  /* 0x0000000703357c10 */ /* 0x000fe200087fe405 */
[----:B0-----:R-:W-:Y:S01]  /*10640*/  IMAD.WIDE.U32 R24, R123, UR4, R24 ;  /* 0x000000047b187c25 */ /* 0x001fe2000f8e0018 */
[----:B------:R-:W-:Y:S01]  /*10650*/  IADD3.X R57, R3, UR7, R7, P1, !PT ;  /* 0x0000000703397c10 */ /* 0x000fe20008ffe407 */
[----:B------:R-:W-:Y:S01]  /*10660*/  ULDC.64 UR6, c[0x0][0x3e8] ;  /* 0x0000fa0000067ab9 */ /* 0x000fe20000000a00 */
[----:B------:R-:W-:Y:S01]  /*10670*/  ULDC.64 UR4, c[0x0][0x3e0] ;  /* 0x0000f80000047ab9 */ /* 0x000fe20000000a00 */
[----:B------:R-:W-:Y:S02]  /*10680*/  IMAD R0, R0, UR6, RZ ;  /* 0x0000000600007c24 */ /* 0x000fe4000f8e02ff */
[----:B------:R-:W-:-:S04]  /*10690*/  IMAD.WIDE.U32 R4, R123, UR6, R8 ;  /* 0x000000067b047c25 */ /* 0x000fc8000f8e0008 */
[----:B------:R-:W-:Y:S01]  /*106a0*/  IMAD.WIDE.U32 R6, R123, UR6, R10 ;  /* 0x000000067b067c25 */ /* 0x000fe2000f8e000a */
[----:B------:R-:W-:-:S03]  /*106b0*/  IADD3 R54, P0, R4, UR4, RZ ;  /* 0x0000000404367c10 */ /* 0x000fc6000ff1e0ff */
[C---:B------:R-:W-:Y:S01]  /*106c0*/  IMAD R27, R123.reuse, UR7, R0 ;  /* 0x000000077b1b7c24 */ /* 0x040fe2000f8e0200 */
[----:B------:R-:W-:Y:S01]  /*106d0*/  IADD3 R58, P1, R6, UR4, RZ ;  /* 0x00000004063a7c10 */ /* 0x000fe2000ff3e0ff */
[----:B-1----:R-:W-:-:S03]  /*106e0*/  IMAD.WIDE.U32 R48, R123, UR6, R48 ;  /* 0x000000067b307c25 */ /* 0x002fc6000f8e0030 */
[----:B------:R-:W-:Y:S01]  /*106f0*/  IADD3.X R55, R27, UR5, R5, P0, !PT ;  /* 0x000000051b377c10 */ /* 0x000fe200087fe405 */
[----:B------:R-:W-:Y:S01]  /*10700*/  IMAD.IADD R26, R3, 0x1, R25 ;  /* 0x00000001031a7824 */ /* 0x000fe200078e0219 */
[C---:B------:R-:W-:Y:S01]  /*10710*/  IADD3.X R59, R27.reuse, UR5, R7, P1, !PT ;  /* 0x000000051b3b7c10 */ /* 0x040fe20008ffe407 */
[----:B------:R-:W-:Y:S01]  /*10720*/  IMAD.IADD R27, R27, 0x1, R49 ;  /* 0x000000011b1b7824 */ /* 0x000fe200078e0231 */
        /* <DEDUP_REMOVED lines=16> */
[----:B-1----:R-:W-:Y:S05]  /*10830*/  CALL.ABS.NOINC R14 ;  /* 0x000000000e007343 */ /* 0x002fea0003c00000 */
.L_x_538:
[----:B------:R-:W-:Y:S01]  /*10840*/  ULDC.U8 UR4, c[0x0][0x3f0] ;  /* 0x0000fc0000047ab9 */ /* 0x000fe20000000000 */
[----:B------:R-:W-:Y:S01]  /*10850*/  IMAD R150, R145, -0x80, R150 ;  /* 0xffffff8091967824 */ /* 0x000fe200078e0296 */
[----:B------:R-:W-:Y:S01]  /*10860*/  ISETP.NE.AND P0, PT, RZ, UR4, PT ;  /* 0x00000004ff007c0c */ /* 0x000fe2000bf05270 */
[----:B------:R-:W-:Y:S03]  /*10870*/  BSSY B0, `(.L_x_539) ;  /* 0x0000671000007945 */ /* 0x000fe60003800000 */
[----:B------:R-:W-:-:S09]  /*10880*/  VIMNMX R3, R150, 0x80, PT ;  /* 0x0000008096037848 */ /* 0x000fd20003fe0100 */
[----:B------:R-:W-:Y:S05]  /*10890*/  @!P0 BRA `(.L_x_540) ;  /* 0x0000003000dc8947 */ /* 0x000fea0003800000 */
        /* <DEDUP_REMOVED lines=15> */
[C---:B------:R-:W-:Y:S01]  /*10990*/  VIADD R0, R16.reuse, 0x10 ;  /* 0x0000001010007836 */ /* 0x040fe20000000000 */
[----:B------:R-:W-:Y:S01]  /*109a0*/  ULDC UR4, c[0x0][0x3d4] ;  /* 0x0000f50000047ab9 */ /* 0x000fe20000000800 */
[C---:B------:R-:W-:Y:S01]  /*109b0*/  VIADD R3, R16.reuse, 0x20 ;  /* 0x0000002010037836 */ /* 0x040fe20000000000 */
[----:B------:R-:W-:Y:S02]  /*109c0*/  ISETP.GE.AND P5, PT, R16, UR4, PT ;  /* 0x0000000410007c0c */ /* 0x000fe4000bfa6270 */
[----:B------:R-:W-:Y:S02]  /*109d0*/  CS2R R44, SRZ ;  /* 0x00000000002c7805 */ /* 0x000fe4000001ff00 */
[----:B------:R-:W-:Y:S01]  /*109e0*/  ISETP.GE.AND P4, PT, R0, UR4, PT ;  /* 0x0000000400007c0c */ /* 0x000fe2000bf86270 */
[----:B------:R-:W-:Y:S01]  /*109f0*/  VIADD R0, R16, 0x30 ;  /* 0x0000003010007836 */ /* 0x000fe20000000000 */
[----:B------:R-:W-:Y:S02]  /*10a00*/  CS2R R46, SRZ ;  /* 0x00000000002e7805 */ /* 0x000fe4000001ff00 */
[----:B------:R-:W-:-:S02]  /*10a10*/  ISETP.GE.AND P3, PT, R3, UR4, PT ;  /* 0x0000000403007c0c */ /* 0x000fc4000bf66270 */
[----:B------:R-:W-:Y:S02]  /*10a20*/  IADD3 R3, R16, 0x40, RZ ;  /* 0x0000004010037810 */ /* 0x000fe40007ffe0ff */
[----:B------:R-:W-:Y:S01]  /*10a30*/  ISETP.GE.AND P2, PT, R0, UR4, PT ;  /* 0x0000000400007c0c */ /* 0x000fe2000bf46270 */
[----:B------:R-:W-:Y:S01]  /*10a40*/  VIADD R0, R16, 0x50 ;  /* 0x0000005010007836 */ /* 0x000fe20000000000 */
[----:B------:R-:W-:Y:S01]  /*10a50*/  ISETP.GE.AND P1, PT, R3, UR4, PT ;  /* 0x0000000403007c0c */ /* 0x000fe2000bf26270 */
[----:B------:R0:W5:Y:S04]  /*10a60*/  @!P5 LDG.E.64 R44, desc[UR54][R52.64] ;  /* 0x00000036342cd981 */ /* 0x000168000c1e1b00 */
[----:B------:R0:W5:Y:S01]  /*10a70*/  @!P5 LDG.E.64 R46, desc[UR54][R54.64] ;  /* 0x00000036362ed981 */ /* 0x000162000c1e1b00 */
[----:B------:R-:W-:-:S02]  /*10a80*/  ISETP.GE.AND P5, PT, R0, UR4, PT ;  /* 0x0000000400007c0c */ /* 0x000fc4000bfa6270 */
        /* <DEDUP_REMOVED lines=9> */
[----:B------:R-:W-:Y:S01]  /*10b20*/  CS2R R20, SRZ ;  /* 0x0000000000147805 */ /* 0x000fe2000001ff00 */
[----:B------:R0:W5:Y:S04]  /*10b30*/  @!P4 LDG.E.64 R40, desc[UR54][R52.64+0x10] ;  /* 0x000010363428c981 */ /* 0x000168000c1e1b00 */
        /* <DEDUP_REMOVED lines=8> */
[----:B------:R0:W5:Y:S02]  /*10bc0*/  @!P5 LDG.E.64 R20, desc[UR54][R54.64+0x50] ;  /* 0x000050363614d981 */ /* 0x000164000c1e1b00 */
.L_x_542:
[----:B------:R-:W-:Y:S05]  /*10bd0*/  BSYNC B1 ;  /* 0x0000000000017941 */ /* 0x000fea0003800000 */
.L_x_541:
[----:B------:R-:W-:-:S03]  /*10be0*/  UMOV UR4, 0xffffffff ;  /* 0xffffffff00047882 */ /* 0x000fc60000000000 */
[----:B------:R-:W-:Y:S05]  /*10bf0*/  BRA.DIV UR4, `(.L_x_543) ;  /* 0x0000018e046c7947 */ /* 0x000fea000b800000 */
.L_x_756:
[----:B------:R-:W-:-:S03]  /*10c00*/  UMOV UR4, 0xffffffff ;  /* 0xffffffff00047882 */ /* 0x000fc60000000000 */
[----:B------:R-:W-:Y:S05]  /*10c10*/  BRA.DIV UR4, `(.L_x_544) ;  /* 0x0000018e048c7947 */ /* 0x000fea000b800000 */
.L_x_759:
[----:B------:R-:W-:-:S03]  /*10c20*/  UMOV UR4, 0xffffffff ;  /* 0xffffffff00047882 */ /* 0x000fc60000000000 */
[----:B------:R-:W-:Y:S05]  /*10c30*/  BRA.DIV UR4, `(.L_x_545) ;  /* 0x0000018e04ac7947 */ /* 0x000fea000b800000 */
.L_x_762:
[----:B------:R-:W-:-:S03]  /*10c40*/  UMOV UR4, 0xffffffff ;  /* 0xffffffff00047882 */ /* 0x000fc60000000000 */
[----:B------:R-:W-:Y:S05]  /*10c50*/  BRA.DIV UR4, `(.L_x_546) ;  /* 0x0000018e04cc7947 */ /* 0x000fea000b800000 */
.L_x_765:
[----:B------:R-:W-:Y:S01]  /*10c60*/  ULEA.HI UR4, UR43, UR43, URZ, 0x1 ;  /* 0x0000002b2b047291 */ /* 0x000fe2000f8f083f */
[----:B------:R-:W-:Y:S03]  /*10c70*/  BSSY B1, `(.L_x_547) ;  /* 0x0000007000017945 */ /* 0x000fe60003800000 */
[----:B------:R-:W-:-:S04]  /*10c80*/  ULOP3.LUT UR4, UR4, 0xfffffffe, URZ, 0xc0, !UPT ;  /* 0xfffffffe04047892 */ /* 0x000fc8000f8ec03f */
[----:B------:R-:W-:-:S06]  /*10c90*/  UIADD3 UR4, UR43, -UR4, URZ ;  /* 0x800000042b047290 */ /* 0x000fcc000fffe03f */
[----:B------:R-:W-:-:S05]  /*10ca0*/  IMAD.U32 R3, RZ, RZ, UR4 ;  /* 0x00000004ff037e24 */ /* 0x000fca000f8e00ff */
[----:B------:R-:W-:-:S04]  /*10cb0*/  SHF.L.U32 R3, R3, 0x1f, RZ ;  /* 0x0000001f03037819 */ /* 0x000fc800000006ff */
[----:B------:R-:W1:Y:S02]  /*10cc0*/  SYNCS.PHASECHK.TRANS64.TRYWAIT P1, [R18+URZ+0x33400], R3 ;  /* 0x03340003120075a7 */ /* 0x000e64000802017f */
[----:B-1----:R-:W-:Y:S05]  /*10cd0*/  @!P1 BRA `(.L_x_548) ;  /* 0x0000018c00d49947 */ /* 0x002fea0003800000 */
.L_x_766:
[----:B------:R-:W-:Y:S05]  /*10ce0*/  BSYNC B1 ;  /* 0x0000000000017941 */ /* 0x000fea0003800000 */
.L_x_547:
[----:B------:R-:W-:Y:S05]  /*10cf0*/  @P0 BRA `(.L_x_549) ;  /* 0x0000006000a00947 */ /* 0x000fea0003800000 */
[----:B------:R-:W2:Y:S01]  /*10d00*/  LDC R5, c[0x0][0x3d4] ;  /* 0x0000f500ff057b82 */ /* 0x000ea20000000800 */
[C---:B------:R-:W-:Y:S01]  /*10d10*/  VIADD R0, R16.reuse, 0x10 ;  /* 0x0000001010007836 */ /* 0x040fe20000000000 */
[C---:B------:R-:W-:Y:S01]  /*10d20*/  IADD3 R4, R16.reuse, 0x20, RZ ;  /* 0x0000002010047810 */ /* 0x040fe20007ffe0ff */
[----:B------:R-:W-:Y:S01]  /*10d30*/  VIADD R6, R16, 0x30 ;  /* 0x0000003010067836 */ /* 0x000fe20000000000 */
[----:B-1----:R-:W-:Y:S01]  /*10d40*/  IADD3 R3, R18, R235, RZ ;  /* 0x000000eb12037210 */ /* 0x002fe20007ffe0ff */
[----:B------:R-:W-:Y:S01]  /*10d50*/  BSSY B1, `(.L_x_550) ;  /* 0x0000082000017945 */ /* 0x000fe20003800000 */
[----:B------:R-:W-:Y:S02]  /*10d60*/  LOP3.LUT P5, RZ, R236, 0x2, RZ, 0xc0, !PT ;  /* 0x00000002ecff7812 */ /* 0x000fe400078ac0ff */
[-C--:B--2---:R-:W-:Y:S02]  /*10d70*/  ISETP.GE.AND P6, PT, R16, R5.reuse, PT ;  /* 0x000000051000720c */ /* 0x084fe40003fc6270 */
[-C--:B------:R-:W-:Y:S01]  /*10d80*/  ISETP.GE.AND P0, PT, R0, R5.reuse, PT ;  /* 0x000000050000720c */ /* 0x080fe20003f06270 */
[----:B------:R-:W-:Y:S01]  /*10d90*/  VIADD R0, R16, 0x40 ;  /* 0x0000004010007836 */ /* 0x000fe20000000000 */
[-C--:B------:R-:W-:Y:S01]  /*10da0*/  ISETP.GE.AND P1, PT, R4, R5.reuse, PT ;  /* 0x000000050400720c */ /* 0x080fe20003f26270 */
[----:B------:R-:W-:Y:S01]  /*10db0*/  VIADD R4, R16, 0x50 ;  /* 0x0000005010047836 */ /* 0x000fe20000000000 */
[----:B------:R-:W-:-:S02]  /*10dc0*/  ISETP.GE.AND P2, PT, R6, R5, PT ;  /* 0x000000050600720c */ /* 0x000fc40003f46270 */
[-C--:B------:R-:W-:Y:S01]  /*10dd0*/  ISETP.GE.AND P3, PT, R0, R5.reuse, PT ;  /* 0x000000050000720c */ /* 0x080fe20003f66270 */
[----:B------:R-:W-:Y:S01]  /*10de0*/  VIADD R0, R3, 0x20 ;  /* 0x0000002003007836 */ /* 0x000fe20000000000 */
[----:B------:R-:W-:-:S03]  /*10df0*/  ISETP.GE.AND P4, PT, R4, R5, PT ;  /* 0x000000050400720c */ /* 0x000fc60003f86270 */
[----:B------:R-:W-:Y:S10]  /*10e00*/  @P6 BRA `(.L_x_551) ;  /* 0x0000000400d86947 */ /* 0x000ff40003800000 */
[----:B------:R-:W1:Y:S01]  /*10e10*/  LDS.128 R4, [R3+0x1e200] ;  /* 0x01e2000003047984 */ /* 0x000e620000000c00 */
[----:B-----5:R-:W-:Y:S02]  /*10e20*/  SHF.R.U32.HI R13, RZ, 0x8, R45 ;  /* 0x00000008ff0d7819 */ /* 0x020fe4000001162d */
[----:B------:R-:W-:Y:S02]  /*10e30*/  SHF.R.U32.HI R11, RZ, 0x8, R44 ;  /* 0x00000008ff0b7819 */ /* 0x000fe4000001162c */
[----:B------:R-:W-:Y:S02]  /*10e40*/  LOP3.LUT R12, R45, 0xff, RZ, 0xc0, !PT ;  /* 0x000000ff2d0c7812 */ /* 0x000fe400078ec0ff */
[----:B------:R-:W-:Y:S02]  /*10e50*/  LOP3.LUT R13, R13, 0xff, RZ, 0xc0, !PT ;  /* 0x000000ff0d0d7812 */ /* 0x000fe400078ec0ff */
[----:B------:R-:W-:Y:S02]  /*10e60*/  SHF.R.U32.HI R25, RZ, 0x8, R47 ;  /* 0x00000008ff197819 */ /* 0x000fe4000001162f */
[----:B------:R-:W-:-:S02]  /*10e70*/  LOP3.LUT R10, R44, 0xff, RZ, 0xc0, !PT ;  /* 0x000000ff2c0a7812 */ /* 0x000fc400078ec0ff */
[----:B------:R-:W-:Y:S02]  /*10e80*/  LOP3.LUT R11, R11, 0xff, RZ, 0xc0, !PT ;  /* 0x000000ff0b0b7812 */ /* 0x000fe400078ec0ff */
[----:B------:R-:W-:Y:S02]  /*10e90*/  PRMT R12, R13, 0x7604, R12 ;  /* 0x000076040d0c7816 */ /* 0x000fe4000000000c */
[----:B------:R-:W-:Y:S02]  /*10ea0*/  SHF.R.U32.HI R26, RZ, 0x10, R45 ;  /* 0x00000010ff1a7819 */ /* 0x000fe4000001162d */
[----:B------:R-:W-:Y:S02]  /*10eb0*/  SHF.R.U32.HI R13, RZ, 0x8, R46 ;  /* 0x00000008ff0d7819 */ /* 0x000fe4000001162e */
[----:B------:R-:W-:Y:S02]  /*10ec0*/  LOP3.LUT R14, R47, 0xff, RZ, 0xc0, !PT ;  /* 0x000000ff2f0e7812 */ /* 0x000fe400078ec0ff */
[----:B------:R-:W-:-:S02]  /*10ed0*/  LOP3.LUT R25, R25, 0xff, RZ, 0xc0, !PT ;  /* 0x000000ff19197812 */ /* 0x000fc400078ec0ff */
[----:B------:R-:W-:Y:S02]  /*10ee0*/  SHF.R.U32.HI R24, RZ, 0x10, R47 ;  /* 0x00000010ff187819 */ /* 0x000fe4000001162f */
[----:B------:R-:W-:Y:S02]  /*10ef0*/  PRMT R11, R11, 0x7604, R10 ;  /* 0x000076040b0b7816 */ /* 0x000fe4000000000a */
[----:B------:R-:W-:Y:S02]  /*10f00*/  LOP3.LUT R10, R46, 0xff, RZ, 0xc0, !PT ;  /* 0x000000ff2e0a7812 */ /* 0x000fe400078ec0ff */
[----:B------:R-:W-:Y:S01]  /*10f10*/  LOP3.LUT R15, R13, 0xff, RZ, 0xc0, !PT ;  /* 0x000000ff0d0f7812 */ /* 0x000fe200078ec0ff */
[----:B------:R-:W-:Y:S01]  /*10f20*/  IMAD.U32 R13, R26, 0x10000, RZ ;  /* 0x000100001a0d7824 */ /* 0x000fe200078e00ff */
[----:B------:R-:W-:Y:S01]  /*10f30*/  PRMT R14, R25, 0x7604, R14 ;  /* 0x00007604190e7816 */ /* 0x000fe2000000000e */
[----:B------:R-:W-:Y:S01]  /*10f40*/  IMAD.U32 R25, R24, 0x10000, RZ ;  /* 0x0001000018197824 */ /* 0x000fe200078e00ff */
[----:B------:R-:W-:-:S02]  /*10f50*/  PRMT R15, R15, 0x7604, R10 ;  /* 0x000076040f0f7816 */ /* 0x000fc4000000000a */
[----:B------:R-:W-:Y:S02]  /*10f60*/  LOP3.LUT R11, R11, 0xff0000, R44, 0xf8, !PT ;  /* 0x00ff00000b0b7812 */ /* 0x000fe400078ef82c */
[----:B------:R-:W-:Y:S02]  /*10f70*/  LOP3.LUT R13, R12, 0xff0000, R13, 0xf8, !PT ;  /* 0x00ff00000c0d7812 */ /* 0x000fe400078ef80d */
[----:B------:R-:W-:Y:S02]  /*10f80*/  LOP3.LUT R27, R14, 0xff0000, R25, 0xf8, !PT ;  /* 0x00ff00000e1b7812 */ /* 0x000fe400078ef819 */
[----:B------:R-:W-:Y:S02]  /*10f90*/  LOP3.LUT R25, R15, 0xff0000, R46, 0xf8, !PT ;  /* 0x00ff00000f197812 */ /* 0x000fe400078ef82e */
[----:B------:R-:W-:Y:S02]  /*10fa0*/  LOP3.LUT R15, R11, 0xff000000, R44, 0xf8, !PT ;  /* 0xff0000000b0f7812 */ /* 0x000fe400078ef82c */
[----:B------:R-:W-:-:S02]  /*10fb0*/  LOP3.LUT R27, R27, 0xff000000, R47, 0xf8, !PT ;  /* 0xff0000001b1b7812 */ /* 0x000fc400078ef82f */
[----:B------:R-:W-:Y:S02]  /*10fc0*/  LOP3.LUT R44, R13, 0xff000000, R45, 0xf8, !PT ;  /* 0xff0000000d2c7812 */ /* 0x000fe400078ef82d */
[----:B-1----:R-:W-:Y:S02]  /*10fd0*/  F2FP.F16.E4M3.UNPACK_B R10, R6.H1 ;  /* 0x00000006ff0a723e */ /* 0x002fe400030006ff */
[----:B------:R-:W-:Y:S02]  /*10fe0*/  F2FP.F16.E4M3.UNPACK_B R26, R27 ;  /* 0x0000001bff1a723e */ /* 0x000fe400020006ff */
[----:B------:R-:W-:Y:S01]  /*10ff0*/  F2FP.F16.E4M3.UNPACK_B R24, R44 ;  /* 0x0000002cff18723e */ /* 0x000fe200020006ff */
[--C-:B------:R-:W-:Y:S01]  /*11000*/  HADD2.F32 R13, -RZ, R10.reuse.H0_H0 ;  /* 0x2000000aff0d7230 */ /* 0x100fe20000004100 */
[----:B------:R-:W-:Y:S01]  /*11010*/  LOP3.LUT R46, R25, 0xff000000, R46, 0xf8, !PT ;  /* 0xff000000192e7812 */ /* 0x000fe200078ef82e */
[----:B------:R-:W-:Y:S01]  /*11020*/  HADD2.F32 R10, -RZ, R10.H1_H1 ;  /* 0x3000000aff0a7230 */ /* 0x000fe20000004100 */
[----:B------:R-:W-:Y:S01]  /*11030*/  F2FP.F16.E4M3.UNPACK_B R12, R6 ;  /* 0x00000006ff0c723e */ /* 0x000fe200020006ff */
[----:B------:R-:W-:Y:S01]  /*11040*/  HADD2.F32 R45, -RZ, R26.H1_H1 ;  /* 0x3000001aff2d7230 */ /* 0x000fe20000004100 */
[----:B------:R-:W-:Y:S01]  /*11050*/  F2FP.F16.E4M3.UNPACK_B R11, R5.H1 ;  /* 0x00000005ff0b723e */ /* 0x000fe200030006ff */
[----:B------:R-:W-:Y:S01]  /*11060*/  HADD2.F32 R25, -RZ, R24.H1_H1 ;  /* 0x30000018ff197230 */ /* 0x000fe20000004100 */
[----:B------:R-:W-:Y:S01]  /*11070*/  F2FP.F16.E4M3.UNPACK_B R14, R7 ;  /* 0x00000007ff0e723e */ /* 0x000fe200020006ff */
[----:B------:R-:W-:-:S02]  /*11080*/  HADD2.F32 R26, -RZ, R26.H0_H0 ;  /* 0x2000001aff1a7230 */ /* 0x000fc40000004100 */
[C---:B------:R-:W-:Y:S01]  /*11090*/  FMUL.FTZ R48, R10.reuse, R45 ;  /* 0x0000002d0a307220 */ /* 0x040fe20000410000 */
[----:B------:R-:W-:Y:S02]  /*110a0*/  HADD2.F32 R24, -RZ, R24.H0_H0 ;  /* 0x20000018ff187230 */ /* 0x000fe40000004100 */
[----:B0-----:R-:W-:Y:S01]  /*110b0*/  FMUL.FTZ R52, R10, R25 ;  /* 0x000000190a347220 */ /* 0x001fe20000410000 */
[----:B------:R-:W-:Y:S01]  /*110c0*/  F2FP.F16.E4M3.UNPACK_B R10, R5 ;  /* 0x00000005ff0a723e */ /* 0x000fe200020006ff */
[--C-:B------:R-:W-:Y:S02]  /*110d0*/  HADD2.F32 R5, -RZ, R12.reuse.H1_H1 ;  /* 0x3000000cff057230 */ /* 0x100fe40000004100 */
[C---:B------:R-:W-:Y:S01]  /*110e0*/  FFMA.FTZ R49, R13.reuse, R25, -R48 ;  /* 0x000000190d317223 */ /* 0x040fe20000010830 */
[----:B------:R-:W-:Y:S01]  /*110f0*/  FFMA.FTZ R52, R13, R45, R52 ;  /* 0x0000002d0d347223 */ /* 0x000fe20000010034 */
[----:B------:R-:W-:Y:S01]  /*11100*/  HADD2.F32 R12, -RZ, R12.H0_H0 ;  /* 0x2000000cff0c7230 */ /* 0x000fe20000004100 */
[----:B------:R-:W-:Y:S01]  /*11110*/  F2FP.F16.E4M3.UNPACK_B R27, R27.H1 ;  /* 0x0000001bff1b723e */ /* 0x000fe200030006ff */
[C---:B------:R-:W-:Y:S01]  /*11120*/  FMUL.FTZ R13, R5.reuse, R26 ;  /* 0x0000001a050d7220 */ /* 0x040fe20000410000 */
[----:B------:R-:W-:Y:S01]  /*11130*/  F2FP.F16.E4M3.UNPACK_B R44, R44.H1 ;  /* 0x0000002cff2c723e */ /* 0x000fe200030006ff */
[-C--:B------:R-:W-:Y:S01]  /*11140*/  FMUL.FTZ R47, R5, R24.reuse ;  /* 0x00000018052f7220 */ /* 0x080fe20000410000 */
[----:B------:R-:W-:Y:S01]  /*11150*/  F2FP.F16.E4M3.UNPACK_B R7, R7.H1 ;  /* 0x00000007ff07723e */ /* 0x000fe200030006ff */
[----:B------:R-:W-:Y:S01]  /*11160*/  FFMA.FTZ R45, R12, R24, -R13 ;  /* 0x000000180c2d7223 */ /* 0x000fe2000001080d */
[----:B------:R-:W-:-:S02]  /*11170*/  HADD2.F32 R5, -RZ, R14.H1_H1 ;  /* 0x3000000eff057230 */ /* 0x000fc40000004100 */
[----:B------:R-:W-:Y:S01]  /*11180*/  FFMA.FTZ R48, R12, R26, R47 ;  /* 0x0000001a0c307223 */ /* 0x000fe2000001002f */
[--C-:B------:R-:W-:Y:S01]  /*11190*/  HADD2.F32 R25, -RZ, R27.reuse.H0_H0 ;  /* 0x2000001bff197230 */ /* 0x100fe20000004100 */
[-C--:B------:R-:W-:Y:S01]  /*111a0*/  F2FP.F16.E4M3.UNPACK_B R6, R4.reuse ;  /* 0x00000004ff06723e */ /* 0x080fe200020006ff */
[----:B------:R-:W-:Y:S01]  /*111b0*/  HADD2.F32 R13, -RZ, R44.H0_H0 ;  /* 0x2000002cff0d7230 */ /* 0x000fe20000004100 */
[----:B------:R-:W-:Y:S01]  /*111c0*/  F2FP.F16.E4M3.UNPACK_B R4, R4.H1 ;  /* 0x00000004ff04723e */ /* 0x000fe200030006ff */
[----:B------:R-:W-:Y:S02]  /*111d0*/  HADD2.F32 R14, -RZ, R14.H0_H0 ;  /* 0x2000000eff0e7230 */ /* 0x000fe40000004100 */
[C---:B------:R-:W-:Y:S01]  /*111e0*/  FMUL.FTZ R47, R5.reuse, R25 ;  /* 0x00000019052f7220 */ /* 0x040fe20000410000 */
[----:B------:R-:W-:Y:S02]  /*111f0*/  HADD2.F32 R27, -RZ, R27.H1_H1 ;  /* 0x3000001bff1b7230 */ /* 0x000fe40000004100 */
[----:B------:R-:W-:Y:S01]  /*11200*/  FMUL.FTZ R51, R5, R13 ;  /* 0x0000000d05337220 */ /* 0x000fe20000410000 */
[----:B------:R-:W-:-:S02]  /*11210*/  HADD2.F32 R12, -RZ, R7.H1_H1 ;  /* 0x30000007ff0c7230 */ /* 0x000fc40000004100 */
[C---:B------:R-:W-:Y:S01]  /*11220*/  FFMA.FTZ R47, R14.reuse, R13, -R47 ;  /* 0x0000000d0e2f7223 */ /* 0x040fe2000001082f */
[----:B------:R-:W-:Y:S02]  /*11230*/  HADD2.F32 R44, -RZ, R44.H1_H1 ;  /* 0x3000002cff2c7230 */ /* 0x000fe40000004100 */
[----:B------:R-:W-:Y:S01]  /*11240*/  FFMA.FTZ R54, R14, R25, R51 ;  /* 0x000000190e367223 */ /* 0x000fe20000010033 */
[----:B------:R-:W-:Y:S02]  /*11250*/  HADD2.F32 R5, -RZ, R7.H0_H0 ;  /* 0x20000007ff057230 */ /* 0x000fe40000004100 */
[C---:B------:R-:W-:Y:S01]  /*11260*/  FMUL.FTZ R24, R12.reuse, R27 ;  /* 0x0000001b0c187220 */ /* 0x040fe20000410000 */
[----:B------:R-:W-:Y:S01]  /*11270*/  F2FP.F16.E4M3.UNPACK_B R13, R46 ;  /* 0x0000002eff0d723e */ /* 0x000fe200020006ff */
[-C--:B------:R-:W-:Y:S01]  /*11280*/  FMUL.FTZ R14, R12, R44.reuse ;  /* 0x0000002c0c0e7220 */ /* 0x080fe20000410000 */
[----:B------:R-:W-:Y:S01]  /*11290*/  F2FP.F16.E4M3.UNPACK_B R12, R15 ;  /* 0x0000000fff0c723e */ /* 0x000fe200020006ff */
[----:B------:R-:W-:Y:S01]  /*112a0*/  FFMA.FTZ R44, R5, R44, -R24 ;  /* 0x0000002c052c7223 */ /* 0x000fe20000010818 */
[----:B------:R-:W-:-:S02]  /*112b0*/  HADD2.F32 R7, -RZ, R4.H1_H1 ;  /* 0x30000004ff077230 */ /* 0x000fc40000004100 */
[----:B------:R-:W-:Y:S01]  /*112c0*/  FFMA.FTZ R51, R5, R27, R14 ;  /* 0x0000001b05337223 */ /* 0x000fe2000001000e */
[--C-:B------:R-:W-:Y:S01]  /*112d0*/  HADD2.F32 R24, -RZ, R13.reuse.H1_H1 ;  /* 0x3000000dff187230 */ /* 0x100fe20000004100 */
[----:B------:R-:W-:Y:S01]  /*112e0*/  F2FP.F16.E4M3.UNPACK_B R15, R15.H1 ;  /* 0x0000000fff0f723e */ /* 0x000fe200030006ff */
[----:B------:R-:W-:Y:S01]  /*112f0*/  HADD2.F32 R14, -RZ, R12.H1_H1 ;  /* 0x3000000cff0e7230 */ /* 0x000fe20000004100 */
[----:B------:R-:W-:Y:S01]  /*11300*/  F2FP.F16.E4M3.UNPACK_B R46, R46.H1 ;  /* 0x0000002eff2e723e */ /* 0x000fe200030006ff */
[----:B------:R-:W-:Y:S02]  /*11310*/  HADD2.F32 R5, -RZ, R4.H0_H0 ;  /* 0x20000004ff057230 */ /* 0x000fe40000004100 */
[----:B------:R-:W-:Y:S01]  /*11320*/  FMUL.FTZ R26, R7, R24 ;  /* 0x00000018071a7220 */ /* 0x000fe20000410000 */
[----:B------:R-:W-:Y:S02]  /*11330*/  HADD2.F32 R25, -RZ, R13.H0_H0 ;  /* 0x2000000dff197230 */ /* 0x000fe40000004100 */
[----:B------:R-:W-:-:S02]  /*11340*/  HADD2.F32 R4, -RZ, R6.H1_H1 ;  /* 0x30000006ff047230 */ /* 0x000fc40000004100 */
[-C--:B------:R-:W-:Y:S01]  /*11350*/  FFMA.FTZ R26, R5, R14.reuse, -R26 ;  /* 0x0000000e051a7223 */ /* 0x080fe2000001081a */
[----:B------:R-:W-:Y:S02]  /*11360*/  HADD2.F32 R13, -RZ, R12.H0_H0 ;  /* 0x2000000cff0d7230 */ /* 0x000fe40000004100 */
[----:B------:R-:W-:Y:S01]  /*11370*/  FMUL.FTZ R12, R7, R14 ;  /* 0x0000000e070c7220 */ /* 0x000fe20000410000 */
[----:B------:R-:W-:Y:S02]  /*11380*/  HADD2.F32 R6, -RZ, R6.H0_H0 ;  /* 0x20000006ff067230 */ /* 0x000fe40000004100 */
[C---:B------:R-:W-:Y:S01]  /*11390*/  FMUL.FTZ R7, R4.reuse, R25 ;  /* 0x0000001904077220 */ /* 0x040fe20000410000 */
[-C--:B------:R-:W-:Y:S01]  /*113a0*/  FMUL.FTZ R4, R4, R13.reuse ;  /* 0x0000000d04047220 */ /* 0x080fe20000410000 */
[----:B------:R-:W-:Y:S02]  /*113b0*/  FFMA.FTZ R27, R5, R24, R12 ;  /* 0x00000018051b7223 */ /* 0x000fe4000001000c */
[----:B------:R-:W-:Y:S01]  /*113c0*/  FFMA.FTZ R13, R6, R13, -R7 ;  /* 0x0000000d060d7223 */ /* 0x000fe20000010807 */
[----:B------:R-:W-:-:S02]  /*113d0*/  HADD2.F32 R5, -RZ, R11.H1_H1 ;  /* 0x3000000bff057230 */ /* 0x000fc40000004100 */
[----:B------:R-:W-:Y:S01]  /*113e0*/  FFMA.FTZ R14, R6, R25, R4 ;  /* 0x00000019060e7223 */ /* 0x000fe20000010004 */
[--C-:B------:R-:W-:Y:S02]  /*113f0*/  HADD2.F32 R6, -RZ, R15.reuse.H1_H1 ;  /* 0x3000000fff067230 */ /* 0x100fe40000004100 */
[--C-:B------:R-:W-:Y:S02]  /*11400*/  HADD2.F32 R12, -RZ, R46.reuse.H1_H1 ;  /* 0x3000002eff0c7230 */ /* 0x100fe40000004100 */
[----:B------:R-:W-:Y:S02]  /*11410*/  HADD2.F32 R7, -RZ, R46.H0_H0 ;  /* 0x2000002eff077230 */ /* 0x000fe40000004100 */
[C---:B------:R-:W-:Y:S01]  /*11420*/  FMUL.FTZ R25, R5.reuse, R6 ;  /* 0x0000000605197220 */ /* 0x040fe20000410000 */
[----:B------:R-:W-:Y:S02]  /*11430*/  HADD2.F32 R4, -RZ, R10.H1_H1 ;  /* 0x3000000aff047230 */ /* 0x000fe40000004100 */
[----:B------:R-:W-:Y:S01]  /*11440*/  FMUL.FTZ R24, R5, R12 ;  /* 0x0000000c05187220 */ /* 0x000fe20000410000 */
[----:B------:R-:W-:-:S02]  /*11450*/  HADD2.F32 R15, -RZ, R15.H0_H0 ;  /* 0x2000000fff0f7230 */ /* 0x000fc40000004100 */
[----:B------:R-:W-:Y:S02]  /*11460*/  HADD2.F32 R11, -RZ, R11.H0_H0 ;  /* 0x2000000bff0b7230 */ /* 0x000fe40000004100 */
[C---:B------:R-:W-:Y:S01]  /*11470*/  FMUL.FTZ R5, R4.reuse, R7 ;  /* 0x0000000704057220 */ /* 0x040fe20000410000 */
[----:B------:R-:W-:Y:S02]  /*11480*/  HADD2.F32 R10, -RZ, R10.H0_H0 ;  /* 0x2000000aff0a7230 */ /* 0x000fe40000004100 */
[-C--:B------:R-:W-:Y:S01]  /*11490*/  FMUL.FTZ R4, R4, R15.reuse ;  /* 0x0000000f04047220 */ /* 0x080fe20000410000 */
[C---:B------:R-:W-:Y:S01]  /*114a0*/  FFMA.FTZ R24, R11.reuse, R6, -R24 ;  /* 0x000000060b187223 */ /* 0x040fe20000010818 */
[----:B------:R-:W-:Y:S01]  /*114b0*/  FFMA.FTZ R25, R11, R12, R25 ;  /* 0x0000000c0b197223 */ /* 0x000fe20000010019 */
[C---:B------:R-:W-:Y:S01]  /*114c0*/  FFMA.FTZ R5, R10.reuse, R15, -R5 ;  /* 0x0000000f0a057223 */ /* 0x040fe20000010805 */
[----:B------:R-:W-:Y:S01]  /*114d0*/  FFMA.FTZ R10, R10, R7, R4 ;  /* 0x000000070a0a7223 */ /* 0x000fe20000010004 */
[----:B------:R-:W-:-:S02]  /*114e0*/  F2FP.SATFINITE.E4M3.F32.PACK_AB_MERGE_C R6, R52, R49, RZ ;  /* 0x000000313406723e */ /* 0x000fc400048070ff */
[----:B------:R-:W-:Y:S02]  /*114f0*/  F2FP.SATFINITE.E4M3.F32.PACK_AB_MERGE_C R7, R51, R44, RZ ;  /* 0x0000002c3307723e */ /* 0x000fe400048070ff */
[----:B------:R-:W-:Y:S02]  /*11500*/  F2FP.SATFINITE.E4M3.F32.PACK_AB_MERGE_C R4, R27, R26, RZ ;  /* 0x0000001a1b04723e */ /* 0x000fe400048070ff */
[----:B------:R-:W-:Y:S02]  /*11510*/  F2FP.SATFINITE.E4M3.F32.PACK_AB_MERGE_C R24, R25, R24, RZ ;  /* 0x000000181918723e */ /* 0x000fe400048070ff */
[----:B------:R-:W-:Y:S02]  /*11520*/  F2FP.SATFINITE.E4M3.F32.PACK_AB_MERGE_C R6, R48, R45, R6 ;  /* 0x0000002d3006723e */ /* 0x000fe40004807006 */
[----:B------:R-:W-:Y:S02]  /*11530*/  F2FP.SATFINITE.E4M3.F32.PACK_AB_MERGE_C R7, R54, R47, R7 ;  /* 0x0000002f3607723e */ /* 0x000fe40004807007 */
[----:B------:R-:W-:-:S02]  /*11540*/  F2FP.SATFINITE.E4M3.F32.PACK_AB_MERGE_C R4, R14, R13, R4 ;  /* 0x0000000d0e04723e */ /* 0x000fc40004807004 */
[----:B------:R-:W-:-:S05]  /*11550*/  F2FP.SATFINITE.E4M3.F32.PACK_AB_MERGE_C R5, R10, R5, R24 ;  /* 0x000000050a05723e */ /* 0x000fca0004807018 */
[----:B------:R1:W-:Y:S02]  /*11560*/  STS.128 [R3+0x1e200], R4 ;  /* 0x01e2000403007388 */ /* 0x0003e40000000c00 */
.L_x_551:
[----:B------:R-:W-:Y:S05]  /*11570*/  BSYNC B1 ;  /* 0x0000000000017941 */ /* 0x000fea0003800000 */
.L_x_550:
[----:B------:R-:W-:Y:S01]  /*11580*/  BSSY B1, `(.L_x_552) ;  /* 0x000007d000017945 */ /* 0x000fe20003800000 */
[----:B------:R-:W-:-:S03]  /*11590*/  @P5 IADD3 R0, R3, -0x20, RZ ;  /* 0xffffffe003005810 */ /* 0x000fc60007ffe0ff */
[----:B------:R-:W-:Y:S05]  /*115a0*/  @P0 BRA `(.L_x_553) ;  /* 0x0000000400e80947 */ /* 0x000fea0003800000 */
[----:B-1----:R-:W1:Y:S01]  /*115b0*/  LDS.128 R4, [R0+0x1e200] ;  /* 0x01e2000000047984 */ /* 0x002e620000000c00 */
[----:B-----5:R-:W-:Y:S02]  /*115c0*/  SHF.R.U32.HI R10, RZ, 0x8, R40 ;  /* 0x00000008ff0a7819 */ /* 0x020fe40000011628 */
[----:B------:R-:W-:Y:S02]  /*115d0*/  SHF.R.U32.HI R12, RZ, 0x8, R41 ;  /* 0x00000008ff0c7819 */ /* 0x000fe40000011629 */
[----:B------:R-:W-:Y:S02]  /*115e0*/  SHF.R.U32.HI R24, RZ, 0x8, R43 ;  /* 0x00000008ff187819 */ /* 0x000fe4000001162b */
[----:B------:R-:W-:Y:S02]  /*115f0*/  SHF.R.U32.HI R14, RZ, 0x8, R42 ;  /* 0x00000008ff0e7819 */ /* 0x000fe4000001162a */
[----:B------:R-:W-:Y:S02]  /*11600*/  LOP3.LUT R11, R40, 0xff, RZ, 0xc0, !PT ;  /* 0x000000ff280b7812 */ /* 0x000fe400078ec0ff */
[----:B------:R-:W-:-:S02]  /*11610*/  LOP3.LUT R10, R10, 0xff, RZ, 0xc0, !PT ;  /* 0x000000ff0a0a7812 */ /* 0x000fc400078ec0ff */
[----:B------:R-:W-:Y:S02]  /*11620*/  LOP3.LUT R13, R41, 0xff, RZ, 0xc0, !PT ;  /* 0x000000ff290d7812 */ /* 0x000fe400078ec0ff */
[----:B------:R-:W-:Y:S02]  /*11630*/  LOP3.LUT R25, R43, 0xff, RZ, 0xc0, !PT ;  /* 0x000000ff2b197812 */ /* 0x000fe400078ec0ff */
[----:B------:R-:W-:Y:S02]  /*11640*/  LOP3.LUT R12, R12, 0xff, RZ, 0xc0, !PT ;  /* 0x000000ff0c0c7812 */ /* 0x000fe400078ec0ff */
[----:B------:R-:W-:Y:S02]  /*11650*/  LOP3.LUT R24, R24, 0xff, RZ, 0xc0, !PT ;  /* 0x000000ff18187812 */ /* 0x000fe400078ec0ff */
[----:B------:R-:W-:Y:S02]  /*11660*/  LOP3.LUT R15, R42, 0xff, RZ, 0xc0, !PT ;  /* 0x000000ff2a0f7812 */ /* 0x000fe400078ec0ff */
[----:B------:R-:W-:-:S02]  /*11670*/  LOP3.LUT R14, R14, 0xff, RZ, 0xc0, !PT ;  /* 0x000000ff0e0e7812 */ /* 0x000fc400078ec0ff */
[----:B------:R-:W-:Y:S02]  /*11680*/  PRMT R11, R10, 0x7604, R11 ;  /* 0x000076040a0b7816 */ /* 0x000fe4000000000b */
[----:B------:R-:W-:Y:S02]  /*11690*/  PRMT R13, R12, 0x7604, R13 ;  /* 0x000076040c0d7816 */ /* 0x000fe4000000000d */
[----:B------:R-:W-:Y:S02]  /*116a0*/  PRMT R25, R24, 0x7604, R25 ;  /* 0x0000760418197816 */ /* 0x000fe40000000019 */
[----:B------:R-:W-:Y:S02]  /*116b0*/  SHF.R.U32.HI R10, RZ, 0x10, R40 ;  /* 0x00000010ff0a7819 */ /* 0x000fe40000011628 */
[----:B------:R-:W-:Y:S02]  /*116c0*/  SHF.R.U32.HI R12, RZ, 0x10, R41 ;  /* 0x00000010ff0c7819 */ /* 0x000fe40000011629 */
[----:B------:R-:W-:-:S02]  /*116d0*/  SHF.R.U32.HI R24, RZ, 0x10, R43 ;  /* 0x00000010ff187819 */ /* 0x000fc4000001162b */
[----:B------:R-:W-:Y:S02]  /*116e0*/  PRMT R15, R14, 0x7604, R15 ;  /* 0x000076040e0f7816 */ /* 0x000fe4000000000f */
[----:B------:R-:W-:Y:S02]  /*116f0*/  SHF.R.U32.HI R14, RZ, 0x10, R42 ;  /* 0x00000010ff0e7819 */ /* 0x000fe4000001162a */
[----:B------:R-:W-:Y:S02]  /*11700*/  LOP3.LUT R10, R10, 0xff, RZ, 0xc0, !PT ;  /* 0x000000ff0a0a7812 */ /* 0x000fe400078ec0ff */
[----:B------:R-:W-:Y:S02]  /*11710*/  LOP3.LUT R12, R12, 0xff, RZ, 0xc0, !PT ;  /* 0x000000ff0c0c7812 */ /* 0x000fe400078ec0ff */
[----:B------:R-:W-:Y:S02]  /*11720*/  LOP3.LUT R24, R24, 0xff, RZ, 0xc0, !PT ;  /* 0x000000ff18187812 */ /* 0x000fe400078ec0ff */
[----:B------:R-:W-:-:S02]  /*11730*/  LOP3.LUT R14, R14, 0xff, RZ, 0xc0, !PT ;  /* 0x000000ff0e0e7812 */ /* 0x000fc400078ec0ff */
[----:B------:R-:W-:Y:S02]  /*11740*/  PRMT R11, R10, 0x7054, R11 ;  /* 0x000070540a0b7816 */ /* 0x000fe4000000000b */
[----:B------:R-:W-:Y:S02]  /*11750*/  PRMT R13, R12, 0x7054, R13 ;  /* 0x000070540c0d7816 */ /* 0x000fe4000000000d */
[----:B------:R-:W-:Y:S02]  /*11760*/  PRMT R27, R24, 0x7054, R25 ;  /* 0x00007054181b7816 */ /* 0x000fe40000000019 */
[----:B------:R-:W-:Y:S02]  /*11770*/  PRMT R25, R14, 0x7054, R15 ;  /* 0x000070540e197816 */ /* 0x000fe4000000000f */
        /* <DEDUP_REMOVED lines=17> */
[----:B------:R-:W-:Y:S01]  /*11890*/  FMUL.FTZ R46, R10, R25 ;  /* 0x000000190a2e7220 */ /* 0x000fe20000410000 */
        /* <DEDUP_REMOVED lines=75> */
.L_x_553:
[----:B------:R-:W-:Y:S05]  /*11d50*/  BSYNC B1 ;  /* 0x0000000000017941 */ /* 0x000fea0003800000 */
.L_x_552:
[----:B------:R-:W-:Y:S04]  /*11d60*/  BSSY B1, `(.L_x_554) ;  /* 0x0000078000017945 */ /* 0x000fe80003800000 */
[----:B------:R-:W-:Y:S05]  /*11d70*/  @P1 BRA `(.L_x_555) ;  /* 0x0000000400d81947 */ /* 0x000fea0003800000 */
[----:B-12---:R-:W1:Y:S01]  /*11d80*/  LDS.128 R4, [R3+0x20200] ;  /* 0x0202000003047984 */ /* 0x006e620000000c00 */
        /* <DEDUP_REMOVED lines=117> */
.L_x_555:
[----:B------:R-:W-:Y:S05]  /*124e0*/  BSYNC B1 ;  /* 0x0000000000017941 */ /* 0x000fea0003800000 */
.L_x_554:
[----:B------:R-:W-:Y:S04]  /*124f0*/  BSSY B1, `(.L_x_556) ;  /* 0x000007c000017945 */ /* 0x000fe80003800000 */
[----:B------:R-:W-:Y:S05]  /*12500*/  @P2 BRA `(.L_x_557) ;  /* 0x0000000400e82947 */ /* 0x000fea0003800000 */
[----:B-123--:R-:W1:Y:S01]  /*12510*/  LDS.128 R4, [R0+0x20200] ;  /* 0x0202000000047984 */ /* 0x00ee620000000c00 */
        /* <DEDUP_REMOVED lines=121> */
.L_x_557:
[----:B------:R-:W-:Y:S05]  /*12cb0*/  BSYNC B1 ;  /* 0x0000000000017941 */ /* 0x000fea0003800000 */
.L_x_556:
[----:B------:R-:W-:Y:S04]  /*12cc0*/  BSSY B1, `(.L_x_558) ;  /* 0x0000078000017945 */ /* 0x000fe80003800000 */
[----:B------:R-:W-:Y:S05]  /*12cd0*/  @P3 BRA `(.L_x_559) ;  /* 0x0000000400d83947 */ /* 0x000fea0003800000 */
[----:B-1234-:R-:W1:Y:S01]  /*12ce0*/  LDS.128 R4, [R3+0x22200] ;  /* 0x0222000003047984 */ /* 0x01ee620000000c00 */
        /* <DEDUP_REMOVED lines=17> */
[----:B------:R-:W-:Y:S02]  /*12e00*/  PRMT R14, R25, 0x7604, R14 ;  /* 0x00007604190e7816 */ /* 0x000fe4000000000e */
[----:B------:R-:W-:-:S02]  /*12e10*/  SHF.L.U32 R25, R24, 0x10, RZ ;  /* 0x0000001018197819 */ /* 0x000fc400000006ff */
[----:B------:R-:W-:Y:S02]  /*12e20*/  PRMT R15, R15, 0x7604, R10 ;  /* 0x000076040f0f7816 */ /* 0x000fe4000000000a */
[----:B------:R-:W-:Y:S02]  /*12e30*/  LOP3.LUT R11, R11, 0xff0000, R28, 0xf8, !PT ;  /* 0x00ff00000b0b7812 */ /* 0x000fe400078ef81c */
[----:B------:R-:W-:Y:S02]  /*12e40*/  LOP3.LUT R13, R12, 0xff0000, R13, 0xf8, !PT ;  /* 0x00ff00000c0d7812 */ /* 0x000fe400078ef80d */
[----:B------:R-:W-:Y:S02]  /*12e50*/  LOP3.LUT R27, R14, 0xff0000, R25, 0xf8, !PT ;  /* 0x00ff00000e1b7812 */ /* 0x000fe400078ef819 */
[----:B------:R-:W-:Y:S02]  /*12e60*/  LOP3.LUT R25, R15, 0xff0000, R30, 0xf8, !PT ;  /* 0x00ff00000f197812 */ /* 0x000fe400078ef81e */
[----:B------:R-:W-:-:S02]  /*12e70*/  LOP3.LUT R15, R11, 0xff000000, R28, 0xf8, !PT ;  /* 0xff0000000b0f7812 */ /* 0x000fc400078ef81c */
[----:B------:R-:W-:Y:S02]  /*12e80*/  LOP3.LUT R27, R27, 0xff000000, R31, 0xf8, !PT ;  /* 0xff0000001b1b7812 */ /* 0x000fe400078ef81f */
        /* <DEDUP_REMOVED lines=91> */
.L_x_559:
[----:B------:R-:W-:Y:S05]  /*13440*/  BSYNC B1 ;  /* 0x0000000000017941 */ /* 0x000fea0003800000 */
.L_x_558:
[----:B------:R-:W-:Y:S05]  /*13450*/  @P4 BRA `(.L_x_549) ;  /* 0x0000003800c84947 */ /* 0x000fea0003800000 */
[----:B-1234-:R-:W1:Y:S01]  /*13460*/  LDS.128 R4, [R0+0x22200] ;  /* 0x0222000000047984 */ /* 0x01ee620000000c00 */
[----:B-----5:R-:W-:Y:S02]  /*13470*/  SHF.R.U32.HI R11, RZ, 0x8, R9 ;  /* 0x00000008ff0b7819 */ /* 0x020fe40000011609 */
[----:B------:R-:W-:Y:S02]  /*13480*/  SHF.R.U32.HI R24, RZ, 0x8, R21 ;  /* 0x00000008ff187819 */ /* 0x000fe40000011615 */
[----:B------:R-:W-:Y:S02]  /*13490*/  SHF.R.U32.HI R13, RZ, 0x8, R20 ;  /* 0x00000008ff0d7819 */ /* 0x000fe40000011614 */
[----:B------:R-:W-:Y:S02]  /*134a0*/  LOP3.LUT R12, R9, 0xff, RZ, 0xc0, !PT ;  /* 0x000000ff090c7812 */ /* 0x000fe400078ec0ff */
[----:B------:R-:W-:Y:S02]  /*134b0*/  LOP3.LUT R25, R21, 0xff, RZ, 0xc0, !PT ;  /* 0x000000ff15197812 */ /* 0x000fe400078ec0ff */
[----:B------:R-:W-:-:S02]  /*134c0*/  LOP3.LUT R11, R11, 0xff, RZ, 0xc0, !PT ;  /* 0x000000ff0b0b7812 */ /* 0x000fc400078ec0ff */
[----:B------:R-:W-:Y:S02]  /*134d0*/  LOP3.LUT R24, R24, 0xff, RZ, 0xc0, !PT ;  /* 0x000000ff18187812 */ /* 0x000fe400078ec0ff */
[----:B------:R-:W-:Y:S02]  /*134e0*/  SHF.R.U32.HI R3, RZ, 0x8, R8 ;  /* 0x00000008ff037819 */ /* 0x000fe40000011608 */
[----:B------:R-:W-:Y:S02]  /*134f0*/  LOP3.LUT R14, R13, 0xff, RZ, 0xc0, !PT ;  /* 0x000000ff0d0e7812 */ /* 0x000fe400078ec0ff */
[----:B------:R-:W-:Y:S02]  /*13500*/  PRMT R13, R11, 0x7604, R12 ;  /* 0x000076040b0d7816 */ /* 0x000fe4000000000c */
[----:B------:R-:W-:Y:S02]  /*13510*/  PRMT R25, R24, 0x7604, R25 ;  /* 0x0000760418197816 */ /* 0x000fe40000000019 */
[----:B------:R-:W-:-:S02]  /*13520*/  SHF.R.U32.HI R12, RZ, 0x10, R9 ;  /* 0x00000010ff0c7819 */ /* 0x000fc40000011609 */
[----:B------:R-:W-:Y:S02]  /*13530*/  SHF.R.U32.HI R24, RZ, 0x10, R21 ;  /* 0x00000010ff187819 */ /* 0x000fe40000011615 */
[----:B------:R-:W-:Y:S02]  /*13540*/  LOP3.LUT R10, R8, 0xff, RZ, 0xc0, !PT ;  /* 0x000000ff080a7812 */ /* 0x000fe400078ec0ff */
[----:B------:R-:W-:Y:S02]  /*13550*/  LOP3.LUT R3, R3, 0xff, RZ, 0xc0, !PT ;  /* 0x000000ff03037812 */ /* 0x000fe400078ec0ff */
[----:B------:R-:W-:Y:S02]  /*13560*/  LOP3.LUT R12, R12, 0xff, RZ, 0xc0, !PT ;  /* 0x000000ff0c0c7812 */ /* 0x000fe400078ec0ff */
[----:B------:R-:W-:Y:S02]  /*13570*/  LOP3.LUT R24, R24, 0xff, RZ, 0xc0, !PT ;  /* 0x000000ff18187812 */ /* 0x000fe400078ec0ff */
[----:B------:R-:W-:-:S02]  /*13580*/  LOP3.LUT R15, R20, 0xff, RZ, 0xc0, !PT ;  /* 0x000000ff140f7812 */ /* 0x000fc400078ec0ff */
[----:B------:R-:W-:Y:S02]  /*13590*/  PRMT R10, R3, 0x7604, R10 ;  /* 0x00007604030a7816 */ /* 0x000fe4000000000a */
[----:B------:R-:W-:Y:S02]  /*135a0*/  SHF.R.U32.HI R3, RZ, 0x10, R8 ;  /* 0x00000010ff037819 */ /* 0x000fe40000011608 */
[----:B------:R-:W-:Y:S02]  /*135b0*/  SHF.R.U32.HI R11, RZ, 0x10, R20 ;  /* 0x00000010ff0b7819 */ /* 0x000fe40000011614 */
[----:B------:R-:W-:Y:S02]  /*135c0*/  PRMT R13, R12, 0x7054, R13 ;  /* 0x000070540c0d7816 */ /* 0x000fe4000000000d */
[----:B------:R-:W-:Y:S02]  /*135d0*/  PRMT R25, R24, 0x7054, R25 ;  /* 0x0000705418197816 */ /* 0x000fe40000000019 */
[----:B------:R-:W-:-:S02]  /*135e0*/  PRMT R15, R14, 0x7604, R15 ;  /* 0x000076040e0f7816 */ /* 0x000fc4000000000f */
[----:B------:R-:W-:Y:S02]  /*135f0*/  LOP3.LUT R3, R3, 0xff, RZ, 0xc0, !PT ;  /* 0x000000ff03037812 */ /* 0x000fe400078ec0ff */
[----:B------:R-:W-:Y:S02]  /*13600*/  LOP3.LUT R14, R11, 0xff, RZ, 0xc0, !PT ;  /* 0x000000ff0b0e7812 */ /* 0x000fe400078ec0ff */
[----:B------:R-:W-:Y:S02]  /*13610*/  LOP3.LUT R25, R25, 0xff000000, R21, 0xf8, !PT ;  /* 0xff00000019197812 */ /* 0x000fe400078ef815 */
[----:B------:R-:W-:Y:S02]  /*13620*/  LOP3.LUT R13, R13, 0xff000000, R9, 0xf8, !PT ;  /* 0xff0000000d0d7812 */ /* 0x000fe400078ef809 */
[----:B------:R-:W-:Y:S02]  /*13630*/  PRMT R11, R3, 0x7054, R10 ;  /* 0x00007054030b7816 */ /* 0x000fe4000000000a */
[----:B------:R-:W-:-:S02]  /*13640*/  PRMT R15, R14, 0x7054, R15 ;  /* 0x000070540e0f7816 */ /* 0x000fc4000000000f */
[-C--:B-1----:R-:W-:Y:S02]  /*13650*/  F2FP.F16.E4M3.UNPACK_B R3, R6.reuse.H1 ;  /* 0x00000006ff03723e */ /* 0x082fe400030006ff */
[----:B------:R-:W-:Y:S02]  /*13660*/  F2FP.F16.E4M3.UNPACK_B R21, R25 ;  /* 0x00000019ff15723e */ /* 0x000fe400020006ff */
[----:B------:R-:W-:Y:S01]  /*13670*/  F2FP.F16.E4M3.UNPACK_B R14, R13 ;  /* 0x0000000dff0e723e */ /* 0x000fe200020006ff */
[--C-:B------:R-:W-:Y:S01]  /*13680*/  HADD2.F32 R9, -RZ, R3.reuse.H0_H0 ;  /* 0x20000003ff097230 */ /* 0x100fe20000004100 */
[----:B------:R-:W-:Y:S01]  /*13690*/  LOP3.LUT R12, R11, 0xff000000, R8, 0xf8, !PT ;  /* 0xff0000000b0c7812 */ /* 0x000fe200078ef808 */
[----:B------:R-:W-:Y:S01]  /*136a0*/  HADD2.F32 R8, -RZ, R3.H1_H1 ;  /* 0x30000003ff087230 */ /* 0x000fe20000004100 */
[----:B------:R-:W-:Y:S01]  /*136b0*/  LOP3.LUT R20, R15, 0xff000000, R20, 0xf8, !PT ;  /* 0xff0000000f147812 */ /* 0x000fe200078ef814 */
[--C-:B------:R-:W-:Y:S01]  /*136c0*/  HADD2.F32 R24, -RZ, R21.reuse.H1_H1 ;  /* 0x30000015ff187230 */ /* 0x100fe20000004100 */
[----:B------:R-:W-:Y:S01]  /*136d0*/  F2FP.F16.E4M3.UNPACK_B R6, R6 ;  /* 0x00000006ff06723e */ /* 0x000fe200020006ff */
[--C-:B------:R-:W-:Y:S01]  /*136e0*/  HADD2.F32 R15, -RZ, R14.reuse.H1_H1 ;  /* 0x3000000eff0f7230 */ /* 0x100fe20000004100 */
[-C--:B------:R-:W-:Y:S01]  /*136f0*/  F2FP.F16.E4M3.UNPACK_B R10, R7.reuse ;  /* 0x00000007ff0a723e */ /* 0x080fe200020006ff */
[----:B------:R-:W-:Y:S01]  /*13700*/  HADD2.F32 R21, -RZ, R21.H0_H0 ;  /* 0x20000015ff157230 */ /* 0x000fe20000004100 */
[----:B------:R-:W-:Y:S01]  /*13710*/  F2FP.F16.E4M3.UNPACK_B R11, R7.H1 ;  /* 0x00000007ff0b723e */ /* 0x000fe200030006ff */
[C---:B------:R-:W-:Y:S01]  /*13720*/  FMUL.FTZ R26, R8.reuse, R24 ;  /* 0x00000018081a7220 */ /* 0x040fe20000410000 */
[----:B------:R-:W-:Y:S01]  /*13730*/  FMUL.FTZ R29, R8, R15 ;  /* 0x0000000f081d7220 */ /* 0x000fe20000410000 */
[-C--:B------:R-:W-:Y:S01]  /*13740*/  F2FP.F16.E4M3.UNPACK_B R7, R5.reuse ;  /* 0x00000005ff07723e */ /* 0x080fe200020006ff */
[----:B------:R-:W-:Y:S01]  /*13750*/  HADD2.F32 R14, -RZ, R14.H0_H0 ;  /* 0x2000000eff0e7230 */ /* 0x000fe20000004100 */
[----:B------:R-:W-:Y:S01]  /*13760*/  F2FP.F16.E4M3.UNPACK_B R8, R5.H1 ;  /* 0x00000005ff08723e */ /* 0x000fe200030006ff */
[----:B------:R-:W-:-:S02]  /*13770*/  HADD2.F32 R5, -RZ, R6.H1_H1 ;  /* 0x30000006ff057230 */ /* 0x000fc40000004100 */
[C---:B------:R-:W-:Y:S01]  /*13780*/  FFMA.FTZ R27, R9.reuse, R15, -R26 ;  /* 0x0000000f091b7223 */ /* 0x040fe2000001081a */
[----:B------:R-:W-:Y:S01]  /*13790*/  FFMA.FTZ R28, R9, R24, R29 ;  /* 0x00000018091c7223 */ /* 0x000fe2000001001d */
[----:B------:R-:W-:Y:S01]  /*137a0*/  HADD2.F32 R6, -RZ, R6.H0_H0 ;  /* 0x20000006ff067230 */ /* 0x000fe20000004100 */
[----:B------:R-:W-:Y:S01]  /*137b0*/  F2FP.F16.E4M3.UNPACK_B R25, R25.H1 ;  /* 0x00000019ff19723e */ /* 0x000fe200030006ff */
[C---:B------:R-:W-:Y:S01]  /*137c0*/  FMUL.FTZ R9, R5.reuse, R21 ;  /* 0x0000001505097220 */ /* 0x040fe20000410000 */
[----:B------:R-:W-:Y:S01]  /*137d0*/  F2FP.F16.E4M3.UNPACK_B R13, R13.H1 ;  /* 0x0000000dff0d723e */ /* 0x000fe200030006ff */
[-C--:B------:R-:W-:Y:S01]  /*137e0*/  FMUL.FTZ R24, R5, R14.reuse ;  /* 0x0000000e05187220 */ /* 0x080fe20000410000 */
[----:B------:R-:W-:Y:S02]  /*137f0*/  HADD2.F32 R5, -RZ, R10.H1_H1 ;  /* 0x3000000aff057230 */ /* 0x000fe40000004100 */
[----:B------:R-:W-:Y:S01]  /*13800*/  FFMA.FTZ R26, R6, R14, -R9 ;  /* 0x0000000e061a7223 */ /* 0x000fe20000010809 */
[----:B------:R-:W-:-:S02]  /*13810*/  HADD2.F32 R15, -RZ, R25.H0_H0 ;  /* 0x20000019ff0f7230 */ /* 0x000fc40000004100 */
[----:B------:R-:W-:Y:S01]  /*13820*/  FFMA.FTZ R21, R6, R21, R24 ;  /* 0x0000001506157223 */ /* 0x000fe20000010018 */
[----:B------:R-:W-:Y:S01]  /*13830*/  HADD2.F32 R9, -RZ, R13.H0_H0 ;  /* 0x2000000dff097230 */ /* 0x000fe20000004100 */
[----:B------:R-:W-:Y:S01]  /*13840*/  F2FP.F16.E4M3.UNPACK_B R3, R4 ;  /* 0x00000004ff03723e */ /* 0x000fe200020006ff */
[----:B------:R-:W-:Y:S02]  /*13850*/  HADD2.F32 R10, -RZ, R10.H0_H0 ;  /* 0x2000000aff0a7230 */ /* 0x000fe40000004100 */
[C---:B------:R-:W-:Y:S01]  /*13860*/  FMUL.FTZ R29, R5.reuse, R15 ;  /* 0x0000000f051d7220 */ /* 0x040fe20000410000 */
[----:B------:R-:W-:Y:S02]  /*13870*/  HADD2.F32 R25, -RZ, R25.H1_H1 ;  /* 0x30000019ff197230 */ /* 0x000fe40000004100 */
[-C--:B------:R-:W-:Y:S01]  /*13880*/  FMUL.FTZ R5, R5, R9.reuse ;  /* 0x0000000905057220 */ /* 0x080fe20000410000 */
[----:B------:R-:W-:Y:S02]  /*13890*/  HADD2.F32 R6, -RZ, R11.H1_H1 ;  /* 0x3000000bff067230 */ /* 0x000fe40000004100 */
[----:B------:R-:W-:Y:S01]  /*138a0*/  FFMA.FTZ R29, R10, R9, -R29 ;  /* 0x000000090a1d7223 */ /* 0x000fe2000001081d */
[----:B------:R-:W-:-:S02]  /*138b0*/  HADD2.F32 R13, -RZ, R13.H1_H1 ;  /* 0x3000000dff0d7230 */ /* 0x000fc40000004100 */
[----:B------:R-:W-:Y:S01]  /*138c0*/  FFMA.FTZ R30, R10, R15, R5 ;  /* 0x0000000f0a1e7223 */ /* 0x000fe20000010005 */
[----:B------:R-:W-:Y:S02]  /*138d0*/  HADD2.F32 R11, -RZ, R11.H0_H0 ;  /* 0x2000000bff0b7230 */ /* 0x000fe40000004100 */
[C---:B------:R-:W-:Y:S01]  /*138e0*/  FMUL.FTZ R14, R6.reuse, R25 ;  /* 0x00000019060e7220 */ /* 0x040fe20000410000 */
[----:B------:R-:W-:Y:S01]  /*138f0*/  F2FP.F16.E4M3.UNPACK_B R5, R20 ;  /* 0x00000014ff05723e */ /* 0x000fe200020006ff */
[-C--:B------:R-:W-:Y:S01]  /*13900*/  FMUL.FTZ R10, R6, R13.reuse ;  /* 0x0000000d060a7220 */ /* 0x080fe20000410000 */
[----:B------:R-:W-:Y:S01]  /*13910*/  F2FP.F16.E4M3.UNPACK_B R4, R4.H1 ;  /* 0x00000004ff04723e */ /* 0x000fe200030006ff */
[C---:B------:R-:W-:Y:S01]  /*13920*/  FFMA.FTZ R31, R11.reuse, R13, -R14 ;  /* 0x0000000d0b1f7223 */ /* 0x040fe2000001080e */
[-C--:B------:R-:W-:Y:S01]  /*13930*/  F2FP.F16.E4M3.UNPACK_B R9, R12.reuse ;  /* 0x0000000cff09723e */ /* 0x080fe200020006ff */
[----:B------:R-:W-:Y:S01]  /*13940*/  FFMA.FTZ R32, R11, R25, R10 ;  /* 0x000000190b207223 */ /* 0x000fe2000001000a */
[--C-:B------:R-:W-:Y:S01]  /*13950*/  HADD2.F32 R13, -RZ, R5.reuse.H1_H1 ;  /* 0x30000005ff0d7230 */ /* 0x100fe20000004100 */
[----:B------:R-:W-:Y:S01]  /*13960*/  F2FP.F16.E4M3.UNPACK_B R12, R12.H1 ;  /* 0x0000000cff0c723e */ /* 0x000fe200030006ff */
[----:B------:R-:W-:Y:S01]  /*13970*/  HADD2.F32 R11, -RZ, R5.H0_H0 ;  /* 0x20000005ff0b7230 */ /* 0x000fe20000004100 */
[----:B------:R-:W-:Y:S01]  /*13980*/  F2FP.F16.E4M3.UNPACK_B R20, R20.H1 ;  /* 0x00000014ff14723e */ /* 0x000fe200030006ff */
[----:B------:R-:W-:Y:S01]  /*13990*/  HADD2.F32 R6, -RZ, R4.H1_H1 ;  /* 0x30000004ff067230 */ /* 0x000fe20000004100 */
[----:B------:R-:W-:Y:S01]  /*139a0*/  F2FP.SATFINITE.E4M3.F32.PACK_AB_MERGE_C R27, R28, R27, RZ ;  /* 0x0000001b1c1b723e */ /* 0x000fe200048070ff */
[----:B------:R-:W-:-:S02]  /*139b0*/  HADD2.F32 R10, -RZ, R9.H1_H1 ;  /* 0x30000009ff0a7230 */ /* 0x000fc40000004100 */
[----:B------:R-:W-:Y:S02]  /*139c0*/  HADD2.F32 R5, -RZ, R4.H0_H0 ;  /* 0x20000004ff057230 */ /* 0x000fe40000004100 */
[C---:B------:R-:W-:Y:S01]  /*139d0*/  FMUL.FTZ R14, R6.reuse, R13 ;  /* 0x0000000d060e7220 */ /* 0x040fe20000410000 */
[----:B------:R-:W-:Y:S02]  /*139e0*/  HADD2.F32 R4, -RZ, R3.H1_H1 ;  /* 0x30000003ff047230 */ /* 0x000fe40000004100 */
[-C--:B------:R-:W-:Y:S01]  /*139f0*/  FMUL.FTZ R24, R6, R10.reuse ;  /* 0x0000000a06187220 */ /* 0x080fe20000410000 */
[----:B------:R-:W-:Y:S02]  /*13a00*/  HADD2.F32 R9, -RZ, R9.H0_H0 ;  /* 0x20000009ff097230 */ /* 0x000fe40000004100 */
[C---:B------:R-:W-:Y:S01]  /*13a10*/  FFMA.FTZ R14, R5.reuse, R10, -R14 ;  /* 0x0000000a050e7223 */ /* 0x040fe2000001080e */
[----:B------:R-:W-:Y:S02]  /*13a20*/  HADD2.F32 R3, -RZ, R3.H0_H0 ;  /* 0x20000003ff037230 */ /* 0x000fe40000004100 */
[C---:B------:R-:W-:Y:S01]  /*13a30*/  FMUL.FTZ R6, R4.reuse, R11 ;  /* 0x0000000b04067220 */ /* 0x040fe20000410000 */
[----:B------:R-:W-:Y:S01]  /*13a40*/  FFMA.FTZ R13, R5, R13, R24 ;  /* 0x0000000d050d7223 */ /* 0x000fe20000010018 */
[----:B------:R-:W-:Y:S01]  /*13a50*/  FMUL.FTZ R4, R4, R9 ;  /* 0x0000000904047220 */ /* 0x000fe20000410000 */
[----:B------:R-:W-:-:S02]  /*13a60*/  HADD2.F32 R5, -RZ, R12.H1_H1 ;  /* 0x3000000cff057230 */ /* 0x000fc40000004100 */
[C---:B------:R-:W-:Y:S01]  /*13a70*/  FFMA.FTZ R10, R3.reuse, R9, -R6 ;  /* 0x00000009030a7223 */ /* 0x040fe20000010806 */
[----:B------:R-:W-:Y:S02]  /*13a80*/  HADD2.F32 R9, -RZ, R20.H1_H1 ;  /* 0x30000014ff097230 */ /* 0x000fe40000004100 */
[----:B------:R-:W-:Y:S01]  /*13a90*/  FFMA.FTZ R11, R3, R11, R4 ;  /* 0x0000000b030b7223 */ /* 0x000fe20000010004 */
[----:B------:R-:W-:Y:S02]  /*13aa0*/  HADD2.F32 R4, -RZ, R8.H1_H1 ;  /* 0x30000008ff047230 */ /* 0x000fe40000004100 */
[----:B------:R-:W-:Y:S02]  /*13ab0*/  HADD2.F32 R20, -RZ, R20.H0_H0 ;  /* 0x20000014ff147230 */ /* 0x000fe40000004100 */
[----:B------:R-:W-:Y:S02]  /*13ac0*/  HADD2.F32 R3, -RZ, R7.H1_H1 ;  /* 0x30000007ff037230 */ /* 0x000fe40000004100 */
[----:B------:R-:W-:Y:S01]  /*13ad0*/  FMUL.FTZ R15, R4, R9 ;  /* 0x00000009040f7220 */ /* 0x000fe20000410000 */
[----:B------:R-:W-:-:S02]  /*13ae0*/  HADD2.F32 R12, -RZ, R12.H0_H0 ;  /* 0x2000000cff0c7230 */ /* 0x000fc40000004100 */
[-C--:B------:R-:W-:Y:S01]  /*13af0*/  FMUL.FTZ R6, R4, R5.reuse ;  /* 0x0000000504067220 */ /* 0x080fe20000410000 */
        /* <DEDUP_REMOVED lines=11> */
[----:B------:R-:W-:Y:S02]  /*13bb0*/  F2FP.SATFINITE.E4M3.F32.PACK_AB_MERGE_C R6, R21, R26, R27 ;  /* 0x0000001a1506723e */ /* 0x000fe4000480701b */
[----:B------:R-:W-:Y:S02]  /*13bc0*/  F2FP.SATFINITE.E4M3.F32.PACK_AB_MERGE_C R7, R30, R29, R7 ;  /* 0x0000001d1e07723e */ /* 0x000fe40004807007 */
[----:B------:R-:W-:Y:S02]  /*13bd0*/  F2FP.SATFINITE.E4M3.F32.PACK_AB_MERGE_C R4, R11, R10, R4 ;  /* 0x0000000a0b04723e */ /* 0x000fe40004807004 */
[----:B------:R-:W-:-:S05]  /*13be0*/  F2FP.SATFINITE.E4M3.F32.PACK_AB_MERGE_C R5, R20, R5, R15 ;  /* 0x000000051405723e */ /* 0x000fca000480700f */
[----:B------:R1:W-:Y:S01]  /*13bf0*/  STS.128 [R0+0x22200], R4 ;  /* 0x0222000400007388 */ /* 0x0003e20000000c00 */
[----:B------:R-:W-:Y:S05]  /*13c00*/  BRA `(.L_x_549) ;  /* 0x0000003000dc7947 */ /* 0x000fea0003800000 */
.L_x_540:
        /* <DEDUP_REMOVED lines=15> */
[----:B------:R-:W-:Y:S01]  /*13d00*/  ULDC UR4, c[0x0][0x3d4] ;  /* 0x0000f50000047ab9 */ /* 0x000fe20000000800 */
[----:B------:R-:W-:Y:S02]  /*13d10*/  CS2R R36, SRZ ;  /* 0x0000000000247805 */ /* 0x000fe4000001ff00 */
[----:B------:R-:W-:Y:S02]  /*13d20*/  ISETP.GE.AND P1, PT, R22, UR4, PT ;  /* 0x0000000416007c0c */ /* 0x000fe4000bf26270 */
[----:B------:R-:W-:Y:S02]  /*13d30*/  CS2R R38, SRZ ;  /* 0x0000000000267805 */ /* 0x000fe4000001ff00 */
[----:B------:R-:W-:Y:S02]  /*13d40*/  ISETP.GE.AND P2, PT, R221, UR4, PT ;  /* 0x00000004dd007c0c */ /* 0x000fe4000bf46270 */
[----:B------:R-:W-:Y:S02]  /*13d50*/  CS2R R40, SRZ ;  /* 0x0000000000287805 */ /* 0x000fe4000001ff00 */
        /* <DEDUP_REMOVED lines=9> */
[----:B------:R-:W-:Y:S01]  /*13df0*/  CS2R R34, SRZ ;  /* 0x0000000000227805 */ /* 0x000fe2000001ff00 */
[----:B------:R0:W5:Y:S04]  /*13e00*/  @!P1 LDG.E.128 R36, desc[UR54][R56.64] ;  /* 0x0000003638249981 */ /* 0x000168000c1e1d00 */
[----:B------:R0:W5:Y:S04]  /*13e10*/  @!P2 LDG.E.128 R40, desc[UR54][R56.64+0x20] ;  /* 0x000020363828a981 */ /* 0x000168000c1e1d00 */
[----:B------:R0:W5:Y:S04]  /*13e20*/  @!P3 LDG.E.128 R44, desc[UR54][R56.64+0x40] ;  /* 0x00004036382cb981 */ /* 0x000168000c1e1d00 */
[----:B------:R0:W5:Y:S04]  /*13e30*/  @!P1 LDG.E.128 R4, desc[UR54][R58.64] ;  /* 0x000000363a049981 */ /* 0x000168000c1e1d00 */
[----:B------:R0:W5:Y:S04]  /*13e40*/  @!P2 LDG.E.128 R28, desc[UR54][R58.64+0x20] ;  /* 0x000020363a1ca981 */ /* 0x000168000c1e1d00 */
[----:B------:R0:W5:Y:S02]  /*13e50*/  @!P3 LDG.E.128 R32, desc[UR54][R58.64+0x40] ;  /* 0x000040363a20b981 */ /* 0x000164000c1e1d00 */
.L_x_561:
[----:B------:R-:W-:Y:S05]  /*13e60*/  BSYNC B1 ;  /* 0x0000000000017941 */ /* 0x000fea0003800000 */
.L_x_560:
[----:B------:R-:W-:-:S03]  /*13e70*/  UMOV UR4, 0xffffffff ;  /* 0xffffffff00047882 */ /* 0x000fc60000000000 */
[----:B------:R-:W-:Y:S05]  /*13e80*/  BRA.DIV UR4, `(.L_x_562) ;  /* 0x0000015e047c7947 */ /* 0x000fea000b800000 */
.L_x_769:
[----:B------:R-:W-:-:S03]  /*13e90*/  UMOV UR4, 0xffffffff ;  /* 0xffffffff00047882 */ /* 0x000fc60000000000 */
[----:B------:R-:W-:Y:S05]  /*13ea0*/  BRA.DIV UR4, `(.L_x_563) ;  /* 0x0000015e049c7947 */ /* 0x000fea000b800000 */
.L_x_772:
[----:B------:R-:W-:-:S03]  /*13eb0*/  UMOV UR4, 0xffffffff ;  /* 0xffffffff00047882 */ /* 0x000fc60000000000 */
[----:B------:R-:W-:Y:S05]  /*13ec0*/  BRA.DIV UR4, `(.L_x_564) ;  /* 0x0000015e04bc7947 */ /* 0x000fea000b800000 */
.L_x_775:
[----:B------:R-:W-:-:S03]  /*13ed0*/  UMOV UR4, 0xffffffff ;  /* 0xffffffff00047882 */ /* 0x000fc60000000000 */
[----:B------:R-:W-:Y:S05]  /*13ee0*/  BRA.DIV UR4, `(.L_x_565) ;  /* 0x0000015e04dc7947 */ /* 0x000fea000b800000 */
.L_x_778:
        /* <DEDUP_REMOVED lines=8> */
.L_x_779:
[----:B------:R-:W-:Y:S05]  /*13f70*/  BSYNC B1 ;  /* 0x0000000000017941 */ /* 0x000fea0003800000 */
.L_x_566:
[----:B------:R-:W-:Y:S05]  /*13f80*/  @P0 BRA `(.L_x_549) ;  /* 0x0000002c00fc0947 */ /* 0x000fea0003800000 */
[----:B-1----:R-:W1:Y:S01]  /*13f90*/  LDC R3, c[0x0][0x3d4] ;  /* 0x0000f500ff037b82 */ /* 0x002e620000000800 */
[----:B------:R-:W-:Y:S01]  /*13fa0*/  BSSY B1, `(.L_x_568) ;  /* 0x0000101000017945 */ /* 0x000fe20003800000 */
[-C--:B-1----:R-:W-:Y:S02]  /*13fb0*/  ISETP.GE.AND P0, PT, R22, R3.reuse, PT ;  /* 0x000000031600720c */ /* 0x082fe40003f06270 */
[-C--:B------:R-:W-:Y:S02]  /*13fc0*/  ISETP.GE.AND P1, PT, R221, R3.reuse, PT ;  /* 0x00000003dd00720c */ /* 0x080fe40003f26270 */
[----:B------:R-:W-:-:S09]  /*13fd0*/  ISETP.GE.AND P2, PT, R222, R3, PT ;  /* 0x00000003de00720c */ /* 0x000fd20003f46270 */
[----:B------:R-:W-:Y:S05]  /*13fe0*/  @P0 BRA `(.L_x_569) ;  /* 0x0000000c00f00947 */ /* 0x000fea0003800000 */
[----:B------:R-:W2:Y:S01]  /*13ff0*/  LDL R70, [R1+0x30] ;  /* 0x0000300001467983 */ /* 0x000ea20000100800 */
[----:B------:R-:W1:Y:S01]  /*14000*/  S2R R8, SR_TID.X ;  /* 0x0000000000087919 */ /* 0x000e620000002100 */
[----:B-----5:R-:W-:Y:S02]  /*14010*/  SHF.R.U32.HI R0, RZ, 0x8, R36 ;  /* 0x00000008ff007819 */ /* 0x020fe40000011624 */
[----:B------:R-:W-:Y:S02]  /*14020*/  SHF.R.U32.HI R13, RZ, 0x8, R38 ;  /* 0x00000008ff0d7819 */ /* 0x000fe40000011626 */
[----:B------:R-:W-:Y:S01]  /*14030*/  LOP3.LUT R12, R38, 0xff, RZ, 0xc0, !PT ;  /* 0x000000ff260c7812 */ /* 0x000fe200078ec0ff */
[----:B-1----:R-:W-:-:S05]  /*14040*/  VIADD R9, R8, 0xffffff80 ;  /* 0xffffff8008097836 */ /* 0x002fca0000000000 */
[----:B------:R-:W-:-:S04]  /*14050*/  LEA.HI R14, R9, R9, RZ, 0x1 ;  /* 0x00000009090e7211 */ /* 0x000fc800078f08ff */
[----:B------:R-:W-:-:S05]  /*14060*/  LOP3.LUT R14, R14, 0xfffffffe, RZ, 0xc0, !PT ;  /* 0xfffffffe0e0e7812 */ /* 0x000fca00078ec0ff */
[----:B------:R-:W-:Y:S01]  /*14070*/  IMAD.IADD R14, R9, 0x1, -R14 ;  /* 0x00000001090e7824 */ /* 0x000fe200078e0a0e */
[----:B------:R-:W-:Y:S02]  /*14080*/  LOP3.LUT R8, R36, 0xff, RZ, 0xc0, !PT ;  /* 0x000000ff24087812 */ /* 0x000fe400078ec0ff */
[----:B------:R-:W-:Y:S02]  /*14090*/  LOP3.LUT R9, R0, 0xff, RZ, 0xc0, !PT ;  /* 0x000000ff00097812 */ /* 0x000fe400078ec0ff */
[----:B------:R-:W-:Y:S02]  /*140a0*/  LEA.HI R0, R3, R14, RZ, 0x1c ;  /* 0x0000000e03007211 */ /* 0x000fe400078fe0ff */
[----:B------:R-:W-:Y:S02]  /*140b0*/  PRMT R21, R9, 0x7604, R8 ;  /* 0x0000760409157816 */ /* 0x000fe40000000008 */
[----:B------:R-:W-:Y:S02]  /*140c0*/  SHF.R.S32.HI R9, RZ, 0x1f, R0 ;  /* 0x0000001fff097819 */ /* 0x000fe40000011400 */
[----:B------:R-:W-:-:S02]  /*140d0*/  LOP3.LUT R13, R13, 0xff, RZ, 0xc0, !PT ;  /* 0x000000ff0d0d7812 */ /* 0x000fc400078ec0ff */
[----:B------:R-:W-:Y:S02]  /*140e0*/  LEA.HI R8, R9, R0, RZ, 0x2 ;  /* 0x0000000009087211 */ /* 0x000fe400078f10ff */
[----:B------:R-:W-:Y:S02]  /*140f0*/  SHF.L.U32 R9, R0, 0x4, RZ ;  /* 0x0000000400097819 */ /* 0x000fe400000006ff */
[----:B------:R-:W-:Y:S01]  /*14100*/  PRMT R27, R13, 0x7604, R12 ;  /* 0x000076040d1b7816 */ /* 0x000fe2000000000c */
[----:B------:R-:W-:Y:S01]  /*14110*/  IMAD.SHL.U32 R8, R8, 0x800, RZ ;  /* 0x0000080008087824 */ /* 0x000fe200078e00ff */
[----:B------:R-:W-:Y:S02]  /*14120*/  SHF.R.U32.HI R13, RZ, 0x8, R39 ;  /* 0x00000008ff0d7819 */ /* 0x000fe40000011627 */
[----:B------:R-:W-:Y:S02]  /*14130*/  LOP3.LUT R0, R224, 0x30, R9, 0xf8, !PT ;  /* 0x00000030e0007812 */ /* 0x000fe400078ef809 */
[----:B------:R-:W-:-:S02]  /*14140*/  SHF.R.U32.HI R11, RZ, 0x8, R37 ;  /* 0x00000008ff0b7819 */ /* 0x000fc40000011625 */
[----:B------:R-:W-:Y:S02]  /*14150*/  LOP3.LUT R9, R13, 0xff, RZ, 0xc0, !PT ;  /* 0x000000ff0d097812 */ /* 0x000fe400078ec0ff */
[----:B------:R-:W-:Y:S02]  /*14160*/  LOP3.LUT R0, R0, R225, RZ, 0x3c, !PT ;  /* 0x000000e100007212 */ /* 0x000fe400078e3cff */
[----:B------:R-:W-:Y:S02]  /*14170*/  LOP3.LUT R13, R8, 0xffffe000, RZ, 0xc0, !PT ;  /* 0xffffe000080d7812 */ /* 0x000fe400078ec0ff */
[----:B------:R-:W-:Y:S02]  /*14180*/  LOP3.LUT R10, R37, 0xff, RZ, 0xc0, !PT ;  /* 0x000000ff250a7812 */ /* 0x000fe400078ec0ff */
[----:B------:R-:W-:Y:S02]  /*14190*/  LOP3.LUT R11, R11, 0xff, RZ, 0xc0, !PT ;  /* 0x000000ff0b0b7812 */ /* 0x000fe400078ec0ff */
[----:B------:R-:W-:-:S02]  /*141a0*/  SHF.R.U32.HI R12, RZ, 0x8, R4 ;  /* 0x00000008ff0c7819 */ /* 0x000fc40000011604 */
[----:B------:R-:W-:Y:S02]  /*141b0*/  IADD3 R13, R0, R226, R13 ;  /* 0x000000e2000d7210 */ /* 0x000fe40007ffe00d */
[----:B------:R-:W-:Y:S02]  /*141c0*/  PRMT R20, R11, 0x7604, R10 ;  /* 0x000076040b147816 */ /* 0x000fe4000000000a */
[----:B------:R-:W-:Y:S02]  /*141d0*/  LOP3.LUT R10, R39, 0xff, RZ, 0xc0, !PT ;  /* 0x000000ff270a7812 */ /* 0x000fe400078ec0ff */
[----:B------:R-:W-:Y:S02]  /*141e0*/  LOP3.LUT R11, R4, 0xff, RZ, 0xc0, !PT ;  /* 0x000000ff040b7812 */ /* 0x000fe400078ec0ff */
[----:B------:R-:W-:Y:S01]  /*141f0*/  LOP3.LUT R12, R12, 0xff, RZ, 0xc0, !PT ;  /* 0x000000ff0c0c7812 */ /* 0x000fe200078ec0ff */
[----:B------:R-:W-:Y:S01]  /*14200*/  IMAD.IADD R0, R18, 0x1, R13 ;  /* 0x0000000112007824 */ /* 0x000fe200078e020d */
[----:B------:R-:W-:-:S02]  /*14210*/  PRMT R24, R9, 0x7604, R10 ;  /* 0x0000760409187816 */ /* 0x000fc4000000000a */
[----:B------:R-:W-:Y:S02]  /*14220*/  PRMT R51, R12, 0x7604, R11 ;  /* 0x000076040c337816 */ /* 0x000fe4000000000b */
[----:B------:R-:W1:Y:S01]  /*14230*/  LDS.128 R12, [R0+0x1e200] ;  /* 0x01e20000000c7984 */ /* 0x000e620000000c00 */
[----:B------:R-:W-:Y:S02]  /*14240*/  SHF.R.U32.HI R26, RZ, 0x8, R5 ;  /* 0x00000008ff1a7819 */ /* 0x000fe40000011605 */
[----:B------:R-:W-:Y:S02]  /*14250*/  LOP3.LUT R25, R5, 0xff, RZ, 0xc0, !PT ;  /* 0x000000ff05197812 */ /* 0x000fe400078ec0ff */
[----:B------:R-:W-:Y:S02]  /*14260*/  LOP3.LUT R26, R26, 0xff, RZ, 0xc0, !PT ;  /* 0x000000ff1a1a7812 */ /* 0x000fe400078ec0ff */
[----:B------:R-:W-:Y:S02]  /*14270*/  SHF.R.U32.HI R49, RZ, 0x8, R6 ;  /* 0x00000008ff317819 */ /* 0x000fe40000011606 */
[----:B------:R-:W-:-:S02]  /*14280*/  PRMT R26, R26, 0x7604, R25 ;  /* 0x000076041a1a7816 */ /* 0x000fc40000000019 */
[----:B------:R-:W-:Y:S02]  /*14290*/  SHF.R.U32.HI R55, RZ, 0x10, R5 ;  /* 0x00000010ff377819 */ /* 0x000fe40000011605 */
[----:B------:R-:W-:Y:S02]  /*142a0*/  LOP3.LUT R48, R6, 0xff, RZ, 0xc0, !PT ;  /* 0x000000ff06307812 */ /* 0x000fe400078ec0ff */
[----:B------:R-:W-:Y:S02]  /*142b0*/  LOP3.LUT R49, R49, 0xff, RZ, 0xc0, !PT ;  /* 0x000000ff31317812 */ /* 0x000fe400078ec0ff */
[----:B------:R-:W-:Y:S01]  /*142c0*/  SHF.R.U32.HI R25, RZ, 0x10, R37 ;  /* 0x00000010ff197819 */ /* 0x000fe20000011625 */
[----:B------:R-:W-:Y:S01]  /*142d0*/  IMAD.U32 R55, R55, 0x10000, RZ ;  /* 0x0001000037377824 */ /* 0x000fe200078e00ff */
[----:B------:R-:W-:Y:S02]  /*142e0*/  SHF.R.U32.HI R53, RZ, 0x8, R7 ;  /* 0x00000008ff357819 */ /* 0x000fe40000011607 */
[----:B0-----:R-:W-:Y:S01]  /*142f0*/  PRMT R57, R49, 0x7604, R48 ;  /* 0x0000760431397816 */ /* 0x001fe20000000030 */
[----:B------:R-:W-:Y:S01]  /*14300*/  IMAD.U32 R25, R25, 0x10000, RZ ;  /* 0x0001000019197824 */ /* 0x000fe200078e00ff */
[----:B------:R-:W-:-:S02]  /*14310*/  SHF.R.U32.HI R49, RZ, 0x10, R39 ;  /* 0x00000010ff317819 */ /* 0x000fc40000011627 */
[----:B------:R-:W-:Y:S02]  /*14320*/  LOP3.LUT R21, R21, 0xff0000, R36, 0xf8, !PT ;  /* 0x00ff000015157812 */ /* 0x000fe400078ef824 */
[----:B------:R-:W-:Y:S02]  /*14330*/  LOP3.LUT R52, R7, 0xff, RZ, 0xc0, !PT ;  /* 0x000000ff07347812 */ /* 0x000fe400078ec0ff */
[----:B------:R-:W-:Y:S02]  /*14340*/  LOP3.LUT R53, R53, 0xff, RZ, 0xc0, !PT ;  /* 0x000000ff35357812 */ /* 0x000fe400078ec0ff */
[----:B------:R-:W-:Y:S02]  /*14350*/  SHF.R.U32.HI R59, RZ, 0x10, R7 ;  /* 0x00000010ff3b7819 */ /* 0x000fe40000011607 */
[----:B------:R-:W-:Y:S02]  /*14360*/  SHF.L.U32 R49, R49, 0x10, RZ ;  /* 0x0000001031317819 */ /* 0x000fe400000006ff */
[----:B------:R-:W-:-:S02]  /*14370*/  LOP3.LUT R55, R26, 0xff0000, R55, 0xf8, !PT ;  /* 0x00ff00001a377812 */ /* 0x000fc400078ef837 */
[----:B------:R-:W-:Y:S02]  /*14380*/  LOP3.LUT R48, R21, 0xff000000, R36, 0xf8, !PT ;  /* 0xff00000015307812 */ /* 0x000fe400078ef824 */
[----:B------:R-:W-:Y:S02]  /*14390*/  LOP3.LUT R25, R20, 0xff0000, R25, 0xf8, !PT ;  /* 0x00ff000014197812 */ /* 0x000fe400078ef819 */
[----:B------:R-:W-:Y:S02]  /*143a0*/  LOP3.LUT R21, R51, 0xff0000, R4, 0xf8, !PT ;  /* 0x00ff000033157812 */ /* 0x000fe400078ef804 */
[----:B------:R-:W-:Y:S01]  /*143b0*/  PRMT R52, R53, 0x7604, R52 ;  /* 0x0000760435347816 */ /* 0x000fe20000000034 */
[----:B------:R-:W-:Y:S01]  /*143c0*/  IMAD.U32 R59, R59, 0x10000, RZ ;  /* 0x000100003b3b7824 */ /* 0x000fe200078e00ff */
[----:B------:R-:W-:Y:S02]  /*143d0*/  LOP3.LUT R53, R24, 0xff0000, R49, 0xf8, !PT ;  /* 0x00ff000018357812 */ /* 0x000fe400078ef831 */
[----:B------:R-:W-:-:S02]  /*143e0*/  LOP3.LUT R27, R27, 0xff0000, R38, 0xf8, !PT ;  /* 0x00ff00001b1b7812 */ /* 0x000fc400078ef826 */
[----:B------:R-:W-:Y:S02]  /*143f0*/  LOP3.LUT R55, R55, 0xff000000, R5, 0xf8, !PT ;  /* 0xff00000037377812 */ /* 0x000fe400078ef805 */
[----:B------:R-:W-:Y:S02]  /*14400*/  LOP3.LUT R49, R25, 0xff000000, R37, 0xf8, !PT ;  /* 0xff00000019317812 */ /* 0x000fe400078ef825 */
[----:B------:R-:W-:Y:S02]  /*14410*/  LOP3.LUT R54, R21, 0xff000000, R4, 0xf8, !PT ;  /* 0xff00000015367812 */ /* 0x000fe400078ef804 */
[----:B------:R-:W-:Y:S02]  /*14420*/  LOP3.LUT R57, R57, 0xff0000, R6, 0xf8, !PT ;  /* 0x00ff000039397812 */ /* 0x000fe400078ef806 */
[----:B------:R-:W-:Y:S02]  /*14430*/  LOP3.LUT R51, R27, 0xff000000, R38, 0xf8, !PT ;  /* 0xff0000001b337812 */ /* 0x000fe400078ef826 */
[----:B------:R-:W-:-:S02]  /*14440*/  F2FP.F16.E4M3.UNPACK_B R56, R55 ;  /* 0x00000037ff38723e */ /* 0x000fc400020006ff */
[----:B------:R-:W-:Y:S02]  /*14450*/  F2FP.F16.E4M3.UNPACK_B R38, R49 ;  /* 0x00000031ff26723e */ /* 0x000fe400020006ff */
[----:B------:R-:W-:Y:S02]  /*14460*/  LOP3.LUT R61, R52, 0xff0000, R59, 0xf8, !PT ;  /* 0x00ff0000343d7812 */ /* 0x000fe400078ef83b */
[----:B------:R-:W-:Y:S01]  /*14470*/  LOP3.LUT R59, R57, 0xff000000, R6, 0xf8, !PT ;  /* 0xff000000393b7812 */ /* 0x000fe200078ef806 */
[----:B------:R-:W-:Y:S01]  /*14480*/  HADD2.F32 R58, -RZ, R56.H0_H0 ;  /* 0x20000038ff3a7230 */ /* 0x000fe20000004100 */
[----:B------:R-:W-:Y:S01]  /*14490*/  LOP3.LUT R61, R61, 0xff000000, R7, 0xf8, !PT ;  /* 0xff0000003d3d7812 */ /* 0x000fe200078ef807 */
[----:B------:R-:W-:Y:S01]  /*144a0*/  HADD2.F32 R52, -RZ, R38.H0_H0 ;  /* 0x20000026ff347230 */ /* 0x000fe20000004100 */
[-C--:B-1----:R-:W-:Y:S02]  /*144b0*/  F2FP.F16.E4M3.UNPACK_B R36, R15.reuse ;  /* 0x0000000fff24723e */ /* 0x082fe400020006ff */
[----:B------:R-:W-:-:S02]  /*144c0*/  F2FP.F16.E4M3.UNPACK_B R37, R15.H1 ;  /* 0x0000000fff25723e */ /* 0x000fc400030006ff */
[----:B------:R-:W-:Y:S02]  /*144d0*/  F2FP.F16.E4M3.UNPACK_B R25, R13.H1 ;  /* 0x0000000dff19723e */ /* 0x000fe400030006ff */
[----:B------:R-:W-:Y:S02]  /*144e0*/  F2FP.F16.E4M3.UNPACK_B R55, R55.H1 ;  /* 0x00000037ff37723e */ /* 0x000fe400030006ff */
[----:B------:R-:W-:Y:S01]  /*144f0*/  F2FP.F16.E4M3.UNPACK_B R49, R49.H1 ;  /* 0x00000031ff31723e */ /* 0x000fe200030006ff */
[----:B------:R-:W-:Y:S01]  /*14500*/  HADD2.F32 R57, -RZ, R56.H1_H1 ;  /* 0x30000038ff397230 */ /* 0x000fe20000004100 */
[-C--:B------:R-:W-:Y:S02]  /*14510*/  F2FP.F16.E4M3.UNPACK_B R26, R14.reuse ;  /* 0x0000000eff1a723e */ /* 0x080fe400020006ff */
[----:B------:R-:W-:Y:S02]  /*14520*/  F2FP.F16.E4M3.UNPACK_B R27, R14.H1 ;  /* 0x0000000eff1b723e */ /* 0x000fe400030006ff */
[----:B------:R-:W-:Y:S01]  /*14530*/  LOP3.LUT R53, R53, 0xff000000, R39, 0xf8, !PT ;  /* 0xff00000035357812 */ /* 0x000fe200078ef827 */
[----:B------:R-:W-:-:S02]  /*14540*/  HADD2.F32 R39, -RZ, R38.H1_H1 ;  /* 0x30000026ff277230 */ /* 0x000fc40000004100 */
[----:B------:R-:W-:Y:S01]  /*14550*/  HADD2.F32 R38, -RZ, R49.H0_H0 ;  /* 0x20000031ff267230 */ /* 0x000fe20000004100 */
[----:B--2---:R-:W0:Y:S02]  /*14560*/  LDS.128 R8, [R70+0x1e200] ;  /* 0x01e2000046087984 */ /* 0x004e240000000c00 */
[-C--:B0-----:R-:W-:Y:S02]  /*14570*/  F2FP.F16.E4M3.UNPACK_B R21, R11.reuse ;  /* 0x0000000bff15723e */ /* 0x081fe400020006ff */
[----:B------:R-:W-:Y:S02]  /*14580*/  F2FP.F16.E4M3.UNPACK_B R24, R11.H1 ;  /* 0x0000000bff18723e */ /* 0x000fe400030006ff */
[-C--:B------:R-:W-:Y:S02]  /*14590*/  F2FP.F16.E4M3.UNPACK_B R11, R10.reuse ;  /* 0x0000000aff0b723e */ /* 0x080fe400020006ff */
[----:B------:R-:W-:Y:S02]  /*145a0*/  F2FP.F16.E4M3.UNPACK_B R20, R10.H1 ;  /* 0x0000000aff14723e */ /* 0x000fe400030006ff */
[----:B------:R-:W-:-:S02]  /*145b0*/  F2FP.F16.E4M3.UNPACK_B R10, R13 ;  /* 0x0000000dff0a723e */ /* 0x000fc400020006ff */
[----:B------:R-:W-:-:S03]  /*145c0*/  F2FP.F16.E4M3.UNPACK_B R6, R9 ;  /* 0x00000009ff06723e */ /* 0x000fc600020006ff */
[----:B------:R-:W-:Y:S01]  /*145d0*/  HADD2.F32 R5, -RZ, R10.H0_H0 ;  /* 0x2000000aff057230 */ /* 0x000fe20000004100 */
[----:B------:R-:W-:Y:S01]  /*145e0*/  F2FP.F16.E4M3.UNPACK_B R7, R9.H1 ;  /* 0x00000009ff07723e */ /* 0x000fe200030006ff */
[----:B------:R-:W-:-:S03]  /*145f0*/  HADD2.F32 R9, -RZ, R6.H0_H0 ;  /* 0x20000006ff097230 */ /* 0x000fc60000004100 */
[C---:B------:R-:W-:Y:S01]  /*14600*/  FMUL.FTZ R60, R5.reuse, R58 ;  /* 0x0000003a053c7220 */ /* 0x040fe20000410000 */
[-C--:B------:R-:W-:Y:S01]  /*14610*/  FMUL.FTZ R15, R5, R52.reuse ;  /* 0x00000034050f7220 */ /* 0x080fe20000410000 */
[----:B------:R-:W-:Y:S02]  /*14620*/  HADD2.F32 R14, -RZ, R10.H1_H1 ;  /* 0x3000000aff0e7230 */ /* 0x000fe40000004100 */
[C---:B------:R-:W-:Y:S01]  /*14630*/  FFMA.FTZ R5, R9.reuse, R52, -R60 ;  /* 0x0000003409057223 */ /* 0x040fe2000001083c */
[----:B------:R-:W-:Y:S01]  /*14640*/  FFMA.FTZ R9, R9, R58, R15 ;  /* 0x0000003a09097223 */ /* 0x000fe2000001000f */
[----:B------:R-:W-:Y:S02]  /*14650*/  HADD2.F32 R52, -RZ, R55.H0_H0 ;  /* 0x20000037ff347230 */ /* 0x000fe40000004100 */
[----:B------:R-:W-:Y:S02]  /*14660*/  HADD2.F32 R15, -RZ, R25.H0_H0 ;  /* 0x20000019ff0f7230 */ /* 0x000fe40000004100 */
[----:B------:R-:W-:Y:S01]  /*14670*/  FMUL.FTZ R63, R14, R57 ;  /* 0x000000390e3f7220 */ /* 0x000fe20000410000 */
[----:B------:R-:W-:-:S02]  /*14680*/  HADD2.F32 R6, -RZ, R6.H1_H1 ;  /* 0x30000006ff067230 */ /* 0x000fc40000004100 */
[----:B------:R-:W-:Y:S01]  /*14690*/  FMUL.FTZ R14, R14, R39 ;  /* 0x000000270e0e7220 */ /* 0x000fe20000410000 */
[----:B------:R-:W-:Y:S02]  /*146a0*/  HADD2.F32 R10, -RZ, R7.H0_H0 ;  /* 0x20000007ff0a7230 */ /* 0x000fe40000004100 */
[C---:B------:R-:W-:Y:S01]  /*146b0*/  FMUL.FTZ R65, R15.reuse, R52 ;  /* 0x000000340f417220 */ /* 0x040fe20000410000 */
[-C--:B------:R-:W-:Y:S01]  /*146c0*/  FMUL.FTZ R15, R15, R38.reuse ;  /* 0x000000260f0f7220 */ /* 0x080fe20000410000 */
[----:B------:R-:W-:Y:S01]  /*146d0*/  FFMA.FTZ R58, R6, R57, R14 ;  /* 0x00000039063a7223 */ /* 0x000fe2000001000e */
[----:B------:R-:W-:Y:S02]  /*146e0*/  HADD2.F32 R14, -RZ, R49.H1_H1 ;  /* 0x30000031ff0e7230 */ /* 0x000fe40000004100 */
[C---:B------:R-:W-:Y:S01]  /*146f0*/  FFMA.FTZ R65, R10.reuse, R38, -R65 ;  /* 0x000000260a417223 */ /* 0x040fe20000010841 */
[----:B------:R-:W-:Y:S01]  /*14700*/  FFMA.FTZ R52, R10, R52, R15 ;  /* 0x000000340a347223 */ /* 0x000fe2000001000f */
[----:B------:R-:W-:Y:S01]  /*14710*/  F2FP.F16.E4M3.UNPACK_B R49, R61 ;  /* 0x0000003dff31723e */ /* 0x000fe200020006ff */
[----:B------:R-:W-:Y:S01]  /*14720*/  HADD2.F32 R38, -RZ, R55.H1_H1 ;  /* 0x30000037ff267230 */ /* 0x000fe20000004100 */
[----:B------:R-:W-:Y:S01]  /*14730*/  F2FP.F16.E4M3.UNPACK_B R15, R53 ;  /* 0x00000035ff0f723e */ /* 0x000fe200020006ff */
[----:B------:R-:W-:-:S02]  /*14740*/  HADD2.F32 R25, -RZ, R25.H1_H1 ;  /* 0x30000019ff197230 */ /* 0x000fc40000004100 */
[----:B------:R-:W-:Y:S01]  /*14750*/  FFMA.FTZ R56, R6, R39, -R63 ;  /* 0x0000002706387223 */ /* 0x000fe2000001083f */
[----:B------:R-:W-:Y:S02]  /*14760*/  HADD2.F32 R55, -RZ, R49.H0_H0 ;  /* 0x20000031ff377230 */ /* 0x000fe40000004100 */
[----:B------:R-:W-:Y:S02]  /*14770*/  HADD2.F32 R10, -RZ, R36.H0_H0 ;  /* 0x20000024ff0a7230 */ /* 0x000fe40000004100 */
[C---:B------:R-:W-:Y:S01]  /*14780*/  FMUL.FTZ R60, R25.reuse, R38 ;  /* 0x00000026193c7220 */ /* 0x040fe20000410000 */
[----:B------:R-:W-:Y:S02]  /*14790*/  HADD2.F32 R7, -RZ, R7.H1_H1 ;  /* 0x30000007ff077230 */ /* 0x000fe40000004100 */
[----:B------:R-:W-:Y:S01]  /*147a0*/  FMUL.FTZ R25, R25, R14 ;  /* 0x0000000e19197220 */ /* 0x000fe20000410000 */
[----:B------:R-:W-:Y:S01]  /*147b0*/  HADD2.F32 R39, -RZ, R15.H0_H0 ;  /* 0x2000000fff277230 */ /* 0x000fe20000004100 */
[----:B------:R-:W-:Y:S01]  /*147c0*/  F2FP.F16.E4M3.UNPACK_B R61, R61.H1 ;  /* 0x0000003dff3d723e */ /* 0x000fe200030006ff */
[----:B------:R-:W-:-:S02]  /*147d0*/  HADD2.F32 R6, -RZ, R21.H0_H0 ;  /* 0x20000015ff067230 */ /* 0x000fc40000004100 */
[C---:B------:R-:W-:Y:S01]  /*147e0*/  FMUL.FTZ R63, R10.reuse, R55 ;  /* 0x000000370a3f7220 */ /* 0x040fe20000410000 */
[C---:B------:R-:W-:Y:S01]  /*147f0*/  FFMA.FTZ R60, R7.reuse, R14, -R60 ;  /* 0x0000000e073c7223 */ /* 0x040fe2000001083c */
[----:B------:R-:W-:Y:S01]  /*14800*/  FMUL.FTZ R10, R10, R39 ;  /* 0x000000270a0a7220 */ /* 0x000fe20000410000 */
[----:B------:R-:W-:Y:S01]  /*14810*/  FFMA.FTZ R57, R7, R38, R25 ;  /* 0x0000002607397223 */ /* 0x000fe20000010019 */
[----:B------:R-:W-:Y:S01]  /*14820*/  F2FP.F16.E4M3.UNPACK_B R53, R53.H1 ;  /* 0x00000035ff35723e */ /* 0x000fe200030006ff */
[----:B------:R-:W-:Y:S02]  /*14830*/  HADD2.F32 R14, -RZ, R61.H0_H0 ;  /* 0x2000003dff0e7230 */ /* 0x000fe40000004100 */
[----:B------:R-:W-:Y:S02]  /*14840*/  HADD2.F32 R7, -RZ, R37.H0_H0 ;  /* 0x20000025ff077230 */ /* 0x000fe40000004100 */
[C---:B------:R-:W-:Y:S01]  /*14850*/  FFMA.FTZ R63, R6.reuse, R39, -R63 ;  /* 0x00000027063f7223 */ /* 0x040fe2000001083f */
[----:B------:R-:W-:Y:S01]  /*14860*/  FFMA.FTZ R55, R6, R55, R10 ;  /* 0x0000003706377223 */ /* 0x000fe2000001000a */
[----:B------:R-:W-:-:S02]  /*14870*/  HADD2.F32 R49, -RZ, R49.H1_H1 ;  /* 0x30000031ff317230 */ /* 0x000fc40000004100 */
[----:B------:R-:W-:Y:S02]  /*14880*/  HADD2.F32 R36, -RZ, R36.H1_H1 ;  /* 0x30000024ff247230 */ /* 0x000fe40000004100 */
[----:B------:R-:W-:Y:S01]  /*14890*/  FMUL.FTZ R25, R7, R14 ;  /* 0x0000000e07197220 */ /* 0x000fe20000410000 */
[----:B------:R-:W-:Y:S02]  /*148a0*/  HADD2.F32 R10, -RZ, R53.H0_H0 ;  /* 0x20000035ff0a7230 */ /* 0x000fe40000004100 */
[----:B------:R-:W-:Y:S01]  /*148b0*/  HADD2.F32 R6, -RZ, R24.H0_H0 ;  /* 0x20000018ff067230 */ /* 0x000fe20000004100 */
[----:B------:R-:W-:Y:S01]  /*148c0*/  F2FP.F16.E4M3.UNPACK_B R13, R12 ;  /* 0x0000000cff0d723e */ /* 0x000fe200020006ff */
[----:B------:R-:W-:Y:S02]  /*148d0*/  HADD2.F32 R15, -RZ, R15.H1_H1 ;  /* 0x3000000fff0f7230 */ /* 0x000fe40000004100 */
[----:B------:R-:W-:Y:S01]  /*148e0*/  FMUL.FTZ R38, R36, R49 ;  /* 0x0000003124267220 */ /* 0x000fe20000410000 */
[----:B------:R-:W-:-:S02]  /*148f0*/  HADD2.F32 R21, -RZ, R21.H1_H1 ;  /* 0x30000015ff157230 */ /* 0x000fc40000004100 */
[-C--:B------:R-:W-:Y:S01]  /*14900*/  FMUL.FTZ R7, R7, R10.reuse ;  /* 0x0000000a07077220 */ /* 0x080fe20000410000 */
[----:B------:R-:W-:Y:S01]  /*14910*/  FFMA.FTZ R66, R6, R10, -R25 ;  /* 0x0000000a06427223 */ /* 0x000fe20000010819 */
[----:B------:R-:W-:Y:S02]  /*14920*/  F2FP.F16.E4M3.UNPACK_B R12, R12.H1 ;  /* 0x0000000cff0c723e */ /* 0x000fe400030006ff */
[----:B------:R-:W-:Y:S01]  /*14930*/  F2FP.F16.E4M3.UNPACK_B R10, R48.H1 ;  /* 0x00000030ff0a723e */ /* 0x000fe200030006ff */
[-C--:B------:R-:W-:Y:S01]  /*14940*/  FMUL.FTZ R36, R36, R15.reuse ;  /* 0x0000000f24247220 */ /* 0x080fe20000410000 */
[-C--:B------:R-:W-:Y:S01]  /*14950*/  F2FP.F16.E4M3.UNPACK_B R4, R8.reuse ;  /* 0x00000008ff04723e */ /* 0x080fe200020006ff */
[----:B------:R-:W-:Y:S01]  /*14960*/  FFMA.FTZ R62, R21, R15, -R38 ;  /* 0x0000000f153e7223 */ /* 0x000fe20000010826 */
[----:B------:R-:W-:Y:S01]  /*14970*/  F2FP.F16.E4M3.UNPACK_B R8, R8.H1 ;  /* 0x00000008ff08723e */ /* 0x000fe200030006ff */
[----:B------:R-:W-:Y:S01]  /*14980*/  FFMA.FTZ R67, R6, R14, R7 ;  /* 0x0000000e06437223 */ /* 0x000fe20000010007 */
[----:B------:R-:W-:Y:S01]  /*14990*/  F2FP.F16.E4M3.UNPACK_B R15, R54.H1 ;  /* 0x00000036ff0f723e */ /* 0x000fe200030006ff */
[----:B------:R-:W-:-:S02]  /*149a0*/  HADD2.F32 R7, -RZ, R12.H0_H0 ;  /* 0x2000000cff077230 */ /* 0x000fc40000004100 */
[----:B------:R-:W-:Y:S02]  /*149b0*/  HADD2.F32 R14, -RZ, R10.H0_H0 ;  /* 0x2000000aff0e7230 */ /* 0x000fe40000004100 */
[----:B------:R-:W-:Y:S01]  /*149c0*/  FFMA.FTZ R64, R21, R49, R36 ;  /* 0x0000003115407223 */ /* 0x000fe20000010024 */
[----:B------:R-:W-:Y:S02]  /*149d0*/  HADD2.F32 R21, -RZ, R15.H0_H0 ;  /* 0x2000000fff157230 */ /* 0x000fe40000004100 */
[----:B------:R-:W-:Y:S02]  /*149e0*/  HADD2.F32 R6, -RZ, R8.H0_H0 ;  /* 0x20000008ff067230 */ /* 0x000fe40000004100 */
[C---:B------:R-:W-:Y:S01]  /*149f0*/  FMUL.FTZ R36, R7.reuse, R14 ;  /* 0x0000000e07247220 */ /* 0x040fe20000410000 */
[----:B------:R-:W-:Y:S02]  /*14a00*/  HADD2.F32 R61, -RZ, R61.H1_H1 ;  /* 0x3000003dff3d7230 */ /* 0x000fe40000004100 */
[----:B------:R-:W-:Y:S01]  /*14a10*/  FMUL.FTZ R25, R7, R21 ;  /* 0x0000001507197220 */ /* 0x000fe20000410000 */
[----:B------:R-:W-:-:S02]  /*14a20*/  HADD2.F32 R37, -RZ, R37.H1_H1 ;  /* 0x30000025ff257230 */ /* 0x000fc40000004100 */
[C---:B------:R-:W-:Y:S01]  /*14a30*/  FFMA.FTZ R36, R6.reuse, R21, R36 ;  /* 0x0000001506247223 */ /* 0x040fe20000010024 */
[----:B------:R-:W-:Y:S02]  /*14a40*/  HADD2.F32 R21, -RZ, R15.H1_H1 ;  /* 0x3000000fff157230 */ /* 0x000fe40000004100 */
[----:B------:R-:W-:Y:S01]  /*14a50*/  HADD2.F32 R12, -RZ, R12.H1_H1 ;  /* 0x3000000cff0c7230 */ /* 0x000fe20000004100 */
[----:B------:R-:W-:Y:S01]  /*14a60*/  F2FP.F16.E4M3.UNPACK_B R54, R54 ;  /* 0x00000036ff36723e */ /* 0x000fe200020006ff */
[----:B------:R-:W-:Y:S02]  /*14a70*/  HADD2.F32 R15, -RZ, R10.H1_H1 ;  /* 0x3000000aff0f7230 */ /* 0x000fe40000004100 */
[----:B------:R-:W-:Y:S01]  /*14a80*/  FFMA.FTZ R14, R6, R14, -R25 ;  /* 0x0000000e060e7223 */ /* 0x000fe20000010819 */
[----:B------:R-:W-:Y:S02]  /*14a90*/  HADD2.F32 R53, -RZ, R53.H1_H1 ;  /* 0x30000035ff357230 */ /* 0x000fe40000004100 */
[----:B------:R-:W-:Y:S01]  /*14aa0*/  FMUL.FTZ R39, R37, R61 ;  /* 0x0000003d25277220 */ /* 0x000fe20000410000 */
[----:B------:R-:W-:-:S02]  /*14ab0*/  HADD2.F32 R24, -RZ, R24.H1_H1 ;  /* 0x30000018ff187230 */ /* 0x000fc40000004100 */
[C---:B------:R-:W-:Y:S01]  /*14ac0*/  FMUL.FTZ R25, R12.reuse, R21 ;  /* 0x000000150c197220 */ /* 0x040fe20000410000 */
[----:B------:R-:W-:Y:S01]  /*14ad0*/  HADD2.F32 R8, -RZ, R8.H1_H1 ;  /* 0x30000008ff087230 */ /* 0x000fe20000004100 */
[----:B------:R-:W-:Y:S01]  /*14ae0*/  F2FP.F16.E4M3.UNPACK_B R48, R48 ;  /* 0x00000030ff30723e */ /* 0x000fe200020006ff */
[----:B------:R-:W-:Y:S01]  /*14af0*/  FMUL.FTZ R12, R12, R15 ;  /* 0x0000000f0c0c7220 */ /* 0x000fe20000410000 */
[----:B------:R-:W-:Y:S02]  /*14b00*/  HADD2.F32 R10, -RZ, R54.H0_H0 ;  /* 0x20000036ff0a7230 */ /* 0x000fe40000004100 */
[----:B------:R-:W-:Y:S02]  /*14b10*/  HADD2.F32 R7, -RZ, R13.H0_H0 ;  /* 0x2000000dff077230 */ /* 0x000fe40000004100 */
[-C--:B------:R-:W-:Y:S01]  /*14b20*/  FMUL.FTZ R38, R37, R53.reuse ;  /* 0x0000003525267220 */ /* 0x080fe20000410000 */
[----:B------:R-:W-:Y:S01]  /*14b30*/  FFMA.FTZ R69, R24, R53, -R39 ;  /* 0x0000003518457223 */ /* 0x000fe20000010827 */
[C---:B------:R-:W-:Y:S01]  /*14b40*/  FFMA.FTZ R37, R8.reuse, R15, -R25 ;  /* 0x0000000f08257223 */ /* 0x040fe20000010819 */
[----:B------:R-:W-:Y:S01]  /*14b50*/  FFMA.FTZ R39, R8, R21, R12 ;  /* 0x0000001508277223 */ /* 0x000fe2000001000c */
[----:B------:R-:W-:-:S02]  /*14b60*/  HADD2.F32 R8, -RZ, R48.H0_H0 ;  /* 0x20000030ff087230 */ /* 0x000fc40000004100 */
[C---:B------:R-:W-:Y:S01]  /*14b70*/  FMUL.FTZ R15, R7.reuse, R10 ;  /* 0x0000000a070f7220 */ /* 0x040fe20000410000 */
[----:B------:R-:W-:Y:S02]  /*14b80*/  HADD2.F32 R6, -RZ, R4.H0_H0 ;  /* 0x20000004ff067230 */ /* 0x000fe40000004100 */
[----:B------:R-:W-:Y:S02]  /*14b90*/  HADD2.F32 R54, -RZ, R54.H1_H1 ;  /* 0x30000036ff367230 */ /* 0x000fe40000004100 */
[----:B------:R-:W-:Y:S02]  /*14ba0*/  HADD2.F32 R13, -RZ, R13.H1_H1 ;  /* 0x3000000dff0d7230 */ /* 0x000fe40000004100 */
[-C--:B------:R-:W-:Y:S01]  /*14bb0*/  FMUL.FTZ R7, R7, R8.reuse ;  /* 0x0000000807077220 */ /* 0x080fe20000410000 */
[----:B------:R-:W-:Y:S01]  /*14bc0*/  FFMA.FTZ R12, R6, R8, -R15 ;  /* 0x00000008060c7223 */ /* 0x000fe2000001080f */
[----:B------:R-:W-:Y:S01]  /*14bd0*/  HADD2.F32 R48, -RZ, R48.H1_H1 ;  /* 0x30000030ff307230 */ /* 0x000fe20000004100 */
[----:B------:R-:W-:Y:S01]  /*14be0*/  F2FP.F16.E4M3.UNPACK_B R8, R59.H1 ;  /* 0x0000003bff08723e */ /* 0x000fe200030006ff */
[----:B------:R-:W-:-:S02]  /*14bf0*/  HADD2.F32 R4, -RZ, R4.H1_H1 ;  /* 0x30000004ff047230 */ /* 0x000fc40000004100 */
[C---:B------:R-:W-:Y:S01]  /*14c00*/  FMUL.FTZ R15, R13.reuse, R54 ;  /* 0x000000360d0f7220 */ /* 0x040fe20000410000 */
[----:B------:R-:W-:Y:S01]  /*14c10*/  FFMA.FTZ R10, R6, R10, R7 ;  /* 0x0000000a060a7223 */ /* 0x000fe20000010007 */
[----:B------:R-:W-:Y:S01]  /*14c20*/  F2FP.F16.E4M3.UNPACK_B R7, R51.H1 ;  /* 0x00000033ff07723e */ /* 0x000fe200030006ff */
[-C--:B------:R-:W-:Y:S01]  /*14c30*/  FMUL.FTZ R13, R13, R48.reuse ;  /* 0x000000300d0d7220 */ /* 0x080fe20000410000 */
[C---:B------:R-:W-:Y:S01]  /*14c40*/  FFMA.FTZ R21, R4.reuse, R48, -R15 ;  /* 0x0000003004157223 */ /* 0x040fe2000001080f */
[----:B------:R-:W-:Y:S02]  /*14c50*/  HADD2.F32 R15, -RZ, R8.H0_H0 ;  /* 0x20000008ff0f7230 */ /* 0x000fe40000004100 */
[----:B------:R-:W-:Y:S02]  /*14c60*/  HADD2.F32 R6, -RZ, R27.H0_H0 ;  /* 0x2000001bff067230 */ /* 0x000fe40000004100 */
[----:B------:R-:W-:Y:S01]  /*14c70*/  FFMA.FTZ R25, R4, R54, R13 ;  /* 0x0000003604197223 */ /* 0x000fe2000001000d */
[----:B------:R-:W-:-:S02]  /*14c80*/  HADD2.F32 R13, -RZ, R7.H0_H0 ;  /* 0x20000007ff0d7230 */ /* 0x000fc40000004100 */
[----:B------:R-:W-:Y:S02]  /*14c90*/  HADD2.F32 R4, -RZ, R20.H0_H0 ;  /* 0x20000014ff047230 */ /* 0x000fe40000004100 */
[C---:B------:R-:W-:Y:S01]  /*14ca0*/  FMUL.FTZ R49, R6.reuse, R15 ;  /* 0x0000000f06317220 */ /* 0x040fe20000410000 */
[----:B------:R-:W-:Y:S02]  /*14cb0*/  HADD2.F32 R8, -RZ, R8.H1_H1 ;  /* 0x30000008ff087230 */ /* 0x000fe40000004100 */
[----:B------:R-:W-:Y:S02]  /*14cc0*/  HADD2.F32 R27, -RZ, R27.H1_H1 ;  /* 0x3000001bff1b7230 */ /* 0x000fe40000004100 */
[-C--:B------:R-:W-:Y:S01]  /*14cd0*/  FMUL.FTZ R53, R6, R13.reuse ;  /* 0x0000000d06357220 */ /* 0x080fe20000410000 */
[----:B------:R-:W-:Y:S02]  /*14ce0*/  HADD2.F32 R7, -RZ, R7.H1_H1 ;  /* 0x30000007ff077230 */ /* 0x000fe40000004100 */
[----:B------:R-:W-:Y:S01]  /*14cf0*/  FFMA.FTZ R49, R4, R13, -R49 ;  /* 0x0000000d04317223 */ /* 0x000fe20000010831 */
[----:B------:R-:W-:-:S02]  /*14d00*/  HADD2.F32 R20, -RZ, R20.H1_H1 ;  /* 0x30000014ff147230 */ /* 0x000fc40000004100 */
[C---:B------:R-:W-:Y:S01]  /*14d10*/  FMUL.FTZ R13, R27.reuse, R8 ;  /* 0x000000081b0d7220 */ /* 0x040fe20000410000 */
[----:B------:R-:W-:Y:S02]  /*14d20*/  F2FP.F16.E4M3.UNPACK_B R59, R59 ;  /* 0x0000003bff3b723e */ /* 0x000fe400020006ff */
[----:B------:R-:W-:Y:S01]  /*14d30*/  F2FP.F16.E4M3.UNPACK_B R51, R51 ;  /* 0x00000033ff33723e */ /* 0x000fe200020006ff */
[----:B------:R-:W-:Y:S01]  /*14d40*/  FFMA.FTZ R68, R24, R61, R38 ;  /* 0x0000003d18447223 */ /* 0x000fe20000010026 */
[-C--:B------:R-:W-:Y:S01]  /*14d50*/  FFMA.FTZ R24, R20, R7.reuse, -R13 ;  /* 0x0000000714187223 */ /* 0x080fe2000001080d */
[----:B------:R-:W-:Y:S01]  /*14d60*/  FMUL.FTZ R27, R27, R7 ;  /* 0x000000071b1b7220 */ /* 0x000fe20000410000 */
[----:B------:R-:W-:Y:S02]  /*14d70*/  HADD2.F32 R13, -RZ, R59.H0_H0 ;  /* 0x2000003bff0d7230 */ /* 0x000fe40000004100 */
[----:B------:R-:W-:Y:S02]  /*14d80*/  HADD2.F32 R6, -RZ, R26.H0_H0 ;  /* 0x2000001aff067230 */ /* 0x000fe40000004100 */
[----:B------:R-:W-:-:S02]  /*14d90*/  HADD2.F32 R7, -RZ, R51.H0_H0 ;  /* 0x20000033ff077230 */ /* 0x000fc40000004100 */
[----:B------:R-:W-:Y:S02]  /*14da0*/  HADD2.F32 R59, -RZ, R59.H1_H1 ;  /* 0x3000003bff3b7230 */ /* 0x000fe40000004100 */
[----:B------:R-:W-:Y:S02]  /*14db0*/  HADD2.F32 R26, -RZ, R26.H1_H1 ;  /* 0x3000001aff1a7230 */ /* 0x000fe40000004100 */
[----:B------:R-:W-:Y:S01]  /*14dc0*/  FFMA.FTZ R53, R4, R15, R53 ;  /* 0x0000000f04357223 */ /* 0x000fe20000010035 */
[----:B------:R-:W-:Y:S02]  /*14dd0*/  HADD2.F32 R51, -RZ, R51.H1_H1 ;  /* 0x30000033ff337230 */ /* 0x000fe40000004100 */
[----:B------:R-:W-:Y:S01]  /*14de0*/  FFMA.FTZ R38, R20, R8, R27 ;  /* 0x0000000814267223 */ /* 0x000fe2000001001b */
[--C-:B------:R-:W-:Y:S02]  /*14df0*/  HADD2.F32 R4, -RZ, R11.reuse.H0_H0 ;  /* 0x2000000bff047230 */ /* 0x100fe40000004100 */
[----:B------:R-:W-:Y:S01]  /*14e00*/  FMUL.FTZ R15, R6, R13 ;  /* 0x0000000d060f7220 */ /* 0x000fe20000410000 */
[----:B------:R-:W-:-:S02]  /*14e10*/  HADD2.F32 R11, -RZ, R11.H1_H1 ;  /* 0x3000000bff0b7230 */ /* 0x000fc40000004100 */
[----:B------:R-:W-:Y:S01]  /*14e20*/  FMUL.FTZ R8, R6, R7 ;  /* 0x0000000706087220 */ /* 0x000fe20000410000 */
[C---:B------:R-:W-:Y:S01]  /*14e30*/  FMUL.FTZ R20, R26.reuse, R59 ;  /* 0x0000003b1a147220 */ /* 0x040fe20000410000 */
[----:B------:R-:W-:Y:S01]  /*14e40*/  FMUL.FTZ R26, R26, R51 ;  /* 0x000000331a1a7220 */ /* 0x000fe20000410000 */
[C---:B------:R-:W-:Y:S01]  /*14e50*/  FFMA.FTZ R6, R4.reuse, R7, -R15 ;  /* 0x0000000704067223 */ /* 0x040fe2000001080f */
[----:B------:R-:W-:Y:S01]  /*14e60*/  FFMA.FTZ R13, R4, R13, R8 ;  /* 0x0000000d040d7223 */ /* 0x000fe20000010008 */
[C---:B------:R-:W-:Y:S01]  /*14e70*/  FFMA.FTZ R51, R11.reuse, R51, -R20 ;  /* 0x000000330b337223 */ /* 0x040fe20000010814 */
[----:B------:R-:W-:Y:S01]  /*14e80*/  FFMA.FTZ R26, R11, R59, R26 ;  /* 0x0000003b0b1a7223 */ /* 0x000fe2000001001a */
[----:B------:R-:W-:Y:S02]  /*14e90*/  F2FP.SATFINITE.E4M3.F32.PACK_AB_MERGE_C R60, R60, R65, RZ ;  /* 0x000000413c3c723e */ /* 0x000fe400048070ff */
[----:B------:R-:W-:Y:S02]  /*14ea0*/  F2FP.SATFINITE.E4M3.F32.PACK_AB_MERGE_C R7, R69, R66, RZ ;  /* 0x000000424507723e */ /* 0x000fe400048070ff */
[----:B------:R-:W-:-:S02]  /*14eb0*/  F2FP.SATFINITE.E4M3.F32.PACK_AB_MERGE_C R4, R37, R14, RZ ;  /* 0x0000000e2504723e */ /* 0x000fc400048070ff */
[----:B------:R-:W-:Y:S02]  /*14ec0*/  F2FP.SATFINITE.E4M3.F32.PACK_AB_MERGE_C R8, R39, R36, RZ ;  /* 0x000000242708723e */ /* 0x000fe400048070ff */
[----:B------:R-:W-:Y:S02]  /*14ed0*/  F2FP.SATFINITE.E4M3.F32.PACK_AB_MERGE_C R24, R24, R49, RZ ;  /* 0x000000311818723e */ /* 0x000fe400048070ff */
[----:B------:R-:W-:Y:S02]  /*14ee0*/  F2FP.SATFINITE.E4M3.F32.PACK_AB_MERGE_C R52, R57, R52, RZ ;  /* 0x000000343934723e */ /* 0x000fe400048070ff */
[----:B------:R-:W-:Y:S02]  /*14ef0*/  F2FP.SATFINITE.E4M3.F32.PACK_AB_MERGE_C R11, R68, R67, RZ ;  /* 0x00000043440b723e */ /* 0x000fe400048070ff */
[----:B------:R-:W-:Y:S02]  /*14f00*/  F2FP.SATFINITE.E4M3.F32.PACK_AB_MERGE_C R38, R38, R53, RZ ;  /* 0x000000352626723e */ /* 0x000fe400048070ff */
[----:B------:R-:W-:-:S02]  /*14f10*/  F2FP.SATFINITE.E4M3.F32.PACK_AB_MERGE_C R5, R56, R5, R60 ;  /* 0x000000053805723e */ /* 0x000fc4000480703c */
[----:B------:R-:W-:Y:S02]  /*14f20*/  F2FP.SATFINITE.E4M3.F32.PACK_AB_MERGE_C R7, R62, R63, R7 ;  /* 0x0000003f3e07723e */ /* 0x000fe40004807007 */
[----:B------:R-:W-:Y:S02]  /*14f30*/  F2FP.SATFINITE.E4M3.F32.PACK_AB_MERGE_C R4, R21, R12, R4 ;  /* 0x0000000c1504723e */ /* 0x000fe40004807004 */
[----:B------:R-:W-:Y:S02]  /*14f40*/  F2FP.SATFINITE.E4M3.F32.PACK_AB_MERGE_C R8, R25, R10, R8 ;  /* 0x0000000a1908723e */ /* 0x000fe40004807008 */
[----:B------:R-:W-:Y:S02]  /*14f50*/  F2FP.SATFINITE.E4M3.F32.PACK_AB_MERGE_C R6, R51, R6, R24 ;  /* 0x000000063306723e */ /* 0x000fe40004807018 */
[----:B------:R-:W-:Y:S02]  /*14f60*/  F2FP.SATFINITE.E4M3.F32.PACK_AB_MERGE_C R9, R58, R9, R52 ;  /* 0x000000093a09723e */ /* 0x000fe40004807034 */
[----:B------:R-:W-:-:S02]  /*14f70*/  F2FP.SATFINITE.E4M3.F32.PACK_AB_MERGE_C R11, R64, R55, R11 ;  /* 0x00000037400b723e */ /* 0x000fc4000480700b */
[----:B------:R-:W-:Y:S01]  /*14f80*/  F2FP.SATFINITE.E4M3.F32.PACK_AB_MERGE_C R10, R26, R13, R38 ;  /* 0x0000000d1a0a723e */ /* 0x000fe20004807026 */
[----:B------:R1:W-:Y:S04]  /*14f90*/  STS.128 [R70+0x1e200], R4 ;  /* 0x01e2000446007388 */ /* 0x0003e80000000c00 */
[----:B------:R1:W-:Y:S02]  /*14fa0*/  STS.128 [R0+0x1e200], R8 ;  /* 0x01e2000800007388 */ /* 0x0003e40000000c00 */
.L_x_569:
[----:B------:R-:W-:Y:S05]  /*14fb0*/  BSYNC B1 ;  /* 0x0000000000017941 */ /* 0x000fea0003800000 */
.L_x_568:
[----:B------:R-:W-:Y:S04]  /*14fc0*/  BSSY B1, `(.L_x_570) ;  /* 0x0000102000017945 */ /* 0x000fe80003800000 */
[----:B------:R-:W-:Y:S05]  /*14fd0*/  @P1 BRA `(.L_x_571) ;  /* 0x0000001000001947 */ /* 0x000fea0003800000 */
[----:B-1----:R-:W2:Y:S04]  /*14fe0*/  LDL R8, [R1+0x3c] ;  /* 0x00003c0001087983 */ /* 0x002ea80000100800 */
[----:B------:R-:W3:Y:S01]  /*14ff0*/  LDL R60, [R1+0x2c] ;  /* 0x00002c00013c7983 */ /* 0x000ee20000100800 */
[----:B-----5:R-:W-:Y:S02]  /*15000*/  SHF.R.U32.HI R0, RZ, 0x8, R40 ;  /* 0x00000008ff007819 */ /* 0x020fe40000011628 */
[----:B------:R-:W-:Y:S02]  /*15010*/  LOP3.LUT R5, R40, 0xff, RZ, 0xc0, !PT ;  /* 0x000000ff28057812 */ /* 0x000fe400078ec0ff */
[----:B------:R-:W-:Y:S02]  /*15020*/  LOP3.LUT R4, R0, 0xff, RZ, 0xc0, !PT ;  /* 0x000000ff00047812 */ /* 0x000fe400078ec0ff */
[----:B------:R-:W-:-:S02]  /*15030*/  LOP3.LUT R9, R43, 0xff, RZ, 0xc0, !PT ;  /* 0x000000ff2b097812 */ /* 0x000fc400078ec0ff */
[----:B------:R-:W-:Y:S02]  /*15040*/  PRMT R13, R4, 0x7604, R5 ;  /* 0x00007604040d7816 */ /* 0x000fe40000000005 */
[----:B------:R-:W-:Y:S02]  /*15050*/  SHF.R.U32.HI R10, RZ, 0x8, R28 ;  /* 0x00000008ff0a7819 */ /* 0x000fe4000001161c */
[----:B------:R-:W-:Y:S02]  /*15060*/  SHF.R.U32.HI R6, RZ, 0x8, R41 ;  /* 0x00000008ff067819 */ /* 0x000fe40000011629 */
[----:B------:R-:W-:Y:S02]  /*15070*/  LOP3.LUT R11, R28, 0xff, RZ, 0xc0, !PT ;  /* 0x000000ff1c0b7812 */ /* 0x000fe400078ec0ff */
[----:B------:R-:W-:Y:S02]  /*15080*/  LOP3.LUT R10, R10, 0xff, RZ, 0xc0, !PT ;  /* 0x000000ff0a0a7812 */ /* 0x000fe400078ec0ff */
[----:B------:R-:W-:-:S02]  /*15090*/  LOP3.LUT R7, R41, 0xff, RZ, 0xc0, !PT ;  /* 0x000000ff29077812 */ /* 0x000fc400078ec0ff */
[----:B------:R-:W-:Y:S02]  /*150a0*/  LOP3.LUT R6, R6, 0xff, RZ, 0xc0, !PT ;  /* 0x000000ff06067812 */ /* 0x000fe400078ec0ff */
[----:B------:R-:W-:Y:S02]  /*150b0*/  PRMT R27, R10, 0x7604, R11 ;  /* 0x000076040a1b7816 */ /* 0x000fe4000000000b */
[----:B------:R-:W-:Y:S02]  /*150c0*/  LOP3.LUT R11, R29, 0xff, RZ, 0xc0, !PT ;  /* 0x000000ff1d0b7812 */ /* 0x000fe400078ec0ff */
[----:B------:R-:W-:Y:S02]  /*150d0*/  SHF.R.U32.HI R10, RZ, 0x8, R31 ;  /* 0x00000008ff0a7819 */ /* 0x000fe4000001161f */
[----:B------:R-:W-:Y:S02]  /*150e0*/  PRMT R15, R6, 0x7604, R7 ;  /* 0x00007604060f7816 */ /* 0x000fe40000000007 */
[----:B------:R-:W-:-:S02]  /*150f0*/  SHF.R.U32.HI R6, RZ, 0x8, R42 ;  /* 0x00000008ff067819 */ /* 0x000fc4000001162a */
[----:B------:R-:W-:Y:S02]  /*15100*/  LOP3.LUT R10, R10, 0xff, RZ, 0xc0, !PT ;  /* 0x000000ff0a0a7812 */ /* 0x000fe400078ec0ff */
[----:B------:R-:W-:Y:S02]  /*15110*/  LOP3.LUT R39, R30, 0xff, RZ, 0xc0, !PT ;  /* 0x000000ff1e277812 */ /* 0x000fe400078ec0ff */
[----:B------:R-:W-:Y:S02]  /*15120*/  LOP3.LUT R51, R31, 0xff, RZ, 0xc0, !PT ;  /* 0x000000ff1f337812 */ /* 0x000fe400078ec0ff */
[----:B------:R-:W-:Y:S02]  /*15130*/  LOP3.LUT R7, R42, 0xff, RZ, 0xc0, !PT ;  /* 0x000000ff2a077812 */ /* 0x000fe400078ec0ff */
[----:B------:R-:W-:Y:S02]  /*15140*/  LOP3.LUT R6, R6, 0xff, RZ, 0xc0, !PT ;  /* 0x000000ff06067812 */ /* 0x000fe400078ec0ff */
[----:B------:R-:W-:-:S02]  /*15150*/  PRMT R51, R10, 0x7604, R51 ;  /* 0x000076040a337816 */ /* 0x000fc40000000033 */
[----:B------:R-:W-:Y:S02]  /*15160*/  PRMT R21, R6, 0x7604, R7 ;  /* 0x0000760406157816 */ /* 0x000fe40000000007 */
[----:B------:R-:W-:Y:S02]  /*15170*/  SHF.R.U32.HI R14, RZ, 0x10, R41 ;  /* 0x00000010ff0e7819 */ /* 0x000fe40000011629 */
[----:B------:R-:W-:Y:S02]  /*15180*/  SHF.R.U32.HI R12, RZ, 0x10, R40 ;  /* 0x00000010ff0c7819 */ /* 0x000fe40000011628 */
[----:B------:R-:W-:Y:S02]  /*15190*/  SHF.R.U32.HI R20, RZ, 0x10, R42 ;  /* 0x00000010ff147819 */ /* 0x000fe4000001162a */
[----:B------:R-:W-:Y:S02]  /*151a0*/  LOP3.LUT R14, R14, 0xff, RZ, 0xc0, !PT ;  /* 0x000000ff0e0e7812 */ /* 0x000fe400078ec0ff */
[----:B------:R-:W-:-:S02]  /*151b0*/  LOP3.LUT R12, R12, 0xff, RZ, 0xc0, !PT ;  /* 0x000000ff0c0c7812 */ /* 0x000fc400078ec0ff */
[----:B------:R-:W-:Y:S02]  /*151c0*/  LOP3.LUT R20, R20, 0xff, RZ, 0xc0, !PT ;  /* 0x000000ff14147812 */ /* 0x000fe400078ec0ff */
[----:B------:R-:W-:Y:S02]  /*151d0*/  SHF.R.U32.HI R24, RZ, 0x10, R43 ;  /* 0x00000010ff187819 */ /* 0x000fe4000001162b */
[----:B------:R-:W-:Y:S02]  /*151e0*/  PRMT R15, R14, 0x7054, R15 ;  /* 0x000070540e0f7816 */ /* 0x000fe4000000000f */
[----:B------:R-:W-:Y:S02]  /*151f0*/  SHF.R.U32.HI R14, RZ, 0x10, R29 ;  /* 0x00000010ff0e7819 */ /* 0x000fe4000001161d */
[----:B------:R-:W-:Y:S02]  /*15200*/  PRMT R13, R12, 0x7054, R13 ;  /* 0x000070540c0d7816 */ /* 0x000fe4000000000d */
[----:B------:R-:W-:-:S02]  /*15210*/  PRMT R21, R20, 0x7054, R21 ;  /* 0x0000705414157816 */ /* 0x000fc40000000015 */
[----:B------:R-:W-:Y:S02]  /*15220*/  SHF.R.U32.HI R12, RZ, 0x10, R28 ;  /* 0x00000010ff0c7819 */ /* 0x000fe4000001161c */
[----:B------:R-:W-:Y:S02]  /*15230*/  LOP3.LUT R24, R24, 0xff, RZ, 0xc0, !PT ;  /* 0x000000ff18187812 */ /* 0x000fe400078ec0ff */
[----:B------:R-:W-:Y:S02]  /*15240*/  SHF.R.U32.HI R20, RZ, 0x10, R30 ;  /* 0x00000010ff147819 */ /* 0x000fe4000001161e */
[----:B------:R-:W-:Y:S02]  /*15250*/  LOP3.LUT R14, R14, 0xff, RZ, 0xc0, !PT ;  /* 0x000000ff0e0e7812 */ /* 0x000fe400078ec0ff */
[----:B------:R-:W-:Y:S02]  /*15260*/  LOP3.LUT R12, R12, 0xff, RZ, 0xc0, !PT ;  /* 0x000000ff0c0c7812 */ /* 0x000fe400078ec0ff */
[----:B------:R-:W-:-:S02]  /*15270*/  LOP3.LUT R20, R20, 0xff, RZ, 0xc0, !PT ;  /* 0x000000ff14147812 */ /* 0x000fc400078ec0ff */
[----:B------:R-:W-:Y:S02]  /*15280*/  PRMT R27, R12, 0x7054, R27 ;  /* 0x000070540c1b7816 */ /* 0x000fe4000000001b */
[----:B------:R-:W-:Y:S02]  /*15290*/  LOP3.LUT R36, R13, 0xff000000, R40, 0xf8, !PT ;  /* 0xff0000000d247812 */ /* 0x000fe400078ef828 */
[----:B------:R-:W-:Y:S02]  /*152a0*/  LOP3.LUT R40, R15, 0xff000000, R41, 0xf8, !PT ;  /* 0xff0000000f287812 */ /* 0x000fe400078ef829 */
[----:B------:R-:W-:Y:S02]  /*152b0*/  LOP3.LUT R38, R27, 0xff000000, R28, 0xf8, !PT ;  /* 0xff0000001b267812 */ /* 0x000fe400078ef81c */
[-C--:B------:R-:W-:Y:S02]  /*152c0*/  F2FP.F16.E4M3.UNPACK_B R28, R40.reuse ;  /* 0x00000028ff1c723e */ /* 0x080fe400020006ff */
[----:B------:R-:W-:-:S02]  /*152d0*/  F2FP.F16.E4M3.UNPACK_B R40, R40.H1 ;  /* 0x00000028ff28723e */ /* 0x000fc400030006ff */
[----:B--2---:R-:W-:Y:S02]  /*152e0*/  LEA.HI R0, R3, R8, RZ, 0x1c ;  /* 0x0000000803007211 */ /* 0x004fe400078fe0ff */
[----:B------:R-:W-:Y:S02]  /*152f0*/  SHF.R.U32.HI R8, RZ, 0x8, R43 ;  /* 0x00000008ff087819 */ /* 0x000fe4000001162b */
[----:B------:R-:W-:Y:S02]  /*15300*/  SHF.R.S32.HI R5, RZ, 0x1f, R0 ;  /* 0x0000001fff057819 */ /* 0x000fe40000011400 */
[----:B------:R-:W-:Y:S02]  /*15310*/  LOP3.LUT R8, R8, 0xff, RZ, 0xc0, !PT ;  /* 0x000000ff08087812 */ /* 0x000fe400078ec0ff */
[----:B------:R-:W-:Y:S01]  /*15320*/  LEA.HI R4, R5, R0, RZ, 0x2 ;  /* 0x0000000005047211 */ /* 0x000fe200078f10ff */
[----:B------:R-:W-:Y:S01]  /*15330*/  IMAD.SHL.U32 R5, R0, 0x10, RZ ;  /* 0x0000001000057824 */ /* 0x000fe200078e00ff */
[----:B------:R-:W-:-:S02]  /*15340*/  PRMT R25, R8, 0x7604, R9 ;  /* 0x0000760408197816 */ /* 0x000fc40000000009 */
[----:B------:R-:W-:Y:S02]  /*15350*/  SHF.L.U32 R4, R4, 0xb, RZ ;  /* 0x0000000b04047819 */ /* 0x000fe400000006ff */
[----:B------:R-:W-:Y:S02]  /*15360*/  LOP3.LUT R0, R224, 0x30, R5, 0xf8, !PT ;  /* 0x00000030e0007812 */ /* 0x000fe400078ef805 */
[----:B------:R-:W-:Y:S02]  /*15370*/  LOP3.LUT R5, R4, 0xffffe000, RZ, 0xc0, !PT ;  /* 0xffffe00004057812 */ /* 0x000fe400078ec0ff */
[----:B------:R-:W-:Y:S02]  /*15380*/  LOP3.LUT R0, R0, R225, RZ, 0x3c, !PT ;  /* 0x000000e100007212 */ /* 0x000fe400078e3cff */
[----:B------:R-:W-:Y:S02]  /*15390*/  SHF.R.U32.HI R8, RZ, 0x8, R30 ;  /* 0x00000008ff087819 */ /* 0x000fe4000001161e */
[----:B------:R-:W-:-:S02]  /*153a0*/  IADD3 R9, R0, R226, R5 ;  /* 0x000000e200097210 */ /* 0x000fc40007ffe005 */
[----:B------:R-:W-:Y:S01]  /*153b0*/  SHF.R.U32.HI R0, RZ, 0x8, R29 ;  /* 0x00000008ff007819 */ /* 0x000fe2000001161d */
[----:B---3--:R-:W1:Y:S01]  /*153c0*/  LDS.128 R4, [R60+0x1e200] ;  /* 0x01e200003c047984 */ /* 0x008e620000000c00 */
[----:B------:R-:W-:Y:S02]  /*153d0*/  LOP3.LUT R8, R8, 0xff, RZ, 0xc0, !PT ;  /* 0x000000ff08087812 */ /* 0x000fe400078ec0ff */
[----:B------:R-:W-:Y:S02]  /*153e0*/  LOP3.LUT R0, R0, 0xff, RZ, 0xc0, !PT ;  /* 0x000000ff00007812 */ /* 0x000fe400078ec0ff */
[----:B------:R-:W-:Y:S02]  /*153f0*/  PRMT R49, R8, 0x7604, R39 ;  /* 0x0000760408317816 */ /* 0x000fe40000000027 */
[----:B------:R-:W-:Y:S01]  /*15400*/  PRMT R37, R0, 0x7604, R11 ;  /* 0x0000760400257816 */ /* 0x000fe2000000000b */
[----:B------:R-:W-:Y:S01]  /*15410*/  IMAD.IADD R0, R18, 0x1, R9 ;  /* 0x0000000112007824 */ /* 0x000fe200078e0209 */
[----:B------:R-:W-:-:S02]  /*15420*/  PRMT R25, R24, 0x7054, R25 ;  /* 0x0000705418197816 */ /* 0x000fc40000000019 */
[----:B------:R-:W-:Y:S02]  /*15430*/  SHF.R.U32.HI R24, RZ, 0x10, R31 ;  /* 0x00000010ff187819 */ /* 0x000fe4000001161f */
[----:B------:R-:W2:Y:S01]  /*15440*/  LDS.128 R8, [R0+0x1e200] ;  /* 0x01e2000000087984 */ /* 0x000ea20000000c00 */
[----:B------:R-:W-:Y:S02]  /*15450*/  PRMT R39, R14, 0x7054, R37 ;  /* 0x000070540e277816 */ /* 0x000fe40000000025 */
[----:B------:R-:W-:Y:S02]  /*15460*/  PRMT R49, R20, 0x7054, R49 ;  /* 0x0000705414317816 */ /* 0x000fe40000000031 */
[----:B------:R-:W-:Y:S02]  /*15470*/  LOP3.LUT R24, R24, 0xff, RZ, 0xc0, !PT ;  /* 0x000000ff18187812 */ /* 0x000fe400078ec0ff */
[----:B------:R-:W-:Y:S01]  /*15480*/  LOP3.LUT R39, R39, 0xff000000, R29, 0xf8, !PT ;  /* 0xff00000027277812 */ /* 0x000fe200078ef81d */
[--C-:B------:R-:W-:Y:S01]  /*15490*/  HADD2.F32 R29, -RZ, R28.reuse.H0_H0 ;  /* 0x2000001cff1d7230 */ /* 0x100fe20000004100 */
[----:B------:R-:W-:Y:S01]  /*154a0*/  LOP3.LUT R37, R21, 0xff000000, R42, 0xf8, !PT ;  /* 0xff00000015257812 */ /* 0x000fe200078ef82a */
[----:B------:R-:W-:Y:S01]  /*154b0*/  HADD2.F32 R28, -RZ, R28.H1_H1 ;  /* 0x3000001cff1c7230 */ /* 0x000fe20000004100 */
[----:B------:R-:W-:-:S02]  /*154c0*/  LOP3.LUT R49, R49, 0xff000000, R30, 0xf8, !PT ;  /* 0xff00000031317812 */ /* 0x000fc400078ef81e */
[----:B------:R-:W-:Y:S02]  /*154d0*/  PRMT R51, R24, 0x7054, R51 ;  /* 0x0000705418337816 */ /* 0x000fe40000000033 */
[-C--:B------:R-:W-:Y:S02]  /*154e0*/  F2FP.F16.E4M3.UNPACK_B R30, R39.reuse ;  /* 0x00000027ff1e723e */ /* 0x080fe400020006ff */
[----:B------:R-:W-:Y:S02]  /*154f0*/  LOP3.LUT R42, R25, 0xff000000, R43, 0xf8, !PT ;  /* 0xff000000192a7812 */ /* 0x000fe400078ef82b */
[----:B------:R-:W-:Y:S01]  /*15500*/  LOP3.LUT R51, R51, 0xff000000, R31, 0xf8, !PT ;  /* 0xff00000033337812 */ /* 0x000fe200078ef81f */
[--C-:B------:R-:W-:Y:S01]  /*15510*/  HADD2.F32 R31, -RZ, R30.reuse.H0_H0 ;  /* 0x2000001eff1f7230 */ /* 0x100fe20000004100 */
[----:B------:R-:W-:Y:S01]  /*15520*/  F2FP.F16.E4M3.UNPACK_B R39, R39.H1 ;  /* 0x00000027ff27723e */ /* 0x000fe200030006ff */
[----:B------:R-:W-:Y:S01]  /*15530*/  HADD2.F32 R30, -RZ, R30.H1_H1 ;  /* 0x3000001eff1e7230 */ /* 0x000fe20000004100 */
[----:B-1----:R-:W-:-:S02]  /*15540*/  F2FP.F16.E4M3.UNPACK_B R12, R5 ;  /* 0x00000005ff0c723e */ /* 0x002fc400020006ff */
[-C--:B------:R-:W-:Y:S02]  /*15550*/  F2FP.F16.E4M3.UNPACK_B R15, R7.reuse ;  /* 0x00000007ff0f723e */ /* 0x080fe400020006ff */
[----:B------:R-:W-:Y:S02]  /*15560*/  F2FP.F16.E4M3.UNPACK_B R20, R7.H1 ;  /* 0x00000007ff14723e */ /* 0x000fe400030006ff */
[-C--:B------:R-:W-:Y:S02]  /*15570*/  F2FP.F16.E4M3.UNPACK_B R7, R6.reuse ;  /* 0x00000006ff07723e */ /* 0x080fe400020006ff */
[----:B------:R-:W-:Y:S01]  /*15580*/  F2FP.F16.E4M3.UNPACK_B R14, R6.H1 ;  /* 0x00000006ff0e723e */ /* 0x000fe200030006ff */
[--C-:B------:R-:W-:Y:S01]  /*15590*/  HADD2.F32 R6, -RZ, R12.reuse.H0_H0 ;  /* 0x2000000cff067230 */ /* 0x100fe20000004100 */
[----:B------:R-:W-:Y:S01]  /*155a0*/  F2FP.F16.E4M3.UNPACK_B R13, R5.H1 ;  /* 0x00000005ff0d723e */ /* 0x000fe200030006ff */
[----:B------:R-:W-:Y:S01]  /*155b0*/  HADD2.F32 R12, -RZ, R12.H1_H1 ;  /* 0x3000000cff0c7230 */ /* 0x000fe20000004100 */
[----:B------:R-:W-:-:S02]  /*155c0*/  F2FP.F16.E4M3.UNPACK_B R5, R4 ;  /* 0x00000004ff05723e */ /* 0x000fc400020006ff */
[-C--:B--2---:R-:W-:Y:S02]  /*155d0*/  F2FP.F16.E4M3.UNPACK_B R21, R9.reuse ;  /* 0x00000009ff15723e */ /* 0x084fe400020006ff */
[----:B------:R-:W-:Y:S02]  /*155e0*/  F2FP.F16.E4M3.UNPACK_B R24, R9.H1 ;  /* 0x00000009ff18723e */ /* 0x000fe400030006ff */
[-C--:B------:R-:W-:Y:S01]  /*155f0*/  F2FP.F16.E4M3.UNPACK_B R26, R11.reuse ;  /* 0x0000000bff1a723e */ /* 0x080fe200020006ff */
[--C-:B------:R-:W-:Y:S01]  /*15600*/  HADD2.F32 R25, -RZ, R21.reuse.H0_H0 ;  /* 0x20000015ff197230 */ /* 0x100fe20000004100 */
[----:B------:R-:W-:Y:S01]  /*15610*/  F2FP.F16.E4M3.UNPACK_B R27, R11.H1 ;  /* 0x0000000bff1b723e */ /* 0x000fe200030006ff */
[----:B------:R-:W-:Y:S01]  /*15620*/  HADD2.F32 R21, -RZ, R21.H1_H1 ;  /* 0x30000015ff157230 */ /* 0x000fe20000004100 */
[-C--:B------:R-:W-:Y:S02]  /*15630*/  F2FP.F16.E4M3.UNPACK_B R11, R10.reuse ;  /* 0x0000000aff0b723e */ /* 0x080fe400020006ff */
[C---:B------:R-:W-:Y:S01]  /*15640*/  FMUL.FTZ R48, R25.reuse, R29 ;  /* 0x0000001d19307220 */ /* 0x040fe20000410000 */
[----:B------:R-:W-:Y:S01]  /*15650*/  FMUL.FTZ R41, R25, R31 ;  /* 0x0000001f19297220 */ /* 0x000fe20000410000 */
[----:B------:R-:W-:Y:S01]  /*15660*/  F2FP.F16.E4M3.UNPACK_B R25, R10.H1 ;  /* 0x0000000aff19723e */ /* 0x000fe200030006ff */
[----:B------:R-:W-:-:S02]  /*15670*/  HADD2.F32 R10, -RZ, R24.H0_H0 ;  /* 0x20000018ff0a7230 */ /* 0x000fc40000004100 */
[C---:B------:R-:W-:Y:S01]  /*15680*/  FFMA.FTZ R48, R6.reuse, R31, R48 ;  /* 0x0000001f06307223 */ /* 0x040fe20000010030 */
[----:B------:R-:W-:Y:S01]  /*15690*/  FFMA.FTZ R41, R6, R29, -R41 ;  /* 0x0000001d06297223 */ /* 0x000fe20000010829 */
[----:B------:R-:W-:Y:S02]  /*156a0*/  HADD2.F32 R31, -RZ, R39.H0_H0 ;  /* 0x20000027ff1f7230 */ /* 0x000fe40000004100 */
[C---:B------:R-:W-:Y:S01]  /*156b0*/  FMUL.FTZ R43, R21.reuse, R30 ;  /* 0x0000001e152b7220 */ /* 0x040fe20000410000 */
[----:B------:R-:W-:Y:S02]  /*156c0*/  HADD2.F32 R29, -RZ, R40.H0_H0 ;  /* 0x20000028ff1d7230 */ /* 0x000fe40000004100 */
[-C--:B------:R-:W-:Y:S01]  /*156d0*/  FMUL.FTZ R21, R21, R28.reuse ;  /* 0x0000001c15157220 */ /* 0x080fe20000410000 */
[----:B------:R-:W-:Y:S02]  /*156e0*/  HADD2.F32 R6, -RZ, R13.H0_H0 ;  /* 0x2000000dff067230 */ /* 0x000fe40000004100 */
[----:B------:R-:W-:Y:S01]  /*156f0*/  FMUL.FTZ R53, R10, R31 ;  /* 0x0000001f0a357220 */ /* 0x000fe20000410000 */
[----:B------:R-:W-:Y:S01]  /*15700*/  FFMA.FTZ R52, R12, R28, -R43 ;  /* 0x0000001c0c347223 */ /* 0x000fe2000001082b */
[----:B------:R-:W-:Y:S01]  /*15710*/  FMUL.FTZ R10, R10, R29 ;  /* 0x0000001d0a0a7220 */ /* 0x000fe20000410000 */
[----:B------:R-:W-:Y:S01]  /*15720*/  FFMA.FTZ R43, R12, R30, R21 ;  /* 0x0000001e0c2b7223 */ /* 0x000fe20000010015 */
[----:B------:R-:W-:Y:S01]  /*15730*/  F2FP.F16.E4M3.UNPACK_B R28, R51 ;  /* 0x00000033ff1c723e */ /* 0x000fe200020006ff */
[C---:B------:R-:W-:Y:S01]  /*15740*/  FFMA.FTZ R53, R6.reuse, R29, -R53 ;  /* 0x0000001d06357223 */ /* 0x040fe20000010835 */
[-C--:B------:R-:W-:Y:S01]  /*15750*/  F2FP.F16.E4M3.UNPACK_B R12, R42.reuse ;  /* 0x0000002aff0c723e */ /* 0x080fe200020006ff */
[----:B------:R-:W-:Y:S01]  /*15760*/  FFMA.FTZ R30, R6, R31, R10 ;  /* 0x0000001f061e7223 */ /* 0x000fe2000001000a */
[----:B------:R-:W-:Y:S01]  /*15770*/  HADD2.F32 R39, -RZ, R39.H1_H1 ;  /* 0x30000027ff277230 */ /* 0x000fe20000004100 */
[----:B------:R-:W-:Y:S01]  /*15780*/  F2FP.F16.E4M3.UNPACK_B R51, R51.H1 ;  /* 0x00000033ff33723e */ /* 0x000fe200030006ff */
[----:B------:R-:W-:Y:S01]  /*15790*/  HADD2.F32 R24, -RZ, R24.H1_H1 ;  /* 0x30000018ff187230 */ /* 0x000fe20000004100 */
[----:B------:R-:W-:Y:S01]  /*157a0*/  F2FP.F16.E4M3.UNPACK_B R42, R42.H1 ;  /* 0x0000002aff2a723e */ /* 0x000fe200030006ff */
[----:B------:R-:W-:Y:S01]  /*157b0*/  HADD2.F32 R29, -RZ, R28.H0_H0 ;  /* 0x2000001cff1d7230 */ /* 0x000fe20000004100 */
[----:B------:R-:W-:Y:S01]  /*157c0*/  F2FP.F16.E4M3.UNPACK_B R9, R8 ;  /* 0x00000008ff09723e */ /* 0x000fe200020006ff */
[----:B------:R-:W-:-:S02]  /*157d0*/  HADD2.F32 R10, -RZ, R26.H0_H0 ;  /* 0x2000001aff0a7230 */ /* 0x000fc40000004100 */
[----:B------:R-:W-:Y:S01]  /*157e0*/  FMUL.FTZ R54, R24, R39 ;  /* 0x0000002718367220 */ /* 0x000fe20000410000 */
[----:B------:R-:W-:Y:S01]  /*157f0*/  HADD2.F32 R21, -RZ, R12.H0_H0 ;  /* 0x2000000cff157230 */ /* 0x000fe20000004100 */
[----:B------:R-:W-:Y:S01]  /*15800*/  F2FP.F16.E4M3.UNPACK_B R8, R8.H1 ;  /* 0x00000008ff08723e */ /* 0x000fe200030006ff */
[----:B------:R-:W-:Y:S02]  /*15810*/  HADD2.F32 R40, -RZ, R40.H1_H1 ;  /* 0x30000028ff287230 */ /* 0x000fe40000004100 */
[C---:B------:R-:W-:Y:S01]  /*15820*/  FMUL.FTZ R31, R10.reuse, R29 ;  /* 0x0000001d0a1f7220 */ /* 0x040fe20000410000 */
[----:B------:R-:W-:Y:S02]  /*15830*/  HADD2.F32 R13, -RZ, R13.H1_H1 ;  /* 0x3000000dff0d7230 */ /* 0x000fe40000004100 */
[----:B------:R-:W-:Y:S01]  /*15840*/  FMUL.FTZ R10, R10, R21 ;  /* 0x000000150a0a7220 */ /* 0x000fe20000410000 */
[----:B------:R-:W-:Y:S02]  /*15850*/  HADD2.F32 R6, -RZ, R15.H0_H0 ;  /* 0x2000000fff067230 */ /* 0x000fe40000004100 */
[----:B------:R-:W-:Y:S01]  /*15860*/  FMUL.FTZ R24, R24, R40 ;  /* 0x0000002818187220 */ /* 0x000fe20000410000 */
[----:B------:R-:W-:-:S02]  /*15870*/  HADD2.F32 R12, -RZ, R12.H1_H1 ;  /* 0x3000000cff0c7230 */ /* 0x000fc40000004100 */
[C---:B------:R-:W-:Y:S01]  /*15880*/  FFMA.FTZ R54, R13.reuse, R40, -R54 ;  /* 0x000000280d367223 */ /* 0x040fe20000010836 */
[----:B------:R-:W-:Y:S02]  /*15890*/  HADD2.F32 R28, -RZ, R28.H1_H1 ;  /* 0x3000001cff1c7230 */ /* 0x000fe40000004100 */
[C---:B------:R-:W-:Y:S01]  /*158a0*/  FFMA.FTZ R40, R6.reuse, R21, -R31 ;  /* 0x0000001506287223 */ /* 0x040fe2000001081f */
[----:B------:R-:W-:Y:S02]  /*158b0*/  HADD2.F32 R26, -RZ, R26.H1_H1 ;  /* 0x3000001aff1a7230 */ /* 0x000fe40000004100 */
[----:B------:R-:W-:Y:S01]  /*158c0*/  FFMA.FTZ R55, R6, R29, R10 ;  /* 0x0000001d06377223 */ /* 0x000fe2000001000a */
[----:B------:R-:W-:Y:S01]  /*158d0*/  FFMA.FTZ R39, R13, R39, R24 ;  /* 0x000000270d277223 */ /* 0x000fe20000010018 */
[----:B------:R-:W-:Y:S01]  /*158e0*/  HADD2.F32 R15, -RZ, R15.H1_H1 ;  /* 0x3000000fff0f7230 */ /* 0x000fe20000004100 */
[----:B------:R-:W-:Y:S01]  /*158f0*/  F2FP.F16.E4M3.UNPACK_B R4, R4.H1 ;  /* 0x00000004ff04723e */ /* 0x000fe200030006ff */
[----:B------:R-:W-:-:S02]  /*15900*/  HADD2.F32 R21, -RZ, R51.H0_H0 ;  /* 0x20000033ff157230 */ /* 0x000fc40000004100 */
[C---:B------:R-:W-:Y:S01]  /*15910*/  FMUL.FTZ R24, R26.reuse, R28 ;  /* 0x0000001c1a187220 */ /* 0x040fe20000410000 */
[----:B------:R-:W-:Y:S02]  /*15920*/  HADD2.F32 R10, -RZ, R27.H0_H0 ;  /* 0x2000001bff0a7230 */ /* 0x000fe40000004100 */
[-C--:B------:R-:W-:Y:S01]  /*15930*/  FMUL.FTZ R29, R26, R12.reuse ;  /* 0x0000000c1a1d7220 */ /* 0x080fe20000410000 */
[----:B------:R-:W-:Y:S02]  /*15940*/  HADD2.F32 R13, -RZ, R42.H0_H0 ;  /* 0x2000002aff0d7230 */ /* 0x000fe40000004100 */
[C---:B0-----:R-:W-:Y:S01]  /*15950*/  FFMA.FTZ R57, R15.reuse, R12, -R24 ;  /* 0x0000000c0f397223 */ /* 0x041fe20000010818 */
[----:B------:R-:W-:Y:S02]  /*15960*/  HADD2.F32 R6, -RZ, R20.H0_H0 ;  /* 0x20000014ff067230 */ /* 0x000fe40000004100 */
[C---:B------:R-:W-:Y:S01]  /*15970*/  FMUL.FTZ R31, R10.reuse, R21 ;  /* 0x000000150a1f7220 */ /* 0x040fe20000410000 */
[----:B------:R-:W-:Y:S01]  /*15980*/  FFMA.FTZ R56, R15, R28, R29 ;  /* 0x0000001c0f387223 */ /* 0x000fe2000001001d */
[----:B------:R-:W-:Y:S01]  /*15990*/  FMUL.FTZ R10, R10, R13 ;  /* 0x0000000d0a0a7220 */ /* 0x000fe20000410000 */
[----:B------:R-:W-:Y:S01]  /*159a0*/  F2FP.F16.E4M3.UNPACK_B R15, R38.H1 ;  /* 0x00000026ff0f723e */ /* 0x000fe200030006ff */
[----:B------:R-:W-:Y:S01]  /*159b0*/  HADD2.F32 R42, -RZ, R42.H1_H1 ;  /* 0x3000002aff2a7230 */ /* 0x000fe20000004100 */
[----:B------:R-:W-:Y:S01]  /*159c0*/  F2FP.F16.E4M3.UNPACK_B R12, R36.H1 ;  /* 0x00000024ff0c723e */ /* 0x000fe200030006ff */
[----:B------:R-:W-:Y:S01]  /*159d0*/  FFMA.FTZ R59, R6, R21, R10 ;  /* 0x00000015063b7223 */ /* 0x000fe2000001000a */
[----:B------:R-:W-:-:S02]  /*159e0*/  HADD2.F32 R51, -RZ, R51.H1_H1 ;  /* 0x30000033ff337230 */ /* 0x000fc40000004100 */
[----:B------:R-:W-:Y:S01]  /*159f0*/  FFMA.FTZ R58, R6, R13, -R31 ;  /* 0x0000000d063a7223 */ /* 0x000fe2000001081f */
[----:B------:R-:W-:Y:S01]  /*15a00*/  HADD2.F32 R27, -RZ, R27.H1_H1 ;  /* 0x3000001bff1b7230 */ /* 0x000fe20000004100 */
[----:B------:R-:W-:Y:S01]  /*15a10*/  F2FP.F16.E4M3.UNPACK_B R38, R38 ;  /* 0x00000026ff26723e */ /* 0x000fe200020006ff */
[----:B------:R-:W-:Y:S01]  /*15a20*/  HADD2.F32 R21, -RZ, R15.H0_H0 ;  /* 0x2000000fff157230 */ /* 0x000fe20000004100 */
[----:B------:R-:W-:Y:S01]  /*15a30*/  F2FP.F16.E4M3.UNPACK_B R36, R36 ;  /* 0x00000024ff24723e */ /* 0x000fe200020006ff */
[----:B------:R-:W-:Y:S02]  /*15a40*/  HADD2.F32 R10, -RZ, R8.H0_H0 ;  /* 0x20000008ff0a7230 */ /* 0x000fe40000004100 */
[C---:B------:R-:W-:Y:S01]  /*15a50*/  FMUL.FTZ R29, R27.reuse, R51 ;  /* 0x000000331b1d7220 */ /* 0x040fe20000410000 */
[----:B------:R-:W-:Y:S02]  /*15a60*/  HADD2.F32 R13, -RZ, R12.H0_H0 ;  /* 0x2000000cff0d7230 */ /* 0x000fe40000004100 */
[----:B------:R-:W-:Y:S01]  /*15a70*/  FMUL.FTZ R24, R27, R42 ;  /* 0x0000002a1b187220 */ /* 0x000fe20000410000 */
[----:B------:R-:W-:-:S02]  /*15a80*/  HADD2.F32 R20, -RZ, R20.H1_H1 ;  /* 0x30000014ff147230 */ /* 0x000fc40000004100 */
[C---:B------:R-:W-:Y:S01]  /*15a90*/  FMUL.FTZ R27, R10.reuse, R21 ;  /* 0x000000150a1b7220 */ /* 0x040fe20000410000 */
[----:B------:R-:W-:Y:S02]  /*15aa0*/  HADD2.F32 R6, -RZ, R4.H0_H0 ;  /* 0x20000004ff067230 */ /* 0x000fe40000004100 */
[----:B------:R-:W-:Y:S01]  /*15ab0*/  FMUL.FTZ R10, R10, R13 ;  /* 0x0000000d0a0a7220 */ /* 0x000fe20000410000 */
[----:B------:R-:W-:Y:S02]  /*15ac0*/  HADD2.F32 R8, -RZ, R8.H1_H1 ;  /* 0x30000008ff087230 */ /* 0x000fe40000004100 */
[C---:B------:R-:W-:Y:S01]  /*15ad0*/  FFMA.FTZ R61, R20.reuse, R42, -R29 ;  /* 0x0000002a143d7223 */ /* 0x040fe2000001081d */
[----:B------:R-:W-:Y:S01]  /*15ae0*/  FFMA.FTZ R42, R20, R51, R24 ;  /* 0x00000033142a7223 */ /* 0x000fe20000010018 */
[C---:B------:R-:W-:Y:S01]  /*15af0*/  FFMA.FTZ R24, R6.reuse, R21, R10 ;  /* 0x0000001506187223 */ /* 0x040fe2000001000a */
[----:B------:R-:W-:Y:S02]  /*15b00*/  HADD2.F32 R21, -RZ, R15.H1_H1 ;  /* 0x3000000fff157230 */ /* 0x000fe40000004100 */
[----:B------:R-:W-:Y:S01]  /*15b10*/  FFMA.FTZ R20, R6, R13, -R27 ;  /* 0x0000000d06147223 */ /* 0x000fe2000001081b */
[----:B------:R-:W-:Y:S01]  /*15b20*/  HADD2.F32 R13, -RZ, R12.H1_H1 ;  /* 0x3000000cff0d7230 */ /* 0x000fe20000004100 */
[----:B------:R-:W-:Y:S01]  /*15b30*/  F2FP.F16.E4M3.UNPACK_B R10, R49.H1 ;  /* 0x00000031ff0a723e */ /* 0x000fe200030006ff */
[----:B------:R-:W-:-:S02]  /*15b40*/  HADD2.F32 R4, -RZ, R4.H1_H1 ;  /* 0x30000004ff047230 */ /* 0x000fc40000004100 */
[C---:B------:R-:W-:Y:S01]  /*15b50*/  FMUL.FTZ R27, R8.reuse, R21 ;  /* 0x00000015081b7220 */ /* 0x040fe20000410000 */
[----:B------:R-:W-:Y:S02]  /*15b60*/  HADD2.F32 R15, -RZ, R38.H0_H0 ;  /* 0x20000026ff0f7230 */ /* 0x000fe40000004100 */
[-C--:B------:R-:W-:Y:S01]  /*15b70*/  FMUL.FTZ R8, R8, R13.reuse ;  /* 0x0000000d08087220 */ /* 0x080fe20000410000 */
[----:B------:R-:W-:Y:S02]  /*15b80*/  HADD2.F32 R6, -RZ, R9.H0_H0 ;  /* 0x20000009ff067230 */ /* 0x000fe40000004100 */
[C---:B------:R-:W-:Y:S01]  /*15b90*/  FFMA.FTZ R29, R4.reuse, R13, -R27 ;  /* 0x0000000d041d7223 */ /* 0x040fe2000001081b */
[----:B------:R-:W-:Y:S02]  /*15ba0*/  HADD2.F32 R13, -RZ, R36.H0_H0 ;  /* 0x20000024ff0d7230 */ /* 0x000fe40000004100 */
[----:B------:R-:W-:Y:S01]  /*15bb0*/  FFMA.FTZ R31, R4, R21, R8 ;  /* 0x00000015041f7223 */ /* 0x000fe20000010008 */
[----:B------:R-:W-:-:S02]  /*15bc0*/  HADD2.F32 R38, -RZ, R38.H1_H1 ;  /* 0x30000026ff267230 */ /* 0x000fc40000004100 */
[C---:B------:R-:W-:Y:S01]  /*15bd0*/  FMUL.FTZ R21, R6.reuse, R15 ;  /* 0x0000000f06157220 */ /* 0x040fe20000410000 */
[----:B------:R-:W-:Y:S02]  /*15be0*/  HADD2.F32 R9, -RZ, R9.H1_H1 ;  /* 0x30000009ff097230 */ /* 0x000fe40000004100 */
[----:B------:R-:W-:Y:S01]  /*15bf0*/  FMUL.FTZ R27, R6, R13 ;  /* 0x0000000d061b7220 */ /* 0x000fe20000410000 */
[--C-:B------:R-:W-:Y:S01]  /*15c00*/  HADD2.F32 R4, -RZ, R5.reuse.H0_H0 ;  /* 0x20000005ff047230 */ /* 0x100fe20000004100 */
[----:B------:R-:W-:Y:S01]  /*15c10*/  F2FP.F16.E4M3.UNPACK_B R49, R49 ;  /* 0x00000031ff31723e */ /* 0x000fe200020006ff */
[----:B------:R-:W-:Y:S02]  /*15c20*/  HADD2.F32 R36, -RZ, R36.H1_H1 ;  /* 0x30000024ff247230 */ /* 0x000fe40000004100 */
[C---:B------:R-:W-:Y:S01]  /*15c30*/  FMUL.FTZ R6, R9.reuse, R38 ;  /* 0x0000002609067220 */ /* 0x040fe20000410000 */
[----:B------:R-:W-:Y:S02]  /*15c40*/  HADD2.F32 R5, -RZ, R5.H1_H1 ;  /* 0x30000005ff057230 */ /* 0x000fe40000004100 */
[C---:B------:R-:W-:Y:S01]  /*15c50*/  FFMA.FTZ R21, R4.reuse, R13, -R21 ;  /* 0x0000000d04157223 */ /* 0x040fe20000010815 */
[----:B------:R-:W-:Y:S01]  /*15c60*/  FFMA.FTZ R27, R4, R15, R27 ;  /* 0x0000000f041b7223 */ /* 0x000fe2000001001b */
[-C--:B------:R-:W-:Y:S01]  /*15c70*/  F2FP.F16.E4M3.UNPACK_B R4, R37.reuse.H1 ;  /* 0x00000025ff04723e */ /* 0x080fe200030006ff */
[-C--:B------:R-:W-:Y:S01]  /*15c80*/  FMUL.FTZ R13, R9, R36.reuse ;  /* 0x00000024090d7220 */ /* 0x080fe20000410000 */
[----:B------:R-:W-:Y:S01]  /*15c90*/  FFMA.FTZ R36, R5, R36, -R6 ;  /* 0x0000002405247223 */ /* 0x000fe20000010806 */
[----:B------:R-:W-:Y:S01]  /*15ca0*/  HADD2.F32 R9, -RZ, R10.H0_H0 ;  /* 0x2000000aff097230 */ /* 0x000fe20000004100 */
[----:B------:R-:W-:Y:S01]  /*15cb0*/  F2FP.F16.E4M3.UNPACK_B R37, R37 ;  /* 0x00000025ff25723e */ /* 0x000fe200020006ff */
[----:B------:R-:W-:-:S02]  /*15cc0*/  HADD2.F32 R6, -RZ, R25.H0_H0 ;  /* 0x20000019ff067230 */ /* 0x000fc40000004100 */
[----:B------:R-:W-:Y:S01]  /*15cd0*/  FFMA.FTZ R38, R5, R38, R13 ;  /* 0x0000002605267223 */ /* 0x000fe2000001000d */
[--C-:B------:R-:W-:Y:S02]  /*15ce0*/  HADD2.F32 R5, -RZ, R4.reuse.H0_H0 ;  /* 0x20000004ff057230 */ /* 0x100fe40000004100 */
[----:B------:R-:W-:Y:S02]  /*15cf0*/  HADD2.F32 R8, -RZ, R4.H1_H1 ;  /* 0x30000004ff087230 */ /* 0x000fe40000004100 */
[C---:B------:R-:W-:Y:S01]  /*15d00*/  FMUL.FTZ R13, R6.reuse, R9 ;  /* 0x00000009060d7220 */ /* 0x040fe20000410000 */
[----:B------:R-:W-:Y:S02]  /*15d10*/  HADD2.F32 R4, -RZ, R14.H0_H0 ;  /* 0x2000000eff047230 */ /* 0x000fe40000004100 */
[----:B------:R-:W-:Y:S01]  /*15d20*/  FMUL.FTZ R15, R6, R5 ;  /* 0x00000005060f7220 */ /* 0x000fe20000410000 */
[----:B------:R-:W-:Y:S02]  /*15d30*/  HADD2.F32 R10, -RZ, R10.H1_H1 ;  /* 0x3000000aff0a7230 */ /* 0x000fe40000004100 */
[----:B------:R-:W-:-:S02]  /*15d40*/  HADD2.F32 R25, -RZ, R25.H1_H1 ;  /* 0x30000019ff197230 */ /* 0x000fc40000004100 */
[C---:B------:R-:W-:Y:S01]  /*15d50*/  FFMA.FTZ R26, R4.reuse, R5, -R13 ;  /* 0x00000005041a7223 */ /* 0x040fe2000001080d */
[----:B------:R-:W-:Y:S02]  /*15d60*/  HADD2.F32 R14, -RZ, R14.H1_H1 ;  /* 0x3000000eff0e7230 */ /* 0x000fe40000004100 */
[----:B------:R-:W-:Y:S02]  /*15d70*/  HADD2.F32 R6, -RZ, R37.H0_H0 ;  /* 0x20000025ff067230 */ /* 0x000fe40000004100 */
[C---:B------:R-:W-:Y:S01]  /*15d80*/  FMUL.FTZ R5, R25.reuse, R10 ;  /* 0x0000000a19057220 */ /* 0x040fe20000410000 */
[-C--:B------:R-:W-:Y:S01]  /*15d90*/  FMUL.FTZ R13, R25, R8.reuse ;  /* 0x00000008190d7220 */ /* 0x080fe20000410000 */
[----:B------:R-:W-:Y:S01]  /*15da0*/  FFMA.FTZ R25, R4, R9, R15 ;  /* 0x0000000904197223 */ /* 0x000fe2000001000f */
[----:B------:R-:W-:Y:S02]  /*15db0*/  HADD2.F32 R9, -RZ, R49.H0_H0 ;  /* 0x20000031ff097230 */ /* 0x000fe40000004100 */
[C---:B------:R-:W-:Y:S01]  /*15dc0*/  FFMA.FTZ R51, R14.reuse, R8, -R5 ;  /* 0x000000080e337223 */ /* 0x040fe20000010805 */
[----:B------:R-:W-:Y:S01]  /*15dd0*/  FFMA.FTZ R28, R14, R10, R13 ;  /* 0x0000000a0e1c7223 */ /* 0x000fe2000001000d */
[----:B------:R-:W-:-:S02]  /*15de0*/  HADD2.F32 R5, -RZ, R11.H0_H0 ;  /* 0x2000000bff057230 */ /* 0x000fc40000004100 */
[----:B------:R-:W-:Y:S01]  /*15df0*/  HADD2.F32 R10, -RZ, R49.H1_H1 ;  /* 0x30000031ff0a7230 */ /* 0x000fe20000004100 */
[----:B------:R-:W-:Y:S01]  /*15e00*/  F2FP.SATFINITE.E4M3.F32.PACK_AB_MERGE_C R26, R51, R26, RZ ;  /* 0x0000001a331a723e */ /* 0x000fe200048070ff */
[----:B------:R-:W-:Y:S02]  /*15e10*/  HADD2.F32 R11, -RZ, R11.H1_H1 ;  /* 0x3000000bff0b7230 */ /* 0x000fe40000004100 */
[C---:B------:R-:W-:Y:S01]  /*15e20*/  FMUL.FTZ R13, R5.reuse, R9 ;  /* 0x00000009050d7220 */ /* 0x040fe20000410000 */
[----:B------:R-:W-:Y:S02]  /*15e30*/  HADD2.F32 R8, -RZ, R37.H1_H1 ;  /* 0x30000025ff087230 */ /* 0x000fe40000004100 */
[----:B------:R-:W-:Y:S01]  /*15e40*/  FMUL.FTZ R12, R5, R6 ;  /* 0x00000006050c7220 */ /* 0x000fe20000410000 */
[--C-:B------:R-:W-:Y:S02]  /*15e50*/  HADD2.F32 R4, -RZ, R7.reuse.H0_H0 ;  /* 0x20000007ff047230 */ /* 0x100fe40000004100 */
[----:B------:R-:W-:Y:S01]  /*15e60*/  FMUL.FTZ R14, R11, R10 ;  /* 0x0000000a0b0e7220 */ /* 0x000fe20000410000 */
[----:B------:R-:W-:-:S02]  /*15e70*/  HADD2.F32 R7, -RZ, R7.H1_H1 ;  /* 0x30000007ff077230 */ /* 0x000fc40000004100 */
[----:B------:R-:W-:Y:S01]  /*15e80*/  FMUL.FTZ R11, R11, R8 ;  /* 0x000000080b0b7220 */ /* 0x000fe20000410000 */
[----:B------:R-:W-:Y:S01]  /*15e90*/  F2FP.SATFINITE.E4M3.F32.PACK_AB_MERGE_C R5, R54, R53, RZ ;  /* 0x000000353605723e */ /* 0x000fe200048070ff */
        /* <DEDUP_REMOVED lines=10> */
[----:B------:R-:W-:Y:S02]  /*15f40*/  F2FP.SATFINITE.E4M3.F32.PACK_AB_MERGE_C R5, R52, R41, R5 ;  /* 0x000000293405723e */ /* 0x000fe40004807005 */
[----:B------:R-:W-:Y:S02]  /*15f50*/  F2FP.SATFINITE.E4M3.F32.PACK_AB_MERGE_C R7, R57, R40, R7 ;  /* 0x000000283907723e */ /* 0x000fe40004807007 */
[----:B------:R-:W-:-:S02]  /*15f60*/  F2FP.SATFINITE.E4M3.F32.PACK_AB_MERGE_C R4, R36, R21, R4 ;  /* 0x000000152404723e */ /* 0x000fc40004807004 */
[----:B------:R-:W-:Y:S02]  /*15f70*/  F2FP.SATFINITE.E4M3.F32.PACK_AB_MERGE_C R6, R13, R6, R26 ;  /* 0x000000060d06723e */ /* 0x000fe4000480701a */
[----:B------:R-:W-:Y:S02]  /*15f80*/  F2FP.SATFINITE.E4M3.F32.PACK_AB_MERGE_C R9, R43, R48, R9 ;  /* 0x000000302b09723e */ /* 0x000fe40004807009 */
[----:B------:R-:W-:Y:S01]  /*15f90*/  F2FP.SATFINITE.E4M3.F32.PACK_AB_MERGE_C R11, R56, R55, R11 ;  /* 0x00000037380b723e */ /* 0x000fe2000480700b */
[----:B------:R2:W-:Y:S01]  /*15fa0*/  STS.128 [R60+0x1e200], R4 ;  /* 0x01e200043c007388 */ /* 0x0005e20000000c00 */
[----:B------:R-:W-:Y:S02]  /*15fb0*/  F2FP.SATFINITE.E4M3.F32.PACK_AB_MERGE_C R8, R38, R27, R8 ;  /* 0x0000001b2608723e */ /* 0x000fe40004807008 */
[----:B------:R-:W-:-:S05]  /*15fc0*/  F2FP.SATFINITE.E4M3.F32.PACK_AB_MERGE_C R10, R15, R12, R10 ;  /* 0x0000000c0f0a723e */ /* 0x000fca000480700a */
[----:B------:R2:W-:Y:S02]  /*15fd0*/  STS.128 [R0+0x1e200], R8 ;  /* 0x01e2000800007388 */ /* 0x0005e40000000c00 */
.L_x_571:
[----:B------:R-:W-:Y:S05]  /*15fe0*/  BSYNC B1 ;  /* 0x0000000000017941 */ /* 0x000fea0003800000 */
.L_x_570:
[----:B------:R-:W-:Y:S05]  /*15ff0*/  @P2 BRA `(.L_x_549) ;  /* 0x0000000c00e02947 */ /* 0x000fea0003800000 */
[----:B-12---:R-:W2:Y:S04]  /*16000*/  LDL R0, [R1+0x38] ;  /* 0x0000380001007983 */ /* 0x006ea80000100800 */
[----:B------:R-:W3:Y:S01]  /*16010*/  LDL R49, [R1+0x28] ;  /* 0x0000280001317983 */ /* 0x000ee20000100800 */
[----:B-----5:R-:W-:Y:S02]  /*16020*/  SHF.R.U32.HI R4, RZ, 0x8, R44 ;  /* 0x00000008ff047819 */ /* 0x020fe4000001162c */
[----:B------:R-:W-:Y:S02]  /*16030*/  SHF.R.U32.HI R8, RZ, 0x8, R46 ;  /* 0x00000008ff087819 */ /* 0x000fe4000001162e */
[----:B------:R-:W-:Y:S02]  /*16040*/  LOP3.LUT R5, R4, 0xff, RZ, 0xc0, !PT ;  /* 0x000000ff04057812 */ /* 0x000fe400078ec0ff */
[----:B------:R-:W-:-:S02]  /*16050*/  LOP3.LUT R4, R46, 0xff, RZ, 0xc0, !PT ;  /* 0x000000ff2e047812 */ /* 0x000fc400078ec0ff */
[----:B------:R-:W-:Y:S02]  /*16060*/  LOP3.LUT R9, R8, 0xff, RZ, 0xc0, !PT ;  /* 0x000000ff08097812 */ /* 0x000fe400078ec0ff */
[----:B------:R-:W-:Y:S02]  /*16070*/  SHF.R.U32.HI R7, RZ, 0x8, R45 ;  /* 0x00000008ff077819 */ /* 0x000fe4000001162d */
[----:B------:R-:W-:Y:S02]  /*16080*/  PRMT R15, R9, 0x7604, R4 ;  /* 0x00007604090f7816 */ /* 0x000fe40000000004 */
[----:B------:R-:W-:Y:S02]  /*16090*/  LOP3.LUT R6, R45, 0xff, RZ, 0xc0, !PT ;  /* 0x000000ff2d067812 */ /* 0x000fe400078ec0ff */
[----:B------:R-:W-:Y:S02]  /*160a0*/  LOP3.LUT R7, R7, 0xff, RZ, 0xc0, !PT ;  /* 0x000000ff07077812 */ /* 0x000fe400078ec0ff */
[----:B------:R-:W-:-:S02]  /*160b0*/  SHF.R.U32.HI R8, RZ, 0x8, R32 ;  /* 0x00000008ff087819 */ /* 0x000fc40000011620 */
[----:B------:R-:W-:Y:S02]  /*160c0*/  PRMT R12, R7, 0x7604, R6 ;  /* 0x00007604070c7816 */ /* 0x000fe40000000006 */
[----:B------:R-:W-:Y:S02]  /*160d0*/  LOP3.LUT R7, R32, 0xff, RZ, 0xc0, !PT ;  /* 0x000000ff20077812 */ /* 0x000fe400078ec0ff */
[----:B------:R-:W-:Y:S02]  /*160e0*/  LOP3.LUT R8, R8, 0xff, RZ, 0xc0, !PT ;  /* 0x000000ff08087812 */ /* 0x000fe400078ec0ff */
[----:B------:R-:W-:Y:S02]  /*160f0*/  SHF.R.U32.HI R6, RZ, 0x8, R47 ;  /* 0x00000008ff067819 */ /* 0x000fe4000001162f */
[----:B------:R-:W-:Y:S02]  /*16100*/  PRMT R25, R8, 0x7604, R7 ;  /* 0x0000760408197816 */ /* 0x000fe40000000007 */
[----:B------:R-:W-:-:S02]  /*16110*/  SHF.R.U32.HI R8, RZ, 0x8, R33 ;  /* 0x00000008ff087819 */ /* 0x000fc40000011621 */
[----:B------:R-:W-:Y:S02]  /*16120*/  LOP3.LUT R6, R6, 0xff, RZ, 0xc0, !PT ;  /* 0x000000ff06067812 */ /* 0x000fe400078ec0ff */
[----:B------:R-:W-:Y:S02]  /*16130*/  SHF.R.U32.HI R27, RZ, 0x8, R35 ;  /* 0x00000008ff1b7819 */ /* 0x000fe40000011623 */
[----:B------:R-:W-:Y:S02]  /*16140*/  LOP3.LUT R20, R33, 0xff, RZ, 0xc0, !PT ;  /* 0x000000ff21147812 */ /* 0x000fe400078ec0ff */
[----:B------:R-:W-:Y:S02]  /*16150*/  LOP3.LUT R26, R35, 0xff, RZ, 0xc0, !PT ;  /* 0x000000ff231a7812 */ /* 0x000fe400078ec0ff */
[----:B------:R-:W-:Y:S02]  /*16160*/  LOP3.LUT R27, R27, 0xff, RZ, 0xc0, !PT ;  /* 0x000000ff1b1b7812 */ /* 0x000fe400078ec0ff */
[----:B------:R-:W-:-:S02]  /*16170*/  SHF.R.U32.HI R24, RZ, 0x8, R34 ;  /* 0x00000008ff187819 */ /* 0x000fc40000011622 */
[----:B------:R-:W-:Y:S02]  /*16180*/  PRMT R26, R27, 0x7604, R26 ;  /* 0x000076041b1a7816 */ /* 0x000fe4000000001a */
[----:B------:R-:W-:Y:S02]  /*16190*/  SHF.R.U32.HI R27, RZ, 0x10, R33 ;  /* 0x00000010ff1b7819 */ /* 0x000fe40000011621 */
[----:B------:R-:W-:Y:S02]  /*161a0*/  LOP3.LUT R21, R34, 0xff, RZ, 0xc0, !PT ;  /* 0x000000ff22157812 */ /* 0x000fe400078ec0ff */
[----:B------:R-:W-:Y:S01]  /*161b0*/  LOP3.LUT R24, R24, 0xff, RZ, 0xc0, !PT ;  /* 0x000000ff18187812 */ /* 0x000fe200078ec0ff */
[----:B------:R-:W-:Y:S01]  /*161c0*/  IMAD.U32 R27, R27, 0x10000, RZ ;  /* 0x000100001b1b7824 */ /* 0x000fe200078e00ff */
[----:B------:R-:W-:Y:S02]  /*161d0*/  SHF.R.U32.HI R37, RZ, 0x10, R35 ;  /* 0x00000010ff257819 */ /* 0x000fe40000011623 */
[----:B------:R-:W-:-:S02]  /*161e0*/  PRMT R31, R24, 0x7604, R21 ;  /* 0x00007604181f7816 */ /* 0x000fc40000000015 */
[----:B------:R-:W-:Y:S02]  /*161f0*/  SHF.R.U32.HI R21, RZ, 0x10, R47 ;  /* 0x00000010ff157819 */ /* 0x000fe4000001162f */
[--C-:B------:R-:W-:Y:S02]  /*16200*/  LOP3.LUT R31, R31, 0xff0000, R34.reuse, 0xf8, !PT ;  /* 0x00ff00001f1f7812 */ /* 0x100fe400078ef822 */
[----:B------:R-:W-:Y:S01]  /*16210*/  SHF.L.U32 R37, R37, 0x10, RZ ;  /* 0x0000001025257819 */ /* 0x000fe200000006ff */
[----:B------:R-:W-:Y:S01]  /*16220*/  IMAD.U32 R21, R21, 0x10000, RZ ;  /* 0x0001000015157824 */ /* 0x000fe200078e00ff */
[----:B------:R-:W-:Y:S02]  /*16230*/  LOP3.LUT R34, R31, 0xff000000, R34, 0xf8, !PT ;  /* 0xff0000001f227812 */ /* 0x000fe400078ef822 */
[----:B------:R-:W-:Y:S02]  /*16240*/  LOP3.LUT R37, R26, 0xff0000, R37, 0xf8, !PT ;  /* 0x00ff00001a257812 */ /* 0x000fe400078ef825 */
[----:B------:R-:W-:-:S02]  /*16250*/  LOP3.LUT R15, R15, 0xff0000, R46, 0xf8, !PT ;  /* 0x00ff00000f0f7812 */ /* 0x000fc400078ef82e */
[----:B------:R-:W-:Y:S02]  /*16260*/  LOP3.LUT R36, R37, 0xff000000, R35, 0xf8, !PT ;  /* 0xff00000025247812 */ /* 0x000fe400078ef823 */
[----:B------:R-:W-:Y:S02]  /*16270*/  LOP3.LUT R30, R15, 0xff000000, R46, 0xf8, !PT ;  /* 0xff0000000f1e7812 */ /* 0x000fe400078ef82e */
[----:B------:R-:W-:-:S04]  /*16280*/  LOP3.LUT R25, R25, 0xff0000, R32, 0xf8, !PT ;  /* 0x00ff000019197812 */ /* 0x000fc800078ef820 */
[----:B------:R-:W-:Y:S02]  /*16290*/  LOP3.LUT R32, R25, 0xff000000, R32, 0xf8, !PT ;  /* 0xff00000019207812 */ /* 0x000fe400078ef820 */
[----:B--2---:R-:W-:Y:S02]  /*162a0*/  LEA.HI R3, R3, R0, RZ, 0x1c ;  /* 0x0000000003037211 */ /* 0x004fe400078fe0ff */
[----:B------:R-:W-:-:S04]  /*162b0*/  LOP3.LUT R0, R44, 0xff, RZ, 0xc0, !PT ;  /* 0x000000ff2c007812 */ /* 0x000fc800078ec0ff */
[----:B------:R-:W-:Y:S02]  /*162c0*/  PRMT R13, R5, 0x7604, R0 ;  /* 0x00007604050d7816 */ /* 0x000fe40000000000 */
[----:B------:R-:W-:Y:S02]  /*162d0*/  SHF.R.S32.HI R0, RZ, 0x1f, R3 ;  /* 0x0000001fff007819 */ /* 0x000fe40000011403 */
[----:B------:R-:W-:Y:S02]  /*162e0*/  LOP3.LUT R5, R47, 0xff, RZ, 0xc0, !PT ;  /* 0x000000ff2f057812 */ /* 0x000fe400078ec0ff */
[----:B------:R-:W-:Y:S01]  /*162f0*/  LEA.HI R4, R0, R3, RZ, 0x2 ;  /* 0x0000000300047211 */ /* 0x000fe200078f10ff */
[----:B------:R-:W-:Y:S01]  /*16300*/  IMAD.SHL.U32 R3, R3, 0x10, RZ ;  /* 0x0000001003037824 */ /* 0x000fe200078e00ff */
[----:B------:R-:W-:Y:S02]  /*16310*/  PRMT R14, R6, 0x7604, R5 ;  /* 0x00007604060e7816 */ /* 0x000fe40000000005 */
[----:B------:R-:W-:Y:S01]  /*16320*/  LOP3.LUT R13, R13, 0xff0000, R44, 0xf8, !PT ;  /* 0x00ff00000d0d7812 */ /* 0x000fe200078ef82c */
[----:B------:R-:W-:Y:S01]  /*16330*/  IMAD.SHL.U32 R4, R4, 0x800, RZ ;  /* 0x0000080004047824 */ /* 0x000fe200078e00ff */
[----:B------:R-:W-:-:S02]  /*16340*/  LOP3.LUT R0, R224, 0x30, R3, 0xf8, !PT ;  /* 0x00000030e0007812 */ /* 0x000fc400078ef803 */
[----:B------:R-:W-:Y:S02]  /*16350*/  LOP3.LUT R21, R14, 0xff0000, R21, 0xf8, !PT ;  /* 0x00ff00000e157812 */ /* 0x000fe400078ef815 */
[----:B------:R-:W-:Y:S02]  /*16360*/  LOP3.LUT R0, R0, R225, RZ, 0x3c, !PT ;  /* 0x000000e100007212 */ /* 0x000fe400078e3cff */
[----:B------:R-:W-:Y:S02]  /*16370*/  LOP3.LUT R3, R4, 0xffffe000, RZ, 0xc0, !PT ;  /* 0xffffe00004037812 */ /* 0x000fe400078ec0ff */
[----:B---3--:R-:W1:Y:S01]  /*16380*/  LDS.128 R4, [R49+0x1e200] ;  /* 0x01e2000031047984 */ /* 0x008e620000000c00 */
[----:B------:R-:W-:Y:S02]  /*16390*/  LOP3.LUT R46, R21, 0xff000000, R47, 0xf8, !PT ;  /* 0xff000000152e7812 */ /* 0x000fe400078ef82f */
[----:B------:R-:W-:-:S04]  /*163a0*/  IADD3 R3, R0, R226, R3 ;  /* 0x000000e200037210 */ /* 0x000fc80007ffe003 */
[----:B------:R-:W-:Y:S02]  /*163b0*/  IADD3 R0, R18, R3, RZ ;  /* 0x0000000312007210 */ /* 0x000fe40007ffe0ff */
[----:B------:R-:W-:-:S03]  /*163c0*/  LOP3.LUT R3, R8, 0xff, RZ, 0xc0, !PT ;  /* 0x000000ff08037812 */ /* 0x000fc600078ec0ff */
[----:B------:R-:W2:Y:S01]  /*163d0*/  LDS.128 R8, [R0+0x1e200] ;  /* 0x01e2000000087984 */ /* 0x000ea20000000c00 */
[----:B------:R-:W-:Y:S02]  /*163e0*/  PRMT R20, R3, 0x7604, R20 ;  /* 0x0000760403147816 */ /* 0x000fe40000000014 */
[----:B------:R-:W-:Y:S02]  /*163f0*/  SHF.R.U32.HI R3, RZ, 0x10, R45 ;  /* 0x00000010ff037819 */ /* 0x000fe4000001162d */
[----:B------:R-:W-:Y:S02]  /*16400*/  LOP3.LUT R29, R20, 0xff0000, R27, 0xf8, !PT ;  /* 0x00ff0000141d7812 */ /* 0x000fe400078ef81b */
[----:B------:R-:W-:Y:S01]  /*16410*/  LOP3.LUT R27, R13, 0xff000000, R44, 0xf8, !PT ;  /* 0xff0000000d1b7812 */ /* 0x000fe200078ef82c */
[----:B------:R-:W-:Y:S01]  /*16420*/  IMAD.U32 R3, R3, 0x10000, RZ ;  /* 0x0001000003037824 */ /* 0x000fe200078e00ff */
[----:B------:R-:W-:-:S04]  /*16430*/  LOP3.LUT R33, R29, 0xff000000, R33, 0xf8, !PT ;  /* 0xff0000001d217812 */ /* 0x000fc800078ef821 */
[----:B------:R-:W-:Y:S02]  /*16440*/  LOP3.LUT R3, R12, 0xff0000, R3, 0xf8, !PT ;  /* 0x00ff00000c037812 */ /* 0x000fe400078ef803 */
[-C--:B------:R-:W-:Y:S02]  /*16450*/  F2FP.F16.E4M3.UNPACK_B R31, R33.reuse ;  /* 0x00000021ff1f723e */ /* 0x080fe400020006ff */
[----:B------:R-:W-:Y:S02]  /*16460*/  LOP3.LUT R44, R3, 0xff000000, R45, 0xf8, !PT ;  /* 0xff000000032c7812 */ /* 0x000fe400078ef82d */
[----:B------:R-:W-:Y:S01]  /*16470*/  F2FP.F16.E4M3.UNPACK_B R33, R33.H1 ;  /* 0x00000021ff21723e */ /* 0x000fe200030006ff */
[----:B------:R-:W-:Y:S01]  /*16480*/  HADD2.F32 R35, -RZ, R31.H0_H0 ;  /* 0x2000001fff237230 */ /* 0x000fe20000004100 */
[-C--:B------:R-:W-:Y:S02]  /*16490*/  F2FP.F16.E4M3.UNPACK_B R28, R44.reuse ;  /* 0x0000002cff1c723e */ /* 0x080fe400020006ff */
[----:B------:R-:W-:-:S03]  /*164a0*/  F2FP.F16.E4M3.UNPACK_B R44, R44.H1 ;  /* 0x0000002cff2c723e */ /* 0x000fc600030006ff */
[----:B------:R-:W-:Y:S01]  /*164b0*/  HADD2.F32 R29, -RZ, R28.H0_H0 ;  /* 0x2000001cff1d7230 */ /* 0x000fe20000004100 */
[----:B-1----:R-:W-:Y:S02]  /*164c0*/  F2FP.F16.E4M3.UNPACK_B R12, R5 ;  /* 0x00000005ff0c723e */ /* 0x002fe400020006ff */
[-C--:B------:R-:W-:Y:S02]  /*164d0*/  F2FP.F16.E4M3.UNPACK_B R14, R7.reuse ;  /* 0x00000007ff0e723e */ /* 0x080fe400020006ff */
[----:B------:R-:W-:Y:S02]  /*164e0*/  F2FP.F16.E4M3.UNPACK_B R15, R7.H1 ;  /* 0x00000007ff0f723e */ /* 0x000fe400030006ff */
[-C--:B------:R-:W-:Y:S02]  /*164f0*/  F2FP.F16.E4M3.UNPACK_B R7, R6.reuse ;  /* 0x00000006ff07723e */ /* 0x080fe400020006ff */
[----:B------:R-:W-:Y:S01]  /*16500*/  F2FP.F16.E4M3.UNPACK_B R13, R6.H1 ;  /* 0x00000006ff0d723e */ /* 0x000fe200030006ff */
[--C-:B------:R-:W-:Y:S01]  /*16510*/  HADD2.F32 R6, -RZ, R12.reuse.H0_H0 ;  /* 0x2000000cff067230 */ /* 0x100fe20000004100 */
[----:B------:R-:W-:Y:S01]  /*16520*/  F2FP.F16.E4M3.UNPACK_B R5, R5.H1 ;  /* 0x00000005ff05723e */ /* 0x000fe200030006ff */
[----:B------:R-:W-:Y:S01]  /*16530*/  HADD2.F32 R12, -RZ, R12.H1_H1 ;  /* 0x3000000cff0c7230 */ /* 0x000fe20000004100 */
[----:B--2---:R-:W-:-:S02]  /*16540*/  F2FP.F16.E4M3.UNPACK_B R20, R9 ;  /* 0x00000009ff14723e */ /* 0x004fc400020006ff */
        /* <DEDUP_REMOVED lines=12> */
[----:B------:R-:W-:Y:S01]  /*16610*/  HADD2.F32 R35, -RZ, R31.H1_H1 ;  /* 0x3000001fff237230 */ /* 0x000fe20000004100 */
[----:B------:R-:W-:Y:S01]  /*16620*/  F2FP.F16.E4M3.UNPACK_B R9, R8 ;  /* 0x00000008ff09723e */ /* 0x000fe200020006ff */
[----:B------:R-:W-:Y:S01]  /*16630*/  HADD2.F32 R29, -RZ, R28.H1_H1 ;  /* 0x3000001cff1d7230 */ /* 0x000fe20000004100 */
[----:B------:R-:W-:Y:S01]  /*16640*/  F2FP.F16.E4M3.UNPACK_B R28, R36 ;  /* 0x00000024ff1c723e */ /* 0x000fe200020006ff */
[----:B------:R-:W-:Y:S02]  /*16650*/  HADD2.F32 R37, -RZ, R33.H0_H0 ;  /* 0x20000021ff257230 */ /* 0x000fe40000004100 */
[C---:B------:R-:W-:Y:S01]  /*16660*/  FMUL.FTZ R39, R20.reuse, R35 ;  /* 0x0000002314277220 */ /* 0x040fe20000410000 */
[----:B------:R-:W-:Y:S02]  /*16670*/  HADD2.F32 R31, -RZ, R44.H0_H0 ;  /* 0x2000002cff1f7230 */ /* 0x000fe40000004100 */
[----:B------:R-:W-:Y:S01]  /*16680*/  FMUL.FTZ R20, R20, R29 ;  /* 0x0000001d14147220 */ /* 0x000fe20000410000 */
[----:B------:R-:W-:-:S02]  /*16690*/  HADD2.F32 R6, -RZ, R5.H0_H0 ;  /* 0x20000005ff067230 */ /* 0x000fc40000004100 */
[----:B------:R-:W-:Y:S01]  /*166a0*/  FMUL.FTZ R41, R10, R37 ;  /* 0x000000250a297220 */ /* 0x000fe20000410000 */
[----:B------:R-:W-:Y:S01]  /*166b0*/  FFMA.FTZ R39, R12, R29, -R39 ;  /* 0x0000001d0c277223 */ /* 0x000fe20000010827 */
[----:B------:R-:W-:Y:S01]  /*166c0*/  FMUL.FTZ R10, R10, R31 ;  /* 0x0000001f0a0a7220 */ /* 0x000fe20000410000 */
[----:B------:R-:W-:Y:S01]  /*166d0*/  FFMA.FTZ R35, R12, R35, R20 ;  /* 0x000000230c237223 */ /* 0x000fe20000010014 */
[----:B------:R-:W-:Y:S01]  /*166e0*/  F2FP.F16.E4M3.UNPACK_B R12, R46 ;  /* 0x0000002eff0c723e */ /* 0x000fe200020006ff */
[C---:B------:R-:W-:Y:S01]  /*166f0*/  FFMA.FTZ R41, R6.reuse, R31, -R41 ;  /* 0x0000001f06297223 */ /* 0x040fe20000010829 */
[----:B------:R-:W-:Y:S01]  /*16700*/  FFMA.FTZ R37, R6, R37, R10 ;  /* 0x0000002506257223 */ /* 0x000fe2000001000a */
[----:B------:R-:W-:Y:S01]  /*16710*/  HADD2.F32 R20, -RZ, R33.H1_H1 ;  /* 0x30000021ff147230 */ /* 0x000fe20000004100 */
[----:B------:R-:W-:Y:S01]  /*16720*/  F2FP.F16.E4M3.UNPACK_B R36, R36.H1 ;  /* 0x00000024ff24723e */ /* 0x000fe200030006ff */
[----:B------:R-:W-:Y:S01]  /*16730*/  HADD2.F32 R21, -RZ, R21.H1_H1 ;  /* 0x30000015ff157230 */ /* 0x000fe20000004100 */
[----:B------:R-:W-:Y:S01]  /*16740*/  F2FP.F16.E4M3.UNPACK_B R46, R46.H1 ;  /* 0x0000002eff2e723e */ /* 0x000fe200030006ff */
[----:B------:R-:W-:Y:S01]  /*16750*/  HADD2.F32 R31, -RZ, R28.H0_H0 ;  /* 0x2000001cff1f7230 */ /* 0x000fe20000004100 */
[----:B------:R-:W-:Y:S01]  /*16760*/  F2FP.F16.E4M3.UNPACK_B R8, R8.H1 ;  /* 0x00000008ff08723e */ /* 0x000fe200030006ff */
[----:B------:R-:W-:-:S02]  /*16770*/  HADD2.F32 R10, -RZ, R25.H0_H0 ;  /* 0x20000019ff0a7230 */ /* 0x000fc40000004100 */
[C---:B------:R-:W-:Y:S01]  /*16780*/  FMUL.FTZ R42, R21.reuse, R20 ;  /* 0x00000014152a7220 */ /* 0x040fe20000410000 */
[----:B------:R-:W-:Y:S01]  /*16790*/  HADD2.F32 R44, -RZ, R44.H1_H1 ;  /* 0x3000002cff2c7230 */ /* 0x000fe20000004100 */
[----:B------:R-:W-:Y:S01]  /*167a0*/  F2FP.F16.E4M3.UNPACK_B R3, R4 ;  /* 0x00000004ff03723e */ /* 0x000fe200020006ff */
[----:B------:R-:W-:Y:S02]  /*167b0*/  HADD2.F32 R29, -RZ, R12.H0_H0 ;  /* 0x2000000cff1d7230 */ /* 0x000fe40000004100 */
[C---:B------:R-:W-:Y:S01]  /*167c0*/  FMUL.FTZ R33, R10.reuse, R31 ;  /* 0x0000001f0a217220 */ /* 0x040fe20000410000 */
[----:B------:R-:W-:Y:S02]  /*167d0*/  HADD2.F32 R5, -RZ, R5.H1_H1 ;  /* 0x30000005ff057230 */ /* 0x000fe40000004100 */
[----:B------:R-:W-:Y:S01]  /*167e0*/  FMUL.FTZ R21, R21, R44 ;  /* 0x0000002c15157220 */ /* 0x000fe20000410000 */
[----:B------:R-:W-:Y:S02]  /*167f0*/  HADD2.F32 R6, -RZ, R14.H0_H0 ;  /* 0x2000000eff067230 */ /* 0x000fe40000004100 */
[----:B------:R-:W-:Y:S01]  /*16800*/  FMUL.FTZ R10, R10, R29 ;  /* 0x0000001d0a0a7220 */ /* 0x000fe20000410000 */
[----:B------:R-:W-:-:S02]  /*16810*/  HADD2.F32 R28, -RZ, R28.H1_H1 ;  /* 0x3000001cff1c7230 */ /* 0x000fc40000004100 */
[C---:B------:R-:W-:Y:S01]  /*16820*/  FFMA.FTZ R42, R5.reuse, R44, -R42 ;  /* 0x0000002c052a7223 */ /* 0x040fe2000001082a */
[----:B------:R-:W-:Y:S01]  /*16830*/  FFMA.FTZ R44, R5, R20, R21 ;  /* 0x00000014052c7223 */ /* 0x000fe20000010015 */
[C---:B------:R-:W-:Y:S01]  /*16840*/  FFMA.FTZ R33, R6.reuse, R29, -R33 ;  /* 0x0000001d06217223 */ /* 0x040fe20000010821 */
[----:B------:R-:W-:Y:S01]  /*16850*/  FFMA.FTZ R43, R6, R31, R10 ;  /* 0x0000001f062b7223 */ /* 0x000fe2000001000a */
[----:B------:R-:W-:Y:S01]  /*16860*/  HADD2.F32 R20, -RZ, R36.H0_H0 ;  /* 0x20000024ff147230 */ /* 0x000fe20000004100 */
[----:B------:R-:W-:Y:S01]  /*16870*/  F2FP.F16.E4M3.UNPACK_B R4, R4.H1 ;  /* 0x00000004ff04723e */ /* 0x000fe200030006ff */
[----:B------:R-:W-:Y:S02]  /*16880*/  HADD2.F32 R6, -RZ, R26.H0_H0 ;  /* 0x2000001aff067230 */ /* 0x000fe40000004100 */
[----:B------:R-:W-:Y:S02]  /*16890*/  HADD2.F32 R25, -RZ, R25.H1_H1 ;  /* 0x30000019ff197230 */ /* 0x000fe40000004100 */
[----:B------:R-:W-:-:S02]  /*168a0*/  HADD2.F32 R12, -RZ, R12.H1_H1 ;  /* 0x3000000cff0c7230 */ /* 0x000fc40000004100 */
[C---:B------:R-:W-:Y:S01]  /*168b0*/  FMUL.FTZ R54, R6.reuse, R20 ;  /* 0x0000001406367220 */ /* 0x040fe20000410000 */
[----:B------:R-:W-:Y:S02]  /*168c0*/  HADD2.F32 R10, -RZ, R46.H0_H0 ;  /* 0x2000002eff0a7230 */ /* 0x000fe40000004100 */
[C---:B------:R-:W-:Y:S01]  /*168d0*/  FMUL.FTZ R21, R25.reuse, R28 ;  /* 0x0000001c19157220 */ /* 0x040fe20000410000 */
[----:B------:R-:W-:Y:S02]  /*168e0*/  HADD2.F32 R5, -RZ, R15.H0_H0 ;  /* 0x2000000fff057230 */ /* 0x000fe40000004100 */
[----:B------:R-:W-:Y:S01]  /*168f0*/  FMUL.FTZ R25, R25, R12 ;  /* 0x0000000c19197220 */ /* 0x000fe20000410000 */
[----:B------:R-:W-:Y:S02]  /*16900*/  HADD2.F32 R14, -RZ, R14.H1_H1 ;  /* 0x3000000eff0e7230 */ /* 0x000fe40000004100 */
[----:B------:R-:W-:Y:S01]  /*16910*/  FMUL.FTZ R29, R6, R10 ;  /* 0x0000000a061d7220 */ /* 0x000fe20000410000 */
[----:B------:R-:W-:-:S02]  /*16920*/  HADD2.F32 R46, -RZ, R46.H1_H1 ;  /* 0x3000002eff2e7230 */ /* 0x000fc40000004100 */
[C---:B------:R-:W-:Y:S01]  /*16930*/  FFMA.FTZ R54, R5.reuse, R10, -R54 ;  /* 0x0000000a05367223 */ /* 0x040fe20000010836 */
[-C--:B------:R-:W-:Y:S01]  /*16940*/  F2FP.F16.E4M3.UNPACK_B R10, R27.reuse.H1 ;  /* 0x0000001bff0a723e */ /* 0x080fe200030006ff */
[C---:B------:R-:W-:Y:S01]  /*16950*/  FFMA.FTZ R48, R14.reuse, R12, -R21 ;  /* 0x0000000c0e307223 */ /* 0x040fe20000010815 */
[----:B------:R-:W-:Y:S01]  /*16960*/  FFMA.FTZ R52, R14, R28, R25 ;  /* 0x0000001c0e347223 */ /* 0x000fe20000010019 */
[----:B------:R-:W-:Y:S01]  /*16970*/  F2FP.F16.E4M3.UNPACK_B R14, R32.H1 ;  /* 0x00000020ff0e723e */ /* 0x000fe200030006ff */
[----:B------:R-:W-:Y:S02]  /*16980*/  HADD2.F32 R36, -RZ, R36.H1_H1 ;  /* 0x30000024ff247230 */ /* 0x000fe40000004100 */
[----:B------:R-:W-:Y:S01]  /*16990*/  FFMA.FTZ R45, R5, R20, R29 ;  /* 0x00000014052d7223 */ /* 0x000fe2000001001d */
[----:B------:R-:W-:Y:S01]  /*169a0*/  HADD2.F32 R26, -RZ, R26.H1_H1 ;  /* 0x3000001aff1a7230 */ /* 0x000fe20000004100 */
[----:B------:R-:W-:Y:S01]  /*169b0*/  F2FP.F16.E4M3.UNPACK_B R32, R32 ;  /* 0x00000020ff20723e */ /* 0x000fe200020006ff */
[----:B------:R-:W-:Y:S01]  /*169c0*/  HADD2.F32 R6, -RZ, R8.H0_H0 ;  /* 0x20000008ff067230 */ /* 0x000fe20000004100 */
[----:B------:R-:W-:Y:S01]  /*169d0*/  F2FP.F16.E4M3.UNPACK_B R27, R27 ;  /* 0x0000001bff1b723e */ /* 0x000fe200020006ff */
[----:B------:R-:W-:-:S02]  /*169e0*/  HADD2.F32 R12, -RZ, R10.H0_H0 ;  /* 0x2000000aff0c7230 */ /* 0x000fc40000004100 */
[C---:B------:R-:W-:Y:S01]  /*169f0*/  FMUL.FTZ R28, R26.reuse, R36 ;  /* 0x000000241a1c7220 */ /* 0x040fe20000410000 */
[----:B------:R-:W-:Y:S02]  /*16a00*/  HADD2.F32 R20, -RZ, R14.H0_H0 ;  /* 0x2000000eff147230 */ /* 0x000fe40000004100 */
[----:B------:R-:W-:Y:S01]  /*16a10*/  FMUL.FTZ R25, R26, R46 ;  /* 0x0000002e1a197220 */ /* 0x000fe20000410000 */
[----:B------:R-:W-:Y:S02]  /*16a20*/  HADD2.F32 R15, -RZ, R15.H1_H1 ;  /* 0x3000000fff0f7230 */ /* 0x000fe40000004100 */
[C---:B------:R-:W-:Y:S01]  /*16a30*/  FMUL.FTZ R21, R6.reuse, R12 ;  /* 0x0000000c06157220 */ /* 0x040fe20000410000 */
[----:B------:R-:W-:Y:S02]  /*16a40*/  HADD2.F32 R5, -RZ, R4.H0_H0 ;  /* 0x20000004ff057230 */ /* 0x000fe40000004100 */
[----:B------:R-:W-:Y:S01]  /*16a50*/  FMUL.FTZ R26, R6, R20 ;  /* 0x00000014061a7220 */ /* 0x000fe20000410000 */
[----:B------:R-:W-:-:S02]  /*16a60*/  HADD2.F32 R8, -RZ, R8.H1_H1 ;  /* 0x30000008ff087230 */ /* 0x000fc40000004100 */
[C---:B------:R-:W-:Y:S01]  /*16a70*/  FFMA.FTZ R47, R15.reuse, R46, -R28 ;  /* 0x0000002e0f2f7223 */ /* 0x040fe2000001081c */
[----:B------:R-:W-:Y:S01]  /*16a80*/  FFMA.FTZ R36, R15, R36, R25 ;  /* 0x000000240f247223 */ /* 0x000fe20000010019 */
[C---:B------:R-:W-:Y:S01]  /*16a90*/  FFMA.FTZ R20, R5.reuse, R20, R21 ;  /* 0x0000001405147223 */ /* 0x040fe20000010015 */
[----:B------:R-:W-:Y:S02]  /*16aa0*/  HADD2.F32 R21, -RZ, R14.H1_H1 ;  /* 0x3000000eff157230 */ /* 0x000fe40000004100 */
[----:B------:R-:W-:Y:S01]  /*16ab0*/  FFMA.FTZ R26, R5, R12, -R26 ;  /* 0x0000000c051a7223 */ /* 0x000fe2000001081a */
[----:B------:R-:W-:Y:S01]  /*16ac0*/  HADD2.F32 R15, -RZ, R10.H1_H1 ;  /* 0x3000000aff0f7230 */ /* 0x000fe20000004100 */
[----:B------:R-:W-:Y:S01]  /*16ad0*/  F2FP.F16.E4M3.UNPACK_B R10, R34.H1 ;  /* 0x00000022ff0a723e */ /* 0x000fe200030006ff */
[----:B------:R-:W-:Y:S02]  /*16ae0*/  HADD2.F32 R4, -RZ, R4.H1_H1 ;  /* 0x30000004ff047230 */ /* 0x000fe40000004100 */
[----:B------:R-:W-:Y:S01]  /*16af0*/  FMUL.FTZ R25, R8, R21 ;  /* 0x0000001508197220 */ /* 0x000fe20000410000 */
[----:B------:R-:W-:-:S02]  /*16b00*/  HADD2.F32 R5, -RZ, R9.H0_H0 ;  /* 0x20000009ff057230 */ /* 0x000fc40000004100 */
[-C--:B------:R-:W-:Y:S01]  /*16b10*/  FMUL.FTZ R6, R8, R15.reuse ;  /* 0x0000000f08067220 */ /* 0x080fe20000410000 */
[--C-:B------:R-:W-:Y:S02]  /*16b20*/  HADD2.F32 R8, -RZ, R32.reuse.H0_H0 ;  /* 0x20000020ff087230 */ /* 0x100fe40000004100 */
[C---:B------:R-:W-:Y:S01]  /*16b30*/  FFMA.FTZ R25, R4.reuse, R15, -R25 ;  /* 0x0000000f04197223 */ /* 0x040fe20000010819 */
[----:B------:R-:W-:Y:S02]  /*16b40*/  HADD2.F32 R32, -RZ, R32.H1_H1 ;  /* 0x30000020ff207230 */ /* 0x000fe40000004100 */
[----:B------:R-:W-:Y:S01]  /*16b50*/  FFMA.FTZ R29, R4, R21, R6 ;  /* 0x00000015041d7223 */ /* 0x000fe20000010006 */
[----:B------:R-:W-:Y:S02]  /*16b60*/  HADD2.F32 R6, -RZ, R27.H0_H0 ;  /* 0x2000001bff067230 */ /* 0x000fe40000004100 */
[----:B------:R-:W-:Y:S01]  /*16b70*/  FMUL.FTZ R15, R5, R8 ;  /* 0x00000008050f7220 */ /* 0x000fe20000410000 */
[----:B------:R-:W-:Y:S01]  /*16b80*/  HADD2.F32 R4, -RZ, R3.H0_H0 ;  /* 0x20000003ff047230 */ /* 0x000fe20000004100 */
[----:B------:R-:W-:Y:S01]  /*16b90*/  F2FP.F16.E4M3.UNPACK_B R34, R34 ;  /* 0x00000022ff22723e */ /* 0x000fe200020006ff */
[----:B------:R-:W-:-:S02]  /*16ba0*/  HADD2.F32 R9, -RZ, R9.H1_H1 ;  /* 0x30000009ff097230 */ /* 0x000fc40000004100 */
[-C--:B------:R-:W-:Y:S01]  /*16bb0*/  FMUL.FTZ R5, R5, R6.reuse ;  /* 0x0000000605057220 */ /* 0x080fe20000410000 */
[----:B------:R-:W-:Y:S02]  /*16bc0*/  HADD2.F32 R3, -RZ, R3.H1_H1 ;  /* 0x30000003ff037230 */ /* 0x000fe40000004100 */
[C---:B------:R-:W-:Y:S01]  /*16bd0*/  FFMA.FTZ R15, R4.reuse, R6, -R15 ;  /* 0x00000006040f7223 */ /* 0x040fe2000001080f */
[----:B------:R-:W-:Y:S02]  /*16be0*/  HADD2.F32 R6, -RZ, R27.H1_H1 ;  /* 0x3000001bff067230 */ /* 0x000fe40000004100 */
[C---:B------:R-:W-:Y:S01]  /*16bf0*/  FMUL.FTZ R14, R9.reuse, R32 ;  /* 0x00000020090e7220 */ /* 0x040fe20000410000 */
[----:B------:R-:W-:Y:S01]  /*16c00*/  FFMA.FTZ R12, R4, R8, R5 ;  /* 0x00000008040c7223 */ /* 0x000fe20000010005 */
[----:B------:R-:W-:Y:S01]  /*16c10*/  F2FP.F16.E4M3.UNPACK_B R5, R30.H1 ;  /* 0x0000001eff05723e */ /* 0x000fe200030006ff */
[----:B------:R-:W-:Y:S02]  /*16c20*/  HADD2.F32 R8, -RZ, R10.H0_H0 ;  /* 0x2000000aff087230 */ /* 0x000fe40000004100 */
[----:B------:R-:W-:Y:S01]  /*16c30*/  FMUL.FTZ R9, R9, R6 ;  /* 0x0000000609097220 */ /* 0x000fe20000410000 */
[----:B------:R-:W-:-:S02]  /*16c40*/  HADD2.F32 R4, -RZ, R24.H0_H0 ;  /* 0x20000018ff047230 */ /* 0x000fc40000004100 */
[C---:B------:R-:W-:Y:S01]  /*16c50*/  FFMA.FTZ R14, R3.reuse, R6, -R14 ;  /* 0x00000006030e7223 */ /* 0x040fe2000001080e */
[----:B------:R-:W-:Y:S02]  /*16c60*/  HADD2.F32 R6, -RZ, R5.H0_H0 ;  /* 0x20000005ff067230 */ /* 0x000fe40000004100 */
[----:B------:R-:W-:Y:S01]  /*16c70*/  FFMA.FTZ R21, R3, R32, R9 ;  /* 0x0000002003157223 */ /* 0x000fe20000010009 */
[----:B------:R-:W-:Y:S02]  /*16c80*/  HADD2.F32 R3, -RZ, R13.H0_H0 ;  /* 0x2000000dff037230 */ /* 0x000fe40000004100 */
[C---:B------:R-:W-:Y:S01]  /*16c90*/  FMUL.FTZ R28, R4.reuse, R8 ;  /* 0x00000008041c7220 */ /* 0x040fe20000410000 */
[----:B------:R-:W-:Y:S02]  /*16ca0*/  HADD2.F32 R10, -RZ, R10.H1_H1 ;  /* 0x3000000aff0a7230 */ /* 0x000fe40000004100 */
[----:B------:R-:W-:Y:S01]  /*16cb0*/  FMUL.FTZ R4, R4, R6 ;  /* 0x0000000604047220 */ /* 0x000fe20000410000 */
[----:B------:R-:W-:-:S02]  /*16cc0*/  HADD2.F32 R24, -RZ, R24.H1_H1 ;  /* 0x30000018ff187230 */ /* 0x000fc40000004100 */
[C---:B------:R-:W-:Y:S01]  /*16cd0*/  FFMA.FTZ R28, R3.reuse, R6, -R28 ;  /* 0x00000006031c7223 */ /* 0x040fe2000001081c */
[----:B------:R-:W-:Y:S01]  /*16ce0*/  HADD2.F32 R5, -RZ, R5.H1_H1 ;  /* 0x30000005ff057230 */ /* 0x000fe20000004100 */
[----:B------:R-:W-:Y:S01]  /*16cf0*/  F2FP.F16.E4M3.UNPACK_B R30, R30 ;  /* 0x0000001eff1e723e */ /* 0x000fe200020006ff */
[----:B------:R-:W-:Y:S02]  /*16d00*/  HADD2.F32 R13, -RZ, R13.H1_H1 ;  /* 0x3000000dff0d7230 */ /* 0x000fe40000004100 */
[C---:B------:R-:W-:Y:S01]  /*16d10*/  FMUL.FTZ R6, R24.reuse, R10 ;  /* 0x0000000a18067220 */ /* 0x040fe20000410000 */
[-C--:B------:R-:W-:Y:S01]  /*16d20*/  FMUL.FTZ R9, R24, R5.reuse ;  /* 0x0000000518097220 */ /* 0x080fe20000410000 */
[----:B------:R-:W-:Y:S02]  /*16d30*/  FFMA.FTZ R24, R3, R8, R4 ;  /* 0x0000000803187223 */ /* 0x000fe40000010004 */
[----:B------:R-:W-:Y:S01]  /*16d40*/  FFMA.FTZ R27, R13, R5, -R6 ;  /* 0x000000050d1b7223 */ /* 0x000fe20000010806 */
[----:B------:R-:W-:-:S02]  /*16d50*/  HADD2.F32 R5, -RZ, R30.H0_H0 ;  /* 0x2000001eff057230 */ /* 0x000fc40000004100 */
[----:B------:R-:W-:Y:S01]  /*16d60*/  FFMA.FTZ R31, R13, R10, R9 ;  /* 0x0000000a0d1f7223 */ /* 0x000fe20000010009 */
[--C-:B------:R-:W-:Y:S02]  /*16d70*/  HADD2.F32 R6, -RZ, R34.reuse.H0_H0 ;  /* 0x20000022ff067230 */ /* 0x100fe40000004100 */
[--C-:B------:R-:W-:Y:S02]  /*16d80*/  HADD2.F32 R4, -RZ, R11.reuse.H0_H0 ;  /* 0x2000000bff047230 */ /* 0x100fe40000004100 */
[----:B------:R-:W-:Y:S01]  /*16d90*/  HADD2.F32 R34, -RZ, R34.H1_H1 ;  /* 0x30000022ff227230 */ /* 0x000fe20000004100 */
[----:B------:R-:W-:Y:S01]  /*16da0*/  F2FP.SATFINITE.E4M3.F32.PACK_AB_MERGE_C R24, R31, R24, RZ ;  /* 0x000000181f18723e */ /* 0x000fe200048070ff */
[----:B------:R-:W-:Y:S02]  /*16db0*/  HADD2.F32 R11, -RZ, R11.H1_H1 ;  /* 0x3000000bff0b7230 */ /* 0x000fe40000004100 */
[----:B------:R-:W-:Y:S01]  /*16dc0*/  FMUL.FTZ R8, R4, R6 ;  /* 0x0000000604087220 */ /* 0x000fe20000410000 */
[----:B------:R-:W-:-:S02]  /*16dd0*/  HADD2.F32 R30, -RZ, R30.H1_H1 ;  /* 0x3000001eff1e7230 */ /* 0x000fc40000004100 */
[-C--:B------:R-:W-:Y:S01]  /*16de0*/  FMUL.FTZ R9, R4, R5.reuse ;  /* 0x0000000504097220 */ /* 0x080fe20000410000 */
[--C-:B------:R-:W-:Y:S02]  /*16df0*/  HADD2.F32 R3, -RZ, R7.reuse.H0_H0 ;  /* 0x20000007ff037230 */ /* 0x100fe40000004100 */
[C---:B------:R-:W-:Y:S01]  /*16e00*/  FMUL.FTZ R4, R11.reuse, R34 ;  /* 0x000000220b047220 */ /* 0x040fe20000410000 */
[----:B------:R-:W-:Y:S02]  /*16e10*/  HADD2.F32 R7, -RZ, R7.H1_H1 ;  /* 0x30000007ff077230 */ /* 0x000fe40000004100 */
[----:B------:R-:W-:Y:S01]  /*16e20*/  FMUL.FTZ R11, R11, R30 ;  /* 0x0000001e0b0b7220 */ /* 0x000fe20000410000 */
        /* <DEDUP_REMOVED lines=8> */
[----:B------:R-:W-:Y:S02]  /*16eb0*/  F2FP.SATFINITE.E4M3.F32.PACK_AB_MERGE_C R9, R44, R37, RZ ;  /* 0x000000252c09723e */ /* 0x000fe400048070ff */
[----:B------:R-:W-:Y:S02]  /*16ec0*/  F2FP.SATFINITE.E4M3.F32.PACK_AB_MERGE_C R11, R36, R45, RZ ;  /* 0x0000002d240b723e */ /* 0x000fe400048070ff */
[----:B------:R-:W-:-:S02]  /*16ed0*/  F2FP.SATFINITE.E4M3.F32.PACK_AB_MERGE_C R8, R29, R20, RZ ;  /* 0x000000141d08723e */ /* 0x000fc400048070ff */
[----:B------:R-:W-:Y:S02]  /*16ee0*/  F2FP.SATFINITE.E4M3.F32.PACK_AB_MERGE_C R5, R39, R38, R5 ;  /* 0x000000262705723e */ /* 0x000fe40004807005 */
[----:B------:R-:W-:Y:S02]  /*16ef0*/  F2FP.SATFINITE.E4M3.F32.PACK_AB_MERGE_C R7, R48, R33, R7 ;  /* 0x000000213007723e */ /* 0x000fe40004807007 */
[----:B------:R-:W-:Y:S02]  /*16f00*/  F2FP.SATFINITE.E4M3.F32.PACK_AB_MERGE_C R4, R14, R15, R4 ;  /* 0x0000000f0e04723e */ /* 0x000fe40004807004 */
[----:B------:R-:W-:Y:S02]  /*16f10*/  F2FP.SATFINITE.E4M3.F32.PACK_AB_MERGE_C R6, R13, R10, R6 ;  /* 0x0000000a0d06723e */ /* 0x000fe40004807006 */
[----:B------:R-:W-:Y:S02]  /*16f20*/  F2FP.SATFINITE.E4M3.F32.PACK_AB_MERGE_C R9, R35, R40, R9 ;  /* 0x000000282309723e */ /* 0x000fe40004807009 */
[----:B------:R-:W-:Y:S01]  /*16f30*/  F2FP.SATFINITE.E4M3.F32.PACK_AB_MERGE_C R11, R52, R43, R11 ;  /* 0x0000002b340b723e */ /* 0x000fe2000480700b */
[----:B------:R3:W-:Y:S01]  /*16f40*/  STS.128 [R49+0x1e200], R4 ;  /* 0x01e2000431007388 */ /* 0x0007e20000000c00 */
[----:B------:R-:W-:-:S02]  /*16f50*/  F2FP.SATFINITE.E4M3.F32.PACK_AB_MERGE_C R8, R21, R12, R8 ;  /* 0x0000000c1508723e */ /* 0x000fc40004807008 */
[----:B------:R-:W-:-:S05]  /*16f60*/  F2FP.SATFINITE.E4M3.F32.PACK_AB_MERGE_C R10, R34, R3, R24 ;  /* 0x00000003220a723e */ /* 0x000fca0004807018 */
[----:B------:R3:W-:Y:S02]  /*16f70*/  STS.128 [R0+0x1e200], R8 ;  /* 0x01e2000800007388 */ /* 0x0007e40000000c00 */
.L_x_549:
[----:B------:R-:W-:Y:S05]  /*16f80*/  BSYNC B0 ;  /* 0x0000000000007941 */ /* 0x000fea0003800000 */
.L_x_539:
[----:B------:R-:W-:Y:S01]  /*16f90*/  @!PT LDS RZ, [RZ] ;  /* 0x00000000fffff984 */ /* 0x000fe20000000800 */
[----:B------:R-:W-:Y:S01]  /*16fa0*/  @!PT LDS RZ, [RZ] ;  /* 0x00000000fffff984 */ /* 0x000fe20000000800 */
[----:B------:R-:W-:Y:S01]  /*16fb0*/  @!PT LDS RZ, [RZ] ;  /* 0x00000000fffff984 */ /* 0x000fe20000000800 */
[----:B------:R-:W-:Y:S01]  /*16fc0*/  @!PT LDS RZ, [RZ] ;  /* 0x00000000fffff984 */ /* 0x000fe20000000800 */
[----:B------:R0:W-:Y:S06]  /*16fd0*/  MEMBAR.ALL.CTA ;  /* 0x0000000000007992 */ /* 0x0001ec0000008000 */
[----:B0-----:R-:W0:Y:S01]  /*16fe0*/  FENCE.VIEW.ASYNC.S ;  /* 0x00000000000073c6 */ /* 0x001e220000000000 */
[----:B------:R-:W-:Y:S05]  /*16ff0*/  WARPSYNC.ALL ;  /* 0x0000000000007948 */ /* 0x000fea0003800000 */
[----:B0-----:R-:W-:Y:S06]  /*17000*/  BAR.SYNC.DEFER_BLOCKING 0xd, 0x100 ;  /* 0x0344000000007b1d */ /* 0x001fec0000010000 */
.L_x_537:
[----:B-1234-:R-:W-:-:S05]  /*17010*/  IMAD.U32 R0, RZ, RZ, UR53 ;  /* 0x00000035ff007e24 */ /* 0x01efca000f8e00ff */
[----:B------:R-:W-:-:S13]  /*17020*/  ISETP.NE.AND P0, PT, R0, 0x3, PT ;  /* 0x000000030000780c */ /* 0x000fda0003f05270 */
[----:B------:R-:W-:Y:S05]  /*17030*/  @!P0 BRA `(.L_x_572) ;  /* 0x0000000000048947 */ /* 0x000fea0003800000 */
[----:B------:R-:W-:Y:S01]  /*17040*/  BPT.TRAP 0x1 ;  /* 0x000000040000795c */ /* 0x000fe20000300000 */
.L_x_572:
[----:B------:R-:W-:Y:S01]  /*17050*/  IMAD R0, R148, 0x8, R18 ;  /* 0x0000000894007824 */ /* 0x000fe200078e0212 */
[----:B0-----:R-:W-:-:S04]  /*17060*/  SHF.L.U32 R3, R227, 0x1f, RZ ;  /* 0x0000001fe3037819 */ /* 0x001fc800000006ff */
[----:B------:R0:W1:Y:S01]  /*17070*/  SYNCS.PHASECHK.TRANS64.TRYWAIT P2, [R0+URZ+0x33430], R3 ;  /* 0x03343003000075a7 */ /* 0x000062000804017f */
[----:B------:R-:W-:Y:S05]  /*17080*/  @!P0 BRA `(.L_x_573) ;  /* 0x0000000000048947 */ /* 0x000fea0003800000 */
[----:B------:R-:W-:Y:S01]  /*17090*/  BPT.TRAP 0x1 ;  /* 0x000000040000795c */ /* 0x000fe20000300000 */
.L_x_573:
[----:B-----5:R-:W2:Y:S01]  /*170a0*/  S2R R4, SR_TID.X ;  /* 0x0000000000047919 */ /* 0x020ea20000002100 */
[----:B------:R-:W-:Y:S01]  /*170b0*/  IMAD.MOV.U32 R119, RZ, RZ, RZ ;  /* 0x000000ffff777224 */ /* 0x000fe200078e00ff */
[----:B--2---:R-:W-:-:S04]  /*170c0*/  LOP3.LUT R4, R4, 0x7f, RZ, 0xc0, !PT ;  /* 0x0000007f04047812 */ /* 0x004fc800078ec0ff */
[----:B------:R-:W-:Y:S01]  /*170d0*/  ISETP.NE.AND P1, PT, R4, RZ, PT ;  /* 0x000000ff0400720c */ /* 0x000fe20003f25270 */
[----:B-1----:R-:W-:-:S12]  /*170e0*/  @P2 BRA `(.L_x_574) ;  /* 0x0000000000082947 */ /* 0x002fd80003800000 */
[----:B------:R-:W1:Y:S02]  /*170f0*/  SYNCS.PHASECHK.TRANS64.TRYWAIT P2, [R0+URZ+0x33430], R3 ;  /* 0x03343003000075a7 */ /* 0x000e64000804017f */
[----:B-1----:R-:W-:Y:S05]  /*17100*/  @!P2 BRA `(.L_x_575) ;  /* 0x0000012c0090a947 */ /* 0x002fea0003800000 */
.L_x_574:
[----:B------:R-:W-:Y:S05]  /*17110*/  WARPSYNC.ALL ;  /* 0x0000000000007948 */ /* 0x000fea0003800000 */
[----:B01----:R-:W-:Y:S01]  /*17120*/  IADD3 R3, R18, 0x24200, RZ ;  /* 0x0002420012037810 */ /* 0x003fe20007ffe0ff */
[----:B------:R-:W2:Y:S01]  /*17130*/  LDL R105, [R1+0x40] ;  /* 0x0000400001697983 */ /* 0x000ea20000100800 */
[----:B------:R-:W-:Y:S01]  /*17140*/  R2UR UR32, R50 ;  /* 0x00000000322072ca */ /* 0x000fe200000e0000 */
[----:B------:R-:W-:Y:S01]  /*17150*/  IMAD.MOV.U32 R5, RZ, RZ, -0x7fffffe0 ;  /* 0x80000020ff057424 */ /* 0x000fe200078e00ff */
[----:B------:R-:W-:Y:S01]  /*17160*/  SHF.R.U32.HI R3, RZ, 0x4, R3 ;  /* 0x00000004ff037819 */ /* 0x000fe20000011603 */
[----:B------:R-:W-:Y:S01]  /*17170*/  WARPGROUP.ARRIVE ;  /* 0x00000000000079c5 */ /* 0x000fe20000000000 */
[----:B------:R-:W-:Y:S01]  /*17180*/  UMOV UR29, 0x80000020 ;  /* 0x80000020001d7882 */ /* 0x000fe20000000000 */
[----:B------:R-:W-:Y:S01]  /*17190*/  MOV R7, 0x80000020 ;  /* 0x8000002000077802 */ /* 0x000fe20000000f00 */
[----:B------:R-:W-:Y:S01]  /*171a0*/  IMAD.MOV.U32 R9, RZ, RZ, -0x7fffffe0 ;  /* 0x80000020ff097424 */ /* 0x000fe200078e00ff */
[----:B------:R-:W-:Y:S01]  /*171b0*/  LOP3.LUT R3, R3, 0x3fff, RZ, 0xc0, !PT ;  /* 0x00003fff03037812 */ /* 0x000fe200078ec0ff */
[----:B------:R-:W-:Y:S01]  /*171c0*/  UMOV UR5, UR29 ;  /* 0x0000001d00057c82 */ /* 0x000fe20008000000 */
[----:B------:R-:W-:Y:S01]  /*171d0*/  R2UR UR31, R5 ;  /* 0x00000000051f72ca */ /* 0x000fe200000e0000 */
[----:B------:R-:W-:Y:S01]  /*171e0*/  UMOV UR9, UR29 ;  /* 0x0000001d00097c82 */ /* 0x000fe20008000000 */
[----:B------:R-:W-:Y:S01]  /*171f0*/  LOP3.LUT R14, R3, 0x10000, RZ, 0xfc, !PT ;  /* 0x00010000030e7812 */ /* 0x000fe200078efcff */
[----:B------:R-:W-:Y:S01]  /*17200*/  UMOV UR13, UR29 ;  /* 0x0000001d000d7c82 */ /* 0x000fe20008000000 */
[----:B------:R-:W-:Y:S01]  /*17210*/  ULOP3.LUT UR32, UR32, 0x10000, URZ, 0xfc, !UPT ;  /* 0x0001000020207892 */ /* 0x000fe2000f8efc3f */
[----:B------:R-:W-:Y:S01]  /*17220*/  R2UR UR7, R9 ;  /* 0x00000000090772ca */ /* 0x000fe200000e0000 */
[----:B------:R-:W-:Y:S01]  /*17230*/  IMAD.MOV.U32 R9, RZ, RZ, -0x7fffffe0 ;  /* 0x80000020ff097424 */ /* 0x000fe200078e00ff */
[----:B------:R-:W-:Y:S01]  /*17240*/  UMOV UR49, 0x80000020 ;  /* 0x8000002000317882 */ /* 0x000fe20000000000 */
[----:B------:R-:W-:Y:S01]  /*17250*/  IMAD R4, R148, 0x780, R14 ;  /* 0x0000078094047824 */ /* 0x000fe200078e020e */
[----:B------:R-:W-:Y:S01]  /*17260*/  UIADD3 UR48, UR32, 0x2, URZ ;  /* 0x0000000220307890 */ /* 0x000fe2000fffe03f */
[----:B------:R-:W-:Y:S01]  /*17270*/  IMAD.MOV.U32 R11, RZ, RZ, -0x7fffffe0 ;  /* 0x80000020ff0b7424 */ /* 0x000fe200078e00ff */
[----:B------:R-:W-:Y:S01]  /*17280*/  UMOV UR28, UR32 ;  /* 0x00000020001c7c82 */ /* 0x000fe20008000000 */
[C---:B------:R-:W-:Y:S01]  /*17290*/  VIADD R6, R4.reuse, 0x80 ;  /* 0x0000008004067836 */ /* 0x040fe20000000000 */
[C---:B------:R-:W-:Y:S01]  /*172a0*/  R2UR UR30, R4.reuse ;  /* 0x00000000041e72ca */ /* 0x040fe200000e0000 */
[----:B------:R-:W-:Y:S01]  /*172b0*/  VIADD R8, R4, 0x100 ;  /* 0x0000010004087836 */ /* 0x000fe20000000000 */
[----:B------:R-:W-:Y:S01]  /*172c0*/  UMOV UR4, UR28 ;  /* 0x0000001c00047c82 */ /* 0x000fe20008000000 */
[----:B------:R-:W-:Y:S01]  /*172d0*/  UMOV UR8, UR28 ;  /* 0x0000001c00087c82 */ /* 0x000fe20008000000 */
[----:B------:R-:W-:Y:S01]  /*172e0*/  R2UR UR15, R9 ;  /* 0x00000000090f72ca */ /* 0x000fe200000e0000 */
[----:B------:R-:W-:Y:S01]  /*172f0*/  UMOV UR12, UR28 ;  /* 0x0000001c000c7c82 */ /* 0x000fe20008000000 */
[----:B------:R-:W-:Y:S01]  /*17300*/  R2UR UR6, R8 ;  /* 0x00000000080672ca */ /* 0x000fe200000e0000 */
[C---:B------:R-:W-:Y:S01]  /*17310*/  VIADD R8, R4.reuse, 0x200 ;  /* 0x0000020004087836 */ /* 0x040fe20000000000 */
[----:B------:R-:W-:Y:S01]  /*17320*/  IADD3 R10, R4, 0x2, RZ ;  /* 0x00000002040a7810 */ /* 0x000fe20007ffe0ff */
[----:B------:R-:W-:Y:S01]  /*17330*/  UMOV UR16, UR48 ;  /* 0x0000003000107c82 */ /* 0x000fe20008000000 */
[----:B------:R-:W-:Y:S01]  /*17340*/  R2UR UR51, R11 ;  /* 0x000000000b3372ca */ /* 0x000fe200000e0000 */
[----:B------:R-:W-:Y:S01]  /*17350*/  UMOV UR17, UR49 ;  /* 0x0000003100117c82 */ /* 0x000fe20008000000 */
[----:B------:R-:W-:Y:S01]  /*17360*/  R2UR UR14, R8 ;  /* 0x00000000080e72ca */ /* 0x000fe200000e0000 */
[----:B------:R-:W-:Y:S01]  /*17370*/  QGMMA.64x32x32.F32.E4M3.E4M3 R88, gdesc[UR28], RZ, !UPT, gsb0 ;  /* 0x006000001c5879f3 */ /* 0x000fe2000c0008ff */
[----:B------:R-:W-:Y:S01]  /*17380*/  R2UR UR30, R6 ;  /* 0x00000000061e72ca */ /* 0x000fe200000e0000 */
[----:B------:R-:W-:Y:S01]  /*17390*/  VIADD R6, R4, 0x180 ;  /* 0x0000018004067836 */ /* 0x000fe20000000000 */
[----:B------:R-:W-:Y:S01]  /*173a0*/  R2UR UR31, R7 ;  /* 0x00000000071f72ca */ /* 0x000fe200000e0000 */
[----:B------:R-:W-:Y:S01]  /*173b0*/  IMAD.MOV.U32 R7, RZ, RZ, -0x7fffffe0 ;  /* 0x80000020ff077424 */ /* 0x000fe200078e00ff */
[----:B------:R-:W-:Y:S01]  /*173c0*/  R2UR UR50, R10 ;  /* 0x000000000a3272ca */ /* 0x000fe200000e0000 */
[----:B------:R-:W-:Y:S01]  /*173d0*/  VIADD R8, R4, 0x102 ;  /* 0x0000010204087836 */ /* 0x000fe20000000000 */
[----:B------:R-:W-:Y:S01]  /*173e0*/  R2UR UR10, R6 ;  /* 0x00000000060a72ca */ /* 0x000fe200000e0000 */
[C---:B------:R-:W-:Y:S01]  /*173f0*/  VIADD R10, R4.reuse, 0x280 ;  /* 0x00000280040a7836 */ /* 0x040fe20000000000 */
[----:B------:R-:W-:Y:S01]  /*17400*/  R2UR UR11, R7 ;  /* 0x00000000070b72ca */ /* 0x000fe200000e0000 */
[----:B------:R-:W-:Y:S01]  /*17410*/  IMAD.MOV.U32 R7, RZ, RZ, -0x7fffffe0 ;  /* 0x80000020ff077424 */ /* 0x000fe200078e00ff */
[C---:B------:R-:W-:Y:S01]  /*17420*/  IADD3 R6, R4.reuse, 0x82, RZ ;  /* 0x0000008204067810 */ /* 0x040fe20007ffe0ff */
[----:B------:R-:W-:Y:S01]  /*17430*/  IMAD.MOV.U32 R11, RZ, RZ, -0x7fffffe0 ;  /* 0x80000020ff0b7424 */ /* 0x000fe200078e00ff */
[----:B------:R-:W-:Y:S01]  /*17440*/  MOV R9, 0x80000020 ;  /* 0x8000002000097802 */ /* 0x000fe20000000f00 */
[----:B------:R-:W-:Y:S01]  /*17450*/  VIADD R20, R4, 0x602 ;  /* 0x0000060204147836 */ /* 0x000fe20000000000 */
[----:B------:R-:W-:Y:S01]  /*17460*/  ULDC UR56, c[0x0][0x988] ;  /* 0x0002620000387ab9 */ /* 0x000fe20000000800 */
[----:B------:R-:W-:-:S02]  /*17470*/  IMAD.MOV.U32 R21, RZ, RZ, -0x7fffffe0 ;  /* 0x80000020ff157424 */ /* 0x000fc400078e00ff */
[--C-:B------:R-:W-:Y:S02]  /*17480*/  IMAD.MOV.U32 R118, RZ, RZ, R119.reuse ;  /* 0x000000ffff767224 */ /* 0x100fe400078e0077 */
[--C-:B------:R-:W-:Y:S02]  /*17490*/  IMAD.MOV.U32 R116, RZ, RZ, R119.reuse ;  /* 0x000000ffff747224 */ /* 0x100fe400078e0077 */
[--C-:B------:R-:W-:Y:S02]  /*174a0*/  IMAD.MOV.U32 R114, RZ, RZ, R119.reuse ;  /* 0x000000ffff727224 */ /* 0x100fe400078e0077 */
[--C-:B------:R-:W-:Y:S02]  /*174b0*/  IMAD.MOV.U32 R112, RZ, RZ, R119.reuse ;  /* 0x000000ffff707224 */ /* 0x100fe400078e0077 */
[----:B------:R-:W-:Y:S01]  /*174c0*/  IMAD.MOV.U32 R110, RZ, RZ, R119 ;  /* 0x000000ffff6e7224 */ /* 0x000fe200078e0077 */
[----:B------:R-:W-:Y:S02]  /*174d0*/  WARPGROUP.DEPBAR.LE gsb0, 0x0 ;  /* 0x00008000000079c5 */ /* 0x000fe40000010000 */
[----:B------:R-:W-:-:S06]  /*174e0*/  WARPGROUP.ARRIVE ;  /* 0x00000000000079c5 */ /* 0x000fcc0000000000 */
[----:B------:R-:W-:Y:S03]  /*174f0*/  QGMMA.64x32x32.F32.E4M3.E4M3 R72, gdesc[UR28], RZ, !UPT, gsb0 ;  /* 0x006000001c4879f3 */ /* 0x000fe6000c0008ff */
[----:B------:R-:W-:Y:S02]  /*17500*/  WARPGROUP.DEPBAR.LE gsb0, 0x0 ;  /* 0x00008000000079c5 */ /* 0x000fe40000010000 */
[----:B------:R-:W-:-:S06]  /*17510*/  WARPGROUP.ARRIVE ;  /* 0x00000000000079c5 */ /* 0x000fcc0000000000 */
[----:B------:R-:W-:Y:S01]  /*17520*/  QGMMA.64x32x32.F32.E4M3.E4M3 R56, gdesc[UR4], RZ, !UPT, gsb0 ;  /* 0x00600000043879f3 */ /* 0x000fe2000c0008ff */
[----:B------:R-:W-:Y:S01]  /*17530*/  R2UR UR6, R10 ;  /* 0x000000000a0672ca */ /* 0x000fe200000e0000 */
[----:B------:R-:W-:Y:S01]  /*17540*/  UIADD3 UR4, UR32, 0x200, URZ ;  /* 0x0000020020047890 */ /* 0x000fe2000fffe03f */
[----:B------:R-:W-:Y:S01]  /*17550*/  R2UR UR7, R11 ;  /* 0x000000000b0772ca */ /* 0x000fe200000e0000 */
[----:B------:R-:W-:Y:S01]  /*17560*/  UMOV UR5, 0x80000020 ;  /* 0x8000002000057882 */ /* 0x000fe20000000000 */
[----:B------:R-:W-:Y:S01]  /*17570*/  IMAD.MOV.U32 R11, RZ, RZ, -0x7fffffe0 ;  /* 0x80000020ff0b7424 */ /* 0x000fe200078e00ff */
[----:B------:R-:W-:Y:S01]  /*17580*/  UMOV UR21, UR5 ;  /* 0x0000000500157c82 */ /* 0x000fe20008000000 */
[----:B------:R-:W-:Y:S02]  /*17590*/  IADD3 R10, R4, 0x282, RZ ;  /* 0x00000282040a7810 */ /* 0x000fe40007ffe0ff */
[----:B------:R-:W-:Y:S01]  /*175a0*/  UMOV UR20, UR4 ;  /* 0x0000000400147c82 */ /* 0x000fe20008000000 */
[----:B------:R-:W-:-:S02]  /*175b0*/  WARPGROUP.DEPBAR.LE gsb0, 0x0 ;  /* 0x00008000000079c5 */ /* 0x000fc40000010000 */
[----:B------:R-:W-:-:S06]  /*175c0*/  WARPGROUP.ARRIVE ;  /* 0x00000000000079c5 */ /* 0x000fcc0000000000 */
[----:B------:R-:W-:Y:S01]  /*175d0*/  QGMMA.64x32x32.F32.E4M3.E4M3 R40, gdesc[UR8], RZ, !UPT, gsb0 ;  /* 0x00600000082879f3 */ /* 0x000fe2000c0008ff */
[----:B------:R-:W-:Y:S01]  /*175e0*/  R2UR UR10, R8 ;  /* 0x00000000080a72ca */ /* 0x000fe200000e0000 */
[----:B------:R-:W-:Y:S01]  /*175f0*/  UMOV UR8, UR48 ;  /* 0x0000003000087c82 */ /* 0x000fe20008000000 */
[----:B------:R-:W-:Y:S01]  /*17600*/  R2UR UR11, R9 ;  /* 0x00000000090b72ca */ /* 0x000fe200000e0000 */
[----:B------:R-:W-:Y:S01]  /*17610*/  UMOV UR9, UR49 ;  /* 0x0000003100097c82 */ /* 0x000fe20008000000 */
[----:B------:R-:W-:Y:S01]  /*17620*/  VIADD R8, R4, 0x202 ;  /* 0x0000020204087836 */ /* 0x000fe20000000000 */
[----:B------:R-:W-:-:S04]  /*17630*/  MOV R9, 0x80000020 ;  /* 0x8000002000097802 */ /* 0x000fc80000000f00 */
[----:B------:R-:W-:Y:S01]  /*17640*/  R2UR UR18, R8 ;  /* 0x00000000081272ca */ /* 0x000fe200000e0000 */
[----:B------:R-:W-:Y:S01]  /*17650*/  VIADD R8, R4, 0x380 ;  /* 0x0000038004087836 */ /* 0x000fe20000000000 */
[----:B------:R-:W-:Y:S01]  /*17660*/  R2UR UR19, R9 ;  /* 0x00000000091372ca */ /* 0x000fe200000e0000 */
[----:B------:R-:W-:Y:S01]  /*17670*/  IMAD.MOV.U32 R9, RZ, RZ, -0x7fffffe0 ;  /* 0x80000020ff097424 */ /* 0x000fe200078e00ff */
[----:B------:R-:W-:Y:S02]  /*17680*/  WARPGROUP.DEPBAR.LE gsb0, 0x0 ;  /* 0x00008000000079c5 */ /* 0x000fe40000010000 */
[----:B------:R-:W-:-:S06]  /*17690*/  WARPGROUP.ARRIVE ;  /* 0x00000000000079c5 */ /* 0x000fcc0000000000 */
[----:B------:R-:W-:Y:S01]  /*176a0*/  QGMMA.64x32x32.F32.E4M3.E4M3 R24, gdesc[UR12], RZ, !UPT, gsb0 ;  /* 0x006000000c1879f3 */ /* 0x000fe2000c0008ff */
[----:B------:R-:W-:Y:S01]  /*176b0*/  UMOV UR12, UR48 ;  /* 0x00000030000c7c82 */ /* 0x000fe20008000000 */
[----:B------:R-:W-:Y:S01]  /*176c0*/  UMOV UR13, UR49 ;  /* 0x00000031000d7c82 */ /* 0x000fe20008000000 */
[----:B------:R-:W-:Y:S02]  /*176d0*/  WARPGROUP.DEPBAR.LE gsb0, 0x0 ;  /* 0x00008000000079c5 */ /* 0x000fe40000010000 */
[----:B------:R-:W-:-:S06]  /*176e0*/  WARPGROUP.ARRIVE ;  /* 0x00000000000079c5 */ /* 0x000fcc0000000000 */
[----:B------:R-:W-:Y:S01]  /*176f0*/  QGMMA.64x32x32.F32.E4M3.E4M3 R88, gdesc[UR48], R88, gsb0 ;  /* 0x00600000305879f3 */ /* 0x000fe20008000858 */
[----:B------:R-:W-:Y:S01]  /*17700*/  R2UR UR50, R6 ;  /* 0x00000000063272ca */ /* 0x000fe200000e0000 */
[----:B------:R-:W-:Y:S01]  /*17710*/  VIADD R6, R4, 0x182 ;  /* 0x0000018204067836 */ /* 0x000fe20000000000 */
[----:B------:R-:W-:Y:S01]  /*17720*/  R2UR UR51, R7 ;  /* 0x00000000073372ca */ /* 0x000fe200000e0000 */
[----:B------:R-:W-:-:S03]  /*17730*/  IMAD.MOV.U32 R7, RZ, RZ, -0x7fffffe0 ;  /* 0x80000020ff077424 */ /* 0x000fc600078e00ff */
[----:B------:R-:W-:Y:S01]  /*17740*/  R2UR UR14, R6 ;  /* 0x00000000060e72ca */ /* 0x000fe200000e0000 */
[----:B------:R-:W-:Y:S01]  /*17750*/  VIADD R6, R4, 0x300 ;  /* 0x0000030004067836 */ /* 0x000fe20000000000 */
[----:B------:R-:W-:Y:S02]  /*17760*/  R2UR UR15, R7 ;  /* 0x00000000070f72ca */ /* 0x000fe400000e0000 */
[----:B------:R-:W-:Y:S01]  /*17770*/  MOV R7, 0x80000020 ;  /* 0x8000002000077802 */ /* 0x000fe20000000f00 */
[----:B------:R-:W-:Y:S02]  /*17780*/  WARPGROUP.DEPBAR.LE gsb0, 0x0 ;  /* 0x00008000000079c5 */ /* 0x000fe40000010000 */
[----:B------:R-:W-:-:S06]  /*17790*/  WARPGROUP.ARRIVE ;  /* 0x00000000000079c5 */ /* 0x000fcc0000000000 */
[----:B------:R-:W-:Y:S03]  /*177a0*/  QGMMA.64x32x32.F32.E4M3.E4M3 R72, gdesc[UR48], R72, gsb0 ;  /* 0x00600000304879f3 */ /* 0x000fe60008000848 */
[----:B------:R-:W-:Y:S02]  /*177b0*/  WARPGROUP.DEPBAR.LE gsb0, 0x0 ;  /* 0x00008000000079c5 */ /* 0x000fe40000010000 */
[----:B------:R-:W-:-:S06]  /*177c0*/  WARPGROUP.ARRIVE ;  /* 0x00000000000079c5 */ /* 0x000fcc0000000000 */
[----:B------:R-:W-:Y:S01]  /*177d0*/  QGMMA.64x32x32.F32.E4M3.E4M3 R56, gdesc[UR8], R56, gsb0 ;  /* 0x00600000083879f3 */ /* 0x000fe20008000838 */
[----:B------:R-:W-:Y:S01]  /*177e0*/  R2UR UR10, R10 ;  /* 0x000000000a0a72ca */ /* 0x000fe200000e0000 */
[----:B------:R-:W-:Y:S01]  /*177f0*/  UIADD3 UR8, UR32, 0x202, URZ ;  /* 0x0000020220087890 */ /* 0x000fe2000fffe03f */
[----:B------:R-:W-:Y:S01]  /*17800*/  R2UR UR11, R11 ;  /* 0x000000000b0b72ca */ /* 0x000fe200000e0000 */
[----:B------:R-:W-:Y:S01]  /*17810*/  UMOV UR9, 0x80000020 ;  /* 0x8000002000097882 */ /* 0x000fe20000000000 */
[----:B------:R-:W-:Y:S01]  /*17820*/  VIADD R10, R4, 0x500 ;  /* 0x00000500040a7836 */ /* 0x000fe20000000000 */
[----:B------:R-:W-:Y:S01]  /*17830*/  UMOV UR25, UR9 ;  /* 0x0000000900197c82 */ /* 0x000fe20008000000 */
[----:B------:R-:W-:Y:S02]  /*17840*/  IMAD.MOV.U32 R11, RZ, RZ, -0x7fffffe0 ;  /* 0x80000020ff0b7424 */ /* 0x000fe400078e00ff */
[----:B------:R-:W-:Y:S01]  /*17850*/  UMOV UR24, UR8 ;  /* 0x0000000800187c82 */ /* 0x000fe20008000000 */
[----:B------:R-:W-:-:S02]  /*17860*/  WARPGROUP.DEPBAR.LE gsb0, 0x0 ;  /* 0x00008000000079c5 */ /* 0x000fc40000010000 */
[----:B------:R-:W-:-:S06]  /*17870*/  WARPGROUP.ARRIVE ;  /* 0x00000000000079c5 */ /* 0x000fcc0000000000 */
[----:B------:R-:W-:Y:S01]  /*17880*/  QGMMA.64x32x32.F32.E4M3.E4M3 R40, gdesc[UR12], R40, gsb0 ;  /* 0x006000000c2879f3 */ /* 0x000fe20008000828 */
[----:B------:R-:W-:Y:S01]  /*17890*/  R2UR UR14, R8 ;  /* 0x00000000080e72ca */ /* 0x000fe200000e0000 */
[----:B------:R-:W-:Y:S01]  /*178a0*/  UMOV UR12, UR4 ;  /* 0x00000004000c7c82 */ /* 0x000fe20008000000 */
[----:B------:R-:W-:Y:S01]  /*178b0*/  R2UR UR15, R9 ;  /* 0x00000000090f72ca */ /* 0x000fe200000e0000 */
[----:B------:R-:W-:Y:S01]  /*178c0*/  UMOV UR13, UR5 ;  /* 0x00000005000d7c82 */ /* 0x000fe20008000000 */
[----:B------:R-:W-:Y:S02]  /*178d0*/  VIADD R8, R4, 0x480 ;  /* 0x0000048004087836 */ /* 0x000fe40000000000 */
[----:B------:R-:W-:-:S03]  /*178e0*/  IMAD.MOV.U32 R9, RZ, RZ, -0x7fffffe0 ;  /* 0x80000020ff097424 */ /* 0x000fc600078e00ff */
[----:B------:R-:W-:Y:S01]  /*178f0*/  R2UR UR22, R8 ;  /* 0x00000000081672ca */ /* 0x000fe200000e0000 */
[----:B------:R-:W-:Y:S01]  /*17900*/  VIADD R8, R4, 0x382 ;  /* 0x0000038204087836 */ /* 0x000fe20000000000 */
[----:B------:R-:W-:Y:S02]  /*17910*/  R2UR UR23, R9 ;  /* 0x00000000091772ca */ /* 0x000fe400000e0000 */
[----:B------:R-:W-:Y:S01]  /*17920*/  MOV R9, 0x80000020 ;  /* 0x8000002000097802 */ /* 0x000fe20000000f00 */
[----:B------:R-:W-:Y:S02]  /*17930*/  WARPGROUP.DEPBAR.LE gsb0, 0x0 ;  /* 0x00008000000079c5 */ /* 0x000fe40000010000 */
[----:B------:R-:W-:-:S06]  /*17940*/  WARPGROUP.ARRIVE ;  /* 0x00000000000079c5 */ /* 0x000fcc0000000000 */
[----:B------:R-:W-:Y:S01]  /*17950*/  QGMMA.64x32x32.F32.E4M3.E4M3 R24, gdesc[UR16], R24, gsb0 ;  /* 0x00600000101879f3 */ /* 0x000fe20008000818 */
        /* <DEDUP_REMOVED lines=9> */
[----:B------:R-:W-:Y:S02]  /*179f0*/  R2UR UR18, R6 ;  /* 0x00000000061272ca */ /* 0x000fe400000e0000 */
[----:B------:R-:W-:Y:S01]  /*17a00*/  R2UR UR19, R7 ;  /* 0x00000000071372ca */ /* 0x000fe200000e0000 */
[----:B------:R-:W-:Y:S01]  /*17a10*/  IMAD.MOV.U32 R7, RZ, RZ, -0x7fffffe0 ;  /* 0x80000020ff077424 */ /* 0x000fe200078e00ff */
[----:B------:R-:W-:Y:S01]  /*17a20*/  IADD3 R6, R4, 0x302, RZ ;  /* 0x0000030204067810 */ /* 0x000fe20007ffe0ff */
[----:B------:R-:W-:Y:S02]  /*17a30*/  WARPGROUP.DEPBAR.LE gsb0, 0x0 ;  /* 0x00008000000079c5 */ /* 0x000fe40000010000 */
[----:B------:R-:W-:-:S06]  /*17a40*/  WARPGROUP.ARRIVE ;  /* 0x00000000000079c5 */ /* 0x000fcc0000000000 */
[----:B------:R-:W-:Y:S01]  /*17a50*/  QGMMA.64x32x32.F32.E4M3.E4M3 R72, gdesc[UR4], R72, gsb0 ;  /* 0x00600000044879f3 */ /* 0x000fe20008000848 */
[----:B------:R-:W-:Y:S02]  /*17a60*/  ULDC UR6, c[0x0][0x988] ;  /* 0x0002620000067ab9 */ /* 0x000fe40000000800 */
[----:B------:R-:W-:Y:S02]  /*17a70*/  WARPGROUP.DEPBAR.LE gsb0, 0x0 ;  /* 0x00008000000079c5 */ /* 0x000fe40000010000 */
[----:B------:R-:W-:-:S06]  /*17a80*/  WARPGROUP.ARRIVE ;  /* 0x00000000000079c5 */ /* 0x000fcc0000000000 */
[----:B------:R-:W-:Y:S01]  /*17a90*/  QGMMA.64x32x32.F32.E4M3.E4M3 R56, gdesc[UR12], R56, gsb0 ;  /* 0x006000000c3879f3 */ /* 0x000fe20008000838 */
[----:B------:R-:W-:Y:S01]  /*17aa0*/  R2UR UR14, R10 ;  /* 0x000000000a0e72ca */ /* 0x000fe200000e0000 */
[----:B------:R-:W-:Y:S01]  /*17ab0*/  UIADD3 UR12, UR32, 0x400, URZ ;  /* 0x00000400200c7890 */ /* 0x000fe2000fffe03f */
[----:B------:R-:W-:Y:S01]  /*17ac0*/  R2UR UR15, R11 ;  /* 0x000000000b0f72ca */ /* 0x000fe200000e0000 */
[----:B------:R-:W-:Y:S01]  /*17ad0*/  UMOV UR13, 0x80000020 ;  /* 0x80000020000d7882 */ /* 0x000fe20000000000 */
[----:B------:R-:W-:Y:S01]  /*17ae0*/  IMAD.MOV.U32 R11, RZ, RZ, -0x7fffffe0 ;  /* 0x80000020ff0b7424 */ /* 0x000fe200078e00ff */
[----:B------:R-:W-:Y:S01]  /*17af0*/  UMOV UR33, UR13 ;  /* 0x0000000d00217c82 */ /* 0x000fe20008000000 */
[----:B------:R-:W-:Y:S01]  /*17b00*/  IADD3 R10, R4, 0x502, RZ ;  /* 0x00000502040a7810 */ /* 0x000fe20007ffe0ff */
[----:B------:R-:W-:Y:S02]  /*17b10*/  WARPGROUP.DEPBAR.LE gsb0, 0x0 ;  /* 0x00008000000079c5 */ /* 0x000fe40000010000 */
[----:B------:R-:W-:-:S06]  /*17b20*/  WARPGROUP.ARRIVE ;  /* 0x00000000000079c5 */ /* 0x000fcc0000000000 */
[----:B------:R-:W-:Y:S01]  /*17b30*/  QGMMA.64x32x32.F32.E4M3.E4M3 R40, gdesc[UR16], R40, gsb0 ;  /* 0x00600000102879f3 */ /* 0x000fe20008000828 */
        /* <DEDUP_REMOVED lines=32> */
[----:B------:R-:W-:Y:S01]  /*17d40*/  UIADD3 UR16, UR32, 0x402, URZ ;  /* 0x0000040220107890 */ /* 0x000fe2000fffe03f */
[----:B------:R-:W-:Y:S01]  /*17d50*/  R2UR UR18, R10 ;  /* 0x000000000a1272ca */ /* 0x000fe200000e0000 */
[----:B------:R-:W-:Y:S01]  /*17d60*/  UMOV UR17, 0x80000020 ;  /* 0x8000002000117882 */ /* 0x000fe20000000000 */
[----:B------:R-:W-:Y:S01]  /*17d70*/  UMOV UR32, UR12 ;  /* 0x0000000c00207c82 */ /* 0x000fe20008000000 */
[----:B------:R-:W-:Y:S01]  /*17d80*/  R2UR UR19, R11 ;  /* 0x000000000b1372ca */ /* 0x000fe200000e0000 */
[----:B------:R-:W-:Y:S02]  /*17d90*/  WARPGROUP.DEPBAR.LE gsb0, 0x0 ;  /* 0x00008000000079c5 */ /* 0x000fe40000010000 */
        /* <DEDUP_REMOVED lines=41> */
[----:B------:R-:W-:Y:S02]  /*18030*/  R2UR UR18, R8 ;  /* 0x00000000081272ca */ /* 0x000fe400000e0000 */
[----:B------:R-:W-:Y:S01]  /*18040*/  R2UR UR19, R9 ;  /* 0x00000000091372ca */ /* 0x000fe200000e0000 */
[----:B------:R-:W-:Y:S02]  /*18050*/  WARPGROUP.DEPBAR.LE gsb0, 0x0 ;  /* 0x00008000000079c5 */ /* 0x000fe40000010000 */
[----:B------:R-:W-:Y:S01]  /*18060*/  WARPGROUP.ARRIVE ;  /* 0x00000000000079c5 */ /* 0x000fe20000000000 */
[C---:B------:R-:W-:Y:S01]  /*18070*/  FMUL.FTZ R6, R2.reuse, R89 ;  /* 0x0000005902067220 */ /* 0x040fe20000410000 */
[C---:B------:R-:W-:Y:S01]  /*18080*/  FMUL.FTZ R9, R2.reuse, R91 ;  /* 0x0000005b02097220 */ /* 0x040fe20000410000 */
[C---:B------:R-:W-:Y:S01]  /*18090*/  FMUL.FTZ R5, R2.reuse, R88 ;  /* 0x0000005802057220 */ /* 0x040fe20000410000 */
[C---:B------:R-:W-:Y:S01]  /*180a0*/  FMUL.FTZ R10, R2.reuse, R97 ;  /* 0x00000061020a7220 */ /* 0x040fe20000410000 */
[----:B------:R-:W-:-:S05]  /*180b0*/  FMUL.FTZ R7, R2, R92 ;  /* 0x0000005c02077220 */ /* 0x000fca0000410000 */
[----:B------:R-:W-:Y:S01]  /*180c0*/  QGMMA.64x32x32.F32.E4M3.E4M3 R72, gdesc[UR16], R72, gsb0 ;  /* 0x00600000104879f3 */ /* 0x000fe20008000848 */
[----:B------:R-:W-:Y:S01]  /*180d0*/  R2UR UR18, R20 ;  /* 0x00000000141272ca */ /* 0x000fe200000e0000 */
[----:B------:R-:W-:Y:S01]  /*180e0*/  MUFU.TANH R6, R6 ;  /* 0x0000000600067308 */ /* 0x000fe20000002400 */
[----:B------:R-:W-:Y:S01]  /*180f0*/  R2UR UR19, R21 ;  /* 0x00000000151372ca */ /* 0x000fe200000e0000 */
[----:B------:R-:W-:Y:S01]  /*18100*/  IMAD.MOV.U32 R21, RZ, RZ, -0x7fffffe0 ;  /* 0x80000020ff157424 */ /* 0x000fe200078e00ff */
[----:B------:R-:W-:Y:S01]  /*18110*/  IADD3 R20, R4, 0x682, RZ ;  /* 0x0000068204147810 */ /* 0x000fe20007ffe0ff */
[C---:B------:R-:W-:Y:S01]  /*18120*/  FMUL.FTZ R3, R2.reuse, R90 ;  /* 0x0000005a02037220 */ /* 0x040fe20000410000 */
[C---:B------:R-:W-:Y:S01]  /*18130*/  FMUL.FTZ R8, R2.reuse, R93 ;  /* 0x0000005d02087220 */ /* 0x040fe20000410000 */
[C---:B------:R-:W-:Y:S01]  /*18140*/  FMUL.FTZ R11, R2.reuse, R96 ;  /* 0x00000060020b7220 */ /* 0x040fe20000410000 */
[C---:B------:R-:W-:Y:S01]  /*18150*/  FMUL.FTZ R13, R2.reuse, R94 ;  /* 0x0000005e020d7220 */ /* 0x040fe20000410000 */
[----:B------:R-:W0:Y:S01]  /*18160*/  MUFU.TANH R9, R9 ;  /* 0x0000000900097308 */ /* 0x000e220000002400 */
[C---:B------:R-:W-:Y:S01]  /*18170*/  FMUL.FTZ R12, R2.reuse, R95 ;  /* 0x0000005f020c7220 */ /* 0x040fe20000410000 */
[C---:B------:R-:W-:Y:S01]  /*18180*/  FMUL.FTZ R90, R2.reuse, R98 ;  /* 0x00000062025a7220 */ /* 0x040fe20000410000 */
[C---:B------:R-:W-:Y:S01]  /*18190*/  FMUL.FTZ R15, R2.reuse, R100 ;  /* 0x00000064020f7220 */ /* 0x040fe20000410000 */
[C---:B------:R-:W-:Y:S01]  /*181a0*/  FMUL.FTZ R88, R2.reuse, R101 ;  /* 0x0000006502587220 */ /* 0x040fe20000410000 */
[C---:B------:R-:W-:Y:S01]  /*181b0*/  FMUL.FTZ R89, R2.reuse, R99 ;  /* 0x0000006302597220 */ /* 0x040fe20000410000 */
[C---:B------:R-:W-:Y:S01]  /*181c0*/  FMUL.FTZ R92, R2.reuse, R102 ;  /* 0x00000066025c7220 */ /* 0x040fe20000410000 */
[----:B------:R-:W-:Y:S01]  /*181d0*/  FMUL.FTZ R91, R2, R103 ;  /* 0x00000067025b7220 */ /* 0x000fe20000410000 */
[----:B------:R-:W1:Y:S08]  /*181e0*/  MUFU.TANH R5, R5 ;  /* 0x0000000500057308 */ /* 0x000e700000002400 */
[----:B------:R-:W3:Y:S08]  /*181f0*/  MUFU.TANH R10, R10 ;  /* 0x0000000a000a7308 */ /* 0x000ef00000002400 */
[----:B------:R-:W4:Y:S08]  /*18200*/  MUFU.TANH R7, R7 ;  /* 0x0000000700077308 */ /* 0x000f300000002400 */
[----:B------:R-:W5:Y:S08]  /*18210*/  MUFU.TANH R3, R3 ;  /* 0x0000000300037308 */ /* 0x000f700000002400 */
[----:B------:R-:W5:Y:S08]  /*18220*/  MUFU.TANH R8, R8 ;  /* 0x0000000800087308 */ /* 0x000f700000002400 */
[----:B------:R-:W5:Y:S01]  /*18230*/  MUFU.TANH R11, R11 ;  /* 0x0000000b000b7308 */ /* 0x000f620000002400 */
[----:B------:R-:W-:-:S02]  /*18240*/  WARPGROUP.DEPBAR.LE gsb0, 0x0 ;  /* 0x00008000000079c5 */ /* 0x000fc40000010000 */
[----:B------:R-:W-:Y:S01]  /*18250*/  WARPGROUP.ARRIVE ;  /* 0x00000000000079c5 */ /* 0x000fe20000000000 */
[C---:B------:R-:W-:Y:S01]  /*18260*/  FMUL.FTZ R93, R2.reuse, R75 ;  /* 0x0000004b025d7220 */ /* 0x040fe20000410000 */
[C---:B------:R-:W-:Y:S01]  /*18270*/  FMUL.FTZ R75, R2.reuse, R76 ;  /* 0x0000004c024b7220 */ /* 0x040fe20000410000 */
[C---:B------:R-:W-:Y:S02]  /*18280*/  FMUL.FTZ R95, R2.reuse, R78 ;  /* 0x0000004e025f7220 */ /* 0x040fe40000410000 */
[----:B------:R-:W5:Y:S01]  /*18290*/  MUFU.TANH R13, R13 ;  /* 0x0000000d000d7308 */ /* 0x000f620000002400 */
[----:B------:R-:W-:Y:S01]  /*182a0*/  FMUL.FTZ R78, R2, R79 ;  /* 0x0000004f024e7220 */ /* 0x000fe20000410000 */
[----:B------:R-:W-:Y:S01]  /*182b0*/  QGMMA.64x32x32.F32.E4M3.E4M3 R56, gdesc[UR16], R56, gsb0 ;  /* 0x00600000103879f3 */ /* 0x000fe20008000838 */
[----:B------:R-:W-:Y:S01]  /*182c0*/  R2UR UR18, R20 ;  /* 0x00000000141272ca */ /* 0x000fe200000e0000 */
[----:B------:R-:W-:Y:S01]  /*182d0*/  VIADD R20, R4, 0x702 ;  /* 0x0000070204147836 */ /* 0x000fe20000000000 */
[----:B------:R-:W-:Y:S01]  /*182e0*/  R2UR UR19, R21 ;  /* 0x00000000151372ca */ /* 0x000fe200000e0000 */
[----:B--2---:R-:W-:Y:S01]  /*182f0*/  IMAD.IADD R4, R105, 0x1, R149 ;  /* 0x0000000169047824 */ /* 0x004fe200078e0295 */
[----:B------:R-:W-:Y:S01]  /*18300*/  MOV R21, 0x80000020 ;  /* 0x8000002000157802 */ /* 0x000fe20000000f00 */
        /* <DEDUP_REMOVED lines=13> */
[----:B------:R-:W-:-:S03]  /*183e0*/  FMUL.FTZ R86, R2, R86 ;  /* 0x0000005602567220 */ /* 0x000fc60000410000 */
[----:B------:R-:W2:Y:S08]  /*183f0*/  MUFU.TANH R90, R90 ;  /* 0x0000005a005a7308 */ /* 0x000eb00000002400 */
[----:B------:R-:W2:Y:S08]  /*18400*/  MUFU.TANH R88, R88 ;  /* 0x0000005800587308 */ /* 0x000eb00000002400 */
[----:B------:R-:W2:Y:S08]  /*18410*/  MUFU.TANH R89, R89 ;  /* 0x0000005900597308 */ /* 0x000eb00000002400 */
[----:B------:R-:W2:Y:S08]  /*18420*/  MUFU.TANH R72, R72 ;  /* 0x0000004800487308 */ /* 0x000eb00000002400 */
[----:B------:R-:W2:Y:S01]  /*18430*/  MUFU.TANH R92, R92 ;  /* 0x0000005c005c7308 */ /* 0x000ea20000002400 */
[----:B------:R-:W-:-:S02]  /*18440*/  WARPGROUP.DEPBAR.LE gsb0, 0x0 ;  /* 0x00008000000079c5 */ /* 0x000fc40000010000 */
[----:B------:R-:W-:Y:S01]  /*18450*/  WARPGROUP.ARRIVE ;  /* 0x00000000000079c5 */ /* 0x000fe20000000000 */
[C---:B------:R-:W-:Y:S01]  /*18460*/  FMUL.FTZ R98, R2.reuse, R58 ;  /* 0x0000003a02627220 */ /* 0x040fe20000410000 */
[C---:B------:R-:W-:Y:S01]  /*18470*/  FMUL.FTZ R58, R2.reuse, R65 ;  /* 0x00000041023a7220 */ /* 0x040fe20000410000 */
[C---:B------:R-:W-:Y:S01]  /*18480*/  FMUL.FTZ R100, R2.reuse, R63 ;  /* 0x0000003f02647220 */ /* 0x040fe20000410000 */
[C---:B------:R-:W-:Y:S01]  /*18490*/  FMUL.FTZ R63, R2.reuse, R67 ;  /* 0x00000043023f7220 */ /* 0x040fe20000410000 */
[----:B------:R-:W-:Y:S01]  /*184a0*/  FMUL.FTZ R84, R2, R56 ;  /* 0x0000003802547220 */ /* 0x000fe20000410000 */
[----:B------:R-:W-:Y:S01]  /*184b0*/  QGMMA.64x32x32.F32.E4M3.E4M3 R40, gdesc[UR16], R40, gsb0 ;  /* 0x00600000102879f3 */ /* 0x000fe20008000828 */
[----:B------:R-:W-:Y:S01]  /*184c0*/  R2UR UR18, R20 ;  /* 0x00000000141272ca */ /* 0x000fe200000e0000 */
[----:B------:R-:W-:Y:S01]  /*184d0*/  IMAD R20, R157, -0xa0, R4 ;  /* 0xffffff609d147824 */ /* 0x000fe200078e0204 */
[----:B------:R-:W-:Y:S01]  /*184e0*/  R2UR UR19, R21 ;  /* 0x00000000151372ca */ /* 0x000fe200000e0000 */
[C---:B------:R-:W-:Y:S01]  /*184f0*/  FMUL.FTZ R56, R2.reuse, R57 ;  /* 0x0000003902387220 */ /* 0x040fe20000410000 */
[C---:B------:R-:W-:Y:S01]  /*18500*/  FMUL.FTZ R57, R2.reuse, R59 ;  /* 0x0000003b02397220 */ /* 0x040fe20000410000 */
[----:B------:R-:W-:Y:S01]  /*18510*/  FMUL.FTZ R102, R2, R62 ;  /* 0x0000003e02667220 */ /* 0x000fe20000410000 */
[----:B------:R-:W-:Y:S01]  /*18520*/  ISETP.GT.AND P3, PT, R20, 0x1, PT ;  /* 0x000000011400780c */ /* 0x000fe20003f64270 */
[----:B------:R-:W-:Y:S01]  /*18530*/  FMUL.FTZ R59, R2, R60 ;  /* 0x0000003c023b7220 */ /* 0x000fe20000410000 */
[----:B------:R-:W-:Y:S01]  /*18540*/  ISETP.GT.AND P2, PT, R20, RZ, PT ;  /* 0x000000ff1400720c */ /* 0x000fe20003f44270 */
[C---:B------:R-:W-:Y:S01]  /*18550*/  FMUL.FTZ R62, R2.reuse, R69 ;  /* 0x00000045023e7220 */ /* 0x040fe20000410000 */
[----:B0-----:R-:W-:Y:S01]  /*18560*/  FSEL R4, R9, -INF , P3 ;  /* 0xff80000009047808 */ /* 0x001fe20001800000 */
[----:B------:R-:W-:Y:S01]  /*18570*/  FMUL.FTZ R60, R2, R61 ;  /* 0x0000003d023c7220 */ /* 0x000fe20000410000 */
[----:B------:R-:W-:Y:S01]  /*18580*/  FSEL R6, R6, -INF , P3 ;  /* 0xff80000006067808 */ /* 0x000fe20001800000 */
[----:B------:R-:W-:Y:S01]  /*18590*/  FMUL.FTZ R61, R2, R64 ;  /* 0x00000040023d7220 */ /* 0x000fe20000410000 */
[----:B------:R-:W-:Y:S01]  /*185a0*/  ISETP.GT.AND P3, PT, R20, 0x11, PT ;  /* 0x000000111400780c */ /* 0x000fe20003f64270 */
[----:B------:R-:W-:Y:S01]  /*185b0*/  FMUL.FTZ R64, R2, R68 ;  /* 0x0000004402407220 */ /* 0x000fe20000410000 */
[----:B------:R-:W-:Y:S01]  /*185c0*/  ISETP.GT.AND P4, PT, R20, 0x8, PT ;  /* 0x000000081400780c */ /* 0x000fe20003f84270 */
[----:B------:R-:W-:Y:S01]  /*185d0*/  FMUL.FTZ R68, R2, R71 ;  /* 0x0000004702447220 */ /* 0x000fe20000410000 */
[----:B-1----:R-:W-:Y:S01]  /*185e0*/  FSEL R65, R5, -INF , P2 ;  /* 0xff80000005417808 */ /* 0x002fe20001000000 */
[----:B------:R-:W0:Y:S01]  /*185f0*/  MUFU.TANH R73, R73 ;  /* 0x0000004900497308 */ /* 0x000e220000002400 */
[----:B---3--:R-:W-:Y:S01]  /*18600*/  FSEL R81, R10, -INF , P3 ;  /* 0xff8000000a517808 */ /* 0x008fe20001800000 */
[----:B------:R-:W-:Y:S01]  /*18610*/  FMUL.FTZ R104, R2, R66 ;  /* 0x0000004202687220 */ /* 0x000fe20000410000 */
[----:B------:R-:W-:Y:S01]  /*18620*/  ISETP.GT.AND P5, PT, R20, 0x9, PT ;  /* 0x000000091400780c */ /* 0x000fe20003fa4270 */
[----:B------:R-:W-:Y:S01]  /*18630*/  FMUL.FTZ R106, R2, R70 ;  /* 0x00000046026a7220 */ /* 0x000fe20000410000 */
[----:B----4-:R-:W-:-:S02]  /*18640*/  FSEL R67, R7, -INF , P4 ;  /* 0xff80000007437808 */ /* 0x010fc40002000000 */
[----:B------:R-:W-:Y:S01]  /*18650*/  FMNMX.FTZ R10, R65, R6, !PT ;  /* 0x00000006410a7209 */ /* 0x000fe20007810000 */
[----:B------:R-:W1:Y:S01]  /*18660*/  MUFU.TANH R91, R91 ;  /* 0x0000005b005b7308 */ /* 0x000e620000002400 */
[----:B-----5:R-:W-:Y:S02]  /*18670*/  FSEL R3, R3, -INF , P2 ;  /* 0xff80000003037808 */ /* 0x020fe40001000000 */
[----:B------:R-:W-:Y:S02]  /*18680*/  ISETP.GT.AND P2, PT, R20, 0x10, PT ;  /* 0x000000101400780c */ /* 0x000fe40003f44270 */
[----:B------:R-:W-:Y:S02]  /*18690*/  FSEL R69, R8, -INF , P5 ;  /* 0xff80000008457808 */ /* 0x000fe40002800000 */
[----:B------:R-:W-:Y:S01]  /*186a0*/  FMNMX.FTZ R10, R67, R10, !PT ;  /* 0x0000000a430a7209 */ /* 0x000fe20007810000 */
[----:B------:R-:W3:Y:S01]  /*186b0*/  MUFU.TANH R75, R75 ;  /* 0x0000004b004b7308 */ /* 0x000ee20000002400 */
[----:B------:R-:W-:-:S02]  /*186c0*/  FSEL R71, R11, -INF , P2 ;  /* 0xff8000000b477808 */ /* 0x000fc40001000000 */
[----:B------:R-:W-:Y:S02]  /*186d0*/  FMNMX.FTZ R10, R69, R10, !PT ;  /* 0x0000000a450a7209 */ /* 0x000fe40007810000 */
[----:B------:R-:W-:Y:S02]  /*186e0*/  FSEL R5, R13, -INF , P4 ;  /* 0xff8000000d057808 */ /* 0x000fe40002000000 */
[----:B------:R-:W-:Y:S01]  /*186f0*/  ISETP.GT.AND P4, PT, R20, 0x18, PT ;  /* 0x000000181400780c */ /* 0x000fe20003f84270 */
[----:B------:R-:W-:Y:S01]  /*18700*/  MUFU.TANH R94, R94 ;  /* 0x0000005e005e7308 */ /* 0x000fe20000002400 */
[----:B------:R-:W-:Y:S02]  /*18710*/  FMNMX.FTZ R10, R71, R10, !PT ;  /* 0x0000000a470a7209 */ /* 0x000fe40007810000 */
[----:B--2---:R-:W-:Y:S02]  /*18720*/  FSEL R7, R12, -INF , P5 ;  /* 0xff8000000c077808 */ /* 0x004fe40002800000 */
[----:B------:R-:W-:-:S02]  /*18730*/  ISETP.GT.AND P5, PT, R20, 0x19, PT ;  /* 0x000000191400780c */ /* 0x000fc40003fa4270 */
[----:B------:R-:W-:Y:S01]  /*18740*/  FSEL R83, R15, -INF , P4 ;  /* 0xff8000000f537808 */ /* 0x000fe20002000000 */
[----:B------:R-:W2:Y:S01]  /*18750*/  MUFU.TANH R93, R93 ;  /* 0x0000005d005d7308 */ /* 0x000ea20000002400 */
[----:B------:R-:W-:Y:S02]  /*18760*/  FMNMX.FTZ R10, R81, R10, !PT ;  /* 0x0000000a510a7209 */ /* 0x000fe40007810000 */
[----:B------:R-:W-:Y:S01]  /*18770*/  FSEL R9, R90, -INF , P2 ;  /* 0xff8000005a097808 */ /* 0x000fe20001000000 */
[--C-:B------:R-:W-:Y:S01]  /*18780*/  IMAD.MOV.U32 R90, RZ, RZ, R119.reuse ;  /* 0x000000ffff5a7224 */ /* 0x100fe200078e0077 */
[----:B------:R-:W-:Y:S02]  /*18790*/  ISETP.GT.AND P2, PT, R20, 0x20, PT ;  /* 0x000000201400780c */ /* 0x000fe40003f44270 */
[----:B------:R-:W-:Y:S01]  /*187a0*/  FSEL R85, R88, -INF , P5 ;  /* 0xff80000058557808 */ /* 0x000fe20002800000 */
[----:B------:R-:W-:Y:S02]  /*187b0*/  WARPGROUP.DEPBAR.LE gsb0, 0x0 ;  /* 0x00008000000079c5 */ /* 0x000fe40000010000 */
[----:B------:R-:W-:Y:S01]  /*187c0*/  WARPGROUP.ARRIVE ;  /* 0x00000000000079c5 */ /* 0x000fe20000000000 */
[----:B------:R-:W4:Y:S01]  /*187d0*/  MUFU.TANH R74, R74 ;  /* 0x0000004a004a7308 */ /* 0x000f220000002400 */
[----:B------:R-:W-:Y:S01]  /*187e0*/  FMNMX.FTZ R10, R83, R10, !PT ;  /* 0x0000000a530a7209 */ /* 0x000fe20007810000 */
[C---:B------:R-:W-:Y:S01]  /*187f0*/  FMUL.FTZ R21, R2.reuse, R48 ;  /* 0x0000003002157220 */ /* 0x040fe20000410000 */
[----:B------:R-:W-:Y:S01]  /*18800*/  FSEL R11, R89, -INF , P3 ;  /* 0xff800000590b7808 */ /* 0x000fe20001800000 */
[----:B------:R-:W-:Y:S01]  /*18810*/  FMUL.FTZ R66, R2, R40 ;  /* 0x0000002802427220 */ /* 0x000fe20000410000 */
[----:B------:R-:W-:Y:S01]  /*18820*/  QGMMA.64x32x32.F32.E4M3.E4M3 R24, gdesc[UR16], R24, gsb0 ;  /* 0x00600000101879f3 */ /* 0x000fe20008000818 */
[----:B------:R-:W-:Y:S01]  /*18830*/  ISETP.GT.AND P3, PT, R20, 0x21, PT ;  /* 0x000000211400780c */ /* 0x000fe20003f64270 */
[----:B------:R-:W-:Y:S01]  /*18840*/  FMUL.FTZ R40, R2, R41 ;  /* 0x0000002902287220 */ /* 0x000fe20000410000 */
[----:B------:R-:W5:Y:S01]  /*18850*/  MUFU.TANH R95, R95 ;  /* 0x0000005f005f7308 */ /* 0x000f620000002400 */
[----:B------:R-:W-:Y:S01]  /*18860*/  FSEL R87, R72, -INF , P2 ;  /* 0xff80000048577808 */ /* 0x000fe20001000000 */
[C---:B------:R-:W-:Y:S01]  /*18870*/  FMUL.FTZ R70, R2.reuse, R43 ;  /* 0x0000002b02467220 */ /* 0x040fe20000410000 */
[----:B------:R-:W-:Y:S01]  /*18880*/  FMNMX.FTZ R10, R85, R10, !PT ;  /* 0x0000000a550a7209 */ /* 0x000fe20007810000 */
[----:B------:R-:W-:Y:S01]  /*18890*/  FMUL.FTZ R49, R2, R49 ;  /* 0x0000003102317220 */ /* 0x000fe20000410000 */
[----:B------:R-:W-:Y:S01]  /*188a0*/  FSEL R13, R92, -INF , P4 ;  /* 0xff8000005c0d7808 */ /* 0x000fe20002000000 */
[----:B------:R-:W-:Y:S01]  /*188b0*/  FMUL.FTZ R107, R2, R42 ;  /* 0x0000002a026b7220 */ /* 0x000fe20000410000 */
[----:B------:R-:W-:Y:S01]  /*188c0*/  ISETP.GT.AND P4, PT, R20, 0x28, PT ;  /* 0x000000281400780c */ /* 0x000fe20003f84270 */
[----:B------:R-:W-:Y:S01]  /*188d0*/  MUFU.TANH R77, R77 ;  /* 0x0000004d004d7308 */ /* 0x000fe20000002400 */
[----:B0-----:R-:W-:Y:S01]  /*188e0*/  FSEL R89, R73, -INF , P3 ;  /* 0xff80000049597808 */ /* 0x001fe20001800000 */
[C---:B------:R-:W-:Y:S01]  /*188f0*/  FMUL.FTZ R42, R2.reuse, R44 ;  /* 0x0000002c022a7220 */ /* 0x040fe20000410000 */
[----:B------:R-:W-:Y:S01]  /*18900*/  FMNMX.FTZ R10, R87, R10, !PT ;  /* 0x0000000a570a7209 */ /* 0x000fe20007810000 */
[C---:B------:R-:W-:Y:S01]  /*18910*/  FMUL.FTZ R44, R2.reuse, R45 ;  /* 0x0000002d022c7220 */ /* 0x040fe20000410000 */
[----:B-1----:R-:W-:Y:S01]  /*18920*/  FSEL R15, R91, -INF , P5 ;  /* 0xff8000005b0f7808 */ /* 0x002fe20002800000 */
[----:B------:R-:W-:Y:S01]  /*18930*/  FMUL.FTZ R47, R2, R47 ;  /* 0x0000002f022f7220 */ /* 0x000fe20000410000 */
[----:B------:R-:W-:Y:S01]  /*18940*/  ISETP.GT.AND P5, PT, R20, 0x29, PT ;  /* 0x000000291400780c */ /* 0x000fe20003fa4270 */
[----:B------:R-:W0:Y:S01]  /*18950*/  MUFU.TANH R76, R76 ;  /* 0x0000004c004c7308 */ /* 0x000e220000002400 */
[----:B---3--:R-:W-:Y:S01]  /*18960*/  FSEL R91, R75, -INF , P4 ;  /* 0xff8000004b5b7808 */ /* 0x008fe20002000000 */
[C---:B------:R-:W-:Y:S01]  /*18970*/  FMUL.FTZ R51, R2.reuse, R51 ;  /* 0x0000003302337220 */ /* 0x040fe20000410000 */
[----:B------:R-:W-:Y:S01]  /*18980*/  FMNMX.FTZ R12, R89, R10, !PT ;  /* 0x0000000a590c7209 */ /* 0x000fe20007810000 */
[C---:B------:R-:W-:Y:S01]  /*18990*/  FMUL.FTZ R53, R2.reuse, R53 ;  /* 0x0000003502357220 */ /* 0x040fe20000410000 */
[----:B--2---:R-:W-:Y:S01]  /*189a0*/  FSEL R41, R93, -INF , P3 ;  /* 0xff8000005d297808 */ /* 0x004fe20001800000 */
[----:B------:R-:W-:Y:S01]  /*189b0*/  FMUL.FTZ R50, R2, R50 ;  /* 0x0000003202327220 */ /* 0x000fe20000410000 */
[----:B----4-:R-:W-:Y:S01]  /*189c0*/  FSEL R93, R74, -INF , P5 ;  /* 0xff8000004a5d7808 */ /* 0x010fe20002800000 */
[----:B------:R-:W-:Y:S01]  /*189d0*/  MUFU.TANH R82, R82 ;  /* 0x0000005200527308 */ /* 0x000fe20000002400 */
[----:B------:R-:W-:Y:S01]  /*189e0*/  FMNMX.FTZ R12, R91, R12, !PT ;  /* 0x0000000c5b0c7209 */ /* 0x000fe20007810000 */
[C---:B------:R-:W-:Y:S01]  /*189f0*/  FMUL.FTZ R46, R2.reuse, R46 ;  /* 0x0000002e022e7220 */ /* 0x040fe20000410000 */
[----:B-----5:R-:W-:Y:S01]  /*18a00*/  FSEL R43, R95, -INF , P4 ;  /* 0xff8000005f2b7808 */ /* 0x020fe20002000000 */
[----:B------:R-:W-:Y:S01]  /*18a10*/  FMUL.FTZ R108, R2, R55 ;  /* 0x00000037026c7220 */ /* 0x000fe20000410000 */
[----:B------:R-:W-:Y:S01]  /*18a20*/  ISETP.GT.AND P3, PT, R20, 0x31, PT ;  /* 0x000000311400780c */ /* 0x000fe20003f64270 */
[----:B------:R-:W-:Y:S01]  /*18a30*/  FMUL.FTZ R52, R2, R52 ;  /* 0x0000003402347220 */ /* 0x000fe20000410000 */
[----:B------:R-:W-:Y:S01]  /*18a40*/  FMNMX.FTZ R12, R93, R12, !PT ;  /* 0x0000000c5d0c7209 */ /* 0x000fe20007810000 */
[----:B------:R-:W1:Y:S01]  /*18a50*/  MUFU.TANH R78, R78 ;  /* 0x0000004e004e7308 */ /* 0x000e620000002400 */
[----:B------:R-:W-:Y:S01]  /*18a60*/  ISETP.GT.AND P4, PT, R20, 0x38, PT ;  /* 0x000000381400780c */ /* 0x000fe20003f84270 */
[----:B------:R-:W-:Y:S01]  /*18a70*/  FMUL.FTZ R54, R2, R54 ;  /* 0x0000003602367220 */ /* 0x000fe20000410000 */
[----:B0-----:R-:W-:Y:S01]  /*18a80*/  FSEL R99, R76, -INF , P3 ;  /* 0xff8000004c637808 */ /* 0x001fe20001800000 */
[----:B------:R-:W-:-:S02]  /*18a90*/  IMAD.MOV.U32 R92, RZ, RZ, R119 ;  /* 0x000000ffff5c7224 */ /* 0x000fc400078e0077 */
[----:B------:R-:W-:Y:S02]  /*18aa0*/  IMAD.MOV.U32 R88, RZ, RZ, R119 ;  /* 0x000000ffff587224 */ /* 0x000fe400078e0077 */
[----:B------:R-:W0:Y:S08]  /*18ab0*/  MUFU.TANH R79, R79 ;  /* 0x0000004f004f7308 */ /* 0x000e300000002400 */
[----:B------:R-:W-:Y:S01]  /*18ac0*/  MUFU.TANH R96, R96 ;  /* 0x0000006000607308 */ /* 0x000fe20000002400 */
[----:B-1----:R-:W-:-:S02]  /*18ad0*/  FSEL R45, R78, -INF , P5 ;  /* 0xff8000004e2d7808 */ /* 0x002fc40002800000 */
[----:B------:R-:W-:-:S05]  /*18ae0*/  ISETP.GT.AND P5, PT, R20, 0x39, PT ;  /* 0x000000391400780c */ /* 0x000fca0003fa4270 */
[----:B------:R-:W-:Y:S01]  /*18af0*/  MUFU.TANH R56, R56 ;  /* 0x0000003800387308 */ /* 0x000fe20000002400 */
[----:B0-----:R-:W-:Y:S01]  /*18b00*/  FSEL R101, R79, -INF , P4 ;  /* 0xff8000004f657808 */ /* 0x001fe20002000000 */
[----:B------:R-:W-:Y:S02]  /*18b10*/  WARPGROUP.DEPBAR.LE gsb0, 0x0 ;  /* 0x00008000000079c5 */ /* 0x000fe40000010000 */
        /* <DEDUP_REMOVED lines=9> */
[----:B------:R-:W-:-:S03]  /*18bb0*/  FMUL.FTZ R38, R2, R38 ;  /* 0x0000002602267220 */ /* 0x000fc60000410000 */
[----:B------:R-:W1:Y:S01]  /*18bc0*/  MUFU.TANH R80, R80 ;  /* 0x0000005000507308 */ /* 0x000e620000002400 */
[----:B0-----:R-:W-:Y:S01]  /*18bd0*/  FSEL R21, R94, -INF , P2 ;  /* 0xff8000005e157808 */ /* 0x001fe20001000000 */
[----:B------:R-:W-:Y:S01]  /*18be0*/  IMAD.MOV.U32 R94, RZ, RZ, R119 ;  /* 0x000000ffff5e7224 */ /* 0x000fe200078e0077 */
[----:B------:R-:W-:-:S04]  /*18bf0*/  ISETP.GT.AND P2, PT, R20, 0x30, PT ;  /* 0x000000301400780c */ /* 0x000fc80003f44270 */
[----:B------:R-:W-:Y:S01]  /*18c00*/  FSEL R95, R77, -INF , P2 ;  /* 0xff8000004d5f7808 */ /* 0x000fe20001000000 */
[----:B------:R-:W-:Y:S03]  /*18c10*/  MUFU.TANH R84, R84 ;  /* 0x0000005400547308 */ /* 0x000fe60000002400 */
[----:B------:R-:W-:-:S04]  /*18c20*/  FMNMX.FTZ R12, R95, R12, !PT ;  /* 0x0000000c5f0c7209 */ /* 0x000fc80007810000 */
[----:B------:R-:W-:Y:S01]  /*18c30*/  FMNMX.FTZ R12, R99, R12, !PT ;  /* 0x0000000c630c7209 */ /* 0x000fe20007810000 */
[----:B------:R-:W-:Y:S01]  /*18c40*/  MUFU.TANH R86, R86 ;  /* 0x0000005600567308 */ /* 0x000fe20000002400 */
[----:B-1----:R-:W-:-:S07]  /*18c50*/  FSEL R103, R80, -INF , P5 ;  /* 0xff80000050677808 */ /* 0x002fce0002800000 */
[----:B------:R-:W0:Y:S08]  /*18c60*/  MUFU.TANH R57, R57 ;  /* 0x0000003900397308 */ /* 0x000e300000002400 */
[----:B------:R1:W-:Y:S08]  /*18c70*/  MUFU.TANH R141, R49 ;  /* 0x00000031008d7308 */ /* 0x0003f00000002400 */
[----:B------:R-:W-:Y:S01]  /*18c80*/  MUFU.TANH R97, R97 ;  /* 0x0000006100617308 */ /* 0x000fe20000002400 */
[----:B-1----:R-:W-:-:S02]  /*18c90*/  FSEL R49, R82, -INF , P3 ;  /* 0xff80000052317808 */ /* 0x002fc40001800000 */
[----:B------:R-:W-:-:S04]  /*18ca0*/  ISETP.GT.AND P3, PT, R20, 0x41, PT ;  /* 0x000000411400780c */ /* 0x000fc80003f64270 */
[----:B------:R-:W-:Y:S01]  /*18cb0*/  FSEL R109, R56, -INF , P3 ;  /* 0xff800000386d7808 */ /* 0x000fe20001800000 */
[----:B------:R-:W-:Y:S01]  /*18cc0*/  MUFU.TANH R59, R59 ;  /* 0x0000003b003b7308 */ /* 0x000fe20000002400 */
[----:B------:R-:W-:Y:S01]  /*18cd0*/  FMNMX.FTZ R56, R101, R12, !PT ;  /* 0x0000000c65387209 */ /* 0x000fe20007810000 */
[----:B------:R-:W-:Y:S01]  /*18ce0*/  FMUL.FTZ R12, R2, R27 ;  /* 0x0000001b020c7220 */ /* 0x000fe20000410000 */
[----:B0-----:R-:W-:Y:S02]  /*18cf0*/  FSEL R25, R57, -INF , P3 ;  /* 0xff80000039197808 */ /* 0x001fe40001800000 */
[----:B------:R-:W-:Y:S02]  /*18d00*/  FMNMX.FTZ R56, R103, R56, !PT ;  /* 0x0000003867387209 */ /* 0x000fe40007810000 */
[----:B------:R-:W-:Y:S01]  /*18d10*/  ISETP.GT.AND P3, PT, R20, 0x51, PT ;  /* 0x000000511400780c */ /* 0x000fe20003f64270 */
[----:B------:R-:W-:Y:S08]  /*18d20*/  MUFU.TANH R98, R98 ;  /* 0x0000006200627308 */ /* 0x000ff00000002400 */
[----:B------:R-:W0:Y:S08]  /*18d30*/  MUFU.TANH R58, R58 ;  /* 0x0000003a003a7308 */ /* 0x000e300000002400 */
[----:B------:R1:W-:Y:S08]  /*18d40*/  MUFU.TANH R48, R47 ;  /* 0x0000002f00307308 */ /* 0x0003f00000002400 */
[----:B------:R-:W-:Y:S01]  /*18d50*/  MUFU.TANH R60, R60 ;  /* 0x0000003c003c7308 */ /* 0x000fe20000002400 */
[----:B-1----:R-:W-:Y:S01]  /*18d60*/  FSEL R47, R96, -INF , P2 ;  /* 0xff800000602f7808 */ /* 0x002fe20001000000 */
[----:B------:R-:W-:Y:S01]  /*18d70*/  IMAD.MOV.U32 R96, RZ, RZ, R119 ;  /* 0x000000ffff607224 */ /* 0x000fe200078e0077 */
[----:B------:R-:W-:-:S02]  /*18d80*/  ISETP.GT.AND P2, PT, R20, 0x40, PT ;  /* 0x000000401400780c */ /* 0x000fc40003f44270 */
[----:B0-----:R-:W-:Y:S02]  /*18d90*/  FSEL R117, R58, -INF , P3 ;  /* 0xff8000003a757808 */ /* 0x001fe40001800000 */
[----:B------:R-:W-:Y:S01]  /*18da0*/  FSEL R105, R84, -INF , P2 ;  /* 0xff80000054697808 */ /* 0x000fe20001000000 */
[----:B------:R-:W0:Y:S01]  /*18db0*/  MUFU.TANH R61, R61 ;  /* 0x0000003d003d7308 */ /* 0x000e220000002400 */
[----:B------:R-:W-:Y:S01]  /*18dc0*/  FSEL R55, R98, -INF , P2 ;  /* 0xff80000062377808 */ /* 0x000fe20001000000 */
[----:B------:R-:W-:Y:S01]  /*18dd0*/  IMAD.MOV.U32 R98, RZ, RZ, R119 ;  /* 0x000000ffff627224 */ /* 0x000fe200078e0077 */
[----:B------:R-:W-:Y:S02]  /*18de0*/  FMNMX.FTZ R56, R105, R56, !PT ;  /* 0x0000003869387209 */ /* 0x000fe40007810000 */
[----:B------:R-:W-:Y:S02]  /*18df0*/  ISETP.GT.AND P2, PT, R20, 0x50, PT ;  /* 0x000000501400780c */ /* 0x000fe40003f44270 */
[----:B------:R-:W-:Y:S01]  /*18e00*/  FMNMX.FTZ R56, R109, R56, !PT ;  /* 0x000000386d387209 */ /* 0x000fe20007810000 */
[----:B------:R-:W1:Y:S08]  /*18e10*/  MUFU.TANH R63, R63 ;  /* 0x0000003f003f7308 */ /* 0x000e700000002400 */
[----:B------:R-:W-:Y:S01]  /*18e20*/  MUFU.TANH R102, R102 ;  /* 0x0000006600667308 */ /* 0x000fe20000002400 */
[----:B0-----:R-:W-:-:S07]  /*18e30*/  FSEL R115, R61, -INF , P2 ;  /* 0xff8000003d737808 */ /* 0x001fce0001000000 */
[----:B------:R-:W0:Y:S01]  /*18e40*/  MUFU.TANH R104, R104 ;  /* 0x0000006800687308 */ /* 0x000e220000002400 */
[----:B-1----:R-:W-:Y:S02]  /*18e50*/  FSEL R61, R63, -INF , P3 ;  /* 0xff8000003f3d7808 */ /* 0x002fe40001800000 */
[----:B------:R-:W-:-:S05]  /*18e60*/  ISETP.GT.AND P3, PT, R20, 0x61, PT ;  /* 0x000000611400780c */ /* 0x000fca0003f64270 */
[----:B------:R1:W-:Y:S08]  /*18e70*/  MUFU.TANH R8, R51 ;  /* 0x0000003300087308 */ /* 0x0003f00000002400 */
[----:B------:R-:W2:Y:S01]  /*18e80*/  MUFU.TANH R40, R40 ;  /* 0x0000002800287308 */ /* 0x000ea20000002400 */
[----:B-1----:R-:W-:Y:S02]  /*18e90*/  FSEL R51, R86, -INF , P4 ;  /* 0xff80000056337808 */ /* 0x002fe40002000000 */
[----:B------:R-:W-:-:S02]  /*18ea0*/  ISETP.GT.AND P4, PT, R20, 0x48, PT ;  /* 0x000000481400780c */ /* 0x000fc40003f84270 */
[----:B0-----:R-:W-:Y:S01]  /*18eb0*/  FSEL R27, R104, -INF , P2 ;  /* 0xff800000681b7808 */ /* 0x001fe20001000000 */
[--C-:B------:R-:W-:Y:S01]  /*18ec0*/  IMAD.MOV.U32 R104, RZ, RZ, R119.reuse ;  /* 0x000000ffff687224 */ /* 0x100fe200078e0077 */
[----:B------:R-:W-:Y:S01]  /*18ed0*/  FSEL R111, R59, -INF , P4 ;  /* 0xff8000003b6f7808 */ /* 0x000fe20002000000 */
[----:B------:R-:W0:Y:S01]  /*18ee0*/  MUFU.TANH R70, R70 ;  /* 0x0000004600467308 */ /* 0x000e220000002400 */
[----:B------:R-:W-:Y:S01]  /*18ef0*/  FSEL R57, R102, -INF , P4 ;  /* 0xff80000066397808 */ /* 0x000fe20002000000 */
[----:B------:R-:W-:Y:S01]  /*18f00*/  IMAD.MOV.U32 R102, RZ, RZ, R119 ;  /* 0x000000ffff667224 */ /* 0x000fe200078e0077 */
[----:B------:R-:W-:Y:S01]  /*18f10*/  FMNMX.FTZ R58, R111, R56, !PT ;  /* 0x000000386f3a7209 */ /* 0x000fe20007810000 */
[----:B------:R-:W-:Y:S01]  /*18f20*/  FMUL.FTZ R56, R2, R29 ;  /* 0x0000001d02387220 */ /* 0x000fe20000410000 */
[C---:B------:R-:W-:Y:S02]  /*18f30*/  ISETP.GT.AND P4, PT, R20.reuse, 0x58, PT ;  /* 0x000000581400780c */ /* 0x040fe40003f84270 */
[----:B------:R-:W-:Y:S01]  /*18f40*/  ISETP.GT.AND P2, PT, R20, 0x60, PT ;  /* 0x000000601400780c */ /* 0x000fe20003f44270 */
[----:B------:R-:W1:Y:S01]  /*18f50*/  MUFU.TANH R100, R100 ;  /* 0x0000006400647308 */ /* 0x000e620000002400 */
[----:B--2---:R-:W-:Y:S01]  /*18f60*/  FSEL R133, R40, -INF , P3 ;  /* 0xff80000028857808 */ /* 0x004fe20001800000 */
[----:B------:R-:W-:-:S06]  /*18f70*/  FMUL.FTZ R40, R2, R31 ;  /* 0x0000001f02287220 */ /* 0x000fcc0000410000 */
[----:B------:R2:W-:Y:S01]  /*18f80*/  MUFU.TANH R145, R53 ;  /* 0x0000003500917308 */ /* 0x0005e20000002400 */
[----:B0-----:R-:W-:Y:S02]  /*18f90*/  FSEL R75, R70, -INF , P3 ;  /* 0xff800000464b7808 */ /* 0x001fe40001800000 */
[----:B------:R-:W-:-:S04]  /*18fa0*/  ISETP.GT.AND P3, PT, R20, 0x71, PT ;  /* 0x000000711400780c */ /* 0x000fc80003f64270 */
[----:B------:R-:W-:Y:S01]  /*18fb0*/  FSEL R141, R141, -INF , P3 ;  /* 0xff8000008d8d7808 */ /* 0x000fe20001800000 */
[----:B------:R-:W0:Y:S01]  /*18fc0*/  MUFU.TANH R64, R64 ;  /* 0x0000004000407308 */ /* 0x000e220000002400 */
[----:B--2---:R-:W-:Y:S02]  /*18fd0*/  FSEL R53, R97, -INF , P5 ;  /* 0xff80000061357808 */ /* 0x004fe40002800000 */
[----:B------:R-:W-:Y:S02]  /*18fe0*/  ISETP.GT.AND P5, PT, R20, 0x49, PT ;  /* 0x000000491400780c */ /* 0x000fe40003fa4270 */
[----:B------:R-:W-:Y:S01]  /*18ff0*/  FSEL R97, R8, -INF , P3 ;  /* 0xff80000008617808 */ /* 0x000fe20001800000 */
[----:B------:R-:W-:Y:S01]  /*19000*/  FMUL.FTZ R8, R2, R33 ;  /* 0x0000002102087220 */ /* 0x000fe20000410000 */
[----:B------:R-:W-:Y:S01]  /*19010*/  FSEL R113, R60, -INF , P5 ;  /* 0xff8000003c717808 */ /* 0x000fe20002800000 */
[----:B------:R-:W2:Y:S01]  /*19020*/  MUFU.TANH R66, R66 ;  /* 0x0000004200427308 */ /* 0x000ea20000002400 */
[----:B-1----:R-:W-:Y:S01]  /*19030*/  FSEL R59, R100, -INF , P5 ;  /* 0xff800000643b7808 */ /* 0x002fe20002800000 */
[----:B------:R-:W-:Y:S01]  /*19040*/  IMAD.MOV.U32 R100, RZ, RZ, R119 ;  /* 0x000000ffff647224 */ /* 0x000fe200078e0077 */
[----:B------:R-:W-:-:S02]  /*19050*/  FMNMX.FTZ R58, R113, R58, !PT ;  /* 0x0000003a713a7209 */ /* 0x000fc40007810000 */
[----:B------:R-:W-:Y:S02]  /*19060*/  ISETP.GT.AND P5, PT, R20, 0x59, PT ;  /* 0x000000591400780c */ /* 0x000fe40003fa4270 */
[----:B------:R-:W-:Y:S01]  /*19070*/  FMNMX.FTZ R58, R115, R58, !PT ;  /* 0x0000003a733a7209 */ /* 0x000fe20007810000 */
[----:B------:R-:W1:Y:S01]  /*19080*/  MUFU.TANH R107, R107 ;  /* 0x0000006b006b7308 */ /* 0x000e620000002400 */
[----:B0-----:R-:W-:Y:S02]  /*19090*/  FSEL R121, R64, -INF , P4 ;  /* 0xff80000040797808 */ /* 0x001fe40002000000 */
[----:B------:R-:W-:Y:S02]  /*190a0*/  FMNMX.FTZ R58, R117, R58, !PT ;  /* 0x0000003a753a7209 */ /* 0x000fe40007810000 */
[----:B------:R-:W-:Y:S02]  /*190b0*/  ISETP.GT.AND P3, PT, R20, 0x81, PT ;  /* 0x000000811400780c */ /* 0x000fe40003f64270 */
[----:B------:R-:W-:Y:S01]  /*190c0*/  FMNMX.FTZ R58, R121, R58, !PT ;  /* 0x0000003a793a7209 */ /* 0x000fe20007810000 */
[----:B------:R-:W0:Y:S01]  /*190d0*/  MUFU.TANH R106, R106 ;  /* 0x0000006a006a7308 */ /* 0x000e220000002400 */
[----:B--2---:R-:W-:-:S07]  /*190e0*/  FSEL R131, R66, -INF , P2 ;  /* 0xff80000042837808 */ /* 0x004fce0001000000 */
[----:B------:R-:W2:Y:S01]  /*190f0*/  MUFU.TANH R62, R62 ;  /* 0x0000003e003e7308 */ /* 0x000ea20000002400 */
[----:B-1----:R-:W-:Y:S02]  /*19100*/  FSEL R73, R107, -INF , P2 ;  /* 0xff8000006b497808 */ /* 0x002fe40001000000 */
[----:B------:R-:W-:-:S04]  /*19110*/  ISETP.GT.AND P2, PT, R20, 0x70, PT ;  /* 0x000000701400780c */ /* 0x000fc80003f44270 */
[----:B------:R-:W-:Y:S01]  /*19120*/  FSEL R139, R139, -INF , P2 ;  /* 0xff8000008b8b7808 */ /* 0x000fe20001000000 */
[----:B------:R-:W1:Y:S01]  /*19130*/  MUFU.TANH R50, R50 ;  /* 0x0000003200327308 */ /* 0x000e620000002400 */
[----:B0-----:R-:W-:Y:S01]  /*19140*/  FSEL R63, R106, -INF , P4 ;  /* 0xff8000006a3f7808 */ /* 0x001fe20002000000 */
[----:B------:R-:W-:Y:S01]  /*19150*/  IMAD.MOV.U32 R106, RZ, RZ, R119 ;  /* 0x000000ffff6a7224 */ /* 0x000fe200078e0077 */
[----:B------:R-:W-:-:S05]  /*19160*/  ISETP.GT.AND P4, PT, R20, 0x68, PT ;  /* 0x000000681400780c */ /* 0x000fca0003f84270 */
[----:B------:R-:W0:Y:S01]  /*19170*/  MUFU.TANH R42, R42 ;  /* 0x0000002a002a7308 */ /* 0x000e220000002400 */
[----:B--2---:R-:W-:-:S04]  /*19180*/  FSEL R125, R62, -INF , P5 ;  /* 0xff8000003e7d7808 */ /* 0x004fc80002800000 */
[----:B------:R-:W-:-:S03]  /*19190*/  FMNMX.FTZ R58, R125, R58, !PT ;  /* 0x0000003a7d3a7209 */ /* 0x000fc60007810000 */
[----:B------:R-:W2:Y:S01]  /*191a0*/  MUFU.TANH R46, R46 ;  /* 0x0000002e002e7308 */ /* 0x000ea20000002400 */
[----:B-1----:R-:W-:Y:S02]  /*191b0*/  FSEL R79, R50, -INF , P2 ;  /* 0xff800000324f7808 */ /* 0x002fe40001000000 */
[----:B------:R-:W-:Y:S02]  /*191c0*/  ISETP.GT.AND P2, PT, R20, 0x80, PT ;  /* 0x000000801400780c */ /* 0x000fe40003f44270 */
[----:B------:R-:W-:-:S03]  /*191d0*/  FMNMX.FTZ R58, R131, R58, !PT ;  /* 0x0000003a833a7209 */ /* 0x000fc60007810000 */
[----:B------:R-:W1:Y:S01]  /*191e0*/  MUFU.TANH R10, R10 ;  /* 0x0000000a000a7308 */ /* 0x000e620000002400 */
[----:B0-----:R-:W-:Y:S02]  /*191f0*/  FSEL R135, R42, -INF , P4 ;  /* 0xff8000002a877808 */ /* 0x001fe40002000000 */
[----:B------:R-:W-:-:S04]  /*19200*/  FMNMX.FTZ R58, R133, R58, !PT ;  /* 0x0000003a853a7209 */ /* 0x000fc80007810000 */
[----:B------:R-:W-:Y:S01]  /*19210*/  FMNMX.FTZ R58, R135, R58, !PT ;  /* 0x0000003a873a7209 */ /* 0x000fe20007810000 */
[----:B------:R-:W0:Y:S01]  /*19220*/  MUFU.TANH R26, R26 ;  /* 0x0000001a001a7308 */ /* 0x000e220000002400 */
[----:B--2---:R-:W-:Y:S02]  /*19230*/  FSEL R31, R46, -INF , P4 ;  /* 0xff8000002e1f7808 */ /* 0x004fe40002000000 */
[----:B------:R-:W-:-:S05]  /*19240*/  ISETP.GT.AND P4, PT, R20, 0x78, PT ;  /* 0x000000781400780c */ /* 0x000fca0003f84270 */
[----:B------:R-:W2:Y:S01]  /*19250*/  MUFU.TANH R52, R52 ;  /* 0x0000003400347308 */ /* 0x000ea20000002400 */
[----:B-1----:R-:W-:Y:S01]  /*19260*/  FSEL R151, R10, -INF , P3 ;  /* 0xff8000000a977808 */ /* 0x002fe20001800000 */
[----:B------:R-:W-:-:S06]  /*19270*/  FMUL.FTZ R10, R2, R37 ;  /* 0x00000025020a7220 */ /* 0x000fcc0000410000 */
[----:B------:R-:W1:Y:S01]  /*19280*/  MUFU.TANH R54, R54 ;  /* 0x0000003600367308 */ /* 0x000e620000002400 */
[----:B0-----:R-:W-:Y:S02]  /*19290*/  FSEL R37, R26, -INF , P2 ;  /* 0xff8000001a257808 */ /* 0x001fe40001000000 */
[----:B------:R-:W-:-:S04]  /*192a0*/  FMNMX.FTZ R26, R3, R4, !PT ;  /* 0x00000004031a7209 */ /* 0x000fc80007810000 */
[----:B------:R-:W-:Y:S01]  /*192b0*/  FMNMX.FTZ R26, R5, R26, !PT ;  /* 0x0000001a051a7209 */ /* 0x000fe20007810000 */
[----:B------:R-:W0:Y:S01]  /*192c0*/  MUFU.TANH R68, R68 ;  /* 0x0000004400447308 */ /* 0x000e220000002400 */
[----:B--2---:R-:W-:-:S07]  /*192d0*/  FSEL R143, R52, -INF , P4 ;  /* 0xff800000348f7808 */ /* 0x004fce0002000000 */
[----:B------:R-:W2:Y:S01]  /*192e0*/  MUFU.TANH R28, R28 ;  /* 0x0000001c001c7308 */ /* 0x000ea20000002400 */
[----:B-1----:R-:W-:Y:S02]  /*192f0*/  FSEL R33, R54, -INF , P4 ;  /* 0xff80000036217808 */ /* 0x002fe40002000000 */
[----:B------:R-:W-:-:S05]  /*19300*/  ISETP.GT.AND P4, PT, R20, 0x88, PT ;  /* 0x000000881400780c */ /* 0x000fca0003f84270 */
[----:B------:R-:W1:Y:S01]  /*19310*/  MUFU.TANH R44, R44 ;  /* 0x0000002c002c7308 */ /* 0x000e620000002400 */
[----:B0-----:R-:W-:Y:S02]  /*19320*/  FSEL R29, R68, -INF , P5 ;  /* 0xff800000441d7808 */ /* 0x001fe40002800000 */
[----:B------:R-:W-:-:S04]  /*19330*/  ISETP.GT.AND P5, PT, R20, 0x69, PT ;  /* 0x000000691400780c */ /* 0x000fc80003fa4270 */
[----:B------:R-:W-:Y:S01]  /*19340*/  FSEL R77, R48, -INF , P5 ;  /* 0xff800000304d7808 */ /* 0x000fe20002800000 */
[----:B------:R-:W0:Y:S01]  /*19350*/  MUFU.TANH R30, R30 ;  /* 0x0000001e001e7308 */ /* 0x000e220000002400 */
[----:B--2---:R-:W-:Y:S02]  /*19360*/  FSEL R153, R28, -INF , P4 ;  /* 0xff8000001c997808 */ /* 0x004fe40002000000 */
[----:B------:R-:W-:-:S04]  /*19370*/  FMNMX.FTZ R28, R7, R26, !PT ;  /* 0x0000001a071c7209 */ /* 0x000fc80007810000 */
[----:B------:R-:W-:Y:S01]  /*19380*/  FMNMX.FTZ R28, R9, R28, !PT ;  /* 0x0000001c091c7209 */ /* 0x000fe20007810000 */
[----:B------:R-:W2:Y:S01]  /*19390*/  MUFU.TANH R24, R24 ;  /* 0x0000001800187308 */ /* 0x000ea20000002400 */
[----:B-1----:R-:W-:Y:S02]  /*193a0*/  FSEL R137, R44, -INF , P5 ;  /* 0xff8000002c897808 */ /* 0x002fe40002800000 */
[----:B------:R-:W-:Y:S02]  /*193b0*/  FMNMX.FTZ R28, R11, R28, !PT ;  /* 0x0000001c0b1c7209 */ /* 0x000fe40007810000 */
[----:B------:R-:W-:Y:S02]  /*193c0*/  FMNMX.FTZ R58, R137, R58, !PT ;  /* 0x0000003a893a7209 */ /* 0x000fe40007810000 */
[----:B------:R-:W-:Y:S01]  /*193d0*/  FMNMX.FTZ R28, R13, R28, !PT ;  /* 0x0000001c0d1c7209 */ /* 0x000fe20007810000 */
[----:B------:R-:W1:Y:S01]  /*193e0*/  MUFU.TANH R108, R108 ;  /* 0x0000006c006c7308 */ /* 0x000e620000002400 */
[----:B------:R-:W-:-:S02]  /*193f0*/  FMNMX.FTZ R58, R139, R58, !PT ;  /* 0x0000003a8b3a7209 */ /* 0x000fc40007810000 */
[----:B------:R-:W-:Y:S02]  /*19400*/  ISETP.GT.AND P5, PT, R20, 0x79, PT ;  /* 0x000000791400780c */ /* 0x000fe40003fa4270 */
[----:B------:R-:W-:Y:S02]  /*19410*/  FMNMX.FTZ R58, R141, R58, !PT ;  /* 0x0000003a8d3a7209 */ /* 0x000fe40007810000 */
[----:B0-----:R-:W-:Y:S01]  /*19420*/  FSEL R127, R30, -INF , P4 ;  /* 0xff8000001e7f7808 */ /* 0x001fe20002000000 */
[----:B------:R-:W0:Y:S01]  /*19430*/  MUFU.TANH R32, R32 ;  /* 0x0000002000207308 */ /* 0x000e220000002400 */
[----:B------:R-:W-:Y:S02]  /*19440*/  FMNMX.FTZ R30, R15, R28, !PT ;  /* 0x0000001c0f1e7209 */ /* 0x000fe40007810000 */
[----:B------:R-:W-:Y:S02]  /*19450*/  FSEL R145, R145, -INF , P5 ;  /* 0xff80000091917808 */ /* 0x000fe40002800000 */
[----:B------:R-:W-:-:S02]  /*19460*/  FMNMX.FTZ R58, R143, R58, !PT ;  /* 0x0000003a8f3a7209 */ /* 0x000fc40007810000 */
[----:B------:R-:W-:Y:S01]  /*19470*/  FMNMX.FTZ R30, R21, R30, !PT ;  /* 0x0000001e151e7209 */ /* 0x000fe20007810000 */
[----:B------:R-:W3:Y:S01]  /*19480*/  MUFU.TANH R56, R56 ;  /* 0x0000003800387308 */ /* 0x000ee20000002400 */
[----:B--2---:R-:W-:Y:S01]  /*19490*/  FSEL R147, R24, -INF , P2 ;  /* 0xff80000018937808 */ /* 0x004fe20001000000 */
[----:B------:R-:W-:Y:S01]  /*194a0*/  FMUL.FTZ R24, R2, R39 ;  /* 0x0000002702187220 */ /* 0x000fe20000410000 */
[----:B------:R-:W-:Y:S02]  /*194b0*/  FMNMX.FTZ R58, R145, R58, !PT ;  /* 0x0000003a913a7209 */ /* 0x000fe40007810000 */
[----:B------:R-:W-:Y:S02]  /*194c0*/  FMNMX.FTZ R30, R41, R30, !PT ;  /* 0x0000001e291e7209 */ /* 0x000fe40007810000 */
[----:B------:R-:W-:Y:S01]  /*194d0*/  FMNMX.FTZ R58, R147, R58, !PT ;  /* 0x0000003a933a7209 */ /* 0x000fe20007810000 */
[----:B------:R-:W2:Y:S01]  /*194e0*/  MUFU.TANH R12, R12 ;  /* 0x0000000c000c7308 */ /* 0x000ea20000002400 */
[----:B------:R-:W-:-:S02]  /*194f0*/  ISETP.GT.AND P2, PT, R20, 0x90, PT ;  /* 0x000000901400780c */ /* 0x000fc40003f44270 */
[----:B-1----:R-:W-:Y:S01]  /*19500*/  FSEL R107, R108, -INF , P5 ;  /* 0xff8000006c6b7808 */ /* 0x002fe20002800000 */
[----:B------:R-:W-:Y:S01]  /*19510*/  IMAD.MOV.U32 R108, RZ, RZ, R119 ;  /* 0x000000ffff6c7224 */ /* 0x000fe200078e0077 */
[----:B------:R-:W-:Y:S02]  /*19520*/  FMNMX.FTZ R30, R43, R30, !PT ;  /* 0x0000001e2b1e7209 */ /* 0x000fe40007810000 */
[----:B------:R-:W-:Y:S01]  /*19530*/  ISETP.GT.AND P5, PT, R20, 0x89, PT ;  /* 0x000000891400780c */ /* 0x000fe20003fa4270 */
[----:B------:R-:W1:Y:S01]  /*19540*/  MUFU.TANH R8, R8 ;  /* 0x0000000800087308 */ /* 0x000e620000002400 */
[----:B------:R-:W-:Y:S02]  /*19550*/  FMNMX.FTZ R58, R151, R58, !PT ;  /* 0x0000003a973a7209 */ /* 0x000fe40007810000 */
[----:B0-----:R-:W-:Y:S02]  /*19560*/  FSEL R159, R32, -INF , P2 ;  /* 0xff800000209f7808 */ /* 0x001fe40001000000 */
[----:B------:R-:W-:-:S02]  /*19570*/  FMNMX.FTZ R32, R45, R30, !PT ;  /* 0x0000001e2d207209 */ /* 0x000fc40007810000 */
[----:B---3--:R-:W-:Y:S01]  /*19580*/  FSEL R155, R56, -INF , P5 ;  /* 0xff800000389b7808 */ /* 0x008fe20002800000 */
[----:B------:R-:W0:Y:S01]  /*19590*/  MUFU.TANH R40, R40 ;  /* 0x0000002800287308 */ /* 0x000e220000002400 */
[----:B------:R-:W-:Y:S02]  /*195a0*/  FMNMX.FTZ R58, R153, R58, !PT ;  /* 0x0000003a993a7209 */ /* 0x000fe40007810000 */
[----:B--2---:R-:W-:Y:S01]  /*195b0*/  FSEL R123, R12, -INF , P3 ;  /* 0xff8000000c7b7808 */ /* 0x004fe20001800000 */
[----:B------:R-:W-:Y:S01]  /*195c0*/  FMUL.FTZ R12, R2, R35 ;  /* 0x00000023020c7220 */ /* 0x000fe20000410000 */
[----:B------:R-:W-:Y:S02]  /*195d0*/  FMNMX.FTZ R32, R47, R32, !PT ;  /* 0x000000202f207209 */ /* 0x000fe40007810000 */
[----:B------:R-:W-:Y:S01]  /*195e0*/  ISETP.GT.AND P3, PT, R20, 0x91, PT ;  /* 0x000000911400780c */ /* 0x000fe20003f64270 */
[----:B------:R-:W2:Y:S01]  /*195f0*/  MUFU.TANH R36, R36 ;  /* 0x0000002400247308 */ /* 0x000ea20000002400 */
[----:B------:R-:W-:-:S02]  /*19600*/  FMNMX.FTZ R58, R155, R58, !PT ;  /* 0x0000003a9b3a7209 */ /* 0x000fc40007810000 */
[----:B------:R-:W-:Y:S02]  /*19610*/  FMNMX.FTZ R32, R49, R32, !PT ;  /* 0x0000002031207209 */ /* 0x000fe40007810000 */
[----:B------:R-:W-:Y:S02]  /*19620*/  ISETP.GT.AND P4, PT, R20, 0x98, PT ;  /* 0x000000981400780c */ /* 0x000fe40003f84270 */
[----:B-1----:R-:W-:Y:S01]  /*19630*/  FSEL R161, R8, -INF , P3 ;  /* 0xff80000008a17808 */ /* 0x002fe20001800000 */
[----:B------:R-:W1:Y:S01]  /*19640*/  MUFU.TANH R10, R10 ;  /* 0x0000000a000a7308 */ /* 0x000e620000002400 */
[----:B------:R-:W-:Y:S02]  /*19650*/  FMNMX.FTZ R58, R159, R58, !PT ;  /* 0x0000003a9f3a7209 */ /* 0x000fe40007810000 */
[----:B0-----:R-:W-:Y:S02]  /*19660*/  FSEL R129, R40, -INF , P5 ;  /* 0xff80000028817808 */ /* 0x001fe40002800000 */
[----:B------:R-:W-:-:S02]  /*19670*/  FMNMX.FTZ R32, R51, R32, !PT ;  /* 0x0000002033207209 */ /* 0x000fc40007810000 */
[----:B------:R-:W-:Y:S01]  /*19680*/  ISETP.GT.AND P5, PT, R20, 0x99, PT ;  /* 0x000000991400780c */ /* 0x000fe20003fa4270 */
[----:B------:R0:W3:Y:S01]  /*19690*/  MUFU.TANH R42, R34 ;  /* 0x00000022002a7308 */ /* 0x0000e20000002400 */
[----:B--2---:R-:W-:Y:S02]  /*196a0*/  FSEL R163, R36, -INF , P4 ;  /* 0xff80000024a37808 */ /* 0x004fe40002000000 */
[----:B------:R-:W-:-:S04]  /*196b0*/  FMNMX.FTZ R58, R161, R58, !PT ;  /* 0x0000003aa13a7209 */ /* 0x000fc80007810000 */
[----:B------:R-:W-:Y:S01]  /*196c0*/  FMNMX.FTZ R58, R163, R58, !PT ;  /* 0x0000003aa33a7209 */ /* 0x000fe20007810000 */
[----:B------:R2:W-:Y:S01]  /*196d0*/  MUFU.TANH R46, R38 ;  /* 0x00000026002e7308 */ /* 0x0005e20000002400 */
[----:B0-----:R-:W-:Y:S02]  /*196e0*/  FMNMX.FTZ R34, R53, R32, !PT ;  /* 0x0000002035227209 */ /* 0x001fe40007810000 */
[----:B-1----:R-:W-:Y:S01]  /*196f0*/  FSEL R165, R10, -INF , P5 ;  /* 0xff8000000aa57808 */ /* 0x002fe20002800000 */
[----:B------:R-:W-:Y:S01]  /*19700*/  IMAD.U32 R10, RZ, RZ, UR6 ;  /* 0x00000006ff0a7e24 */ /* 0x000fe2000f8e00ff */
[----:B------:R-:W-:Y:S02]  /*19710*/  FMNMX.FTZ R34, R55, R34, !PT ;  /* 0x0000002237227209 */ /* 0x000fe40007810000 */
[----:B------:R-:W-:Y:S01]  /*19720*/  FMNMX.FTZ R58, R165, R58, !PT ;  /* 0x0000003aa53a7209 */ /* 0x000fe20007810000 */
[----:B------:R0:W-:Y:S01]  /*19730*/  MUFU.TANH R44, R12 ;  /* 0x0000000c002c7308 */ /* 0x0001e20000002400 */
[----:B------:R-:W-:-:S03]  /*19740*/  FMNMX.FTZ R34, R25, R34, !PT ;  /* 0x0000002219227209 */ /* 0x000fc60007810000 */
[----:B------:R-:W1:Y:S01]  /*19750*/  SHFL.BFLY PT, R167, R58, 0x2, 0x1f ;  /* 0x0c401f003aa77f89 */ /* 0x000e6200000e0000 */
[----:B------:R-:W-:-:S03]  /*19760*/  FMNMX.FTZ R34, R57, R34, !PT ;  /* 0x0000002239227209 */ /* 0x000fc60007810000 */
[----:B------:R4:W5:Y:S01]  /*19770*/  MUFU.TANH R48, R24 ;  /* 0x0000001800307308 */ /* 0x0009620000002400 */
[----:B------:R-:W-:-:S04]  /*19780*/  FMNMX.FTZ R36, R59, R34, !PT ;  /* 0x000000223b247209 */ /* 0x000fc80007810000 */
[----:B------:R-:W-:-:S04]  /*19790*/  FMNMX.FTZ R36, R27, R36, !PT ;  /* 0x000000241b247209 */ /* 0x000fc80007810000 */
[----:B------:R-:W-:-:S04]  /*197a0*/  FMNMX.FTZ R36, R61, R36, !PT ;  /* 0x000000243d247209 */ /* 0x000fc80007810000 */
[----:B------:R-:W-:-:S04]  /*197b0*/  FMNMX.FTZ R36, R63, R36, !PT ;  /* 0x000000243f247209 */ /* 0x000fc80007810000 */
[----:B--2---:R-:W-:Y:S02]  /*197c0*/  FMNMX.FTZ R38, R29, R36, !PT ;  /* 0x000000241d267209 */ /* 0x004fe40007810000 */
[----:B-1----:R-:W-:Y:S02]  /*197d0*/  FMNMX.FTZ R167, R58, R167, !PT ;  /* 0x000000a73aa77209 */ /* 0x002fe40007810000 */
[----:B------:R-:W-:-:S03]  /*197e0*/  FMNMX.FTZ R38, R73, R38, !PT ;  /* 0x0000002649267209 */ /* 0x000fc60007810000 */
[----:B------:R-:W1:Y:S01]  /*197f0*/  SHFL.BFLY PT, R120, R167, 0x1, 0x1f ;  /* 0x0c201f00a7787f89 */ /* 0x000e6200000e0000 */
[----:B------:R-:W-:-:S04]  /*19800*/  FMNMX.FTZ R38, R75, R38, !PT ;  /* 0x000000264b267209 */ /* 0x000fc80007810000 */
[----:B------:R-:W-:-:S04]  /*19810*/  FMNMX.FTZ R38, R31, R38, !PT ;  /* 0x000000261f267209 */ /* 0x000fc80007810000 */
[----:B------:R-:W-:-:S04]  /*19820*/  FMNMX.FTZ R40, R77, R38, !PT ;  /* 0x000000264d287209 */ /* 0x000fc80007810000 */
[----:B------:R-:W-:-:S04]  /*19830*/  FMNMX.FTZ R40, R79, R40, !PT ;  /* 0x000000284f287209 */ /* 0x000fc80007810000 */
[----:B------:R-:W-:-:S04]  /*19840*/  FMNMX.FTZ R40, R97, R40, !PT ;  /* 0x0000002861287209 */ /* 0x000fc80007810000 */
[----:B------:R-:W-:Y:S02]  /*19850*/  FMNMX.FTZ R40, R33, R40, !PT ;  /* 0x0000002821287209 */ /* 0x000fe40007810000 */
[----:B-1----:R-:W-:Y:S02]  /*19860*/  FMNMX.FTZ R120, R167, R120, !PT ;  /* 0x00000078a7787209 */ /* 0x002fe40007810000 */
[----:B------:R-:W-:Y:S02]  /*19870*/  FMNMX.FTZ R50, R107, R40, !PT ;  /* 0x000000286b327209 */ /* 0x000fe40007810000 */
[C---:B------:R-:W-:Y:S01]  /*19880*/  FSETP.NEU.FTZ.AND P6, PT, R120.reuse, -INF , PT ;  /* 0xff8000007800780b */ /* 0x040fe20003fdd000 */
[----:B------:R-:W-:-:S01]  /*19890*/  FFMA.FTZ R20, R120, R10, -8 ;  /* 0xc100000078147423 */ /* 0x000fc2000001000a */
[----:B------:R-:W-:-:S04]  /*198a0*/  FMNMX.FTZ R50, R37, R50, !PT ;  /* 0x0000003225327209 */ /* 0x000fc80007810000 */
[----:B------:R-:W-:Y:S02]  /*198b0*/  FMNMX.FTZ R50, R123, R50, !PT ;  /* 0x000000327b327209 */ /* 0x000fe40007810000 */
[----:B------:R-:W-:Y:S02]  /*198c0*/  FSEL R20, R20, RZ, P6 ;  /* 0x000000ff14147208 */ /* 0x000fe40003000000 */
[----:B------:R-:W-:-:S03]  /*198d0*/  FMNMX.FTZ R50, R127, R50, !PT ;  /* 0x000000327f327209 */ /* 0x000fc60007810000 */
[-CC-:B0-----:R-:W-:Y:S01]  /*198e0*/  FFMA.FTZ R12, R71, R10.reuse, -R20.reuse ;  /* 0x0000000a470c7223 */ /* 0x181fe20000010814 */
[----:B------:R-:W-:-:S01]  /*198f0*/  FFMA.FTZ R71, R93, R10, -R20 ;  /* 0x0000000a5d477223 */ /* 0x000fc20000010814 */
[-CC-:B------:R-:W-:Y:S01]  /*19900*/  FFMA.FTZ R95, R95, R10.reuse, -R20.reuse ;  /* 0x0000000a5f5f7223 */ /* 0x180fe20000010814 */
[----:B---3--:R-:W-:Y:S01]  /*19910*/  FSEL R93, R42, -INF , P2 ;  /* 0xff8000002a5d7808 */ /* 0x008fe20001000000 */
[--C-:B------:R-:W-:Y:S01]  /*19920*/  FFMA.FTZ R101, R101, R10, -R20.reuse ;  /* 0x0000000a65657223 */ /* 0x100fe20000010814 */
[----:B------:R-:W-:Y:S01]  /*19930*/  FMNMX.FTZ R50, R129, R50, !PT ;  /* 0x0000003281327209 */ /* 0x000fe20007810000 */
[----:B------:R0:W-:Y:S01]  /*19940*/  MUFU.EX2 R30, R95 ;  /* 0x0000005f001e7308 */ /* 0x0001e20000000800 */
[----:B----4-:R-:W-:-:S01]  /*19950*/  FFMA.FTZ R24, R83, R10, -R20 ;  /* 0x0000000a53187223 */ /* 0x010fc20000010814 */
[--C-:B------:R-:W-:Y:S01]  /*19960*/  FFMA.FTZ R83, R103, R10, -R20.reuse ;  /* 0x0000000a67537223 */ /* 0x100fe20000010814 */
[----:B------:R-:W-:Y:S01]  /*19970*/  FMNMX.FTZ R50, R93, R50, !PT ;  /* 0x000000325d327209 */ /* 0x000fe20007810000 */
[-CC-:B------:R-:W-:Y:S01]  /*19980*/  FFMA.FTZ R87, R87, R10.reuse, -R20.reuse ;  /* 0x0000000a57577223 */ /* 0x180fe20000010814 */
[----:B-----5:R-:W-:Y:S01]  /*19990*/  FSEL R103, R48, -INF , P5 ;  /* 0xff80000030677808 */ /* 0x020fe20002800000 */
[-CC-:B------:R-:W-:Y:S01]  /*199a0*/  FFMA.FTZ R121, R121, R10.reuse, -R20.reuse ;  /* 0x0000000a79797223 */ /* 0x180fe20000010814 */
[----:B------:R-:W-:-:S01]  /*199b0*/  FFMA.FTZ R8, R65, R10, -R20 ;  /* 0x0000000a41087223 */ /* 0x000fc20000010814 */
[----:B------:R1:W-:Y:S01]  /*199c0*/  MUFU.EX2 R32, R101 ;  /* 0x0000006500207308 */ /* 0x0003e20000000800 */
[----:B0-----:R-:W-:Y:S01]  /*199d0*/  FSEL R95, R44, -INF , P3 ;  /* 0xff8000002c5f7808 */ /* 0x001fe20001800000 */
[-CC-:B------:R-:W-:Y:S01]  /*199e0*/  FFMA.FTZ R35, R6, R10.reuse, -R20.reuse ;  /* 0x0000000a06237223 */ /* 0x180fe20000010814 */
[----:B------:R-:W-:-:S01]  /*199f0*/  FFMA.FTZ R6, R67, R10, -R20 ;  /* 0x0000000a43067223 */ /* 0x000fc20000010814 */
[--C-:B------:R-:W-:Y:S01]  /*19a00*/  FFMA.FTZ R39, R69, R10, -R20.reuse ;  /* 0x0000000a45277223 */ /* 0x100fe20000010814 */
[----:B------:R-:W-:Y:S01]  /*19a10*/  FMNMX.FTZ R50, R95, R50, !PT ;  /* 0x000000325f327209 */ /* 0x000fe20007810000 */
[-CC-:B------:R-:W-:Y:S01]  /*19a20*/  FFMA.FTZ R42, R131, R10.reuse, -R20.reuse ;  /* 0x0000000a832a7223 */ /* 0x180fe20000010814 */
[----:B------:R-:W-:-:S01]  /*19a30*/  FFMA.FTZ R91, R91, R10, -R20 ;  /* 0x0000000a5b5b7223 */ /* 0x000fc20000010814 */
[----:B------:R0:W-:Y:S01]  /*19a40*/  MUFU.EX2 R26, R87 ;  /* 0x00000057001a7308 */ /* 0x0001e20000000800 */
[----:B-1----:R-:W-:Y:S01]  /*19a50*/  FSEL R101, R46, -INF , P4 ;  /* 0xff8000002e657808 */ /* 0x002fe20002000000 */
[-CC-:B------:R-:W-:Y:S01]  /*19a60*/  FFMA.FTZ R105, R105, R10.reuse, -R20.reuse ;  /* 0x0000000a69697223 */ /* 0x180fe20000010814 */
[----:B------:R-:W-:-:S01]  /*19a70*/  FFMA.FTZ R111, R111, R10, -R20 ;  /* 0x0000000a6f6f7223 */ /* 0x000fc20000010814 */
[--C-:B------:R-:W-:Y:S01]  /*19a80*/  FFMA.FTZ R115, R115, R10, -R20.reuse ;  /* 0x0000000a73737223 */ /* 0x100fe20000010814 */
[----:B------:R-:W-:Y:S01]  /*19a90*/  FMNMX.FTZ R50, R101, R50, !PT ;  /* 0x0000003265327209 */ /* 0x000fe20007810000 */
[-CC-:B------:R-:W-:Y:S01]  /*19aa0*/  FFMA.FTZ R65, R81, R10.reuse, -R20.reuse ;  /* 0x0000000a51417223 */ /* 0x180fe20000010814 */
[----:B------:R-:W-:-:S01]  /*19ab0*/  FFMA.FTZ R67, R85, R10, -R20 ;  /* 0x0000000a55437223 */ /* 0x000fc20000010814 */
[----:B------:R1:W-:Y:S01]  /*19ac0*/  MUFU.EX2 R40, R121 ;  /* 0x0000007900287308 */ /* 0x0003e20000000800 */
[----:B------:R-:W-:Y:S01]  /*19ad0*/  FMNMX.FTZ R50, R103, R50, !PT ;  /* 0x0000003267327209 */ /* 0x000fe20007810000 */
[-CC-:B0-----:R-:W-:Y:S01]  /*19ae0*/  FFMA.FTZ R87, R113, R10.reuse, -R20.reuse ;  /* 0x0000000a71577223 */ /* 0x181fe20000010814 */
[----:B------:R-:W-:-:S01]  /*19af0*/  FFMA.FTZ R69, R89, R10, -R20 ;  /* 0x0000000a59457223 */ /* 0x000fc20000010814 */
[-CC-:B------:R-:W-:Y:S01]  /*19b00*/  FFMA.FTZ R81, R99, R10.reuse, -R20.reuse ;  /* 0x0000000a63517223 */ /* 0x180fe20000010814 */
[----:B------:R-:W-:-:S01]  /*19b10*/  FFMA.FTZ R85, R109, R10, -R20 ;  /* 0x0000000a6d557223 */ /* 0x000fc20000010814 */
[----:B------:R-:W0:Y:S01]  /*19b20*/  SHFL.BFLY PT, R113, R50, 0x2, 0x1f ;  /* 0x0c401f0032717f89 */ /* 0x000e2200000e0000 */
[----:B------:R-:W-:-:S01]  /*19b30*/  FFMA.FTZ R89, R117, R10, -R20 ;  /* 0x0000000a75597223 */ /* 0x000fc20000010814 */
[----:B------:R-:W-:Y:S01]  /*19b40*/  MUFU.EX2 R8, R8 ;  /* 0x0000000800087308 */ /* 0x000fe20000000800 */
[----:B------:R-:W-:-:S01]  /*19b50*/  FFMA.FTZ R99, R133, R10, -R20 ;  /* 0x0000000a85637223 */ /* 0x000fc20000010814 */
[-CC-:B------:R-:W-:Y:S01]  /*19b60*/  FFMA.FTZ R44, R135, R10.reuse, -R20.reuse ;  /* 0x0000000a872c7223 */ /* 0x180fe20000010814 */
[----:B------:R-:W-:-:S01]  /*19b70*/  FFMA.FTZ R46, R139, R10, -R20 ;  /* 0x0000000a8b2e7223 */ /* 0x000fc20000010814 */
[-CC-:B------:R-:W-:Y:S01]  /*19b80*/  FFMA.FTZ R109, R141, R10.reuse, -R20.reuse ;  /* 0x0000000a8d6d7223 */ /* 0x180fe20000010814 */
[----:B------:R-:W-:-:S01]  /*19b90*/  FFMA.FTZ R48, R143, R10, -R20 ;  /* 0x0000000a8f307223 */ /* 0x000fc20000010814 */
[-CC-:B------:R-:W-:Y:S01]  /*19ba0*/  FFMA.FTZ R52, R153, R10.reuse, -R20.reuse ;  /* 0x0000000a99347223 */ /* 0x180fe20000010814 */
[----:B------:R-:W-:-:S01]  /*19bb0*/  FFMA.FTZ R54, R159, R10, -R20 ;  /* 0x0000000a9f367223 */ /* 0x000fc20000010814 */
[----:B------:R-:W-:Y:S01]  /*19bc0*/  MUFU.EX2 R35, R35 ;  /* 0x0000002300237308 */ /* 0x000fe20000000800 */
[----:B------:R-:W-:-:S07]  /*19bd0*/  FFMA.FTZ R117, R161, R10, -R20 ;  /* 0x0000000aa1757223 */ /* 0x000fce0000010814 */
[----:B------:R-:W-:Y:S01]  /*19be0*/  MUFU.EX2 R6, R6 ;  /* 0x0000000600067308 */ /* 0x000fe20000000800 */
[----:B0-----:R-:W-:Y:S01]  /*19bf0*/  FMNMX.FTZ R56, R50, R113, !PT ;  /* 0x0000007132387209 */ /* 0x001fe20007810000 */
[----:B------:R-:W-:-:S06]  /*19c00*/  FFMA.FTZ R50, R147, R10, -R20 ;  /* 0x0000000a93327223 */ /* 0x000fcc0000010814 */
[----:B------:R-:W0:Y:S01]  /*19c10*/  MUFU.EX2 R39, R39 ;  /* 0x0000002700277308 */ /* 0x000e220000000800 */
[----:B------:R-:W-:-:S01]  /*19c20*/  FFMA.FTZ R113, R151, R10, -R20 ;  /* 0x0000000a97717223 */ /* 0x000fc20000010814 */
[----:B-1----:R-:W1:Y:S06]  /*19c30*/  SHFL.BFLY PT, R121, R56, 0x1, 0x1f ;  /* 0x0c201f0038797f89 */ /* 0x002e6c00000e0000 */
[----:B------:R2:W-:Y:S08]  /*19c40*/  MUFU.EX2 R28, R91 ;  /* 0x0000005b001c7308 */ /* 0x0005f00000000800 */
[----:B------:R3:W-:Y:S01]  /*19c50*/  MUFU.EX2 R34, R105 ;  /* 0x0000006900227308 */ /* 0x0007e20000000800 */
[----:B--2---:R-:W-:-:S01]  /*19c60*/  FFMA.FTZ R91, R125, R10, -R20 ;  /* 0x0000000a7d5b7223 */ /* 0x004fc20000010814 */
[----:B------:R-:W-:Y:S01]  /*19c70*/  FFMA.FTZ R125, R165, R10, -R20 ;  /* 0x0000000aa57d7223 */ /* 0x000fe20000010814 */
[----:B0-----:R-:W-:-:S04]  /*19c80*/  F2FP.SATFINITE.E4M3.F32.PACK_AB_MERGE_C R200, R39, R6, RZ ;  /* 0x0000000627c8723e */ /* 0x001fc800048070ff */
[----:B------:R-:W-:Y:S01]  /*19c90*/  F2FP.SATFINITE.E4M3.F32.PACK_AB_MERGE_C R200, R35, R8, R200 ;  /* 0x0000000823c8723e */ /* 0x000fe200048070c8 */
[----:B------:R0:W-:Y:S01]  /*19ca0*/  MUFU.EX2 R36, R111 ;  /* 0x0000006f00247308 */ /* 0x0001e20000000800 */
[----:B---3--:R-:W-:-:S01]  /*19cb0*/  FFMA.FTZ R105, R137, R10, -R20 ;  /* 0x0000000a89697223 */ /* 0x008fc20000010814 */
[----:B-1----:R-:W-:Y:S01]  /*19cc0*/  FMNMX.FTZ R121, R56, R121, !PT ;  /* 0x0000007938797209 */ /* 0x002fe20007810000 */
[----:B------:R-:W-:-:S03]  /*19cd0*/  FFMA.FTZ R56, R163, R10, -R20 ;  /* 0x0000000aa3387223 */ /* 0x000fc60000010814 */
[C---:B------:R-:W-:Y:S01]  /*19ce0*/  FSETP.NEU.FTZ.AND P2, PT, R121.reuse, -INF , PT ;  /* 0xff8000007900780b */ /* 0x040fe20003f5d000 */
[----:B------:R-:W-:-:S01]  /*19cf0*/  FFMA.FTZ R58, R121, R10, -8 ;  /* 0xc1000000793a7423 */ /* 0x000fc2000001000a */
[----:B------:R1:W-:Y:S01]  /*19d00*/  MUFU.EX2 R38, R115 ;  /* 0x0000007300267308 */ /* 0x0003e20000000800 */
[----:B0-----:R-:W-:-:S03]  /*19d10*/  FFMA.FTZ R111, R145, R10, -R20 ;  /* 0x0000000a916f7223 */ /* 0x001fc60000010814 */
[----:B------:R-:W-:Y:S02]  /*19d20*/  FSEL R70, R58, RZ, P2 ;  /* 0x000000ff3a467208 */ /* 0x000fe40001000000 */
[----:B------:R-:W-:Y:S02]  /*19d30*/  ISETP.GE.AND P2, PT, R149, 0xa1, PT ;  /* 0x000000a19500780c */ /* 0x000fe40003f46270 */
[----:B------:R-:W-:Y:S01]  /*19d40*/  MUFU.EX2 R12, R12 ;  /* 0x0000000c000c7308 */ /* 0x000fe20000000800 */
[----:B------:R-:W-:-:S01]  /*19d50*/  FFMA.FTZ R3, R3, R10, -R70 ;  /* 0x0000000a03037223 */ /* 0x000fc20000010846 */
[-CC-:B------:R-:W-:Y:S01]  /*19d60*/  FFMA.FTZ R4, R4, R10.reuse, -R70.reuse ;  /* 0x0000000a04047223 */ /* 0x180fe20000010846 */
[----:B------:R-:W-:-:S01]  /*19d70*/  FFMA.FTZ R60, R5, R10, -R70 ;  /* 0x0000000a053c7223 */ /* 0x000fc20000010846 */
[-CC-:B------:R-:W-:Y:S01]  /*19d80*/  FFMA.FTZ R131, R7, R10.reuse, -R70.reuse ;  /* 0x0000000a07837223 */ /* 0x180fe20000010846 */
[----:B------:R-:W-:-:S01]  /*19d90*/  FFMA.FTZ R5, R9, R10, -R70 ;  /* 0x0000000a09057223 */ /* 0x000fc20000010846 */
[-C--:B-1----:R-:W-:Y:S01]  /*19da0*/  FFMA.FTZ R115, R155, R10.reuse, -R20 ;  /* 0x0000000a9b737223 */ /* 0x082fe20000010814 */
[----:B------:R-:W-:-:S01]  /*19db0*/  FFMA.FTZ R20, R11, R10, -R70 ;  /* 0x0000000a0b147223 */ /* 0x000fc20000010846 */
[----:B------:R-:W-:Y:S01]  /*19dc0*/  MUFU.EX2 R3, R3 ;  /* 0x0000000300037308 */ /* 0x000fe20000000800 */
[----:B------:R-:W-:-:S01]  /*19dd0*/  FFMA.FTZ R68, R13, R10, -R70 ;  /* 0x0000000a0d447223 */ /* 0x000fc20000010846 */
[-CC-:B------:R-:W-:Y:S01]  /*19de0*/  FFMA.FTZ R133, R15, R10.reuse, -R70.reuse ;  /* 0x0000000a0f857223 */ /* 0x180fe20000010846 */
[----:B------:R-:W-:-:S01]  /*19df0*/  FFMA.FTZ R7, R21, R10, -R70 ;  /* 0x0000000a15077223 */ /* 0x000fc20000010846 */
[----:B------:R-:W-:Y:S01]  /*19e00*/  FADD.FTZ R15, R8, R35 ;  /* 0x00000023080f7221 */ /* 0x000fe20000010000 */
[----:B------:R-:W-:-:S01]  /*19e10*/  FFMA.FTZ R58, R41, R10, -R70 ;  /* 0x0000000a293a7223 */ /* 0x000fc20000010846 */
[-CC-:B------:R-:W-:Y:S01]  /*19e20*/  FFMA.FTZ R43, R43, R10.reuse, -R70.reuse ;  /* 0x0000000a2b2b7223 */ /* 0x180fe20000010846 */
[----:B------:R-:W-:-:S01]  /*19e30*/  FFMA.FTZ R64, R25, R10, -R70 ;  /* 0x0000000a19407223 */ /* 0x000fc20000010846 */
[----:B------:R-:W0:Y:S01]  /*19e40*/  MUFU.EX2 R4, R4 ;  /* 0x0000000400047308 */ /* 0x000e220000000800 */
[----:B------:R-:W-:-:S01]  /*19e50*/  FADD.FTZ R80, R6, R15 ;  /* 0x0000000f06507221 */ /* 0x000fc20000010000 */
[-CC-:B------:R-:W-:Y:S01]  /*19e60*/  FFMA.FTZ R45, R45, R10.reuse, -R70.reuse ;  /* 0x0000000a2d2d7223 */ /* 0x180fe20000010846 */
[----:B------:R-:W-:-:S01]  /*19e70*/  FFMA.FTZ R9, R47, R10, -R70 ;  /* 0x0000000a2f097223 */ /* 0x000fc20000010846 */
[-CC-:B------:R-:W-:Y:S01]  /*19e80*/  FFMA.FTZ R62, R49, R10.reuse, -R70.reuse ;  /* 0x0000000a313e7223 */ /* 0x180fe20000010846 */
[----:B------:R-:W-:-:S01]  /*19e90*/  FFMA.FTZ R51, R51, R10, -R70 ;  /* 0x0000000a33337223 */ /* 0x000fc20000010846 */
[-CC-:B------:R-:W-:Y:S01]  /*19ea0*/  FFMA.FTZ R13, R27, R10.reuse, -R70.reuse ;  /* 0x0000000a1b0d7223 */ /* 0x180fe20000010846 */
[----:B------:R-:W-:-:S01]  /*19eb0*/  FFMA.FTZ R53, R53, R10, -R70 ;  /* 0x0000000a35357223 */ /* 0x000fc20000010846 */
[----:B------:R-:W1:Y:S01]  /*19ec0*/  MUFU.EX2 R60, R60 ;  /* 0x0000003c003c7308 */ /* 0x000e620000000800 */
[----:B------:R-:W-:-:S01]  /*19ed0*/  FFMA.FTZ R11, R55, R10, -R70 ;  /* 0x0000000a370b7223 */ /* 0x000fc20000010846 */
[-CC-:B------:R-:W-:Y:S01]  /*19ee0*/  FFMA.FTZ R57, R57, R10.reuse, -R70.reuse ;  /* 0x0000000a39397223 */ /* 0x180fe20000010846 */
[----:B------:R-:W-:-:S01]  /*19ef0*/  FFMA.FTZ R59, R59, R10, -R70 ;  /* 0x0000000a3b3b7223 */ /* 0x000fc20000010846 */
[-CC-:B------:R-:W-:Y:S01]  /*19f00*/  FFMA.FTZ R66, R61, R10.reuse, -R70.reuse ;  /* 0x0000000a3d427223 */ /* 0x180fe20000010846 */
[----:B------:R-:W-:-:S01]  /*19f10*/  FFMA.FTZ R63, R63, R10, -R70 ;  /* 0x0000000a3f3f7223 */ /* 0x000fc20000010846 */
[----:B------:R-:W-:Y:S01]  /*19f20*/  FFMA.FTZ R29, R29, R10, -R70 ;  /* 0x0000000a1d1d7223 */ /* 0x000fe20000010846 */
[----:B------:R-:W-:Y:S01]  /*19f30*/  @!P1 VIADD R15, R0, 0x33440 ;  /* 0x00033440000f9836 */ /* 0x000fe20000000000 */
[----:B------:R-:W2:Y:S01]  /*19f40*/  MUFU.EX2 R131, R131 ;  /* 0x0000008300837308 */ /* 0x000ea20000000800 */
[----:B0-----:R-:W-:-:S01]  /*19f50*/  FADD.FTZ R21, R3, R4 ;  /* 0x0000000403157221 */ /* 0x001fc20000010000 */
[-CC-:B------:R-:W-:Y:S01]  /*19f60*/  FFMA.FTZ R73, R73, R10.reuse, -R70.reuse ;  /* 0x0000000a49497223 */ /* 0x180fe20000010846 */
[----:B------:R-:W-:-:S01]  /*19f70*/  FFMA.FTZ R75, R75, R10, -R70 ;  /* 0x0000000a4b4b7223 */ /* 0x000fc20000010846 */
[----:B------:R-:W-:Y:S01]  /*19f80*/  @!P1 PRMT R15, RZ, 0x654, R15 ;  /* 0x00000654ff0f9816 */ /* 0x000fe2000000000f */
[----:B------:R-:W-:-:S01]  /*19f90*/  FFMA.FTZ R31, R31, R10, -R70 ;  /* 0x0000000a1f1f7223 */ /* 0x000fc20000010846 */
[-CC-:B------:R-:W-:Y:S01]  /*19fa0*/  FFMA.FTZ R77, R77, R10.reuse, -R70.reuse ;  /* 0x0000000a4d4d7223 */ /* 0x180fe20000010846 */
[----:B------:R-:W-:-:S01]  /*19fb0*/  FFMA.FTZ R97, R97, R10, -R70 ;  /* 0x0000000a61617223 */ /* 0x000fc20000010846 */
[----:B------:R-:W0:Y:S01]  /*19fc0*/  MUFU.EX2 R5, R5 ;  /* 0x0000000500057308 */ /* 0x000e220000000800 */
[----:B-1----:R-:W-:-:S01]  /*19fd0*/  FADD.FTZ R82, R60, R21 ;  /* 0x000000153c527221 */ /* 0x002fc20000010000 */
[----:B------:R-:W-:Y:S01]  /*19fe0*/  FADD.FTZ R21, R39, R80 ;  /* 0x0000005027157221 */ /* 0x000fe20000010000 */
[----:B------:R1:W-:Y:S01]  /*19ff0*/  @!P1 SYNCS.ARRIVE.TRANS64.RED.A1T0 RZ, [R15+URZ], RZ ;  /* 0x000000ff0fff99a7 */ /* 0x0003e2000810043f */
[----:B------:R-:W-:-:S01]  /*1a000*/  FFMA.FTZ R33, R33, R10, -R70 ;  /* 0x0000000a21217223 */ /* 0x000fc20000010846 */
[----:B------:R-:W-:Y:S01]  /*1a010*/  FFMA.FTZ R107, R107, R10, -R70 ;  /* 0x0000000a6b6b7223 */ /* 0x000fe20000010846 */
[----:B------:R-:W-:-:S01]  /*1a020*/  FADD.FTZ R80, R12, R21 ;  /* 0x000000150c507221 */ /* 0x000fc20000010000 */
[----:B------:R-:W-:Y:S01]  /*1a030*/  FFMA.FTZ R37, R37, R10, -R70 ;  /* 0x0000000a25257223 */ /* 0x000fe20000010846 */
[----:B------:R-:W3:Y:S01]  /*1a040*/  MUFU.EX2 R65, R65 ;  /* 0x0000004100417308 */ /* 0x000ee20000000800 */
[----:B--2---:R-:W-:-:S01]  /*1a050*/  FADD.FTZ R82, R131, R82 ;  /* 0x0000005283527221 */ /* 0x004fc20000010000 */
[-CC-:B------:R-:W-:Y:S01]  /*1a060*/  FFMA.FTZ R123, R123, R10.reuse, -R70.reuse ;  /* 0x0000000a7b7b7223 */ /* 0x180fe20000010846 */
[----:B------:R-:W-:-:S01]  /*1a070*/  FFMA.FTZ R127, R127, R10, -R70 ;  /* 0x0000000a7f7f7223 */ /* 0x000fc20000010846 */
[-CC-:B------:R-:W-:Y:S01]  /*1a080*/  FFMA.FTZ R129, R129, R10.reuse, -R70.reuse ;  /* 0x0000000a81817223 */ /* 0x180fe20000010846 */
[----:B------:R-:W-:-:S01]  /*1a090*/  FFMA.FTZ R93, R93, R10, -R70 ;  /* 0x0000000a5d5d7223 */ /* 0x000fc20000010846 */
[----:B------:R-:W-:Y:S01]  /*1a0a0*/  F2FP.SATFINITE.E4M3.F32.PACK_AB_MERGE_C R201, R131, R60, RZ ;  /* 0x0000003c83c9723e */ /* 0x000fe200048070ff */
[----:B------:R-:W-:-:S01]  /*1a0b0*/  FFMA.FTZ R95, R95, R10, -R70 ;  /* 0x0000000a5f5f7223 */ /* 0x000fc20000010846 */
[----:B------:R-:W2:Y:S01]  /*1a0c0*/  MUFU.EX2 R20, R20 ;  /* 0x0000001400147308 */ /* 0x000ea20000000800 */
[----:B0-----:R-:W-:-:S01]  /*1a0d0*/  FADD.FTZ R21, R5, R82 ;  /* 0x0000005205157221 */ /* 0x001fc20000010000 */
[----:B------:R-:W-:Y:S01]  /*1a0e0*/  F2FP.SATFINITE.E4M3.F32.PACK_AB_MERGE_C R201, R4, R3, R201 ;  /* 0x0000000304c9723e */ /* 0x000fe200048070c9 */
[----:B------:R-:W-:-:S01]  /*1a0f0*/  FFMA.FTZ R101, R101, R10, -R70 ;  /* 0x0000000a65657223 */ /* 0x000fc20000010846 */
[-C--:B------:R-:W-:Y:S01]  /*1a100*/  MOV R61, R119.reuse ;  /* 0x00000077003d7202 */ /* 0x080fe20000000f00 */
[--C-:B------:R-:W-:Y:S01]  /*1a110*/  IMAD.MOV.U32 R60, RZ, RZ, R119.reuse ;  /* 0x000000ffff3c7224 */ /* 0x100fe200078e0077 */
[----:B------:R-:W-:Y:S01]  /*1a120*/  MOV R49, R119 ;  /* 0x0000007700317202 */ /* 0x000fe20000000f00 */
[----:B------:R-:W-:Y:S01]  /*1a130*/  IMAD.MOV.U32 R55, RZ, RZ, R119 ;  /* 0x000000ffff377224 */ /* 0x000fe200078e0077 */
[----:B------:R-:W0:Y:S01]  /*1a140*/  MUFU.EX2 R24, R24 ;  /* 0x0000001800187308 */ /* 0x000e220000000800 */
[----:B---3--:R-:W-:-:S01]  /*1a150*/  FADD.FTZ R25, R65, R80 ;  /* 0x0000005041197221 */ /* 0x008fc20000010000 */
[--C-:B------:R-:W-:Y:S01]  /*1a160*/  IMAD.MOV.U32 R47, RZ, RZ, R119.reuse ;  /* 0x000000ffff2f7224 */ /* 0x100fe200078e0077 */
[----:B------:R-:W-:Y:S01]  /*1a170*/  MOV R41, R119 ;  /* 0x0000007700297202 */ /* 0x000fe20000000f00 */
[----:B------:R-:W-:-:S02]  /*1a180*/  IMAD.MOV.U32 R39, RZ, RZ, R119 ;  /* 0x000000ffff277224 */ /* 0x000fc400078e0077 */
[----:B------:R-:W-:Y:S02]  /*1a190*/  IMAD.MOV.U32 R35, RZ, RZ, R119 ;  /* 0x000000ffff237224 */ /* 0x000fe400078e0077 */
[----:B------:R-:W3:Y:S01]  /*1a1a0*/  MUFU.EX2 R68, R68 ;  /* 0x0000004400447308 */ /* 0x000ee20000000800 */
[----:B--2---:R-:W-:-:S07]  /*1a1b0*/  FADD.FTZ R21, R20, R21 ;  /* 0x0000001514157221 */ /* 0x004fce0000010000 */
[----:B------:R-:W2:Y:S01]  /*1a1c0*/  MUFU.EX2 R67, R67 ;  /* 0x0000004300437308 */ /* 0x000ea20000000800 */
[----:B0-----:R-:W-:-:S07]  /*1a1d0*/  FADD.FTZ R80, R24, R25 ;  /* 0x0000001918507221 */ /* 0x001fce0000010000 */
[----:B------:R-:W0:Y:S01]  /*1a1e0*/  MUFU.EX2 R133, R133 ;  /* 0x0000008500857308 */ /* 0x000e220000000800 */
[----:B---3--:R-:W-:-:S01]  /*1a1f0*/  FADD.FTZ R82, R68, R21 ;  /* 0x0000001544527221 */ /* 0x008fc20000010000 */
[-CC-:B------:R-:W-:Y:S01]  /*1a200*/  FFMA.FTZ R21, R79, R10.reuse, -R70.reuse ;  /* 0x0000000a4f157223 */ /* 0x180fe20000010846 */
[----:B------:R-:W-:-:S01]  /*1a210*/  FFMA.FTZ R70, R103, R10, -R70 ;  /* 0x0000000a67467223 */ /* 0x000fc20000010846 */
[--C-:B------:R-:W-:Y:S02]  /*1a220*/  IMAD.MOV.U32 R103, RZ, RZ, R119.reuse ;  /* 0x000000ffff677224 */ /* 0x100fe400078e0077 */
[----:B------:R-:W-:Y:S02]  /*1a230*/  IMAD.MOV.U32 R79, RZ, RZ, R119 ;  /* 0x000000ffff4f7224 */ /* 0x000fe400078e0077 */
[----:B------:R-:W3:Y:S01]  /*1a240*/  MUFU.EX2 R7, R7 ;  /* 0x0000000700077308 */ /* 0x000ee20000000800 */
[----:B--2---:R-:W-:-:S01]  /*1a250*/  FADD.FTZ R25, R67, R80 ;  /* 0x0000005043197221 */ /* 0x004fc20000010000 */
[----:B------:R-:W-:Y:S01]  /*1a260*/  F2FP.SATFINITE.E4M3.F32.PACK_AB_MERGE_C R202, R67, R24, RZ ;  /* 0x0000001843ca723e */ /* 0x000fe200048070ff */
[----:B------:R-:W-:-:S02]  /*1a270*/  IMAD.MOV.U32 R67, RZ, RZ, R119 ;  /* 0x000000ffff437224 */ /* 0x000fc400078e0077 */
[----:B------:R-:W-:Y:S01]  /*1a280*/  FADD.FTZ R80, R26, R25 ;  /* 0x000000191a507221 */ /* 0x000fe20000010000 */
[----:B------:R-:W-:Y:S02]  /*1a290*/  F2FP.SATFINITE.E4M3.F32.PACK_AB_MERGE_C R202, R65, R12, R202 ;  /* 0x0000000c41ca723e */ /* 0x000fe400048070ca */
[----:B------:R-:W2:Y:S01]  /*1a2a0*/  MUFU.EX2 R69, R69 ;  /* 0x0000004500457308 */ /* 0x000ea20000000800 */
[----:B0-----:R-:W-:-:S01]  /*1a2b0*/  FADD.FTZ R82, R133, R82 ;  /* 0x0000005285527221 */ /* 0x001fc20000010000 */
[----:B------:R-:W-:Y:S02]  /*1a2c0*/  F2FP.SATFINITE.E4M3.F32.PACK_AB_MERGE_C R68, R133, R68, RZ ;  /* 0x000000448544723e */ /* 0x000fe400048070ff */
[----:B------:R-:W-:Y:S02]  /*1a2d0*/  MOV R65, R119 ;  /* 0x0000007700417202 */ /* 0x000fe40000000f00 */
[----:B------:R-:W-:Y:S01]  /*1a2e0*/  F2FP.SATFINITE.E4M3.F32.PACK_AB_MERGE_C R203, R20, R5, R68 ;  /* 0x0000000514cb723e */ /* 0x000fe20004807044 */
[----:B------:R-:W-:Y:S01]  /*1a2f0*/  IMAD.MOV.U32 R68, RZ, RZ, R119 ;  /* 0x000000ffff447224 */ /* 0x000fe200078e0077 */
[----:B------:R-:W0:Y:S01]  /*1a300*/  MUFU.EX2 R58, R58 ;  /* 0x0000003a003a7308 */ /* 0x000e220000000800 */
[----:B---3--:R-:W-:-:S07]  /*1a310*/  FADD.FTZ R25, R7, R82 ;  /* 0x0000005207197221 */ /* 0x008fce0000010000 */
[----:B------:R-:W3:Y:S01]  /*1a320*/  MUFU.EX2 R43, R43 ;  /* 0x0000002b002b7308 */ /* 0x000ee20000000800 */
[----:B--2---:R-:W-:-:S04]  /*1a330*/  FADD.FTZ R27, R69, R80 ;  /* 0x00000050451b7221 */ /* 0x004fc80000010000 */
[----:B------:R-:W-:-:S03]  /*1a340*/  FADD.FTZ R84, R28, R27 ;  /* 0x0000001b1c547221 */ /* 0x000fc60000010000 */
[----:B------:R-:W2:Y:S01]  /*1a350*/  MUFU.EX2 R71, R71 ;  /* 0x0000004700477308 */ /* 0x000ea20000000800 */
[----:B0-----:R-:W-:-:S07]  /*1a360*/  FADD.FTZ R82, R58, R25 ;  /* 0x000000193a527221 */ /* 0x001fce0000010000 */
[----:B------:R0:W4:Y:S01]  /*1a370*/  MUFU.EX2 R72, R45 ;  /* 0x0000002d00487308 */ /* 0x0001220000000800 */
[----:B---3--:R-:W-:-:S07]  /*1a380*/  FADD.FTZ R25, R43, R82 ;  /* 0x000000522b197221 */ /* 0x008fce0000010000 */
[----:B------:R-:W3:Y:S01]  /*1a390*/  MUFU.EX2 R9, R9 ;  /* 0x0000000900097308 */ /* 0x000ee20000000800 */
[----:B--2---:R-:W-:-:S01]  /*1a3a0*/  FADD.FTZ R27, R71, R84 ;  /* 0x00000054471b7221 */ /* 0x004fc20000010000 */
[----:B------:R-:W-:Y:S01]  /*1a3b0*/  F2FP.SATFINITE.E4M3.F32.PACK_AB_MERGE_C R204, R71, R28, RZ ;  /* 0x0000001c47cc723e */ /* 0x000fe200048070ff */
[----:B------:R-:W-:Y:S01]  /*1a3c0*/  IMAD.MOV.U32 R71, RZ, RZ, R119 ;  /* 0x000000ffff477224 */ /* 0x000fe200078e0077 */
[----:B0-----:R-:W-:Y:S01]  /*1a3d0*/  MOV R45, R119 ;  /* 0x00000077002d7202 */ /* 0x001fe20000000f00 */
[----:B------:R-:W-:-:S01]  /*1a3e0*/  FADD.FTZ R84, R30, R27 ;  /* 0x0000001b1e547221 */ /* 0x000fc20000010000 */
[----:B------:R-:W-:Y:S02]  /*1a3f0*/  F2FP.SATFINITE.E4M3.F32.PACK_AB_MERGE_C R204, R69, R26, R204 ;  /* 0x0000001a45cc723e */ /* 0x000fe400048070cc */
[----:B------:R-:W0:Y:S01]  /*1a400*/  MUFU.EX2 R81, R81 ;  /* 0x0000005100517308 */ /* 0x000e220000000800 */
[----:B----4-:R-:W-:-:S01]  /*1a410*/  FADD.FTZ R82, R72, R25 ;  /* 0x0000001948527221 */ /* 0x010fc20000010000 */
[----:B------:R-:W-:Y:S01]  /*1a420*/  F2FP.SATFINITE.E4M3.F32.PACK_AB_MERGE_C R43, R72, R43, RZ ;  /* 0x0000002b482b723e */ /* 0x000fe200048070ff */
[----:B------:R-:W-:Y:S01]  /*1a430*/  IMAD.MOV.U32 R72, RZ, RZ, R119 ;  /* 0x000000ffff487224 */ /* 0x000fe200078e0077 */
[----:B------:R-:W-:-:S02]  /*1a440*/  MOV R69, R119 ;  /* 0x0000007700457202 */ /* 0x000fc40000000f00 */
[----:B------:R-:W-:Y:S01]  /*1a450*/  F2FP.SATFINITE.E4M3.F32.PACK_AB_MERGE_C R205, R58, R7, R43 ;  /* 0x000000073acd723e */ /* 0x000fe2000480702b */
[----:B------:R-:W-:Y:S01]  /*1a460*/  IMAD.MOV.U32 R58, RZ, RZ, R119 ;  /* 0x000000ffff3a7224 */ /* 0x000fe200078e0077 */
[----:B------:R-:W2:Y:S01]  /*1a470*/  MUFU.EX2 R62, R62 ;  /* 0x0000003e003e7308 */ /* 0x000ea20000000800 */
[----:B---3--:R-:W-:-:S01]  /*1a480*/  FADD.FTZ R25, R9, R82 ;  /* 0x0000005209197221 */ /* 0x008fc20000010000 */
[----:B------:R-:W-:-:S06]  /*1a490*/  IMAD.MOV.U32 R43, RZ, RZ, R119 ;  /* 0x000000ffff2b7224 */ /* 0x000fcc00078e0077 */
[----:B------:R-:W3:Y:S01]  /*1a4a0*/  MUFU.EX2 R51, R51 ;  /* 0x0000003300337308 */ /* 0x000ee20000000800 */
[----:B0-----:R-:W-:-:S04]  /*1a4b0*/  FADD.FTZ R27, R81, R84 ;  /* 0x00000054511b7221 */ /* 0x001fc80000010000 */
[----:B------:R-:W-:-:S03]  /*1a4c0*/  FADD.FTZ R86, R32, R27 ;  /* 0x0000001b20567221 */ /* 0x000fc60000010000 */
[----:B------:R-:W0:Y:S01]  /*1a4d0*/  MUFU.EX2 R83, R83 ;  /* 0x0000005300537308 */ /* 0x000e220000000800 */
[----:B--2---:R-:W-:-:S07]  /*1a4e0*/  FADD.FTZ R84, R62, R25 ;  /* 0x000000193e547221 */ /* 0x004fce0000010000 */
[----:B------:R2:W4:Y:S01]  /*1a4f0*/  MUFU.EX2 R74, R53 ;  /* 0x00000035004a7308 */ /* 0x0005220000000800 */
[----:B---3--:R-:W-:-:S07]  /*1a500*/  FADD.FTZ R25, R51, R84 ;  /* 0x0000005433197221 */ /* 0x008fce0000010000 */
[----:B------:R-:W3:Y:S01]  /*1a510*/  MUFU.EX2 R11, R11 ;  /* 0x0000000b000b7308 */ /* 0x000ee20000000800 */
[----:B0-----:R-:W-:-:S01]  /*1a520*/  FADD.FTZ R27, R83, R86 ;  /* 0x00000056531b7221 */ /* 0x001fc20000010000 */
[----:B------:R-:W-:Y:S01]  /*1a530*/  F2FP.SATFINITE.E4M3.F32.PACK_AB_MERGE_C R206, R83, R32, RZ ;  /* 0x0000002053ce723e */ /* 0x000fe200048070ff */
[----:B------:R-:W-:Y:S01]  /*1a540*/  IMAD.MOV.U32 R86, RZ, RZ, R119 ;  /* 0x000000ffff567224 */ /* 0x000fe200078e0077 */
[----:B--2---:R-:W-:Y:S01]  /*1a550*/  MOV R53, R119 ;  /* 0x0000007700357202 */ /* 0x004fe20000000f00 */
[----:B------:R-:W-:-:S01]  /*1a560*/  FADD.FTZ R84, R34, R27 ;  /* 0x0000001b22547221 */ /* 0x000fc20000010000 */
[----:B------:R-:W-:Y:S01]  /*1a570*/  F2FP.SATFINITE.E4M3.F32.PACK_AB_MERGE_C R206, R81, R30, R206 ;  /* 0x0000001e51ce723e */ /* 0x000fe200048070ce */
[----:B------:R-:W-:Y:S01]  /*1a580*/  IMAD.MOV.U32 R83, RZ, RZ, R119 ;  /* 0x000000ffff537224 */ /* 0x000fe200078e0077 */
[----:B------:R-:W0:Y:S01]  /*1a590*/  MUFU.EX2 R85, R85 ;  /* 0x0000005500557308 */ /* 0x000e220000000800 */
[----:B----4-:R-:W-:-:S01]  /*1a5a0*/  FADD.FTZ R6, R74, R25 ;  /* 0x000000194a067221 */ /* 0x010fc20000010000 */
[----:B------:R-:W-:Y:S01]  /*1a5b0*/  F2FP.SATFINITE.E4M3.F32.PACK_AB_MERGE_C R51, R74, R51, RZ ;  /* 0x000000334a33723e */ /* 0x000fe200048070ff */
[--C-:B------:R-:W-:Y:S01]  /*1a5c0*/  IMAD.MOV.U32 R74, RZ, RZ, R119.reuse ;  /* 0x000000ffff4a7224 */ /* 0x100fe200078e0077 */
[----:B------:R-:W-:Y:S01]  /*1a5d0*/  MOV R81, R119 ;  /* 0x0000007700517202 */ /* 0x000fe20000000f00 */
[----:B------:R-:W-:Y:S01]  /*1a5e0*/  IMAD.MOV.U32 R30, RZ, RZ, R119 ;  /* 0x000000ffff1e7224 */ /* 0x000fe200078e0077 */
[----:B------:R-:W-:Y:S01]  /*1a5f0*/  F2FP.SATFINITE.E4M3.F32.PACK_AB_MERGE_C R207, R62, R9, R51 ;  /* 0x000000093ecf723e */ /* 0x000fe20004807033 */
[----:B------:R-:W-:Y:S01]  /*1a600*/  IMAD.MOV.U32 R62, RZ, RZ, R119 ;  /* 0x000000ffff3e7224 */ /* 0x000fe200078e0077 */
[----:B------:R-:W2:Y:S01]  /*1a610*/  MUFU.EX2 R64, R64 ;  /* 0x0000004000407308 */ /* 0x000ea20000000800 */
[----:B---3--:R-:W-:-:S01]  /*1a620*/  FADD.FTZ R25, R11, R6 ;  /* 0x000000060b197221 */ /* 0x008fc20000010000 */
[----:B------:R-:W-:-:S06]  /*1a630*/  IMAD.MOV.U32 R51, RZ, RZ, R119 ;  /* 0x000000ffff337224 */ /* 0x000fcc00078e0077 */
[----:B------:R-:W3:Y:S01]  /*1a640*/  MUFU.EX2 R57, R57 ;  /* 0x0000003900397308 */ /* 0x000ee20000000800 */
[----:B0-----:R-:W-:-:S01]  /*1a650*/  FADD.FTZ R27, R85, R84 ;  /* 0x00000054551b7221 */ /* 0x001fc20000010000 */
[----:B------:R-:W-:-:S03]  /*1a660*/  IMAD.MOV.U32 R84, RZ, RZ, R119 ;  /* 0x000000ffff547224 */ /* 0x000fc600078e0077 */
[----:B------:R-:W-:-:S03]  /*1a670*/  FADD.FTZ R28, R36, R27 ;  /* 0x0000001b241c7221 */ /* 0x000fc60000010000 */
[----:B------:R-:W0:Y:S01]  /*1a680*/  MUFU.EX2 R87, R87 ;  /* 0x0000005700577308 */ /* 0x000e220000000800 */
[----:B--2---:R-:W-:-:S07]  /*1a690*/  FADD.FTZ R24, R64, R25 ;  /* 0x0000001940187221 */ /* 0x004fce0000010000 */
[----:B------:R2:W4:Y:S01]  /*1a6a0*/  MUFU.EX2 R76, R59 ;  /* 0x0000003b004c7308 */ /* 0x0005220000000800 */
[----:B---3--:R-:W-:-:S07]  /*1a6b0*/  FADD.FTZ R25, R57, R24 ;  /* 0x0000001839197221 */ /* 0x008fce0000010000 */
[----:B------:R-:W3:Y:S01]  /*1a6c0*/  MUFU.EX2 R13, R13 ;  /* 0x0000000d000d7308 */ /* 0x000ee20000000800 */
[C---:B0-----:R-:W-:Y:S01]  /*1a6d0*/  F2FP.SATFINITE.E4M3.F32.PACK_AB_MERGE_C R208, R87.reuse, R36, RZ ;  /* 0x0000002457d0723e */ /* 0x041fe200048070ff */
[----:B------:R-:W-:Y:S01]  /*1a6e0*/  FADD.FTZ R87, R87, R28 ;  /* 0x0000001c57577221 */ /* 0x000fe20000010000 */
[----:B--2---:R-:W-:Y:S02]  /*1a6f0*/  IMAD.MOV.U32 R59, RZ, RZ, R119 ;  /* 0x000000ffff3b7224 */ /* 0x004fe400078e0077 */
[----:B------:R-:W-:Y:S01]  /*1a700*/  F2FP.SATFINITE.E4M3.F32.PACK_AB_MERGE_C R208, R85, R34, R208 ;  /* 0x0000002255d0723e */ /* 0x000fe200048070d0 */
[----:B------:R-:W-:-:S01]  /*1a710*/  FADD.FTZ R28, R38, R87 ;  /* 0x00000057261c7221 */ /* 0x000fc20000010000 */
        /* <DEDUP_REMOVED lines=11> */
[----:B------:R-:W-:Y:S01]  /*1a7d0*/  MOV R57, R119 ;  /* 0x0000007700397202 */ /* 0x000fe20000000f00 */
[----:B------:R-:W-:-:S05]  /*1a7e0*/  IMAD.MOV.U32 R34, RZ, RZ, R119 ;  /* 0x000000ffff227224 */ /* 0x000fca00078e0077 */
[----:B------:R-:W3:Y:S01]  /*1a7f0*/  MUFU.EX2 R63, R63 ;  /* 0x0000003f003f7308 */ /* 0x000ee20000000800 */
[----:B0-----:R-:W-:-:S04]  /*1a800*/  FADD.FTZ R27, R89, R28 ;  /* 0x0000001c591b7221 */ /* 0x001fc80000010000 */
[----:B------:R-:W-:-:S03]  /*1a810*/  FADD.FTZ R32, R40, R27 ;  /* 0x0000001b28207221 */ /* 0x000fc60000010000 */
[----:B------:R-:W0:Y:S01]  /*1a820*/  MUFU.EX2 R91, R91 ;  /* 0x0000005b005b7308 */ /* 0x000e220000000800 */
[----:B--2---:R-:W-:-:S07]  /*1a830*/  FADD.FTZ R28, R66, R25 ;  /* 0x00000019421c7221 */ /* 0x004fce0000010000 */
[----:B------:R2:W4:Y:S01]  /*1a840*/  MUFU.EX2 R78, R29 ;  /* 0x0000001d004e7308 */ /* 0x0005220000000800 */
[----:B---3--:R-:W-:-:S01]  /*1a850*/  FADD.FTZ R25, R63, R28 ;  /* 0x0000001c3f197221 */ /* 0x008fc20000010000 */
[----:B------:R-:W-:-:S06]  /*1a860*/  IMAD.MOV.U32 R28, RZ, RZ, R119 ;  /* 0x000000ffff1c7224 */ /* 0x000fcc00078e0077 */
[----:B------:R-:W3:Y:S01]  /*1a870*/  MUFU.EX2 R42, R42 ;  /* 0x0000002a002a7308 */ /* 0x000ee20000000800 */
[C---:B0-----:R-:W-:Y:S01]  /*1a880*/  F2FP.SATFINITE.E4M3.F32.PACK_AB_MERGE_C R210, R91.reuse, R40, RZ ;  /* 0x000000285bd2723e */ /* 0x041fe200048070ff */
[----:B------:R-:W-:Y:S01]  /*1a890*/  FADD.FTZ R91, R91, R32 ;  /* 0x000000205b5b7221 */ /* 0x000fe20000010000 */
[--C-:B------:R-:W-:Y:S01]  /*1a8a0*/  IMAD.MOV.U32 R40, RZ, RZ, R119.reuse ;  /* 0x000000ffff287224 */ /* 0x100fe200078e0077 */
[----:B--2---:R-:W-:Y:S01]  /*1a8b0*/  MOV R29, R119 ;  /* 0x00000077001d7202 */ /* 0x004fe20000000f00 */
[--C-:B------:R-:W-:Y:S01]  /*1a8c0*/  IMAD.MOV.U32 R32, RZ, RZ, R119.reuse ;  /* 0x000000ffff207224 */ /* 0x100fe200078e0077 */
[----:B------:R-:W-:Y:S01]  /*1a8d0*/  F2FP.SATFINITE.E4M3.F32.PACK_AB_MERGE_C R210, R89, R38, R210 ;  /* 0x0000002659d2723e */ /* 0x000fe200048070d2 */
[----:B------:R-:W-:Y:S01]  /*1a8e0*/  IMAD.MOV.U32 R38, RZ, RZ, R119 ;  /* 0x000000ffff267224 */ /* 0x000fe200078e0077 */
[----:B------:R0:W2:Y:S01]  /*1a8f0*/  MUFU.EX2 R0, R73 ;  /* 0x0000004900007308 */ /* 0x0000a20000000800 */
[----:B----4-:R-:W-:-:S01]  /*1a900*/  FADD.FTZ R25, R78, R25 ;  /* 0x000000194e197221 */ /* 0x010fc20000010000 */
[----:B------:R-:W-:Y:S01]  /*1a910*/  F2FP.SATFINITE.E4M3.F32.PACK_AB_MERGE_C R63, R78, R63, RZ ;  /* 0x0000003f4e3f723e */ /* 0x000fe200048070ff */
[----:B------:R-:W-:Y:S01]  /*1a920*/  IMAD.MOV.U32 R78, RZ, RZ, R119 ;  /* 0x000000ffff4e7224 */ /* 0x000fe200078e0077 */
[----:B------:R-:W-:-:S02]  /*1a930*/  MOV R89, R119 ;  /* 0x0000007700597202 */ /* 0x000fc40000000f00 */
[----:B------:R-:W-:Y:S01]  /*1a940*/  F2FP.SATFINITE.E4M3.F32.PACK_AB_MERGE_C R211, R66, R13, R63 ;  /* 0x0000000d42d3723e */ /* 0x000fe2000480703f */
[----:B------:R-:W-:Y:S01]  /*1a950*/  IMAD.MOV.U32 R66, RZ, RZ, R119 ;  /* 0x000000ffff427224 */ /* 0x000fe200078e0077 */
[----:B------:R-:W4:Y:S01]  /*1a960*/  MUFU.EX2 R99, R99 ;  /* 0x0000006300637308 */ /* 0x000f220000000800 */
[----:B---3--:R-:W-:-:S01]  /*1a970*/  FADD.FTZ R8, R42, R91 ;  /* 0x0000005b2a087221 */ /* 0x008fc20000010000 */
[--C-:B------:R-:W-:Y:S01]  /*1a980*/  IMAD.MOV.U32 R91, RZ, RZ, R119.reuse ;  /* 0x000000ffff5b7224 */ /* 0x100fe200078e0077 */
[----:B0-----:R-:W-:Y:S01]  /*1a990*/  MOV R73, R119 ;  /* 0x0000007700497202 */ /* 0x001fe20000000f00 */
[----:B------:R-:W-:-:S04]  /*1a9a0*/  IMAD.MOV.U32 R63, RZ, RZ, R119 ;  /* 0x000000ffff3f7224 */ /* 0x000fc800078e0077 */
[----:B-1----:R0:W1:Y:S01]  /*1a9b0*/  MUFU.EX2 R15, R75 ;  /* 0x0000004b000f7308 */ /* 0x0020620000000800 */
[----:B--2---:R-:W-:-:S07]  /*1a9c0*/  FADD.FTZ R12, R0, R25 ;  /* 0x00000019000c7221 */ /* 0x004fce0000010000 */
[----:B------:R-:W2:Y:S01]  /*1a9d0*/  MUFU.EX2 R44, R44 ;  /* 0x0000002c002c7308 */ /* 0x000ea20000000800 */
[----:B----4-:R-:W-:-:S01]  /*1a9e0*/  FADD.FTZ R25, R99, R8 ;  /* 0x0000000863197221 */ /* 0x010fc20000010000 */
[----:B0-----:R-:W-:-:S06]  /*1a9f0*/  IMAD.MOV.U32 R75, RZ, RZ, R119 ;  /* 0x000000ffff4b7224 */ /* 0x001fcc00078e0077 */
[----:B------:R-:W0:Y:S01]  /*1aa00*/  MUFU.EX2 R31, R31 ;  /* 0x0000001f001f7308 */ /* 0x000e220000000800 */
[----:B-1----:R-:W-:-:S07]  /*1aa10*/  FADD.FTZ R12, R15, R12 ;  /* 0x0000000c0f0c7221 */ /* 0x002fce0000010000 */
[----:B------:R-:W1:Y:S01]  /*1aa20*/  MUFU.EX2 R105, R105 ;  /* 0x0000006900697308 */ /* 0x000e620000000800 */
[----:B--2---:R-:W-:-:S07]  /*1aa30*/  FADD.FTZ R26, R44, R25 ;  /* 0x000000192c1a7221 */ /* 0x004fce0000010000 */
[----:B------:R2:W3:Y:S01]  /*1aa40*/  MUFU.EX2 R80, R77 ;  /* 0x0000004d00507308 */ /* 0x0004e20000000800 */
[----:B0-----:R-:W-:-:S07]  /*1aa50*/  FADD.FTZ R25, R31, R12 ;  /* 0x0000000c1f197221 */ /* 0x001fce0000010000 */
[----:B------:R-:W0:Y:S01]  /*1aa60*/  MUFU.EX2 R46, R46 ;  /* 0x0000002e002e7308 */ /* 0x000e220000000800 */
[C---:B-1----:R-:W-:Y:S01]  /*1aa70*/  F2FP.SATFINITE.E4M3.F32.PACK_AB_MERGE_C R212, R105.reuse, R44, RZ ;  /* 0x0000002c69d4723e */ /* 0x042fe200048070ff */
[----:B------:R-:W-:Y:S01]  /*1aa80*/  FADD.FTZ R105, R105, R26 ;  /* 0x0000001a69697221 */ /* 0x000fe20000010000 */
[----:B--2---:R-:W-:Y:S01]  /*1aa90*/  MOV R77, R119 ;  /* 0x00000077004d7202 */ /* 0x004fe20000000f00 */
[--C-:B------:R-:W-:Y:S01]  /*1aaa0*/  IMAD.MOV.U32 R44, RZ, RZ, R119.reuse ;  /* 0x000000ffff2c7224 */ /* 0x100fe200078e0077 */
[----:B------:R-:W-:Y:S01]  /*1aab0*/  F2FP.SATFINITE.E4M3.F32.PACK_AB_MERGE_C R212, R99, R42, R212 ;  /* 0x0000002a63d4723e */ /* 0x000fe200048070d4 */
[----:B------:R-:W-:Y:S02]  /*1aac0*/  IMAD.MOV.U32 R99, RZ, RZ, R119 ;  /* 0x000000ffff637224 */ /* 0x000fe400078e0077 */
[----:B------:R-:W1:Y:S01]  /*1aad0*/  MUFU.EX2 R21, R21 ;  /* 0x0000001500157308 */ /* 0x000e620000000800 */
[C---:B---3--:R-:W-:Y:S01]  /*1aae0*/  F2FP.SATFINITE.E4M3.F32.PACK_AB_MERGE_C R31, R80.reuse, R31, RZ ;  /* 0x0000001f501f723e */ /* 0x048fe200048070ff */
[----:B------:R-:W-:Y:S01]  /*1aaf0*/  FADD.FTZ R80, R80, R25 ;  /* 0x0000001950507221 */ /* 0x000fe20000010000 */
[----:B------:R-:W-:-:S02]  /*1ab00*/  IMAD.MOV.U32 R42, RZ, RZ, R119 ;  /* 0x000000ffff2a7224 */ /* 0x000fc400078e0077 */
[----:B------:R-:W-:Y:S01]  /*1ab10*/  F2FP.SATFINITE.E4M3.F32.PACK_AB_MERGE_C R213, R15, R0, R31 ;  /* 0x000000000fd5723e */ /* 0x000fe2000480701f */
[----:B------:R-:W-:Y:S02]  /*1ab20*/  IMAD.MOV.U32 R31, RZ, RZ, R119 ;  /* 0x000000ffff1f7224 */ /* 0x000fe400078e0077 */
[----:B------:R-:W2:Y:S01]  /*1ab30*/  MUFU.EX2 R109, R109 ;  /* 0x0000006d006d7308 */ /* 0x000ea20000000800 */
[----:B0-----:R-:W-:-:S01]  /*1ab40*/  FADD.FTZ R12, R46, R105 ;  /* 0x000000692e0c7221 */ /* 0x001fc20000010000 */
[----:B------:R-:W-:-:S06]  /*1ab50*/  MOV R105, R119 ;  /* 0x0000007700697202 */ /* 0x000fcc0000000f00 */
[----:B------:R0:W3:Y:S01]  /*1ab60*/  MUFU.EX2 R82, R97 ;  /* 0x0000006100527308 */ /* 0x0000e20000000800 */
[----:B-1----:R-:W-:-:S01]  /*1ab70*/  FADD.FTZ R25, R21, R80 ;  /* 0x0000005015197221 */ /* 0x002fc20000010000 */
[----:B------:R-:W-:-:S06]  /*1ab80*/  IMAD.MOV.U32 R80, RZ, RZ, R119 ;  /* 0x000000ffff507224 */ /* 0x000fcc00078e0077 */
[----:B------:R-:W-:Y:S01]  /*1ab90*/  MUFU.EX2 R48, R48 ;  /* 0x0000003000307308 */ /* 0x000fe20000000800 */
[----:B--2---:R-:W-:-:S01]  /*1aba0*/  FADD.FTZ R27, R109, R12 ;  /* 0x0000000c6d1b7221 */ /* 0x004fc20000010000 */
[----:B0-----:R-:W-:-:S06]  /*1abb0*/  MOV R97, R119 ;  /* 0x0000007700617202 */ /* 0x001fcc0000000f00 */
[----:B------:R-:W0:Y:S01]  /*1abc0*/  MUFU.EX2 R111, R111 ;  /* 0x0000006f006f7308 */ /* 0x000e220000000800 */
[----:B---3--:R-:W-:-:S07]  /*1abd0*/  FADD.FTZ R26, R82, R25 ;  /* 0x00000019521a7221 */ /* 0x008fce0000010000 */
[----:B------:R-:W1:Y:S08]  /*1abe0*/  MUFU.EX2 R33, R33 ;  /* 0x0000002100217308 */ /* 0x000e700000000800 */
[----:B------:R2:W3:Y:S01]  /*1abf0*/  MUFU.EX2 R6, R107 ;  /* 0x0000006b00067308 */ /* 0x0004e20000000800 */
[----:B0-----:R-:W-:Y:S01]  /*1ac00*/  F2FP.SATFINITE.E4M3.F32.PACK_AB_MERGE_C R214, R111, R48, RZ ;  /* 0x000000306fd6723e */ /* 0x001fe200048070ff */
[----:B------:R-:W-:Y:S01]  /*1ac10*/  FADD.FTZ R48, R48, R27 ;  /* 0x0000001b30307221 */ /* 0x000fe20000010000 */
[----:B------:R-:W-:-:S02]  /*1ac20*/  IMAD.MOV.U32 R27, RZ, RZ, R119 ;  /* 0x000000ffff1b7224 */ /* 0x000fc400078e0077 */
[----:B------:R-:W-:Y:S01]  /*1ac30*/  F2FP.SATFINITE.E4M3.F32.PACK_AB_MERGE_C R214, R109, R46, R214 ;  /* 0x0000002e6dd6723e */ /* 0x000fe200048070d6 */
[----:B------:R-:W-:-:S01]  /*1ac40*/  FADD.FTZ R111, R111, R48 ;  /* 0x000000306f6f7221 */ /* 0x000fc20000010000 */
[----:B------:R-:W-:Y:S01]  /*1ac50*/  MOV R109, R119 ;  /* 0x00000077006d7202 */ /* 0x000fe20000000f00 */
[----:B------:R-:W-:Y:S01]  /*1ac60*/  MUFU.EX2 R52, R52 ;  /* 0x0000003400347308 */ /* 0x000fe20000000800 */
[----:B-1----:R-:W-:-:S01]  /*1ac70*/  FADD.FTZ R25, R33, R26 ;  /* 0x0000001a21197221 */ /* 0x002fc20000010000 */
[--C-:B--2---:R-:W-:Y:S02]  /*1ac80*/  IMAD.MOV.U32 R107, RZ, RZ, R119.reuse ;  /* 0x000000ffff6b7224 */ /* 0x104fe400078e0077 */
[--C-:B------:R-:W-:Y:S02]  /*1ac90*/  IMAD.MOV.U32 R48, RZ, RZ, R119.reuse ;  /* 0x000000ffff307224 */ /* 0x100fe400078e0077 */
[----:B------:R-:W-:Y:S02]  /*1aca0*/  IMAD.MOV.U32 R46, RZ, RZ, R119 ;  /* 0x000000ffff2e7224 */ /* 0x000fe400078e0077 */
[----:B------:R-:W0:Y:S01]  /*1acb0*/  MUFU.EX2 R115, R115 ;  /* 0x0000007300737308 */ /* 0x000e220000000800 */
[C---:B---3--:R-:W-:Y:S01]  /*1acc0*/  F2FP.SATFINITE.E4M3.F32.PACK_AB_MERGE_C R33, R6.reuse, R33, RZ ;  /* 0x000000210621723e */ /* 0x048fe200048070ff */
[----:B------:R-:W-:Y:S01]  /*1acd0*/  FADD.FTZ R6, R6, R25 ;  /* 0x0000001906067221 */ /* 0x000fe20000010000 */
[----:B------:R-:W-:-:S02]  /*1ace0*/  IMAD.MOV.U32 R26, RZ, RZ, R119 ;  /* 0x000000ffff1a7224 */ /* 0x000fc400078e0077 */
[----:B------:R-:W-:Y:S01]  /*1acf0*/  F2FP.SATFINITE.E4M3.F32.PACK_AB_MERGE_C R215, R82, R21, R33 ;  /* 0x0000001552d7723e */ /* 0x000fe20004807021 */
[----:B------:R-:W-:Y:S01]  /*1ad00*/  IMAD.MOV.U32 R82, RZ, RZ, R119 ;  /* 0x000000ffff527224 */ /* 0x000fe200078e0077 */
[----:B------:R-:W-:Y:S01]  /*1ad10*/  MOV R33, R119 ;  /* 0x0000007700217202 */ /* 0x000fe20000000f00 */
[----:B------:R-:W1:Y:S08]  /*1ad20*/  MUFU.EX2 R50, R50 ;  /* 0x0000003200327308 */ /* 0x000e700000000800 */
[----:B------:R-:W2:Y:S01]  /*1ad30*/  MUFU.EX2 R37, R37 ;  /* 0x0000002500257308 */ /* 0x000ea20000000800 */
[----:B0-----:R-:W-:-:S07]  /*1ad40*/  F2FP.SATFINITE.E4M3.F32.PACK_AB_MERGE_C R25, R115, R52, RZ ;  /* 0x000000347319723e */ /* 0x001fce00048070ff */
[----:B------:R-:W0:Y:S01]  /*1ad50*/  MUFU.EX2 R113, R113 ;  /* 0x0000007100717308 */ /* 0x000e220000000800 */
[----:B-1----:R-:W-:-:S01]  /*1ad60*/  FADD.FTZ R4, R50, R111 ;  /* 0x0000006f32047221 */ /* 0x002fc20000010000 */
[----:B------:R-:W-:-:S06]  /*1ad70*/  IMAD.MOV.U32 R111, RZ, RZ, R119 ;  /* 0x000000ffff6f7224 */ /* 0x000fcc00078e0077 */
[----:B------:R-:W1:Y:S01]  /*1ad80*/  MUFU.EX2 R24, R123 ;  /* 0x0000007b00187308 */ /* 0x000e620000000800 */
[----:B--2---:R-:W-:-:S07]  /*1ad90*/  FADD.FTZ R3, R37, R6 ;  /* 0x0000000625037221 */ /* 0x004fce0000010000 */
[----:B------:R-:W2:Y:S01]  /*1ada0*/  MUFU.EX2 R127, R127 ;  /* 0x0000007f007f7308 */ /* 0x000ea20000000800 */
[C---:B0-----:R-:W-:Y:S01]  /*1adb0*/  F2FP.SATFINITE.E4M3.F32.PACK_AB_MERGE_C R216, R113.reuse, R50, R25 ;  /* 0x0000003271d8723e */ /* 0x041fe20004807019 */
[----:B------:R-:W-:Y:S01]  /*1adc0*/  FADD.FTZ R113, R113, R4 ;  /* 0x0000000471717221 */ /* 0x000fe20000010000 */
[----:B------:R-:W-:Y:S01]  /*1add0*/  IMAD.MOV.U32 R50, RZ, RZ, R119 ;  /* 0x000000ffff327224 */ /* 0x000fe200078e0077 */
[----:B------:R-:W-:Y:S02]  /*1ade0*/  MOV R25, R119 ;  /* 0x0000007700197202 */ /* 0x000fe40000000f00 */
[----:B------:R-:W-:-:S01]  /*1adf0*/  FADD.FTZ R52, R52, R113 ;  /* 0x0000007134347221 */ /* 0x000fc20000010000 */
[----:B------:R-:W-:Y:S01]  /*1ae00*/  MOV R113, R119 ;  /* 0x0000007700717202 */ /* 0x000fe20000000f00 */
[----:B------:R-:W0:Y:S01]  /*1ae10*/  MUFU.EX2 R8, R129 ;  /* 0x0000008100087308 */ /* 0x000e220000000800 */
[----:B-1----:R-:W-:-:S01]  /*1ae20*/  FADD.FTZ R4, R24, R3 ;  /* 0x0000000318047221 */ /* 0x002fc20000010000 */
[----:B------:R-:W-:Y:S01]  /*1ae30*/  FADD.FTZ R115, R115, R52 ;  /* 0x0000003473737221 */ /* 0x000fe20000010000 */
[----:B------:R-:W-:-:S05]  /*1ae40*/  IMAD.MOV.U32 R52, RZ, RZ, R119 ;  /* 0x000000ffff347224 */ /* 0x000fca00078e0077 */
[----:B------:R-:W-:Y:S01]  /*1ae50*/  MUFU.EX2 R56, R56 ;  /* 0x0000003800387308 */ /* 0x000fe20000000800 */
[----:B--2---:R-:W-:-:S07]  /*1ae60*/  FADD.FTZ R3, R127, R4 ;  /* 0x000000047f037221 */ /* 0x004fce0000010000 */
[----:B------:R-:W1:Y:S01]  /*1ae70*/  MUFU.EX2 R125, R125 ;  /* 0x0000007d007d7308 */ /* 0x000e620000000800 */
[C---:B0-----:R-:W-:Y:S01]  /*1ae80*/  F2FP.SATFINITE.E4M3.F32.PACK_AB_MERGE_C R127, R8.reuse, R127, RZ ;  /* 0x0000007f087f723e */ /* 0x041fe200048070ff */
[----:B------:R-:W-:-:S03]  /*1ae90*/  FADD.FTZ R8, R8, R3 ;  /* 0x0000000308087221 */ /* 0x000fc60000010000 */
[----:B------:R-:W-:Y:S01]  /*1aea0*/  F2FP.SATFINITE.E4M3.F32.PACK_AB_MERGE_C R217, R24, R37, R127 ;  /* 0x0000002518d9723e */ /* 0x000fe2000480707f */
[----:B------:R-:W-:Y:S01]  /*1aeb0*/  IMAD.MOV.U32 R24, RZ, RZ, R119 ;  /* 0x000000ffff187224 */ /* 0x000fe200078e0077 */
[----:B------:R-:W-:Y:S01]  /*1aec0*/  MOV R37, R119 ;  /* 0x0000007700257202 */ /* 0x000fe20000000f00 */
[----:B------:R-:W0:Y:S08]  /*1aed0*/  MUFU.EX2 R54, R54 ;  /* 0x0000003600367308 */ /* 0x000e300000000800 */
[----:B------:R-:W2:Y:S01]  /*1aee0*/  MUFU.EX2 R93, R93 ;  /* 0x0000005d005d7308 */ /* 0x000ea20000000800 */
[----:B-1----:R-:W-:-:S07]  /*1aef0*/  F2FP.SATFINITE.E4M3.F32.PACK_AB_MERGE_C R5, R125, R56, RZ ;  /* 0x000000387d05723e */ /* 0x002fce00048070ff */
[----:B------:R-:W1:Y:S01]  /*1af00*/  MUFU.EX2 R117, R117 ;  /* 0x0000007500757308 */ /* 0x000e620000000800 */
[----:B0-----:R-:W-:-:S01]  /*1af10*/  FADD.FTZ R4, R54, R115 ;  /* 0x0000007336047221 */ /* 0x001fc20000010000 */
[----:B------:R-:W-:-:S06]  /*1af20*/  IMAD.MOV.U32 R115, RZ, RZ, R119 ;  /* 0x000000ffff737224 */ /* 0x000fcc00078e0077 */
[----:B------:R0:W3:Y:S01]  /*1af30*/  MUFU.EX2 R12, R95 ;  /* 0x0000005f000c7308 */ /* 0x0000e20000000800 */
[----:B--2---:R-:W-:-:S07]  /*1af40*/  FADD.FTZ R3, R93, R8 ;  /* 0x000000085d037221 */ /* 0x004fce0000010000 */
[----:B------:R-:W2:Y:S01]  /*1af50*/  MUFU.EX2 R101, R101 ;  /* 0x0000006500657308 */ /* 0x000ea20000000800 */
[C---:B-1----:R-:W-:Y:S01]  /*1af60*/  F2FP.SATFINITE.E4M3.F32.PACK_AB_MERGE_C R218, R117.reuse, R54, R5 ;  /* 0x0000003675da723e */ /* 0x042fe20004807005 */
[----:B------:R-:W-:Y:S01]  /*1af70*/  FADD.FTZ R117, R117, R4 ;  /* 0x0000000475757221 */ /* 0x000fe20000010000 */
[--C-:B0-----:R-:W-:Y:S02]  /*1af80*/  IMAD.MOV.U32 R95, RZ, RZ, R119.reuse ;  /* 0x000000ffff5f7224 */ /* 0x101fe400078e0077 */
[----:B------:R-:W-:Y:S02]  /*1af90*/  IMAD.MOV.U32 R54, RZ, RZ, R119 ;  /* 0x000000ffff367224 */ /* 0x000fe400078e0077 */
[----:B------:R-:W-:-:S01]  /*1afa0*/  FADD.FTZ R56, R56, R117 ;  /* 0x0000007538387221 */ /* 0x000fc20000010000 */
[----:B------:R-:W-:Y:S01]  /*1afb0*/  MOV R117, R119 ;  /* 0x0000007700757202 */ /* 0x000fe20000000f00 */
[----:B------:R-:W0:Y:S01]  /*1afc0*/  MUFU.EX2 R70, R70 ;  /* 0x0000004600467308 */ /* 0x000e220000000800 */
[----:B---3--:R-:W-:-:S04]  /*1afd0*/  FADD.FTZ R0, R12, R3 ;  /* 0x000000030c007221 */ /* 0x008fc80000010000 */
[----:B--2---:R-:W-:Y:S01]  /*1afe0*/  FADD.FTZ R3, R101, R0 ;  /* 0x0000000065037221 */ /* 0x004fe20000010000 */
[----:B------:R-:W-:-:S01]  /*1aff0*/  FADD.FTZ R0, R125, R56 ;  /* 0x000000387d007221 */ /* 0x000fc20000010000 */
[----:B------:R-:W-:Y:S01]  /*1b000*/  IMAD.MOV.U32 R56, RZ, RZ, R119 ;  /* 0x000000ffff387224 */ /* 0x000fe200078e0077 */
[C---:B0-----:R-:W-:Y:S01]  /*1b010*/  F2FP.SATFINITE.E4M3.F32.PACK_AB_MERGE_C R4, R70.reuse, R101, RZ ;  /* 0x000000654604723e */ /* 0x041fe200048070ff */
[----:B------:R-:W-:Y:S01]  /*1b020*/  FADD.FTZ R3, R70, R3 ;  /* 0x0000000346037221 */ /* 0x000fe20000010000 */
[----:B------:R-:W-:Y:S01]  /*1b030*/  MOV R101, R119 ;  /* 0x0000007700657202 */ /* 0x000fe20000000f00 */
[----:B------:R-:W-:Y:S01]  /*1b040*/  IMAD.MOV.U32 R70, RZ, RZ, R119 ;  /* 0x000000ffff467224 */ /* 0x000fe200078e0077 */
[----:B------:R-:W-:Y:S02]  /*1b050*/  F2FP.SATFINITE.E4M3.F32.PACK_AB_MERGE_C R219, R12, R93, R4 ;  /* 0x0000005d0cdb723e */ /* 0x000fe40004807004 */
[----:B------:R-:W-:Y:S01]  /*1b060*/  MOV R93, R119 ;  /* 0x00000077005d7202 */ /* 0x000fe20000000f00 */
[----:B------:R-:W-:Y:S06]  /*1b070*/  @!P2 BRA `(.L_x_576) ;  /* 0x000000400060a947 */ /* 0x000fec0003800000 */
[----:B------:R-:W-:Y:S01]  /*1b080*/  VIADD R4, R157, 0xfffffffe ;  /* 0xfffffffe9d047836 */ /* 0x000fe20000000000 */
[----:B------:R-:W-:Y:S01]  /*1b090*/  MOV R6, R120 ;  /* 0x0000007800067202 */ /* 0x000fe20000000f00 */
[----:B------:R-:W-:Y:S01]  /*1b0a0*/  IMAD.MOV.U32 R5, RZ, RZ, R121 ;  /* 0x000000ffff057224 */ /* 0x000fe200078e0079 */
[----:B------:R-:W-:Y:S01]  /*1b0b0*/  CS2R R118, SRZ ;  /* 0x0000000000767805 */ /* 0x000fe2000001ff00 */
[----:B------:R-:W-:Y:S01]  /*1b0c0*/  IMAD.MOV.U32 R7, RZ, RZ, R227 ;  /* 0x000000ffff077224 */ /* 0x000fe200078e00e3 */
[----:B------:R-:W-:Y:S01]  /*1b0d0*/  CS2R R116, SRZ ;  /* 0x0000000000747805 */ /* 0x000fe2000001ff00 */
[----:B------:R-:W-:Y:S01]  /*1b0e0*/  IMAD.MOV.U32 R8, RZ, RZ, R148 ;  /* 0x000000ffff087224 */ /* 0x000fe200078e0094 */
        /* <DEDUP_REMOVED lines=45> */
[----:B------:R-:W-:-:S07]  /*1b3c0*/  CS2R R24, SRZ ;  /* 0x0000000000187805 */ /* 0x000fce000001ff00 */
.L_x_587:
[----:B------:R-:W-:Y:S01]  /*1b3d0*/  ISETP.NE.AND P1, PT, R8, 0x1, PT ;  /* 0x000000010800780c */ /* 0x000fe20003f25270 */
[----:B------:R-:W-:Y:S05]  /*1b3e0*/  YIELD ;  /* 0x0000000000007946 */ /* 0x000fea0003800000 */
[----:B------:R-:W-:Y:S02]  /*1b3f0*/  SEL R10, RZ, 0x1, P1 ;  /* 0x00000001ff0a7807 */ /* 0x000fe40000800000 */
[----:B------:R-:W-:Y:S02]  /*1b400*/  ISETP.NE.AND P1, PT, R231, RZ, PT ;  /* 0x000000ffe700720c */ /* 0x000fe40003f25270 */
[----:B------:R-:W-:-:S11]  /*1b410*/  LOP3.LUT R227, R7, R10, RZ, 0x3c, !PT ;  /* 0x0000000a07e37212 */ /* 0x000fd600078e3cff */
[----:B------:R-:W-:Y:S05]  /*1b420*/  @P1 BRA `(.L_x_577) ;  /* 0x00000000003c1947 */ /* 0x000fea0003800000 */
[----:B------:R-:W-:Y:S05]  /*1b430*/  @!P0 BRA `(.L_x_578) ;  /* 0x0000000000048947 */ /* 0x000fea0003800000 */
[----:B------:R-:W-:Y:S01]  /*1b440*/  BPT.TRAP 0x1 ;  /* 0x000000040000795c */ /* 0x000fe20000300000 */
.L_x_578:
[----:B------:R-:W-:Y:S01]  /*1b450*/  VIADD R9, R8, 0x1 ;  /* 0x0000000108097836 */ /* 0x000fe20000000000 */
[----:B------:R-:W-:-:S04]  /*1b460*/  SHF.L.U32 R10, R227, 0x1f, RZ ;  /* 0x0000001fe30a7819 */ /* 0x000fc800000006ff */
[----:B------:R-:W-:-:S04]  /*1b470*/  ISETP.NE.AND P2, PT, R9, 0x2, PT ;  /* 0x000000020900780c */ /* 0x000fc80003f45270 */
[----:B------:R-:W-:-:S04]  /*1b480*/  SEL R9, R9, RZ, P2 ;  /* 0x000000ff09097207 */ /* 0x000fc80001000000 */
[----:B------:R-:W-:-:S04]  /*1b490*/  LEA R9, R9, R18, 0x3 ;  /* 0x0000001209097211 */ /* 0x000fc800078e18ff */
[----:B------:R0:W1:Y:S01]  /*1b4a0*/  SYNCS.PHASECHK.TRANS64.TRYWAIT P2, [R9+URZ+0x33430], R10 ;  /* 0x0334300a090075a7 */ /* 0x000062000804017f */
[----:B------:R-:W-:Y:S05]  /*1b4b0*/  @!P0 BRA `(.L_x_579) ;  /* 0x0000000000048947 */ /* 0x000fea0003800000 */
[----:B------:R-:W-:Y:S01]  /*1b4c0*/  BPT.TRAP 0x1 ;  /* 0x000000040000795c */ /* 0x000fe20000300000 */
.L_x_579:
[----:B------:R-:W-:Y:S04]  /*1b4d0*/  BSSY B0, `(.L_x_577) ;  /* 0x0000004000007945 */ /* 0x000fe80003800000 */
[----:B-1----:R-:W-:Y:S05]  /*1b4e0*/  @P2 BRA `(.L_x_580) ;  /* 0x0000000000082947 */ /* 0x002fea0003800000 */
[----:B------:R-:W1:Y:S02]  /*1b4f0*/  SYNCS.PHASECHK.TRANS64.TRYWAIT P2, [R9+URZ+0x33430], R10 ;  /* 0x0334300a090075a7 */ /* 0x000e64000804017f */
[----:B-1----:R-:W-:Y:S05]  /*1b500*/  @!P2 BRA `(.L_x_581) ;  /* 0x000000e800a4a947 */ /* 0x002fea0003800000 */
.L_x_580:
[----:B------:R-:W-:Y:S05]  /*1b510*/  BSYNC B0 ;  /* 0x0000000000007941 */ /* 0x000fea0003800000 */
.L_x_577:
[----:B01----:R-:W0:Y:S01]  /*1b520*/  S2R R9, SR_TID.X ;  /* 0x0000000000097919 */ /* 0x003e220000002100 */
[----:B------:R-:W-:Y:S05]  /*1b530*/  WARPSYNC.ALL ;  /* 0x0000000000007948 */ /* 0x000fea0003800000 */
[----:B------:R-:W-:Y:S01]  /*1b540*/  MOV R11, 0x80000020 ;  /* 0x80000020000b7802 */ /* 0x000fe20000000f00 */
[----:B------:R-:W-:Y:S01]  /*1b550*/  UMOV UR20, UR28 ;  /* 0x0000001c00147c82 */ /* 0x000fe20008000000 */
[----:B------:R-:W-:Y:S01]  /*1b560*/  UMOV UR21, UR29 ;  /* 0x0000001d00157c82 */ /* 0x000fe20008000000 */
[----:B------:R-:W-:Y:S01]  /*1b570*/  IMAD.MOV.U32 R13, RZ, RZ, -0x7fffffe0 ;  /* 0x80000020ff0d7424 */ /* 0x000fe200078e00ff */
[----:B------:R-:W-:Y:S01]  /*1b580*/  R2UR UR23, R11 ;  /* 0x000000000b1772ca */ /* 0x000fe200000e0000 */
[----:B------:R-:W-:Y:S01]  /*1b590*/  UMOV UR24, UR28 ;  /* 0x0000001c00187c82 */ /* 0x000fe20008000000 */
[----:B------:R-:W-:Y:S01]  /*1b5a0*/  UMOV UR25, UR29 ;  /* 0x0000001d00197c82 */ /* 0x000fe20008000000 */
[----:B------:R-:W-:Y:S01]  /*1b5b0*/  IMAD.MOV.U32 R21, RZ, RZ, -0x7fffffe0 ;  /* 0x80000020ff157424 */ /* 0x000fe200078e00ff */
[C---:B------:R-:W-:Y:S01]  /*1b5c0*/  R2UR UR27, R13.reuse ;  /* 0x000000000d1b72ca */ /* 0x040fe200000e0000 */
[----:B------:R-:W-:Y:S01]  /*1b5d0*/  UMOV UR32, UR28 ;  /* 0x0000001c00207c82 */ /* 0x000fe20008000000 */
[----:B------:R-:W-:Y:S01]  /*1b5e0*/  R2UR UR35, R13 ;  /* 0x000000000d2372ca */ /* 0x000fe200000e0000 */
[----:B------:R-:W-:Y:S01]  /*1b5f0*/  UMOV UR33, UR29 ;  /* 0x0000001d00217c82 */ /* 0x000fe20008000000 */
[C---:B------:R-:W-:Y:S01]  /*1b600*/  R2UR UR31, R21.reuse ;  /* 0x00000000151f72ca */ /* 0x040fe200000e0000 */
[----:B------:R-:W-:Y:S01]  /*1b610*/  IMAD.MOV.U32 R121, RZ, RZ, -0x7fffffe0 ;  /* 0x80000020ff797424 */ /* 0x000fe200078e00ff */
[----:B------:R-:W-:Y:S01]  /*1b620*/  UMOV UR44, UR28 ;  /* 0x0000001c002c7c82 */ /* 0x000fe20008000000 */
[----:B------:R-:W-:Y:S01]  /*1b630*/  UMOV UR45, UR29 ;  /* 0x0000001d002d7c82 */ /* 0x000fe20008000000 */
[----:B------:R-:W-:Y:S01]  /*1b640*/  R2UR UR51, R21 ;  /* 0x00000000153372ca */ /* 0x000fe200000e0000 */
[----:B------:R-:W-:Y:S01]  /*1b650*/  IMAD.MOV.U32 R21, RZ, RZ, -0x7fffffe0 ;  /* 0x80000020ff157424 */ /* 0x000fe200078e00ff */
[----:B------:R-:W-:Y:S01]  /*1b660*/  R2UR UR47, R121 ;  /* 0x00000000792f72ca */ /* 0x000fe200000e0000 */
[----:B------:R-:W-:-:S02]  /*1b670*/  IMAD.MOV.U32 R13, RZ, RZ, -0x7fffffe0 ;  /* 0x80000020ff0d7424 */ /* 0x000fc400078e00ff */
[----:B------:R-:W-:Y:S01]  /*1b680*/  IMAD.MOV.U32 R11, RZ, RZ, -0x7fffffe0 ;  /* 0x80000020ff0b7424 */ /* 0x000fe200078e00ff */
[----:B0-----:R-:W-:Y:S01]  /*1b690*/  SHF.R.U32.HI R10, RZ, 0x7, R9 ;  /* 0x00000007ff0a7819 */ /* 0x001fe20000011609 */
[----:B------:R-:W-:-:S04]  /*1b6a0*/  VIADD R9, R8, 0x1 ;  /* 0x0000000108097836 */ /* 0x000fc80000000000 */
[----:B------:R-:W-:-:S05]  /*1b6b0*/  VIADD R15, R10, 0x8 ;  /* 0x000000080a0f7836 */ /* 0x000fca0000000000 */
[----:B------:R0:W-:Y:S01]  /*1b6c0*/  BAR.SYNC.DEFER_BLOCKING R15, 0x100 ;  /* 0x0004000f0000751d */ /* 0x0001e20000010000 */
[----:B------:R-:W-:-:S04]  /*1b6d0*/  ISETP.NE.AND P2, PT, R9, 0x2, PT ;  /* 0x000000020900780c */ /* 0x000fc80003f45270 */
[----:B------:R-:W-:-:S05]  /*1b6e0*/  SEL R9, R9, RZ, P2 ;  /* 0x000000ff09097207 */ /* 0x000fca0001000000 */
[----:B------:R-:W-:-:S04]  /*1b6f0*/  IMAD R10, R9, 0x780, R14 ;  /* 0x00000780090a7824 */ /* 0x000fc800078e020e */
[C---:B------:R-:W-:Y:S01]  /*1b700*/  VIADD R12, R10.reuse, 0x80 ;  /* 0x000000800a0c7836 */ /* 0x040fe20000000000 */
[C---:B------:R-:W-:Y:S01]  /*1b710*/  R2UR UR22, R10.reuse ;  /* 0x000000000a1672ca */ /* 0x040fe200000e0000 */
[C---:B------:R-:W-:Y:S01]  /*1b720*/  VIADD R20, R10.reuse, 0x100 ;  /* 0x000001000a147836 */ /* 0x040fe20000000000 */
[----:B------:R-:W-:Y:S02]  /*1b730*/  IADD3 R120, R10, 0x200, RZ ;  /* 0x000002000a787810 */ /* 0x000fe40007ffe0ff */
[----:B------:R-:W-:Y:S01]  /*1b740*/  R2UR UR26, R12 ;  /* 0x000000000c1a72ca */ /* 0x000fe200000e0000 */
[----:B------:R-:W-:Y:S01]  /*1b750*/  VIADD R12, R10, 0x180 ;  /* 0x000001800a0c7836 */ /* 0x000fe20000000000 */
[----:B------:R-:W-:Y:S01]  /*1b760*/  R2UR UR30, R20 ;  /* 0x00000000141e72ca */ /* 0x000fe200000e0000 */
[----:B------:R-:W-:Y:S01]  /*1b770*/  VIADD R20, R10, 0x2 ;  /* 0x000000020a147836 */ /* 0x000fe20000000000 */
[----:B------:R-:W-:Y:S01]  /*1b780*/  R2UR UR46, R120 ;  /* 0x00000000782e72ca */ /* 0x000fe200000e0000 */
[----:B------:R-:W-:Y:S01]  /*1b790*/  WARPGROUP.ARRIVE ;  /* 0x00000000000079c5 */ /* 0x000fe20000000000 */
[----:B------:R-:W-:Y:S01]  /*1b7a0*/  R2UR UR34, R12 ;  /* 0x000000000c2272ca */ /* 0x000fe200000e0000 */
[----:B------:R-:W-:Y:S01]  /*1b7b0*/  VIADD R12, R10, 0x102 ;  /* 0x000001020a0c7836 */ /* 0x000fe20000000000 */
[----:B------:R-:W-:-:S02]  /*1b7c0*/  R2UR UR50, R20 ;  /* 0x00000000143272ca */ /* 0x000fc400000e0000 */
[----:B------:R-:W-:Y:S01]  /*1b7d0*/  IADD3 R20, R10, 0x82, RZ ;  /* 0x000000820a147810 */ /* 0x000fe20007ffe0ff */
[----:B------:R-:W-:Y:S01]  /*1b7e0*/  QGMMA.64x32x32.F32.E4M3.E4M3 R184, gdesc[UR20], RZ, !UPT, gsb0 ;  /* 0x0060000014b879f3 */ /* 0x000fe2000c0008ff */
[----:B------:R-:W-:Y:S01]  /*1b7f0*/  R2UR UR23, R21 ;  /* 0x00000000151772ca */ /* 0x000fe200000e0000 */
[----:B------:R-:W-:Y:S01]  /*1b800*/  UMOV UR20, UR48 ;  /* 0x0000003000147c82 */ /* 0x000fe20008000000 */
[----:B------:R-:W-:Y:S01]  /*1b810*/  R2UR UR22, R20 ;  /* 0x00000000141672ca */ /* 0x000fe200000e0000 */
[----:B------:R-:W-:Y:S01]  /*1b820*/  UMOV UR21, UR49 ;  /* 0x0000003100157c82 */ /* 0x000fe20008000000 */
[----:B------:R-:W-:Y:S02]  /*1b830*/  WARPGROUP.DEPBAR.LE gsb0, 0x0 ;  /* 0x00008000000079c5 */ /* 0x000fe40000010000 */
[----:B------:R-:W-:-:S06]  /*1b840*/  WARPGROUP.ARRIVE ;  /* 0x00000000000079c5 */ /* 0x000fcc0000000000 */
[----:B------:R-:W-:Y:S01]  /*1b850*/  QGMMA.64x32x32.F32.E4M3.E4M3 R168, gdesc[UR24], RZ, !UPT, gsb0 ;  /* 0x0060000018a879f3 */ /* 0x000fe2000c0008ff */
[----:B------:R-:W-:Y:S01]  /*1b860*/  R2UR UR26, R12 ;  /* 0x000000000c1a72ca */ /* 0x000fe200000e0000 */
[----:B------:R-:W-:Y:S01]  /*1b870*/  UMOV UR24, UR48 ;  /* 0x0000003000187c82 */ /* 0x000fe20008000000 */
[----:B------:R-:W-:Y:S01]  /*1b880*/  R2UR UR27, R13 ;  /* 0x000000000d1b72ca */ /* 0x000fe200000e0000 */
[----:B------:R-:W-:Y:S01]  /*1b890*/  UMOV UR25, UR49 ;  /* 0x0000003100197c82 */ /* 0x000fe20008000000 */
[----:B------:R-:W-:Y:S01]  /*1b8a0*/  IMAD.MOV.U32 R13, RZ, RZ, -0x7fffffe0 ;  /* 0x80000020ff0d7424 */ /* 0x000fe200078e00ff */
[----:B------:R-:W-:Y:S01]  /*1b8b0*/  IADD3 R12, R10, 0x182, RZ ;  /* 0x000001820a0c7810 */ /* 0x000fe20007ffe0ff */
[----:B------:R-:W-:Y:S02]  /*1b8c0*/  WARPGROUP.DEPBAR.LE gsb0, 0x0 ;  /* 0x00008000000079c5 */ /* 0x000fe40000010000 */
[----:B------:R-:W-:-:S06]  /*1b8d0*/  WARPGROUP.ARRIVE ;  /* 0x00000000000079c5 */ /* 0x000fcc0000000000 */
[----:B------:R-:W-:Y:S03]  /*1b8e0*/  QGMMA.64x32x32.F32.E4M3.E4M3 R152, gdesc[UR28], RZ, !UPT, gsb0 ;  /* 0x006000001c9879f3 */ /* 0x000fe6000c0008ff */
[----:B------:R-:W-:Y:S02]  /*1b8f0*/  WARPGROUP.DEPBAR.LE gsb0, 0x0 ;  /* 0x00008000000079c5 */ /* 0x000fe40000010000 */
[----:B------:R-:W-:-:S06]  /*1b900*/  WARPGROUP.ARRIVE ;  /* 0x00000000000079c5 */ /* 0x000fcc0000000000 */
[----:B------:R-:W-:Y:S01]  /*1b910*/  QGMMA.64x32x32.F32.E4M3.E4M3 R136, gdesc[UR32], RZ, !UPT, gsb0 ;  /* 0x00600000208879f3 */ /* 0x000fe2000c0008ff */
[----:B------:R-:W-:Y:S01]  /*1b920*/  R2UR UR34, R12 ;  /* 0x000000000c2272ca */ /* 0x000fe200000e0000 */
[----:B------:R-:W-:Y:S01]  /*1b930*/  UMOV UR32, UR48 ;  /* 0x0000003000207c82 */ /* 0x000fe20008000000 */
[----:B------:R-:W-:Y:S01]  /*1b940*/  R2UR UR35, R13 ;  /* 0x000000000d2372ca */ /* 0x000fe200000e0000 */
[----:B------:R-:W-:Y:S01]  /*1b950*/  UMOV UR33, UR49 ;  /* 0x0000003100217c82 */ /* 0x000fe20008000000 */
[----:B------:R-:W-:Y:S02]  /*1b960*/  VIADD R12, R10, 0x202 ;  /* 0x000002020a0c7836 */ /* 0x000fe40000000000 */
[----:B------:R-:W-:Y:S01]  /*1b970*/  IMAD.MOV.U32 R13, RZ, RZ, -0x7fffffe0 ;  /* 0x80000020ff0d7424 */ /* 0x000fe200078e00ff */
        /* <DEDUP_REMOVED lines=8> */
[----:B------:R-:W-:-:S04]  /*1ba00*/  IADD3 R12, R10, 0x280, RZ ;  /* 0x000002800a0c7810 */ /* 0x000fc80007ffe0ff */
[----:B------:R-:W-:Y:S01]  /*1ba10*/  R2UR UR6, R12 ;  /* 0x000000000c0672ca */ /* 0x000fe200000e0000 */
[----:B------:R-:W-:Y:S01]  /*1ba20*/  VIADD R12, R10, 0x300 ;  /* 0x000003000a0c7836 */ /* 0x000fe20000000000 */
[----:B------:R-:W-:Y:S01]  /*1ba30*/  R2UR UR7, R13 ;  /* 0x000000000d0772ca */ /* 0x000fe200000e0000 */
[----:B------:R-:W-:Y:S01]  /*1ba40*/  IMAD.MOV.U32 R13, RZ, RZ, -0x7fffffe0 ;  /* 0x80000020ff0d7424 */ /* 0x000fe200078e00ff */
[----:B------:R-:W-:Y:S02]  /*1ba50*/  WARPGROUP.DEPBAR.LE gsb0, 0x0 ;  /* 0x00008000000079c5 */ /* 0x000fe40000010000 */
[----:B------:R-:W-:-:S06]  /*1ba60*/  WARPGROUP.ARRIVE ;  /* 0x00000000000079c5 */ /* 0x000fcc0000000000 */
[----:B------:R-:W-:Y:S03]  /*1ba70*/  QGMMA.64x32x32.F32.E4M3.E4M3 R184, gdesc[UR48], R184, gsb0 ;  /* 0x0060000030b879f3 */ /* 0x000fe600080008b8 */
[----:B------:R-:W-:Y:S02]  /*1ba80*/  WARPGROUP.DEPBAR.LE gsb0, 0x0 ;  /* 0x00008000000079c5 */ /* 0x000fe40000010000 */
[----:B------:R-:W-:-:S06]  /*1ba90*/  WARPGROUP.ARRIVE ;  /* 0x00000000000079c5 */ /* 0x000fcc0000000000 */
[----:B------:R-:W-:Y:S01]  /*1baa0*/  QGMMA.64x32x32.F32.E4M3.E4M3 R168, gdesc[UR20], R168, gsb0 ;  /* 0x0060000014a879f3 */ /* 0x000fe200080008a8 */
        /* <DEDUP_REMOVED lines=143> */
[C---:B------:R-:W-:Y:S01]  /*1c3a0*/  IADD3 R12, R10.reuse, 0x682, RZ ;  /* 0x000006820a0c7810 */ /* 0x040fe20007ffe0ff */
[----:B------:R-:W-:Y:S01]  /*1c3b0*/  VIADD R10, R10, 0x702 ;  /* 0x000007020a0a7836 */ /* 0x000fe20000000000 */
[----:B------:R-:W-:Y:S02]  /*1c3c0*/  WARPGROUP.DEPBAR.LE gsb0, 0x0 ;  /* 0x00008000000079c5 */ /* 0x000fe40000010000 */
[----:B------:R-:W-:-:S06]  /*1c3d0*/  WARPGROUP.ARRIVE ;  /* 0x00000000000079c5 */ /* 0x000fcc0000000000 */
[----:B------:R-:W-:Y:S01]  /*1c3e0*/  QGMMA.64x32x32.F32.E4M3.E4M3 R136, gdesc[UR32], R136, gsb0 ;  /* 0x00600000208879f3 */ /* 0x000fe20008000888 */
[----:B------:R-:W-:Y:S01]  /*1c3f0*/  R2UR UR34, R12 ;  /* 0x000000000c2272ca */ /* 0x000fe200000e0000 */
[----:B------:R-:W-:Y:S01]  /*1c400*/  UMOV UR32, UR16 ;  /* 0x0000001000207c82 */ /* 0x000fe20008000000 */
[----:B------:R-:W-:Y:S01]  /*1c410*/  R2UR UR35, R13 ;  /* 0x000000000d2372ca */ /* 0x000fe200000e0000 */
[----:B------:R-:W-:Y:S01]  /*1c420*/  UMOV UR33, UR17 ;  /* 0x0000001100217c82 */ /* 0x000fe20008000000 */
        /* <DEDUP_REMOVED lines=23> */
[----:B0-----:R-:W-:Y:S05]  /*1c5a0*/  @P1 BRA `(.L_x_582) ;  /* 0x0000000000281947 */ /* 0x001fea0003800000 */
[----:B------:R-:W-:Y:S05]  /*1c5b0*/  @!P0 BRA `(.L_x_583) ;  /* 0x0000000000048947 */ /* 0x000fea0003800000 */
[----:B------:R-:W-:Y:S01]  /*1c5c0*/  BPT.TRAP 0x1 ;  /* 0x000000040000795c */ /* 0x000fe20000300000 */
.L_x_583:
[----:B------:R-:W-:Y:S02]  /*1c5d0*/  SHF.L.U32 R7, R7, 0x1f, RZ ;  /* 0x0000001f07077819 */ /* 0x000fe400000006ff */
[----:B------:R-:W-:-:S04]  /*1c5e0*/  LEA R10, R8, R18, 0x3 ;  /* 0x00000012080a7211 */ /* 0x000fc800078e18ff */
[----:B------:R0:W1:Y:S01]  /*1c5f0*/  SYNCS.PHASECHK.TRANS64.TRYWAIT P1, [R10+URZ+0x33450], R7 ;  /* 0x033450070a0075a7 */ /* 0x000062000802017f */
[----:B------:R-:W-:Y:S05]  /*1c600*/  @!P0 BRA `(.L_x_584) ;  /* 0x0000000000048947 */ /* 0x000fea0003800000 */
[----:B------:R-:W-:Y:S01]  /*1c610*/  BPT.TRAP 0x1 ;  /* 0x000000040000795c */ /* 0x000fe20000300000 */
.L_x_584:
[----:B-1----:R-:W-:Y:S05]  /*1c620*/  @P1 BRA `(.L_x_582) ;  /* 0x0000000000081947 */ /* 0x002fea0003800000 */
[----:B------:R-:W1:Y:S02]  /*1c630*/  SYNCS.PHASECHK.TRANS64.TRYWAIT P1, [R10+URZ+0x33450], R7 ;  /* 0x033450070a0075a7 */ /* 0x000e64000802017f */
[----:B-1----:R-:W-:Y:S05]  /*1c640*/  @!P1 BRA `(.L_x_585) ;  /* 0x000000d800689947 */ /* 0x002fea0003800000 */
.L_x_582:
[----:B01----:R-:W-:Y:S01]  /*1c650*/  VIADD R7, R18, 0x200 ;  /* 0x0000020012077836 */ /* 0x003fe20000000000 */
[----:B------:R-:W-:Y:S05]  /*1c660*/  WARPSYNC.ALL ;  /* 0x0000000000007948 */ /* 0x000fea0003800000 */
[----:B------:R-:W-:Y:S01]  /*1c670*/  SHF.R.U32.HI R7, RZ, 0x4, R7 ;  /* 0x00000004ff077819 */ /* 0x000fe20000011607 */
[----:B------:R-:W-:Y:S01]  /*1c680*/  IMAD.MOV.U32 R11, RZ, RZ, -0x3ffffff0 ;  /* 0xc0000010ff0b7424 */ /* 0x000fe200078e00ff */
[----:B------:R-:W-:Y:S01]  /*1c690*/  WARPGROUP.ARRIVE ;  /* 0x00000000000079c5 */ /* 0x000fe20000000000 */
[----:B------:R-:W-:Y:S01]  /*1c6a0*/  MOV R13, 0xc0000010 ;  /* 0xc0000010000d7802 */ /* 0x000fe20000000f00 */
[C---:B------:R-:W-:Y:S01]  /*1c6b0*/  FMUL.FTZ R15, R2.reuse, R188 ;  /* 0x000000bc020f7220 */ /* 0x040fe20000410000 */
[----:B------:R-:W-:Y:S01]  /*1c6c0*/  LOP3.LUT R7, R7, 0x3fff, RZ, 0xc0, !PT ;  /* 0x00003fff07077812 */ /* 0x000fe200078ec0ff */
[C---:B------:R-:W-:Y:S01]  /*1c6d0*/  FMUL.FTZ R21, R2.reuse, R190 ;  /* 0x000000be02157220 */ /* 0x040fe20000410000 */
[----:B------:R-:W-:Y:S01]  /*1c6e0*/  R2UR UR7, R11 ;  /* 0x000000000b0772ca */ /* 0x000fe200000e0000 */
[C---:B------:R-:W-:Y:S01]  /*1c6f0*/  FMUL.FTZ R11, R2.reuse, R185 ;  /* 0x000000b9020b7220 */ /* 0x040fe20000410000 */
[----:B------:R-:W-:Y:S01]  /*1c700*/  LOP3.LUT R7, R7, 0x10000, RZ, 0xfc, !PT ;  /* 0x0001000007077812 */ /* 0x000fe200078efcff */
[C---:B------:R-:W-:Y:S01]  /*1c710*/  FMUL.FTZ R20, R2.reuse, R189 ;  /* 0x000000bd02147220 */ /* 0x040fe20000410000 */
[----:B------:R-:W-:Y:S01]  /*1c720*/  MUFU.TANH R15, R15 ;  /* 0x0000000f000f7308 */ /* 0x000fe20000002400 */
[C---:B------:R-:W-:Y:S01]  /*1c730*/  FMUL.FTZ R185, R2.reuse, R192 ;  /* 0x000000c002b97220 */ /* 0x040fe20000410000 */
[----:B------:R-:W-:Y:S01]  /*1c740*/  FMUL.FTZ R188, R2, R195 ;  /* 0x000000c302bc7220 */ /* 0x000fe20000410000 */
[----:B------:R-:W-:-:S02]  /*1c750*/  IMAD R10, R8, 0x780, R7 ;  /* 0x00000780080a7824 */ /* 0x000fc400078e0207 */
[C---:B------:R-:W-:Y:S01]  /*1c760*/  FMUL.FTZ R7, R2.reuse, R184 ;  /* 0x000000b802077220 */ /* 0x040fe20000410000 */
[C---:B------:R-:W-:Y:S01]  /*1c770*/  FMUL.FTZ R184, R2.reuse, R191 ;  /* 0x000000bf02b87220 */ /* 0x040fe20000410000 */
[----:B------:R-:W-:Y:S01]  /*1c780*/  FMUL.FTZ R189, R2, R196 ;  /* 0x000000c402bd7220 */ /* 0x000fe20000410000 */
[C---:B------:R-:W-:Y:S01]  /*1c790*/  VIADD R12, R10.reuse, 0x180 ;  /* 0x000001800a0c7836 */ /* 0x040fe20000000000 */
[----:B------:R-:W-:Y:S01]  /*1c7a0*/  R2UR UR6, R10 ;  /* 0x000000000a0672ca */ /* 0x000fe200000e0000 */
        /* <DEDUP_REMOVED lines=8> */
[----:B------:R-:W0:Y:S01]  /*1c830*/  MUFU.TANH R7, R7 ;  /* 0x0000000700077308 */ /* 0x000e220000002400 */
[C---:B------:R-:W-:Y:S01]  /*1c840*/  FMUL.FTZ R172, R2.reuse, R172 ;  /* 0x000000ac02ac7220 */ /* 0x040fe20000410000 */
[C---:B------:R-:W-:Y:S01]  /*1c850*/  FMUL.FTZ R174, R2.reuse, R174 ;  /* 0x000000ae02ae7220 */ /* 0x040fe20000410000 */
[----:B------:R-:W-:Y:S01]  /*1c860*/  FMUL.FTZ R173, R2, R173 ;  /* 0x000000ad02ad7220 */ /* 0x000fe20000410000 */
[----:B------:R-:W-:Y:S01]  /*1c870*/  QGMMA.64x192x32.F32.E4M3.E4M3 R24, R200, gdesc[UR4], R24, gsb0 ;  /* 0x02e00004c8187df3 */ /* 0x000fe20008000818 */
[----:B------:R-:W-:Y:S01]  /*1c880*/  R2UR UR6, R12 ;  /* 0x000000000c0672ca */ /* 0x000fe200000e0000 */
[----:B------:R-:W-:Y:S01]  /*1c890*/  VIADD R12, R10, 0x300 ;  /* 0x000003000a0c7836 */ /* 0x000fe20000000000 */
[----:B------:R-:W-:Y:S01]  /*1c8a0*/  R2UR UR7, R13 ;  /* 0x000000000d0772ca */ /* 0x000fe200000e0000 */
[----:B------:R-:W-:Y:S01]  /*1c8b0*/  IMAD.MOV.U32 R13, RZ, RZ, -0x3ffffff0 ;  /* 0xc0000010ff0d7424 */ /* 0x000fe200078e00ff */
        /* <DEDUP_REMOVED lines=62> */
[----:B------:R-:W-:-:S02]  /*1cca0*/  FMUL.FTZ R135, R2, R135 ;  /* 0x0000008702877220 */ /* 0x000fc40000410000 */
[----:B------:R-:W-:Y:S08]  /*1ccb0*/  MUFU.TANH R192, R192 ;  /* 0x000000c000c07308 */ /* 0x000ff00000002400 */
        /* <DEDUP_REMOVED lines=16> */
[----:B------:R-:W-:Y:S01]  /*1cdc0*/  MUFU.TANH R152, R152 ;  /* 0x0000009800987308 */ /* 0x000fe20000002400 */
[----:B------:R-:W-:-:S02]  /*1cdd0*/  WARPGROUP.DEPBAR.LE gsb0, 0x0 ;  /* 0x00008000000079c5 */ /* 0x000fc40000010000 */
[----:B------:R-:W-:-:S06]  /*1cde0*/  WARPGROUP.ARRIVE ;  /* 0x00000000000079c5 */ /* 0x000fcc0000000000 */
[----:B------:R-:W3:Y:S01]  /*1cdf0*/  S2R R203, SR_TID.X ;  /* 0x0000000000cb7919 */ /* 0x000ee20000002100 */
[----:B------:R-:W-:Y:S01]  /*1ce00*/  MUFU.TANH R154, R154 ;  /* 0x0000009a009a7308 */ /* 0x000fe20000002400 */
[----:B------:R-:W-:Y:S01]  /*1ce10*/  QGMMA.64x192x32.F32.E4M3.E4M3 R24, R204, gdesc[UR4], R24, gsb0 ;  /* 0x02e00004cc187df3 */ /* 0x000fe20008000818 */
[----:B------:R-:W-:Y:S01]  /*1ce20*/  R2UR UR6, R12 ;  /* 0x000000000c0672ca */ /* 0x000fe200000e0000 */
[----:B------:R-:W-:Y:S01]  /*1ce30*/  VIADD R12, R10, 0x480 ;  /* 0x000004800a0c7836 */ /* 0x000fe20000000000 */
[----:B------:R-:W-:Y:S02]  /*1ce40*/  R2UR UR7, R13 ;  /* 0x000000000d0772ca */ /* 0x000fe400000e0000 */
[----:B------:R-:W-:Y:S02]  /*1ce50*/  MOV R13, 0xc0000010 ;  /* 0xc0000010000d7802 */ /* 0x000fe40000000f00 */
[----:B------:R-:W-:Y:S08]  /*1ce60*/  MUFU.TANH R153, R153 ;  /* 0x0000009900997308 */ /* 0x000ff00000002400 */
[----:B------:R-:W-:Y:S08]  /*1ce70*/  MUFU.TANH R155, R155 ;  /* 0x0000009b009b7308 */ /* 0x000ff00000002400 */
[----:B------:R-:W-:Y:S01]  /*1ce80*/  MUFU.TANH R156, R156 ;  /* 0x0000009c009c7308 */ /* 0x000fe20000002400 */
[----:B---3--:R-:W-:-:S07]  /*1ce90*/  LOP3.LUT R203, R203, 0x7f, RZ, 0xc0, !PT ;  /* 0x0000007fcbcb7812 */ /* 0x008fce00078ec0ff */
[----:B------:R-:W-:Y:S01]  /*1cea0*/  MUFU.TANH R158, R158 ;  /* 0x0000009e009e7308 */ /* 0x000fe20000002400 */
[----:B------:R-:W-:Y:S02]  /*1ceb0*/  ISETP.NE.AND P1, PT, R203, RZ, PT ;  /* 0x000000ffcb00720c */ /* 0x000fe40003f25270 */
[----:B------:R-:W3:Y:S05]  /*1cec0*/  S2R R203, SR_TID.X ;  /* 0x0000000000cb7919 */ /* 0x000eea0000002100 */
[----:B------:R-:W-:Y:S08]  /*1ced0*/  MUFU.TANH R157, R157 ;  /* 0x0000009d009d7308 */ /* 0x000ff00000002400 */
[----:B------:R-:W-:Y:S08]  /*1cee0*/  MUFU.TANH R159, R159 ;  /* 0x0000009f009f7308 */ /* 0x000ff00000002400 */
[----:B------:R-:W-:Y:S08]  /*1cef0*/  MUFU.TANH R160, R160 ;  /* 0x000000a000a07308 */ /* 0x000ff00000002400 */
[----:B------:R-:W-:Y:S01]  /*1cf00*/  MUFU.TANH R162, R162 ;  /* 0x000000a200a27308 */ /* 0x000fe20000002400 */
[----:B---3--:R-:W-:-:S07]  /*1cf10*/  SHF.R.U32.HI R203, RZ, 0x7, R203 ;  /* 0x00000007ffcb7819 */ /* 0x008fce00000116cb */
        /* <DEDUP_REMOVED lines=18> */
[----:B------:R-:W-:-:S05]  /*1d040*/  WARPGROUP.ARRIVE ;  /* 0x00000000000079c5 */ /* 0x000fca0000000000 */
[----:B------:R-:W-:Y:S01]  /*1d050*/  MUFU.TANH R147, R147 ;  /* 0x0000009300937308 */ /* 0x000fe20000002400 */
[----:B------:R-:W-:Y:S01]  /*1d060*/  QGMMA.64x192x32.F32.E4M3.E4M3 R24, R208, gdesc[UR4], R24, gsb0 ;  /* 0x02e00004d0187df3 */ /* 0x000fe20008000818 */
[----:B------:R-:W-:Y:S01]  /*1d070*/  R2UR UR6, R12 ;  /* 0x000000000c0672ca */ /* 0x000fe200000e0000 */
[C---:B------:R-:W-:Y:S01]  /*1d080*/  FMUL.FTZ R12, R2.reuse, R186 ;  /* 0x000000ba020c7220 */ /* 0x040fe20000410000 */
[----:B------:R-:W-:Y:S01]  /*1d090*/  R2UR UR7, R13 ;  /* 0x000000000d0772ca */ /* 0x000fe200000e0000 */
[C---:B------:R-:W-:Y:S01]  /*1d0a0*/  FMUL.FTZ R13, R2.reuse, R187 ;  /* 0x000000bb020d7220 */ /* 0x040fe20000410000 */
[C---:B------:R-:W-:Y:S01]  /*1d0b0*/  FMUL.FTZ R187, R2.reuse, R194 ;  /* 0x000000c202bb7220 */ /* 0x040fe20000410000 */
[C---:B------:R-:W-:Y:S01]  /*1d0c0*/  FMUL.FTZ R186, R2.reuse, R193 ;  /* 0x000000c102ba7220 */ /* 0x040fe20000410000 */
[----:B0-----:R-:W-:Y:S01]  /*1d0d0*/  FMNMX.FTZ R194, R7, R6, !PT ;  /* 0x0000000607c27209 */ /* 0x001fe20007810000 */
[----:B------:R-:W0:Y:S01]  /*1d0e0*/  MUFU.TANH R12, R12 ;  /* 0x0000000c000c7308 */ /* 0x000e220000002400 */
[----:B------:R-:W-:-:S02]  /*1d0f0*/  FMUL.FTZ R193, R2, R120 ;  /* 0x0000007802c17220 */ /* 0x000fc40000410000 */
[----:B------:R-:W-:-:S04]  /*1d100*/  FMNMX.FTZ R194, R11, R194, !PT ;  /* 0x000000c20bc27209 */ /* 0x000fc80007810000 */
[----:B------:R-:W-:Y:S01]  /*1d110*/  FMNMX.FTZ R194, R15, R194, !PT ;  /* 0x000000c20fc27209 */ /* 0x000fe20007810000 */
[----:B------:R-:W3:Y:S03]  /*1d120*/  MUFU.TANH R13, R13 ;  /* 0x0000000d000d7308 */ /* 0x000ee60000002400 */
[----:B-1----:R-:W-:-:S04]  /*1d130*/  FMNMX.FTZ R194, R20, R194, !PT ;  /* 0x000000c214c27209 */ /* 0x002fc80007810000 */
[----:B--2---:R-:W-:Y:S01]  /*1d140*/  FMNMX.FTZ R194, R185, R194, !PT ;  /* 0x000000c2b9c27209 */ /* 0x004fe20007810000 */
[----:B------:R-:W1:Y:S01]  /*1d150*/  MUFU.TANH R187, R187 ;  /* 0x000000bb00bb7308 */ /* 0x000e620000002400 */
[----:B0-----:R-:W-:-:S07]  /*1d160*/  FMNMX.FTZ R195, R12, R5, !PT ;  /* 0x000000050cc37209 */ /* 0x001fce0007810000 */
[----:B------:R-:W0:Y:S01]  /*1d170*/  MUFU.TANH R186, R186 ;  /* 0x000000ba00ba7308 */ /* 0x000e220000002400 */
[----:B---3--:R-:W-:-:S04]  /*1d180*/  FMNMX.FTZ R195, R13, R195, !PT ;  /* 0x000000c30dc37209 */ /* 0x008fc80007810000 */
[----:B------:R-:W-:-:S03]  /*1d190*/  FMNMX.FTZ R195, R21, R195, !PT ;  /* 0x000000c315c37209 */ /* 0x000fc60007810000 */
[----:B------:R-:W2:Y:S01]  /*1d1a0*/  MUFU.TANH R148, R148 ;  /* 0x0000009400947308 */ /* 0x000ea20000002400 */
[----:B------:R-:W-:-:S04]  /*1d1b0*/  FMNMX.FTZ R195, R184, R195, !PT ;  /* 0x000000c3b8c37209 */ /* 0x000fc80007810000 */
[----:B-1----:R-:W-:Y:S01]  /*1d1c0*/  FMNMX.FTZ R120, R187, R195, !PT ;  /* 0x000000c3bb787209 */ /* 0x002fe20007810000 */
[----:B------:R-:W-:Y:S02]  /*1d1d0*/  FMUL.FTZ R195, R2, R121 ;  /* 0x0000007902c37220 */ /* 0x000fe40000410000 */
[----:B------:R-:W1:Y:S01]  /*1d1e0*/  MUFU.TANH R150, R150 ;  /* 0x0000009600967308 */ /* 0x000e620000002400 */
[----:B0-----:R-:W-:Y:S02]  /*1d1f0*/  FMNMX.FTZ R194, R186, R194, !PT ;  /* 0x000000c2bac27209 */ /* 0x001fe40007810000 */
[----:B------:R-:W-:Y:S02]  /*1d200*/  FMNMX.FTZ R120, R188, R120, !PT ;  /* 0x00000078bc787209 */ /* 0x000fe40007810000 */
[----:B------:R-:W-:Y:S02]  /*1d210*/  FMNMX.FTZ R194, R189, R194, !PT ;  /* 0x000000c2bdc27209 */ /* 0x000fe40007810000 */
[----:B------:R-:W-:Y:S01]  /*1d220*/  FMNMX.FTZ R120, R191, R120, !PT ;  /* 0x00000078bf787209 */ /* 0x000fe20007810000 */
[----:B------:R-:W0:Y:S01]  /*1d230*/  MUFU.TANH R149, R149 ;  /* 0x0000009500957308 */ /* 0x000e220000002400 */
[----:B------:R-:W-:-:S02]  /*1d240*/  FMNMX.FTZ R121, R190, R194, !PT ;  /* 0x000000c2be797209 */ /* 0x000fc40007810000 */
[----:B------:R-:W-:Y:S02]  /*1d250*/  FMNMX.FTZ R120, R192, R120, !PT ;  /* 0x00000078c0787209 */ /* 0x000fe40007810000 */
[----:B------:R-:W-:Y:S02]  /*1d260*/  FMNMX.FTZ R121, R168, R121, !PT ;  /* 0x00000079a8797209 */ /* 0x000fe40007810000 */
[----:B------:R-:W-:Y:S01]  /*1d270*/  FMNMX.FTZ R120, R170, R120, !PT ;  /* 0x00000078aa787209 */ /* 0x000fe20007810000 */
[----:B------:R-:W3:Y:S01]  /*1d280*/  MUFU.TANH R151, R151 ;  /* 0x0000009700977308 */ /* 0x000ee20000002400 */
[----:B------:R-:W-:Y:S02]  /*1d290*/  FMNMX.FTZ R121, R169, R121, !PT ;  /* 0x00000079a9797209 */ /* 0x000fe40007810000 */
[----:B------:R-:W-:Y:S02]  /*1d2a0*/  FMNMX.FTZ R120, R171, R120, !PT ;  /* 0x00000078ab787209 */ /* 0x000fe40007810000 */
[----:B------:R-:W-:-:S02]  /*1d2b0*/  FMNMX.FTZ R121, R172, R121, !PT ;  /* 0x00000079ac797209 */ /* 0x000fc40007810000 */
[----:B------:R-:W-:Y:S01]  /*1d2c0*/  FMNMX.FTZ R120, R174, R120, !PT ;  /* 0x00000078ae787209 */ /* 0x000fe20007810000 */
[----:B------:R-:W4:Y:S01]  /*1d2d0*/  MUFU.TANH R193, R193 ;  /* 0x000000c100c17308 */ /* 0x000f220000002400 */
[----:B------:R-:W-:Y:S02]  /*1d2e0*/  FMNMX.FTZ R121, R173, R121, !PT ;  /* 0x00000079ad797209 */ /* 0x000fe40007810000 */
[----:B------:R-:W-:Y:S02]  /*1d2f0*/  FMNMX.FTZ R120, R175, R120, !PT ;  /* 0x00000078af787209 */ /* 0x000fe40007810000 */
[----:B------:R-:W-:Y:S02]  /*1d300*/  FMNMX.FTZ R121, R176, R121, !PT ;  /* 0x00000079b0797209 */ /* 0x000fe40007810000 */
[----:B------:R-:W-:Y:S01]  /*1d310*/  FMNMX.FTZ R120, R178, R120, !PT ;  /* 0x00000078b2787209 */ /* 0x000fe20007810000 */
[----:B------:R-:W5:Y:S01]  /*1d320*/  MUFU.TANH R122, R122 ;  /* 0x0000007a007a7308 */ /* 0x000f620000002400 */
[----:B------:R-:W-:-:S02]  /*1d330*/  FMNMX.FTZ R121, R177, R121, !PT ;  /* 0x00000079b1797209 */ /* 0x000fc40007810000 */
[----:B------:R-:W-:Y:S02]  /*1d340*/  FMNMX.FTZ R120, R179, R120, !PT ;  /* 0x00000078b3787209 */ /* 0x000fe40007810000 */
[----:B------:R-:W-:Y:S02]  /*1d350*/  FMNMX.FTZ R121, R180, R121, !PT ;  /* 0x00000079b4797209 */ /* 0x000fe40007810000 */
[----:B------:R-:W-:Y:S01]  /*1d360*/  FMNMX.FTZ R120, R182, R120, !PT ;  /* 0x00000078b6787209 */ /* 0x000fe20007810000 */
[----:B------:R-:W5:Y:S01]  /*1d370*/  MUFU.TANH R194, R195 ;  /* 0x000000c300c27308 */ /* 0x000f620000002400 */
[----:B------:R-:W-:Y:S02]  /*1d380*/  FMNMX.FTZ R121, R181, R121, !PT ;  /* 0x00000079b5797209 */ /* 0x000fe40007810000 */
[----:B------:R-:W-:Y:S02]  /*1d390*/  FMNMX.FTZ R120, R183, R120, !PT ;  /* 0x00000078b7787209 */ /* 0x000fe40007810000 */
[----:B------:R-:W-:-:S02]  /*1d3a0*/  FMNMX.FTZ R121, R152, R121, !PT ;  /* 0x0000007998797209 */ /* 0x000fc40007810000 */
[----:B------:R-:W-:Y:S01]  /*1d3b0*/  FMNMX.FTZ R120, R154, R120, !PT ;  /* 0x000000789a787209 */ /* 0x000fe20007810000 */
[----:B------:R-:W5:Y:S01]  /*1d3c0*/  MUFU.TANH R123, R123 ;  /* 0x0000007b007b7308 */ /* 0x000f620000002400 */
        /* <DEDUP_REMOVED lines=32> */
[----:B--2---:R-:W-:Y:S02]  /*1d5d0*/  FMNMX.FTZ R121, R148, R121, !PT ;  /* 0x0000007994797209 */ /* 0x004fe40007810000 */
[----:B-1----:R-:W-:Y:S01]  /*1d5e0*/  FMNMX.FTZ R120, R150, R120, !PT ;  /* 0x0000007896787209 */ /* 0x002fe20007810000 */
[----:B------:R-:W1:Y:S01]  /*1d5f0*/  MUFU.TANH R129, R129 ;  /* 0x0000008100817308 */ /* 0x000e620000002400 */
[----:B0-----:R-:W-:-:S02]  /*1d600*/  FMNMX.FTZ R121, R149, R121, !PT ;  /* 0x0000007995797209 */ /* 0x001fc40007810000 */
[----:B---3--:R-:W-:Y:S02]  /*1d610*/  FMNMX.FTZ R120, R151, R120, !PT ;  /* 0x0000007897787209 */ /* 0x008fe40007810000 */
[----:B----4-:R-:W-:Y:S02]  /*1d620*/  FMNMX.FTZ R121, R193, R121, !PT ;  /* 0x00000079c1797209 */ /* 0x010fe40007810000 */
[----:B-----5:R-:W-:Y:S01]  /*1d630*/  FMNMX.FTZ R120, R122, R120, !PT ;  /* 0x000000787a787209 */ /* 0x020fe20007810000 */
[----:B------:R-:W0:Y:S01]  /*1d640*/  MUFU.TANH R131, R131 ;  /* 0x0000008300837308 */ /* 0x000e220000002400 */
[----:B------:R-:W-:Y:S02]  /*1d650*/  FMNMX.FTZ R121, R194, R121, !PT ;  /* 0x00000079c2797209 */ /* 0x000fe40007810000 */
[----:B------:R-:W-:Y:S02]  /*1d660*/  FMNMX.FTZ R120, R123, R120, !PT ;  /* 0x000000787b787209 */ /* 0x000fe40007810000 */
[----:B------:R-:W-:-:S02]  /*1d670*/  FMNMX.FTZ R121, R124, R121, !PT ;  /* 0x000000797c797209 */ /* 0x000fc40007810000 */
[----:B------:R-:W-:Y:S01]  /*1d680*/  FMNMX.FTZ R120, R126, R120, !PT ;  /* 0x000000787e787209 */ /* 0x000fe20007810000 */
[----:B------:R-:W2:Y:S01]  /*1d690*/  MUFU.TANH R132, R132 ;  /* 0x0000008400847308 */ /* 0x000ea20000002400 */
[----:B------:R-:W-:Y:S02]  /*1d6a0*/  FMNMX.FTZ R121, R125, R121, !PT ;  /* 0x000000797d797209 */ /* 0x000fe40007810000 */
[----:B------:R-:W-:Y:S02]  /*1d6b0*/  FMNMX.FTZ R120, R127, R120, !PT ;  /* 0x000000787f787209 */ /* 0x000fe40007810000 */
[----:B------:R-:W-:Y:S02]  /*1d6c0*/  FMNMX.FTZ R121, R128, R121, !PT ;  /* 0x0000007980797209 */ /* 0x000fe40007810000 */
[----:B------:R-:W-:Y:S01]  /*1d6d0*/  FMNMX.FTZ R120, R130, R120, !PT ;  /* 0x0000007882787209 */ /* 0x000fe20007810000 */
[----:B------:R-:W3:Y:S01]  /*1d6e0*/  MUFU.TANH R134, R134 ;  /* 0x0000008600867308 */ /* 0x000ee20000002400 */
[----:B-1----:R-:W-:-:S02]  /*1d6f0*/  FMNMX.FTZ R121, R129, R121, !PT ;  /* 0x0000007981797209 */ /* 0x002fc40007810000 */
[----:B0-----:R-:W-:-:S05]  /*1d700*/  FMNMX.FTZ R120, R131, R120, !PT ;  /* 0x0000007883787209 */ /* 0x001fca0007810000 */
[----:B------:R-:W0:Y:S01]  /*1d710*/  MUFU.TANH R133, R133 ;  /* 0x0000008500857308 */ /* 0x000e220000002400 */
[----:B--2---:R-:W-:-:S07]  /*1d720*/  FMNMX.FTZ R121, R132, R121, !PT ;  /* 0x0000007984797209 */ /* 0x004fce0007810000 */
[----:B------:R-:W1:Y:S01]  /*1d730*/  MUFU.TANH R135, R135 ;  /* 0x0000008700877308 */ /* 0x000e620000002400 */
[----:B---3--:R-:W-:Y:S02]  /*1d740*/  FMNMX.FTZ R120, R134, R120, !PT ;  /* 0x0000007886787209 */ /* 0x008fe40007810000 */
[----:B0-----:R-:W-:Y:S01]  /*1d750*/  FMNMX.FTZ R196, R133, R121, !PT ;  /* 0x0000007985c47209 */ /* 0x001fe20007810000 */
[----:B------:R-:W-:Y:S02]  /*1d760*/  WARPGROUP.DEPBAR.LE gsb0, 0x0 ;  /* 0x00008000000079c5 */ /* 0x000fe40000010000 */
[----:B------:R-:W-:Y:S01]  /*1d770*/  WARPGROUP.ARRIVE ;  /* 0x00000000000079c5 */ /* 0x000fe20000000000 */
[----:B-1----:R-:W-:Y:S01]  /*1d780*/  FMNMX.FTZ R195, R135, R120, !PT ;  /* 0x0000007887c37209 */ /* 0x002fe20007810000 */
[----:B------:R-:W0:Y:S04]  /*1d790*/  SHFL.BFLY PT, R121, R196, 0x2, 0x1f ;  /* 0x0c401f00c4797f89 */ /* 0x000e2800000e0000 */
[----:B------:R-:W-:Y:S01]  /*1d7a0*/  QGMMA.64x192x32.F32.E4M3.E4M3 R24, R212, gdesc[UR4], R24, gsb0 ;  /* 0x02e00004d4187df3 */ /* 0x000fe20008000818 */
[----:B------:R-:W1:Y:S01]  /*1d7b0*/  SHFL.BFLY PT, R120, R195, 0x2, 0x1f ;  /* 0x0c401f00c3787f89 */ /* 0x000e6200000e0000 */
[----:B0-----:R-:W-:Y:S01]  /*1d7c0*/  FMNMX.FTZ R196, R196, R121, !PT ;  /* 0x00000079c4c47209 */ /* 0x001fe20007810000 */
[----:B------:R-:W-:Y:S01]  /*1d7d0*/  IMAD.MOV.U32 R121, RZ, RZ, -0x3ffffff0 ;  /* 0xc0000010ff797424 */ /* 0x000fe200078e00ff */
[----:B-1----:R-:W-:Y:S01]  /*1d7e0*/  FMNMX.FTZ R195, R195, R120, !PT ;  /* 0x00000078c3c37209 */ /* 0x002fe20007810000 */
[----:B------:R-:W-:-:S02]  /*1d7f0*/  VIADD R120, R10, 0x600 ;  /* 0x000006000a787836 */ /* 0x000fc40000000000 */
[----:B------:R-:W0:Y:S01]  /*1d800*/  SHFL.BFLY PT, R197, R196, 0x1, 0x1f ;  /* 0x0c201f00c4c57f89 */ /* 0x000e2200000e0000 */
[----:B------:R-:W-:-:S03]  /*1d810*/  R2UR UR7, R121 ;  /* 0x00000000790772ca */ /* 0x000fc600000e0000 */
[----:B------:R-:W1:Y:S01]  /*1d820*/  SHFL.BFLY PT, R10, R195, 0x1, 0x1f ;  /* 0x0c201f00c30a7f89 */ /* 0x000e6200000e0000 */
[----:B------:R-:W-:Y:S02]  /*1d830*/  R2UR UR6, R120 ;  /* 0x00000000780672ca */ /* 0x000fe400000e0000 */
[----:B0-----:R-:W-:Y:S02]  /*1d840*/  FMNMX.FTZ R120, R196, R197, !PT ;  /* 0x000000c5c4787209 */ /* 0x001fe40007810000 */
[----:B-1----:R-:W-:Y:S01]  /*1d850*/  FMNMX.FTZ R121, R195, R10, !PT ;  /* 0x0000000ac3797209 */ /* 0x002fe20007810000 */
[----:B------:R-:W-:Y:S02]  /*1d860*/  IMAD.U32 R10, RZ, RZ, UR56 ;  /* 0x00000038ff0a7e24 */ /* 0x000fe4000f8e00ff */
[----:B------:R-:W-:-:S02]  /*1d870*/  FADD.FTZ R197, -R120, R6 ;  /* 0x0000000678c57221 */ /* 0x000fc40000010100 */
[----:B------:R-:W-:Y:S01]  /*1d880*/  FFMA.FTZ R195, R120, R10, -8 ;  /* 0xc100000078c37423 */ /* 0x000fe2000001000a */
[----:B------:R-:W-:-:S01]  /*1d890*/  FADD.FTZ R199, -R121, R5 ;  /* 0x0000000579c77221 */ /* 0x000fc20000010100 */
[----:B------:R-:W-:-:S02]  /*1d8a0*/  FMUL.FTZ R197, R197, R10 ;  /* 0x0000000ac5c57220 */ /* 0x000fc40000410000 */
[----:B------:R-:W-:-:S01]  /*1d8b0*/  FFMA.FTZ R196, R7, R10, -R195 ;  /* 0x0000000a07c47223 */ /* 0x000fc200000108c3 */
[-CC-:B------:R-:W-:Y:S01]  /*1d8c0*/  FFMA.FTZ R7, R11, R10.reuse, -R195.reuse ;  /* 0x0000000a0b077223 */ /* 0x180fe200000108c3 */
[----:B------:R-:W-:-:S01]  /*1d8d0*/  FFMA.FTZ R11, R15, R10, -R195 ;  /* 0x0000000a0f0b7223 */ /* 0x000fc200000108c3 */
[-CC-:B------:R-:W-:Y:S01]  /*1d8e0*/  FFMA.FTZ R15, R185, R10.reuse, -R195.reuse ;  /* 0x0000000ab90f7223 */ /* 0x180fe200000108c3 */
[----:B------:R-:W-:-:S01]  /*1d8f0*/  FFMA.FTZ R185, R189, R10, -R195 ;  /* 0x0000000abdb97223 */ /* 0x000fc200000108c3 */
[-C--:B------:R-:W-:Y:S01]  /*1d900*/  FFMA.FTZ R189, R193, R10.reuse, -R195 ;  /* 0x0000000ac1bd7223 */ /* 0x080fe200000108c3 */
[----:B------:R-:W-:-:S01]  /*1d910*/  FFMA.FTZ R193, R121, R10, -8 ;  /* 0xc100000079c17423 */ /* 0x000fc2000001000a */
[-CC-:B------:R-:W-:Y:S01]  /*1d920*/  FFMA.FTZ R20, R20, R10.reuse, -R195.reuse ;  /* 0x0000000a14147223 */ /* 0x180fe200000108c3 */
[----:B------:R-:W-:-:S01]  /*1d930*/  FFMA.FTZ R186, R186, R10, -R195 ;  /* 0x0000000ababa7223 */ /* 0x000fc200000108c3 */
        /* <DEDUP_REMOVED lines=32> */
[-C--:B------:R-:W-:Y:S01]  /*1db40*/  FMUL.FTZ R6, R199, R10.reuse ;  /* 0x0000000ac7067220 */ /* 0x080fe20000410000 */
[----:B------:R-:W-:-:S01]  /*1db50*/  FFMA.FTZ R195, R12, R10, -R193 ;  /* 0x0000000a0cc37223 */ /* 0x000fc200000108c1 */
[-CC-:B------:R-:W-:Y:S01]  /*1db60*/  FFMA.FTZ R12, R13, R10.reuse, -R193.reuse ;  /* 0x0000000a0d0c7223 */ /* 0x180fe200000108c1 */
        /* <DEDUP_REMOVED lines=8> */
[----:B------:R-:W0:Y:S01]  /*1dbf0*/  MUFU.EX2 R196, R196 ;  /* 0x000000c400c47308 */ /* 0x000e220000000800 */
        /* <DEDUP_REMOVED lines=15> */
[----:B------:R-:W1:Y:S01]  /*1dcf0*/  MUFU.EX2 R195, R195 ;  /* 0x000000c300c37308 */ /* 0x000e620000000800 */
[----:B0-----:R-:W-:-:S01]  /*1dd00*/  FFMA.FTZ R0, R5, R0, R196 ;  /* 0x0000000005007223 */ /* 0x001fc200000100c4 */
        /* <DEDUP_REMOVED lines=14> */
[----:B------:R-:W2:Y:S01]  /*1ddf0*/  MUFU.EX2 R12, R12 ;  /* 0x0000000c000c7308 */ /* 0x000ea20000000800 */
[----:B-1----:R-:W-:-:S01]  /*1de00*/  FFMA.FTZ R3, R6, R3, R195 ;  /* 0x0000000306037223 */ /* 0x002fc200000100c3 */
[-CC-:B------:R-:W-:Y:S01]  /*1de10*/  FFMA.FTZ R130, R130, R10.reuse, -R193.reuse ;  /* 0x0000000a82827223 */ /* 0x180fe200000108c1 */
[----:B------:R-:W-:-:S01]  /*1de20*/  FFMA.FTZ R131, R131, R10, -R193 ;  /* 0x0000000a83837223 */ /* 0x000fc200000108c1 */
[-CC-:B------:R-:W-:Y:S01]  /*1de30*/  FFMA.FTZ R134, R134, R10.reuse, -R193.reuse ;  /* 0x0000000a86867223 */ /* 0x180fe200000108c1 */
[----:B------:R-:W-:-:S03]  /*1de40*/  FFMA.FTZ R135, R135, R10, -R193 ;  /* 0x0000000a87877223 */ /* 0x000fc600000108c1 */
        /* <DEDUP_REMOVED lines=13> */
[----:B0-----:R-:W-:-:S01]  /*1df20*/  FADD.FTZ R3, R15, R0 ;  /* 0x000000000f037221 */ /* 0x001fc20000010000 */
[----:B------:R-:W-:Y:S02]  /*1df30*/  WARPGROUP.DEPBAR.LE gsb0, 0x0 ;  /* 0x00008000000079c5 */ /* 0x000fe40000010000 */
[----:B------:R-:W-:-:S04]  /*1df40*/  WARPGROUP.ARRIVE ;  /* 0x00000000000079c5 */ /* 0x000fc80000000000 */
[----:B------:R-:W0:Y:S01]  /*1df50*/  MUFU.EX2 R188, R188 ;  /* 0x000000bc00bc7308 */ /* 0x000e220000000800 */
[----:B--2---:R-:W-:-:S01]  /*1df60*/  FADD.FTZ R191, R21, R198 ;  /* 0x000000c615bf7221 */ /* 0x004fc20000010000 */
[----:B------:R-:W-:Y:S06]  /*1df70*/  QGMMA.64x192x32.F32.E4M3.E4M3 R24, R216, gdesc[UR4], R24, gsb0 ;  /* 0x02e00004d8187df3 */ /* 0x000fec0008000818 */
        /* <DEDUP_REMOVED lines=52> */
[----:B------:R-:W-:-:S06]  /*1e2c0*/  WARPGROUP.DEPBAR.LE gsb0, 0x0 ;  /* 0x00008000000079c5 */ /* 0x000fcc0000010000 */
        /* <DEDUP_REMOVED lines=48> */
[----:B------:R-:W-:-:S05]  /*1e5d0*/  @!P1 LEA R0, R9, R18, 0x3 ;  /* 0x0000001209009211 */ /* 0x000fca00078e18ff */
[----:B------:R-:W-:Y:S01]  /*1e5e0*/  @!P1 VIADD R0, R0, 0x33440 ;  /* 0x0003344000009836 */ /* 0x000fe20000000000 */
[----:B------:R-:W0:Y:S01]  /*1e5f0*/  MUFU.EX2 R149, R149 ;  /* 0x0000009500957308 */ /* 0x000e220000000800 */
[----:B--2---:R-:W-:-:S03]  /*1e600*/  FADD.FTZ R198, R148, R3 ;  /* 0x0000000394c67221 */ /* 0x004fc60000010000 */
[----:B------:R-:W-:-:S04]  /*1e610*/  @!P1 PRMT R0, RZ, 0x654, R0 ;  /* 0x00000654ff009816 */ /* 0x000fc80000000000 */
        /* <DEDUP_REMOVED lines=11> */
[----:B--2---:R-:W-:-:S01]  /*1e6d0*/  FADD.FTZ R191, R194, R3 ;  /* 0x00000003c2bf7221 */ /* 0x004fc20000010000 */
[----:B------:R-:W-:-:S05]  /*1e6e0*/  IADD3 R3, -R203, 0xb, RZ ;  /* 0x0000000bcb037810 */ /* 0x000fca0007ffe1ff */
[----:B------:R2:W-:Y:S06]  /*1e6f0*/  BAR.ARV R3, 0x100 ;  /* 0x000400030000751d */ /* 0x0005ec0000002000 */
[----:B------:R-:W3:Y:S01]  /*1e700*/  MUFU.EX2 R126, R126 ;  /* 0x0000007e007e7308 */ /* 0x000ee20000000800 */
[----:B-1----:R-:W-:-:S01]  /*1e710*/  FADD.FTZ R193, R123, R198 ;  /* 0x000000c67bc17221 */ /* 0x002fc20000010000 */
[----:B------:R1:W-:Y:S01]  /*1e720*/  @!P1 SYNCS.ARRIVE.TRANS64.RED.A1T0 RZ, [R0+URZ], RZ ;  /* 0x000000ff00ff99a7 */ /* 0x0003e2000810043f */
[----:B0-----:R-:W-:-:S05]  /*1e730*/  FADD.FTZ R198, R124, R191 ;  /* 0x000000bf7cc67221 */ /* 0x001fca0000010000 */
[----:B------:R-:W0:Y:S08]  /*1e740*/  MUFU.EX2 R125, R125 ;  /* 0x0000007d007d7308 */ /* 0x000e300000000800 */
[----:B------:R-:W4:Y:S01]  /*1e750*/  MUFU.EX2 R127, R127 ;  /* 0x0000007f007f7308 */ /* 0x000f220000000800 */
[----:B---3--:R-:W-:-:S07]  /*1e760*/  FADD.FTZ R200, R126, R193 ;  /* 0x000000c17ec87221 */ /* 0x008fce0000010000 */
[----:B------:R-:W1:Y:S01]  /*1e770*/  MUFU.EX2 R128, R128 ;  /* 0x0000008000807308 */ /* 0x000e620000000800 */
[----:B0-----:R-:W-:-:S07]  /*1e780*/  FADD.FTZ R191, R125, R198 ;  /* 0x000000c67dbf7221 */ /* 0x001fce0000010000 */
[----:B------:R-:W0:Y:S01]  /*1e790*/  MUFU.EX2 R130, R130 ;  /* 0x0000008200827308 */ /* 0x000e220000000800 */
[----:B----4-:R-:W-:-:S07]  /*1e7a0*/  FADD.FTZ R193, R127, R200 ;  /* 0x000000c87fc17221 */ /* 0x010fce0000010000 */
[----:B------:R-:W3:Y:S01]  /*1e7b0*/  MUFU.EX2 R129, R129 ;  /* 0x0000008100817308 */ /* 0x000ee20000000800 */
[----:B-1----:R-:W-:-:S07]  /*1e7c0*/  FADD.FTZ R0, R128, R191 ;  /* 0x000000bf80007221 */ /* 0x002fce0000010000 */
[----:B------:R-:W1:Y:S01]  /*1e7d0*/  MUFU.EX2 R131, R131 ;  /* 0x0000008300837308 */ /* 0x000e620000000800 */
[----:B0-----:R-:W-:-:S07]  /*1e7e0*/  FADD.FTZ R198, R130, R193 ;  /* 0x000000c182c67221 */ /* 0x001fce0000010000 */
[----:B------:R-:W0:Y:S01]  /*1e7f0*/  MUFU.EX2 R132, R132 ;  /* 0x0000008400847308 */ /* 0x000e220000000800 */
[----:B---3--:R-:W-:-:S07]  /*1e800*/  FADD.FTZ R191, R129, R0 ;  /* 0x0000000081bf7221 */ /* 0x008fce0000010000 */
[----:B------:R-:W3:Y:S01]  /*1e810*/  MUFU.EX2 R134, R134 ;  /* 0x0000008600867308 */ /* 0x000ee20000000800 */
[----:B-1----:R-:W-:-:S07]  /*1e820*/  FADD.FTZ R193, R131, R198 ;  /* 0x000000c683c17221 */ /* 0x002fce0000010000 */
[----:B------:R-:W1:Y:S01]  /*1e830*/  MUFU.EX2 R133, R133 ;  /* 0x0000008500857308 */ /* 0x000e620000000800 */
[----:B0-----:R-:W-:-:S07]  /*1e840*/  FADD.FTZ R0, R132, R191 ;  /* 0x000000bf84007221 */ /* 0x001fce0000010000 */
[----:B------:R-:W2:Y:S01]  /*1e850*/  MUFU.EX2 R135, R135 ;  /* 0x0000008700877308 */ /* 0x000ea20000000800 */
[----:B---3--:R-:W-:-:S01]  /*1e860*/  FADD.FTZ R198, R134, R193 ;  /* 0x000000c186c67221 */ /* 0x008fc20000010000 */
[----:B-1----:R-:W-:-:S03]  /*1e870*/  FADD.FTZ R0, R133, R0 ;  /* 0x0000000085007221 */ /* 0x002fc60000010000 */
[----:B--2---:R-:W-:Y:S01]  /*1e880*/  FADD.FTZ R3, R135, R198 ;  /* 0x000000c687037221 */ /* 0x004fe20000010000 */
[----:B------:R-:W-:Y:S06]  /*1e890*/  @!P0 BRA `(.L_x_586) ;  /* 0x0000000000048947 */ /* 0x000fec0003800000 */
[----:B------:R-:W-:Y:S01]  /*1e8a0*/  BPT.TRAP 0x1 ;  /* 0x000000040000795c */ /* 0x000fe20000300000 */
.L_x_586:
[----:B------:R-:W-:Y:S01]  /*1e8b0*/  F2FP.SATFINITE.E4M3.F32.PACK_AB_MERGE_C R11, R20, R11, RZ ;  /* 0x0000000b140b723e */ /* 0x000fe200048070ff */
[-C--:B------:R-:W-:Y:S01]  /*1e8c0*/  FMUL.FTZ R24, R24, R5.reuse ;  /* 0x0000000518187220 */ /* 0x080fe20000410000 */
[----:B------:R-:W-:Y:S01]  /*1e8d0*/  ISETP.GT.AND P1, PT, R4, RZ, PT ;  /* 0x000000ff0400720c */ /* 0x000fe20003f24270 */
[----:B------:R-:W-:Y:S01]  /*1e8e0*/  FMUL.FTZ R25, R25, R5 ;  /* 0x0000000519197220 */ /* 0x000fe20000410000 */
[----:B------:R-:W-:Y:S01]  /*1e8f0*/  F2FP.SATFINITE.E4M3.F32.PACK_AB_MERGE_C R200, R7, R196, R11 ;  /* 0x000000c407c8723e */ /* 0x000fe2000480700b */
[----:B------:R-:W-:Y:S01]  /*1e900*/  IMAD R7, R8, 0x8, R18 ;  /* 0x0000000808077824 */ /* 0x000fe200078e0212 */
[----:B------:R-:W-:Y:S01]  /*1e910*/  F2FP.SATFINITE.E4M3.F32.PACK_AB_MERGE_C R13, R184, R13, RZ ;  /* 0x0000000db80d723e */ /* 0x000fe200048070ff */
[----:B------:R-:W-:Y:S01]  /*1e920*/  IMAD.U32 R8, RZ, RZ, UR42 ;  /* 0x0000002aff087e24 */ /* 0x000fe2000f8e00ff */
[----:B------:R-:W-:Y:S01]  /*1e930*/  F2FP.SATFINITE.E4M3.F32.PACK_AB_MERGE_C R185, R190, R185, RZ ;  /* 0x000000b9beb9723e */ /* 0x000fe200048070ff */
[-C--:B------:R-:W-:Y:S01]  /*1e940*/  FMUL.FTZ R28, R28, R5.reuse ;  /* 0x000000051c1c7220 */ /* 0x080fe20000410000 */
[----:B------:R-:W-:Y:S01]  /*1e950*/  IADD3 R7, R7, 0x33460, RZ ;  /* 0x0003346007077810 */ /* 0x000fe20007ffe0ff */
[----:B------:R-:W-:Y:S01]  /*1e960*/  FMUL.FTZ R29, R29, R5 ;  /* 0x000000051d1d7220 */ /* 0x000fe20000410000 */
        /* <DEDUP_REMOVED lines=112> */
[----:B------:R-:W-:Y:S01]  /*1f070*/  VIADD R4, R4, 0xffffffff ;  /* 0xffffffff04047836 */ /* 0x000fe20000000000 */
[----:B------:R-:W-:Y:S01]  /*1f080*/  F2FP.SATFINITE.E4M3.F32.PACK_AB_MERGE_C R202, R186, R15, R185 ;  /* 0x0000000fbaca723e */ /* 0x000fe200048070b9 */
[----:B------:R-:W-:Y:S01]  /*1f090*/  IMAD.MOV.U32 R5, RZ, RZ, R121 ;  /* 0x000000ffff057224 */ /* 0x000fe200078e0079 */
        /* <DEDUP_REMOVED lines=19> */
[----:B0-----:R-:W-:Y:S01]  /*1f1d0*/  MOV R7, R227 ;  /* 0x000000e300077202 */ /* 0x001fe20000000f00 */
[----:B------:R-:W-:Y:S06]  /*1f1e0*/  @P1 BRA `(.L_x_587) ;  /* 0xffffffc000781947 */ /* 0x000fec000383ffff */
[----:B------:R-:W-:-:S07]  /*1f1f0*/  IMAD.MOV.U32 R148, RZ, RZ, R9 ;  /* 0x000000ffff947224 */ /* 0x000fce00078e0009 */
.L_x_576:
[----:B------:R-:W-:Y:S05]  /*1f200*/  WARPSYNC.ALL ;  /* 0x0000000000007948 */ /* 0x000fea0003800000 */
[----:B------:R-:W-:Y:S06]  /*1f210*/  BAR.ARV 0x8, 0x120 ;  /* 0x0204800000007b1d */ /* 0x000fec0000002000 */
[----:B------:R-:W-:Y:S05]  /*1f220*/  @!P0 BRA `(.L_x_588) ;  /* 0x0000000000048947 */ /* 0x000fea0003800000 */
[----:B------:R-:W-:Y:S01]  /*1f230*/  BPT.TRAP 0x1 ;  /* 0x000000040000795c */ /* 0x000fe20000300000 */
.L_x_588:
[----:B------:R-:W-:Y:S01]  /*1f240*/  IMAD R11, R148, 0x8, R18 ;  /* 0x00000008940b7824 */ /* 0x000fe200078e0212 */
[----:B------:R-:W-:-:S04]  /*1f250*/  SHF.L.U32 R2, R227, 0x1f, RZ ;  /* 0x0000001fe3027819 */ /* 0x000fc800000006ff */
[----:B------:R0:W1:Y:S01]  /*1f260*/  SYNCS.PHASECHK.TRANS64.TRYWAIT P1, [R11+URZ+0x33450], R2 ;  /* 0x033450020b0075a7 */ /* 0x000062000802017f */
[----:B------:R-:W-:Y:S05]  /*1f270*/  @!P0 BRA `(.L_x_589) ;  /* 0x0000000000048947 */ /* 0x000fea0003800000 */
[----:B------:R-:W-:Y:S01]  /*1f280*/  BPT.TRAP 0x1 ;  /* 0x000000040000795c */ /* 0x000fe20000300000 */
.L_x_589:
[----:B------:R-:W-:-:S04]  /*1f290*/  IADD3 R18, R18, 0x200, RZ ;  /* 0x0000020012127810 */ /* 0x000fc80007ffe0ff */
[----:B------:R-:W-:-:S04]  /*1f2a0*/  SHF.R.U32.HI R18, RZ, 0x4, R18 ;  /* 0x00000004ff127819 */ /* 0x000fc80000011612 */
[----:B------:R-:W-:-:S04]  /*1f2b0*/  LOP3.LUT R18, R18, 0x3fff, RZ, 0xc0, !PT ;  /* 0x00003fff12127812 */ /* 0x000fc800078ec0ff */
[----:B------:R-:W-:Y:S01]  /*1f2c0*/  LOP3.LUT R5, R18, 0x10000, RZ, 0xfc, !PT ;  /* 0x0001000012057812 */ /* 0x000fe200078efcff */
[----:B-1----:R-:W-:Y:S06]  /*1f2d0*/  @P1 BRA `(.L_x_590) ;  /* 0x0000000000081947 */ /* 0x002fec0003800000 */
[----:B------:R-:W1:Y:S02]  /*1f2e0*/  SYNCS.PHASECHK.TRANS64.TRYWAIT P1, [R11+URZ+0x33450], R2 ;  /* 0x033450020b0075a7 */ /* 0x000e64000802017f */
[----:B-1----:R-:W-:Y:S05]  /*1f2f0*/  @!P1 BRA `(.L_x_591) ;  /* 0x000000ac00509947 */ /* 0x002fea0003800000 */
.L_x_590:
[----:B------:R-:W-:Y:S01]  /*1f300*/  IMAD R4, R148, 0x780, R5 ;  /* 0x0000078094047824 */ /* 0x000fe200078e0205 */
[----:B------:R-:W0:Y:S01]  /*1f310*/  LDL R12, [R1+0x10] ;  /* 0x00001000010c7983 */ /* 0x000e220000100800 */
[----:B------:R-:W-:Y:S01]  /*1f320*/  IMAD.MOV.U32 R5, RZ, RZ, -0x3ffffff0 ;  /* 0xc0000010ff057424 */ /* 0x000fe200078e00ff */
[----:B------:R-:W-:Y:S05]  /*1f330*/  WARPSYNC.ALL ;  /* 0x0000000000007948 */ /* 0x000fea0003800000 */
[C---:B------:R-:W-:Y:S01]  /*1f340*/  R2UR UR6, R4.reuse ;  /* 0x00000000040672ca */ /* 0x040fe200000e0000 */
[----:B------:R-:W-:Y:S01]  /*1f350*/  WARPGROUP.ARRIVE ;  /* 0x00000000000079c5 */ /* 0x000fe20000000000 */
[----:B------:R-:W-:Y:S01]  /*1f360*/  R2UR UR7, R5 ;  /* 0x00000000050772ca */ /* 0x000fe200000e0000 */
[----:B------:R-:W-:Y:S01]  /*1f370*/  VIADD R6, R4, 0x180 ;  /* 0x0000018004067836 */ /* 0x000fe20000000000 */
[----:B------:R-:W-:Y:S01]  /*1f380*/  ULDC.64 UR4, c[0x0][0x9a0] ;  /* 0x0002680000047ab9 */ /* 0x000fe20000000a00 */
[----:B------:R-:W-:Y:S01]  /*1f390*/  IMAD.MOV.U32 R7, RZ, RZ, -0x3ffffff0 ;  /* 0xc0000010ff077424 */ /* 0x000fe200078e00ff */
[----:B------:R-:W-:-:S04]  /*1f3a0*/  ISETP.NE.U32.AND P1, PT, RZ, UR4, PT ;  /* 0x00000004ff007c0c */ /* 0x000fc8000bf25070 */
[----:B------:R-:W-:-:S05]  /*1f3b0*/  ISETP.NE.AND.EX P1, PT, RZ, UR5, PT, P1 ;  /* 0x00000005ff007c0c */ /* 0x000fca000bf25310 */
[----:B------:R-:W-:Y:S01]  /*1f3c0*/  QGMMA.64x192x32.F32.E4M3.E4M3 R24, R200, gdesc[UR4], R24, gsb0 ;  /* 0x02e00004c8187df3 */ /* 0x000fe20008000818 */
[----:B------:R-:W-:Y:S02]  /*1f3d0*/  R2UR UR6, R6 ;  /* 0x00000000060672ca */ /* 0x000fe400000e0000 */
[----:B------:R-:W-:Y:S01]  /*1f3e0*/  R2UR UR7, R7 ;  /* 0x00000000070772ca */ /* 0x000fe200000e0000 */
[----:B------:R-:W-:Y:S01]  /*1f3f0*/  IMAD.MOV.U32 R7, RZ, RZ, -0x3ffffff0 ;  /* 0xc0000010ff077424 */ /* 0x000fe200078e00ff */
[----:B------:R-:W-:-:S03]  /*1f400*/  IADD3 R6, R4, 0x300, RZ ;  /* 0x0000030004067810 */ /* 0x000fc60007ffe0ff */
[----:B------:R-:W2:Y:S01]  /*1f410*/  @P1 LDC.64 R8, c[0x0][0x9d0] ;  /* 0x00027400ff081b82 */ /* 0x000ea20000000a00 */
[----:B------:R-:W-:Y:S01]  /*1f420*/  @P1 SHF.R.S32.HI R13, RZ, 0x1f, R234 ;  /* 0x0000001fff0d1819 */ /* 0x000fe200000114ea */
[----:B------:R-:W-:Y:S02]  /*1f430*/  WARPGROUP.DEPBAR.LE gsb0, 0x0 ;  /* 0x00008000000079c5 */ /* 0x000fe40000010000 */
[----:B------:R-:W-:-:S08]  /*1f440*/  WARPGROUP.ARRIVE ;  /* 0x00000000000079c5 */ /* 0x000fd00000000000 */
[----:B------:R-:W-:Y:S01]  /*1f450*/  QGMMA.64x192x32.F32.E4M3.E4M3 R24, R204, gdesc[UR4], R24, gsb0 ;  /* 0x02e00004cc187df3 */ /* 0x000fe20008000818 */
[----:B------:R-:W-:Y:S02]  /*1f460*/  R2UR UR6, R6 ;  /* 0x00000000060672ca */ /* 0x000fe400000e0000 */
[----:B------:R-:W-:Y:S02]  /*1f470*/  R2UR UR7, R7 ;  /* 0x00000000070772ca */ /* 0x000fe400000e0000 */
[----:B------:R-:W0:Y:S02]  /*1f480*/  @P1 LDC.64 R6, c[0x0][0x9c8] ;  /* 0x00027200ff061b82 */ /* 0x000e240000000a00 */
[----:B01----:R-:W-:-:S04]  /*1f490*/  @P1 IMAD R2, R12, R6, RZ ;  /* 0x000000060c021224 */ /* 0x003fc800078e02ff */
[C---:B------:R-:W-:Y:S02]  /*1f4a0*/  @P1 IMAD R5, R237.reuse, R7, R2 ;  /* 0x00000007ed051224 */ /* 0x040fe400078e0202 */
[----:B------:R-:W-:-:S04]  /*1f4b0*/  @P1 IMAD.WIDE.U32 R6, R237, R6, RZ ;  /* 0x00000006ed061225 */ /* 0x000fc800078e00ff */
[-C--:B--2---:R-:W-:Y:S02]  /*1f4c0*/  @P1 IMAD R2, R13, R8.reuse, RZ ;  /* 0x000000080d021224 */ /* 0x084fe400078e02ff */
[----:B------:R-:W-:Y:S02]  /*1f4d0*/  @P1 IMAD.IADD R7, R7, 0x1, R5 ;  /* 0x0000000107071824 */ /* 0x000fe400078e0205 */
[C---:B------:R-:W-:Y:S01]  /*1f4e0*/  @P1 IMAD R5, R234.reuse, R9, R2 ;  /* 0x00000009ea051224 */ /* 0x040fe200078e0202 */
[----:B------:R-:W-:Y:S01]  /*1f4f0*/  MOV R2, 0x3f800000 ;  /* 0x3f80000000027802 */ /* 0x000fe20000000f00 */
[----:B------:R-:W-:-:S04]  /*1f500*/  @P1 IMAD.WIDE.U32 R6, R234, R8, R6 ;  /* 0x00000008ea061225 */ /* 0x000fc800078e0006 */
[----:B------:R-:W-:Y:S01]  /*1f510*/  @P1 IMAD.IADD R5, R7, 0x1, R5 ;  /* 0x0000000107051824 */ /* 0x000fe200078e0205 */
[----:B------:R-:W-:-:S04]  /*1f520*/  @P1 LEA R8, P2, R6, UR4, 0x2 ;  /* 0x0000000406081c11 */ /* 0x000fc8000f8410ff */
[----:B------:R-:W-:-:S05]  /*1f530*/  @P1 LEA.HI.X R9, R6, UR5, R5, 0x2, P2 ;  /* 0x0000000506091c11 */ /* 0x000fca00090f1405 */
[----:B------:R0:W2:Y:S01]  /*1f540*/  @P1 LDG.E R2, desc[UR54][R8.64] ;  /* 0x0000003608021981 */ /* 0x0000a2000c1e1900 */
[----:B------:R-:W-:Y:S02]  /*1f550*/  WARPGROUP.DEPBAR.LE gsb0, 0x0 ;  /* 0x00008000000079c5 */ /* 0x000fe40000010000 */
[----:B------:R-:W-:-:S06]  /*1f560*/  WARPGROUP.ARRIVE ;  /* 0x00000000000079c5 */ /* 0x000fcc0000000000 */
[----:B------:R-:W-:Y:S01]  /*1f570*/  QGMMA.64x192x32.F32.E4M3.E4M3 R24, R208, gdesc[UR4], R24, gsb0 ;  /* 0x02e00004d0187df3 */ /* 0x000fe20008000818 */
[----:B------:R-:W-:Y:S02]  /*1f580*/  VIADD R6, R4, 0x480 ;  /* 0x0000048004067836 */ /* 0x000fe40000000000 */
[----:B------:R-:W-:-:S03]  /*1f590*/  IMAD.MOV.U32 R7, RZ, RZ, -0x3ffffff0 ;  /* 0xc0000010ff077424 */ /* 0x000fc600078e00ff */
[----:B------:R-:W-:Y:S02]  /*1f5a0*/  R2UR UR6, R6 ;  /* 0x00000000060672ca */ /* 0x000fe400000e0000 */
[----:B------:R-:W-:Y:S01]  /*1f5b0*/  R2UR UR7, R7 ;  /* 0x00000000070772ca */ /* 0x000fe200000e0000 */
[----:B------:R-:W-:Y:S01]  /*1f5c0*/  VIADD R4, R4, 0x600 ;  /* 0x0000060004047836 */ /* 0x000fe20000000000 */
[----:B------:R-:W-:Y:S01]  /*1f5d0*/  MOV R5, 0xc0000010 ;  /* 0xc000001000057802 */ /* 0x000fe20000000f00 */
[----:B------:R-:W1:Y:S01]  /*1f5e0*/  SHFL.BFLY PT, R6, R3, 0x2, 0x1f ;  /* 0x0c401f0003067f89 */ /* 0x000e6200000e0000 */
[----:B------:R-:W-:Y:S02]  /*1f5f0*/  WARPGROUP.DEPBAR.LE gsb0, 0x0 ;  /* 0x00008000000079c5 */ /* 0x000fe40000010000 */
[----:B------:R-:W-:-:S07]  /*1f600*/  WARPGROUP.ARRIVE ;  /* 0x00000000000079c5 */ /* 0x000fce0000000000 */
[----:B------:R-:W-:Y:S01]  /*1f610*/  QGMMA.64x192x32.F32.E4M3.E4M3 R24, R212, gdesc[UR4], R24, gsb0 ;  /* 0x02e00004d4187df3 */ /* 0x000fe20008000818 */
[----:B------:R-:W-:Y:S02]  /*1f620*/  R2UR UR6, R4 ;  /* 0x00000000040672ca */ /* 0x000fe400000e0000 */
[----:B------:R-:W-:Y:S02]  /*1f630*/  R2UR UR7, R5 ;  /* 0x00000000050772ca */ /* 0x000fe400000e0000 */
[----:B------:R-:W3:Y:S01]  /*1f640*/  SHFL.BFLY PT, R5, R0, 0x2, 0x1f ;  /* 0x0c401f0000057f89 */ /* 0x000ee200000e0000 */
[----:B-1----:R-:W-:-:S05]  /*1f650*/  FADD.FTZ R6, R6, R3 ;  /* 0x0000000306067221 */ /* 0x002fca0000010000 */
[----:B------:R-:W0:Y:S01]  /*1f660*/  SHFL.BFLY PT, R7, R6, 0x1, 0x1f ;  /* 0x0c201f0006077f89 */ /* 0x000e2200000e0000 */
[----:B---3--:R-:W-:-:S05]  /*1f670*/  FADD.FTZ R5, R5, R0 ;  /* 0x0000000005057221 */ /* 0x008fca0000010000 */
[----:B------:R-:W1:Y:S01]  /*1f680*/  SHFL.BFLY PT, R4, R5, 0x1, 0x1f ;  /* 0x0c201f0005047f89 */ /* 0x000e6200000e0000 */
[----:B0-----:R-:W-:-:S01]  /*1f690*/  FADD.FTZ R9, R6, R7 ;  /* 0x0000000706097221 */ /* 0x001fc20000010000 */
[----:B------:R-:W-:-:S03]  /*1f6a0*/  IMAD.MOV.U32 R7, RZ, RZ, RZ ;  /* 0x000000ffff077224 */ /* 0x000fc600078e00ff */
[----:B------:R-:W-:Y:S01]  /*1f6b0*/  FMUL.FTZ R13, R9, 0.00390625 ;  /* 0x3b800000090d7820 */ /* 0x000fe20000410000 */
[----:B-1----:R-:W-:-:S05]  /*1f6c0*/  FADD.FTZ R8, R5, R4 ;  /* 0x0000000405087221 */ /* 0x002fca0000010000 */
[C---:B------:R-:W-:Y:S01]  /*1f6d0*/  FSETP.NE.FTZ.AND P1, PT, R8.reuse, RZ, PT ;  /* 0x000000ff0800720b */ /* 0x040fe20003f35000 */
[----:B------:R-:W-:Y:S01]  /*1f6e0*/  FMUL.FTZ R12, R8, 0.00390625 ;  /* 0x3b800000080c7820 */ /* 0x000fe20000410000 */
[----:B------:R-:W-:-:S04]  /*1f6f0*/  FSETP.NE.FTZ.AND P3, PT, R13, RZ, PT ;  /* 0x000000ff0d00720b */ /* 0x000fc80003f75000 */
[----:B------:R-:W-:-:S07]  /*1f700*/  FSETP.NE.FTZ.AND P2, PT, R12, RZ, PT ;  /* 0x000000ff0c00720b */ /* 0x000fce0003f55000 */
        /* <DEDUP_REMOVED lines=8> */
[----:B------:R-:W3:Y:S01]  /*1f790*/  @P1 MUFU.RCP R5, R9 ;  /* 0x0000000900051308 */ /* 0x000ee20000001000 */
[----:B------:R-:W-:Y:S01]  /*1f7a0*/  @P2 FMUL.FTZ R3, R10, 0.69314718246459960938 ;  /* 0x3f3172180a032820 */ /* 0x000fe20000410000 */
[----:B0-----:R-:W-:Y:S01]  /*1f7b0*/  @P2 FMUL.FTZ R0, R0, 0.69314718246459960938 ;  /* 0x3f31721800002820 */ /* 0x001fe20000410000 */
[----:B------:R-:W-:Y:S01]  /*1f7c0*/  @P3 FMUL.FTZ R15, R10, 0.69314718246459960938 ;  /* 0x3f3172180a0f3820 */ /* 0x000fe20000410000 */
[----:B------:R-:W-:Y:S01]  /*1f7d0*/  IMAD.MOV.U32 R122, RZ, RZ, -0x800000 ;  /* 0xff800000ff7a7424 */ /* 0x000fe200078e00ff */
[----:B------:R-:W-:Y:S01]  /*1f7e0*/  MOV R124, 0xff800000 ;  /* 0xff800000007c7802 */ /* 0x000fe20000000f00 */
[----:B------:R-:W-:Y:S01]  /*1f7f0*/  @P2 FFMA.FTZ R122, R3, R120, R0 ;  /* 0x00000078037a2223 */ /* 0x000fe20000010000 */
[----:B-1----:R-:W-:Y:S01]  /*1f800*/  @P3 FMUL.FTZ R4, R4, 0.69314718246459960938 ;  /* 0x3f31721804043820 */ /* 0x002fe20000410000 */
[----:B--2---:R-:W-:-:S03]  /*1f810*/  FMUL.FTZ R3, R7, R2 ;  /* 0x0000000207037220 */ /* 0x004fc60000410000 */
[----:B------:R-:W-:Y:S01]  /*1f820*/  @P3 FFMA.FTZ R124, R15, R121, R4 ;  /* 0x000000790f7c3223 */ /* 0x000fe20000010004 */
[----:B---3--:R-:W-:Y:S01]  /*1f830*/  FMUL.FTZ R0, R5, R2 ;  /* 0x0000000205007220 */ /* 0x008fe20000410000 */
[----:B------:R-:W-:Y:S02]  /*1f840*/  WARPGROUP.DEPBAR.LE gsb0, 0x0 ;  /* 0x00008000000079c5 */ /* 0x000fe40000010000 */
[----:B------:R-:W-:Y:S05]  /*1f850*/  @!P0 BRA `(.L_x_592) ;  /* 0x0000000000048947 */ /* 0x000fea0003800000 */
[----:B------:R-:W-:Y:S01]  /*1f860*/  BPT.TRAP 0x1 ;  /* 0x000000040000795c */ /* 0x000fe20000300000 */
.L_x_592:
[----:B------:R-:W-:Y:S02]  /*1f870*/  VIADD R2, R11, 0x33460 ;  /* 0x000334600b027836 */ /* 0x000fe40000000000 */
[-C--:B------:R-:W-:Y:S01]  /*1f880*/  FMUL.FTZ R4, R25, R3.reuse ;  /* 0x0000000319047220 */ /* 0x080fe20000410000 */
[----:B------:R-:W-:Y:S02]  /*1f890*/  IMAD.U32 R7, RZ, RZ, UR42 ;  /* 0x0000002aff077e24 */ /* 0x000fe4000f8e00ff */
[-C--:B------:R-:W-:Y:S01]  /*1f8a0*/  FMUL.FTZ R11, R48, R3.reuse ;  /* 0x00000003300b7220 */ /* 0x080fe20000410000 */
[----:B------:R-:W-:Y:S02]  /*1f8b0*/  VIADD R148, R148, 0x1 ;  /* 0x0000000194947836 */ /* 0x000fe40000000000 */
[-C--:B------:R-:W-:Y:S01]  /*1f8c0*/  FMUL.FTZ R25, R29, R3.reuse ;  /* 0x000000031d197220 */ /* 0x080fe20000410000 */
[-C--:B------:R-:W-:Y:S01]  /*1f8d0*/  FMUL.FTZ R48, R80, R3.reuse ;  /* 0x0000000350307220 */ /* 0x080fe20000410000 */
[----:B------:R-:W-:Y:S01]  /*1f8e0*/  PRMT R2, R7, 0x654, R2 ;  /* 0x0000065407027816 */ /* 0x000fe20000000002 */
[-C--:B------:R-:W-:Y:S01]  /*1f8f0*/  FMUL.FTZ R5, R24, R3.reuse ;  /* 0x0000000318057220 */ /* 0x080fe20000410000 */
[----:B------:R-:W-:Y:S01]  /*1f900*/  ISETP.NE.AND P0, PT, R148, 0x2, PT ;  /* 0x000000029400780c */ /* 0x000fe20003f05270 */
[-C--:B------:R-:W-:Y:S01]  /*1f910*/  FMUL.FTZ R21, R32, R3.reuse ;  /* 0x0000000320157220 */ /* 0x080fe20000410000 */
[-C--:B------:R-:W-:Y:S01]  /*1f920*/  FMUL.FTZ R29, R53, R3.reuse ;  /* 0x00000003351d7220 */ /* 0x080fe20000410000 */
        /* <DEDUP_REMOVED lines=11> */
[----:B0-----:R-:W-:Y:S01]  /*1f9e0*/  SEL R2, RZ, 0x1, P0 ;  /* 0x00000001ff027807 */ /* 0x001fe20000000000 */
        /* <DEDUP_REMOVED lines=79> */
[----:B------:R-:W-:Y:S01]  /*1fee0*/  FMUL.FTZ R119, R119, R0 ;  /* 0x0000000077777220 */ /* 0x000fe20000410000 */
[----:B------:R-:W-:Y:S01]  /*1fef0*/  LOP3.LUT R227, R227, R2, RZ, 0x3c, !PT ;  /* 0x00000002e3e37212 */ /* 0x000fe200078e3cff */
[----:B------:R-:W-:Y:S01]  /*1ff00*/  UIADD3 UR43, UR43, 0x1, URZ ;  /* 0x000000012b2b7890 */ /* 0x000fe2000fffe03f */
[----:B------:R-:W-:-:S11]  /*1ff10*/  SEL R148, R148, RZ, P0 ;  /* 0x000000ff94947207 */ /* 0x000fd60000000000 */
.L_x_530:
[----:B------:R-:W-:Y:S05]  /*1ff20*/  WARPSYNC.ALL ;  /* 0x0000000000007948 */ /* 0x000fea0003800000 */
[----:B------:R-:W0:Y:S08]  /*1ff30*/  S2UR UR42, SR_CgaCtaId ;  /* 0x00000000002a79c3 */ /* 0x000e300000008800 */
[----:B------:R-:W-:Y:S06]  /*1ff40*/  BAR.SYNC.DEFER_BLOCKING 0x5, 0x180 ;  /* 0x0146000000007b1d */ /* 0x000fec0000010000 */
[----:B------:R-:W-:Y:S01]  /*1ff50*/  UMOV UR4, 0x400 ;  /* 0x0000040000047882 */ /* 0x000fe20000000000 */
[----:B------:R-:W-:Y:S01]  /*1ff60*/  BSSY B0, `(.L_x_593) ;  /* 0x00002e1000007945 */ /* 0x000fe20003800000 */
[----:B0-----:R-:W-:-:S06]  /*1ff70*/  ULEA UR4, UR42, UR4, 0x18 ;  /* 0x000000042a047291 */ /* 0x001fcc000f8ec03f */
[----:B------:R-:W-:-:S05]  /*1ff80*/  MOV R18, UR4 ;  /* 0x0000000400127c02 */ /* 0x000fca0008000f00 */
[----:B------:R0:W1:Y:S01]  /*1ff90*/  LDS.128 R144, [R18+0x334d0] ;  /* 0x0334d00012907984 */ /* 0x0000620000000c00 */
[----:B------:R-:W-:Y:S06]  /*1ffa0*/  BAR.ARV 0x4, 0x180 ;  /* 0x0106000000007b1d */ /* 0x000fec0000002000 */
[----:B------:R-:W-:Y:S05]  /*1ffb0*/  @P1 BRA `(.L_x_594) ;  /* 0x0000002000ac1947 */ /* 0x000fea0003800000 */
[----:B------:R-:W2:Y:S01]  /*1ffc0*/  LDL R90, [R1+0x48] ;  /* 0x00004800015a7983 */ /* 0x000ea20000100800 */
[----:B------:R-:W-:Y:S01]  /*1ffd0*/  ULDC.64 UR4, c[0x4][0x38] ;  /* 0x01000e0000047ab9 */ /* 0x000fe20000000a00 */
[----:B------:R-:W3:Y:S02]  /*1ffe0*/  S2R R83, SR_TID.X ;  /* 0x0000000000537919 */ /* 0x000ee40000002100 */
[----:B---3--:R-:W-:-:S05]  /*1fff0*/  IMAD.SHL.U32 R0, R83, 0x4, RZ ;  /* 0x0000000453007824 */ /* 0x008fca00078e00ff */
[----:B------:R-:W-:-:S04]  /*20000*/  LOP3.LUT R0, R0, 0xc, RZ, 0xc0, !PT ;  /* 0x0000000c00007812 */ /* 0x000fc800078ec0ff */
[----:B------:R-:W-:-:S05]  /*20010*/  IADD3 R2, P0, R0, UR4, RZ ;  /* 0x0000000400027c10 */ /* 0x000fca000ff1e0ff */
[----:B------:R-:W-:-:S05]  /*20020*/  IMAD.X R3, RZ, RZ, UR5, P0 ;  /* 0x00000005ff037e24 */ /* 0x000fca00080e06ff */
[----:B------:R3:W4:Y:S01]  /*20030*/  LDG.E.CONSTANT R0, desc[UR54][R2.64] ;  /* 0x0000003602007981 */ /* 0x000722000c1e9900 */
[----:B------:R-:W-:Y:S01]  /*20040*/  F2FP.BF16.F32.PACK_AB R48, R53, R48 ;  /* 0x000000303530723e */ /* 0x000fe200000010ff */
[----:B------:R-:W-:Y:S01]  /*20050*/  UMOV UR4, 0xffffffff ;  /* 0xffffffff00047882 */ /* 0x000fe20000000000 */
[----:B------:R-:W-:Y:S02]  /*20060*/  F2FP.BF16.F32.PACK_AB R49, R52, R49 ;  /* 0x000000313431723e */ /* 0x000fe400000010ff */
[----:B------:R-:W-:Y:S02]  /*20070*/  F2FP.BF16.F32.PACK_AB R120, R120, R21 ;  /* 0x000000157878723e */ /* 0x000fe400000010ff */
[----:B------:R-:W-:Y:S02]  /*20080*/  F2FP.BF16.F32.PACK_AB R121, R121, R20 ;  /* 0x000000147979723e */ /* 0x000fe400000010ff */
[----:B------:R-:W-:Y:S01]  /*20090*/  F2FP.BF16.F32.PACK_AB R56, R56, R27 ;  /* 0x0000001b3838723e */ /* 0x000fe200000010ff */
[----:B---3--:R-:W3:Y:S01]  /*200a0*/  S2R R3, SR_SWINHI ;  /* 0x0000000000037919 */ /* 0x008ee20000002f00 */
[----:B------:R-:W-:-:S02]  /*200b0*/  F2FP.BF16.F32.PACK_AB R27, R37, R10 ;  /* 0x0000000a251b723e */ /* 0x000fc400000010ff */
[----:B------:R-:W-:Y:S02]  /*200c0*/  F2FP.BF16.F32.PACK_AB R11, R36, R11 ;  /* 0x0000000b240b723e */ /* 0x000fe400000010ff */
[----:B------:R-:W-:Y:S02]  /*200d0*/  LOP3.LUT P0, R2, R83, 0x3, RZ, 0xc0, !PT ;  /* 0x0000000353027812 */ /* 0x000fe4000780c0ff */
[----:B------:R-:W-:Y:S02]  /*200e0*/  F2FP.BF16.F32.PACK_AB R24, R24, R5 ;  /* 0x000000051818723e */ /* 0x000fe400000010ff */
[----:B------:R-:W-:Y:S02]  /*200f0*/  F2FP.BF16.F32.PACK_AB R25, R25, R4 ;  /* 0x000000041919723e */ /* 0x000fe400000010ff */
[----:B------:R-:W-:Y:S02]  /*20100*/  ISETP.EQ.OR P0, PT, R2, 0x3, !P0 ;  /* 0x000000030200780c */ /* 0x000fe40004702670 */
[----:B------:R-:W-:-:S02]  /*20110*/  F2FP.BF16.F32.PACK_AB R12, R41, R12 ;  /* 0x0000000c290c723e */ /* 0x000fc400000010ff */
[----:B------:R-:W-:Y:S02]  /*20120*/  F2FP.BF16.F32.PACK_AB R59, R59, R50 ;  /* 0x000000323b3b723e */ /* 0x000fe400000010ff */
[----:B------:R-:W-:Y:S02]  /*20130*/  F2FP.BF16.F32.PACK_AB R78, R78, R43 ;  /* 0x0000002b4e4e723e */ /* 0x000fe400000010ff */
[----:B------:R-:W-:Y:S02]  /*20140*/  F2FP.BF16.F32.PACK_AB R10, R46, R109 ;  /* 0x0000006d2e0a723e */ /* 0x000fe400000010ff */
[----:B------:R-:W-:Y:S02]  /*20150*/  F2FP.BF16.F32.PACK_AB R41, R40, R13 ;  /* 0x0000000d2829723e */ /* 0x000fe400000010ff */
[----:B------:R-:W-:Y:S02]  /*20160*/  F2FP.BF16.F32.PACK_AB R50, R33, R8 ;  /* 0x000000082132723e */ /* 0x000fe400000010ff */
[----:B------:R-:W-:-:S02]  /*20170*/  F2FP.BF16.F32.PACK_AB R38, R38, R93 ;  /* 0x0000005d2626723e */ /* 0x000fc400000010ff */
[----:B------:R-:W-:Y:S02]  /*20180*/  F2FP.BF16.F32.PACK_AB R43, R80, R69 ;  /* 0x00000045502b723e */ /* 0x000fe400000010ff */
[----:B------:R-:W-:Y:S02]  /*20190*/  F2FP.BF16.F32.PACK_AB R46, R29, R6 ;  /* 0x000000061d2e723e */ /* 0x000fe400000010ff */
[----:B------:R-:W-:Y:S02]  /*201a0*/  F2FP.BF16.F32.PACK_AB R93, R35, R58 ;  /* 0x0000003a235d723e */ /* 0x000fe400000010ff */
[----:B------:R-:W-:Y:S02]  /*201b0*/  MOV R52, R18 ;  /* 0x0000001200347202 */ /* 0x000fe40000000f00 */
[----:B---3--:R-:W-:Y:S02]  /*201c0*/  MOV R53, R3 ;  /* 0x0000000300357202 */ /* 0x008fe40000000f00 */
[----:B------:R-:W-:-:S02]  /*201d0*/  F2FP.BF16.F32.PACK_AB R80, R31, R34 ;  /* 0x000000221f50723e */ /* 0x000fc400000010ff */
[----:B------:R-:W-:Y:S02]  /*201e0*/  SEL R13, R24, R25, P0 ;  /* 0x00000019180d7207 */ /* 0x000fe40000000000 */
[----:B------:R-:W-:Y:S02]  /*201f0*/  SEL R2, R25, R24, P0 ;  /* 0x0000001819027207 */ /* 0x000fe40000000000 */
[----:B------:R-:W-:Y:S02]  /*20200*/  F2FP.BF16.F32.PACK_AB R4, R42, R117 ;  /* 0x000000752a04723e */ /* 0x000fe400000010ff */
[----:B------:R-:W-:Y:S02]  /*20210*/  F2FP.BF16.F32.PACK_AB R42, R32, R9 ;  /* 0x00000009202a723e */ /* 0x000fe400000010ff */
[----:B------:R-:W-:Y:S02]  /*20220*/  F2FP.BF16.F32.PACK_AB R66, R39, R104 ;  /* 0x000000682742723e */ /* 0x000fe400000010ff */
        /* <DEDUP_REMOVED lines=24> */
[----:B------:R-:W-:Y:S01]  /*203b0*/  F2FP.BF16.F32.PACK_AB R57, R64, R57 ;  /* 0x000000394039723e */ /* 0x000fe200000010ff */
[----:B--2---:R-:W-:-:S03]  /*203c0*/  IMAD.WIDE R20, R90, 0x2, R52 ;  /* 0x000000025a147825 */ /* 0x004fc600078e0234 */
[C---:B------:R-:W-:Y:S02]  /*203d0*/  IADD3 R37, P3, R20.reuse, 0x8060, RZ ;  /* 0x0000806014257810 */ /* 0x040fe40007f7e0ff */
[C---:B------:R-:W-:Y:S02]  /*203e0*/  IADD3 R33, P1, R20.reuse, 0x8020, RZ ;  /* 0x0000802014217810 */ /* 0x040fe40007f3e0ff */
[----:B------:R-:W-:Y:S02]  /*203f0*/  LOP3.LUT R36, R37, 0x380, RZ, 0xc0, !PT ;  /* 0x0000038025247812 */ /* 0x000fe400078ec0ff */
[----:B------:R-:W-:Y:S02]  /*20400*/  IADD3 R35, P2, R20, 0x8040, RZ ;  /* 0x0000804014237810 */ /* 0x000fe40007f5e0ff */
[----:B------:R-:W-:Y:S02]  /*20410*/  SHF.R.U64 R36, R36, 0x3, RZ ;  /* 0x0000000324247819 */ /* 0x000fe400000012ff */
[----:B------:R-:W-:-:S02]  /*20420*/  IADD3 R31, P5, R20, 0x8000, RZ ;  /* 0x00008000141f7810 */ /* 0x000fc40007fbe0ff */
[----:B------:R-:W-:Y:S01]  /*20430*/  LOP3.LUT R36, R36, R37, RZ, 0x3c, !PT ;  /* 0x0000002524247212 */ /* 0x000fe200078e3cff */
[----:B------:R-:W-:Y:S01]  /*20440*/  IMAD.X R37, RZ, RZ, R21, P3 ;  /* 0x000000ffff257224 */ /* 0x000fe200018e0615 */
[C---:B------:R-:W-:Y:S02]  /*20450*/  IADD3 R29, P4, R20.reuse, 0x4060, RZ ;  /* 0x00004060141d7810 */ /* 0x040fe40007f9e0ff */
[----:B------:R-:W-:Y:S02]  /*20460*/  IADD3 R25, P3, R20, 0x4040, RZ ;  /* 0x0000404014197810 */ /* 0x000fe40007f7e0ff */
[----:B------:R-:W-:Y:S02]  /*20470*/  LOP3.LUT R32, R33, 0x380, RZ, 0xc0, !PT ;  /* 0x0000038021207812 */ /* 0x000fe400078ec0ff */
[----:B------:R-:W-:Y:S02]  /*20480*/  LOP3.LUT R34, R35, 0x380, RZ, 0xc0, !PT ;  /* 0x0000038023227812 */ /* 0x000fe400078ec0ff */
[----:B------:R-:W-:-:S02]  /*20490*/  LOP3.LUT R30, R31, 0x380, RZ, 0xc0, !PT ;  /* 0x000003801f1e7812 */ /* 0x000fc400078ec0ff */
[----:B------:R-:W-:Y:S02]  /*204a0*/  LOP3.LUT R28, R29, 0x380, RZ, 0xc0, !PT ;  /* 0x000003801d1c7812 */ /* 0x000fe400078ec0ff */
[----:B------:R-:W-:Y:S02]  /*204b0*/  LOP3.LUT R24, R25, 0x380, RZ, 0xc0, !PT ;  /* 0x0000038019187812 */ /* 0x000fe400078ec0ff */
[----:B------:R-:W-:Y:S02]  /*204c0*/  SHF.R.U64 R32, R32, 0x3, RZ ;  /* 0x0000000320207819 */ /* 0x000fe400000012ff */
[----:B------:R-:W-:Y:S02]  /*204d0*/  SHF.R.U64 R34, R34, 0x3, RZ ;  /* 0x0000000322227819 */ /* 0x000fe400000012ff */
[----:B------:R-:W-:Y:S02]  /*204e0*/  SHF.R.U64 R30, R30, 0x3, RZ ;  /* 0x000000031e1e7819 */ /* 0x000fe400000012ff */
[----:B------:R-:W-:-:S02]  /*204f0*/  SHF.R.U64 R28, R28, 0x3, RZ ;  /* 0x000000031c1c7819 */ /* 0x000fc400000012ff */
[----:B------:R-:W-:Y:S02]  /*20500*/  SHF.R.U64 R24, R24, 0x3, RZ ;  /* 0x0000000318187819 */ /* 0x000fe400000012ff */
[----:B------:R-:W-:Y:S01]  /*20510*/  LOP3.LUT R32, R32, R33, RZ, 0x3c, !PT ;  /* 0x0000002120207212 */ /* 0x000fe200078e3cff */
[--C-:B------:R-:W-:Y:S01]  /*20520*/  IMAD.X R33, RZ, RZ, R21.reuse, P1 ;  /* 0x000000ffff217224 */ /* 0x100fe200008e0615 */
[----:B------:R-:W-:Y:S02]  /*20530*/  LOP3.LUT R34, R34, R35, RZ, 0x3c, !PT ;  /* 0x0000002322227212 */ /* 0x000fe400078e3cff */
[----:B------:R-:W-:Y:S01]  /*20540*/  LOP3.LUT R30, R30, R31, RZ, 0x3c, !PT ;  /* 0x0000001f1e1e7212 */ /* 0x000fe200078e3cff */
[--C-:B------:R-:W-:Y:S01]  /*20550*/  IMAD.X R31, RZ, RZ, R21.reuse, P5 ;  /* 0x000000ffff1f7224 */ /* 0x100fe200028e0615 */
[----:B------:R-:W-:Y:S01]  /*20560*/  LOP3.LUT R28, R28, R29, RZ, 0x3c, !PT ;  /* 0x0000001d1c1c7212 */ /* 0x000fe200078e3cff */
[----:B------:R-:W-:Y:S01]  /*20570*/  IMAD.X R29, RZ, RZ, R21, P4 ;  /* 0x000000ffff1d7224 */ /* 0x000fe200020e0615 */
[----:B------:R-:W-:-:S02]  /*20580*/  LOP3.LUT R24, R24, R25, RZ, 0x3c, !PT ;  /* 0x0000001918187212 */ /* 0x000fc400078e3cff */
[-C--:B------:R-:W-:Y:S02]  /*20590*/  IADD3.X R35, RZ, R21.reuse, RZ, P2, !PT ;  /* 0x00000015ff237210 */ /* 0x080fe400017fe4ff */
[C---:B------:R-:W-:Y:S02]  /*205a0*/  IADD3 R83, P1, R20.reuse, 0x4000, RZ ;  /* 0x0000400014537810 */ /* 0x040fe40007f3e0ff */
[----:B------:R-:W-:Y:S02]  /*205b0*/  IADD3.X R25, RZ, R21, RZ, P3, !PT ;  /* 0x00000015ff197210 */ /* 0x000fe40001ffe4ff */
[C---:B------:R-:W-:Y:S02]  /*205c0*/  IADD3 R15, P2, R20.reuse, 0x4020, RZ ;  /* 0x00004020140f7810 */ /* 0x040fe40007f5e0ff */
[C---:B------:R-:W-:Y:S02]  /*205d0*/  IADD3 R9, P5, R20.reuse, 0x60, RZ ;  /* 0x0000006014097810 */ /* 0x040fe40007fbe0ff */
[----:B------:R-:W-:-:S02]  /*205e0*/  IADD3 R85, P4, R20, 0x40, RZ ;  /* 0x0000004014557810 */ /* 0x000fc40007f9e0ff */
[----:B------:R-:W-:Y:S02]  /*205f0*/  IADD3 R7, P3, R20, 0x20, RZ ;  /* 0x0000002014077810 */ /* 0x000fe40007f7e0ff */
[----:B------:R-:W-:Y:S02]  /*20600*/  LOP3.LUT R82, R83, 0x380, RZ, 0xc0, !PT ;  /* 0x0000038053527812 */ /* 0x000fe400078ec0ff */
[----:B------:R-:W-:Y:S02]  /*20610*/  LOP3.LUT R14, R15, 0x380, RZ, 0xc0, !PT ;  /* 0x000003800f0e7812 */ /* 0x000fe400078ec0ff */
[----:B------:R-:W-:Y:S02]  /*20620*/  LOP3.LUT R8, R9, 0x380, RZ, 0xc0, !PT ;  /* 0x0000038009087812 */ /* 0x000fe400078ec0ff */
[----:B------:R-:W-:Y:S02]  /*20630*/  LOP3.LUT R84, R85, 0x380, RZ, 0xc0, !PT ;  /* 0x0000038055547812 */ /* 0x000fe400078ec0ff */
[----:B------:R-:W-:-:S02]  /*20640*/  LOP3.LUT R6, R7, 0x380, RZ, 0xc0, !PT ;  /* 0x0000038007067812 */ /* 0x000fc400078ec0ff */
[----:B------:R-:W-:Y:S02]  /*20650*/  LOP3.LUT R3, R20, 0x380, RZ, 0xc0, !PT ;  /* 0x0000038014037812 */ /* 0x000fe400078ec0ff */
[----:B------:R-:W-:Y:S02]  /*20660*/  SHF.R.U64 R82, R82, 0x3, RZ ;  /* 0x0000000352527819 */ /* 0x000fe400000012ff */
[----:B------:R-:W-:Y:S02]  /*20670*/  SHF.R.U64 R14, R14, 0x3, RZ ;  /* 0x000000030e0e7819 */ /* 0x000fe400000012ff */
[----:B------:R-:W-:Y:S02]  /*20680*/  SHF.R.U64 R8, R8, 0x3, RZ ;  /* 0x0000000308087819 */ /* 0x000fe400000012ff */
[----:B------:R-:W-:Y:S02]  /*20690*/  SHF.R.U64 R84, R84, 0x3, RZ ;  /* 0x0000000354547819 */ /* 0x000fe400000012ff */
[----:B------:R-:W-:-:S02]  /*206a0*/  SHF.R.U64 R6, R6, 0x3, RZ ;  /* 0x0000000306067819 */ /* 0x000fc400000012ff */
[----:B------:R-:W-:Y:S02]  /*206b0*/  SHF.R.U64 R3, R3, 0x3, RZ ;  /* 0x0000000303037819 */ /* 0x000fe400000012ff */
[----:B------:R-:W-:Y:S01]  /*206c0*/  LOP3.LUT R82, R82, R83, RZ, 0x3c, !PT ;  /* 0x0000005352527212 */ /* 0x000fe200078e3cff */
[--C-:B------:R-:W-:Y:S01]  /*206d0*/  IMAD.X R83, RZ, RZ, R21.reuse, P1 ;  /* 0x000000ffff537224 */ /* 0x100fe200008e0615 */
[----:B------:R-:W-:Y:S01]  /*206e0*/  LOP3.LUT R14, R14, R15, RZ, 0x3c, !PT ;  /* 0x0000000f0e0e7212 */ /* 0x000fe200078e3cff */
[--C-:B------:R-:W-:Y:S01]  /*206f0*/  IMAD.X R15, RZ, RZ, R21.reuse, P2 ;  /* 0x000000ffff0f7224 */ /* 0x100fe200010e0615 */
[----:B------:R-:W-:Y:S01]  /*20700*/  LOP3.LUT R8, R8, R9, RZ, 0x3c, !PT ;  /* 0x0000000908087212 */ /* 0x000fe200078e3cff */
[--C-:B------:R-:W-:Y:S01]  /*20710*/  IMAD.X R9, RZ, RZ, R21.reuse, P5 ;  /* 0x000000ffff097224 */ /* 0x100fe200028e0615 */
[----:B------:R-:W-:Y:S02]  /*20720*/  LOP3.LUT R84, R84, R85, RZ, 0x3c, !PT ;  /* 0x0000005554547212 */ /* 0x000fe400078e3cff */
[----:B------:R-:W-:Y:S01]  /*20730*/  LOP3.LUT R6, R6, R7, RZ, 0x3c, !PT ;  /* 0x0000000706067212 */ /* 0x000fe200078e3cff */
[----:B------:R-:W-:Y:S01]  /*20740*/  IMAD.X R7, RZ, RZ, R21, P3 ;  /* 0x000000ffff077224 */ /* 0x000fe200018e0615 */
[----:B------:R-:W-:-:S02]  /*20750*/  IADD3.X R85, RZ, R21, RZ, P4, !PT ;  /* 0x00000015ff557210 */ /* 0x000fc400027fe4ff */
[----:B------:R-:W-:Y:S02]  /*20760*/  LOP3.LUT R20, R3, R20, RZ, 0x3c, !PT ;  /* 0x0000001403147212 */ /* 0x000fe400078e3cff */
[----:B------:R-:W-:Y:S02]  /*20770*/  MOV R82, R82 ;  /* 0x0000005200527202 */ /* 0x000fe40000000f00 */
[----:B------:R-:W-:Y:S02]  /*20780*/  MOV R84, R84 ;  /* 0x0000005400547202 */ /* 0x000fe40000000f00 */
[----:B------:R-:W-:Y:S02]  /*20790*/  MOV R75, R20 ;  /* 0x00000014004b7202 */ /* 0x000fe40000000f00 */
[----:B------:R-:W-:Y:S02]  /*207a0*/  MOV R73, R36 ;  /* 0x0000002400497202 */ /* 0x000fe40000000f00 */
[----:B------:R-:W-:-:S02]  /*207b0*/  MOV R71, R34 ;  /* 0x0000002200477202 */ /* 0x000fc40000000f00 */
[----:B------:R-:W-:Y:S02]  /*207c0*/  MOV R69, R32 ;  /* 0x0000002000457202 */ /* 0x000fe40000000f00 */
[----:B------:R-:W-:Y:S02]  /*207d0*/  MOV R67, R30 ;  /* 0x0000001e00437202 */ /* 0x000fe40000000f00 */
[----:B------:R-:W-:Y:S02]  /*207e0*/  MOV R77, R28 ;  /* 0x0000001c004d7202 */ /* 0x000fe40000000f00 */
[----:B------:R-:W-:Y:S02]  /*207f0*/  MOV R79, R24 ;  /* 0x00000018004f7202 */ /* 0x000fe40000000f00 */
[----:B------:R-:W-:Y:S02]  /*20800*/  MOV R81, R14 ;  /* 0x0000000e00517202 */ /* 0x000fe40000000f00 */
[----:B------:R-:W-:-:S02]  /*20810*/  MOV R83, R8 ;  /* 0x0000000800537202 */ /* 0x000fc40000000f00 */
[----:B------:R-:W-:Y:S02]  /*20820*/  MOV R85, R6 ;  /* 0x0000000600557202 */ /* 0x000fe40000000f00 */
[----:B----4-:R-:W-:Y:S01]  /*20830*/  LOP3.LUT R3, R0, 0x2, RZ, 0x3c, !PT ;  /* 0x0000000200037812 */ /* 0x010fe200078e3cff */
[----:B------:R-:W-:Y:S06]  /*20840*/  BRA.DIV UR4, `(.L_x_595) ;  /* 0x0000009a04107947 */ /* 0x000fec000b800000 */
[----:B------:R-:W-:Y:S01]  /*20850*/  SEL R9, R121, R42, P0 ;  /* 0x0000002a79097207 */ /* 0x000fe20000000000 */
[----:B------:R-:W-:Y:S01]  /*20860*/  SHFL.IDX PT, R6, R13, R0, 0x1c1f ;  /* 0x001c1f000d067589 */ /* 0x000fe200000e0000 */
[----:B------:R-:W-:Y:S02]  /*20870*/  SEL R20, R42, R121, P0 ;  /* 0x000000792a147207 */ /* 0x000fe40000000000 */
[----:B------:R-:W-:Y:S02]  /*20880*/  SEL R29, R45, R44, P0 ;  /* 0x0000002c2d1d7207 */ /* 0x000fe40000000000 */
[----:B------:R-:W-:Y:S02]  /*20890*/  SEL R36, R44, R45, P0 ;  /* 0x0000002d2c247207 */ /* 0x000fe40000000000 */
        /* <DEDUP_REMOVED lines=8> */
[----:B------:R-:W-:Y:S01]  /*20920*/  SHFL.IDX PT, R42, R42, R3, 0x1c1f ;  /* 0x001c1f032a2a7589 */ /* 0x000fe200000e0000 */
        /* <DEDUP_REMOVED lines=11> */
[----:B------:R-:W2:Y:S01]  /*209e0*/  SHFL.IDX PT, R44, R44, R3, 0x1c1f ;  /* 0x001c1f032c2c7589 */ /* 0x000ea200000e0000 */
        /* <DEDUP_REMOVED lines=14> */
[----:B------:R2:W-:Y:S01]  /*20ad0*/  SHFL.IDX PT, R58, R48, R3, 0x1c1f ;  /* 0x001c1f03303a7589 */ /* 0x0005e200000e0000 */
[----:B------:R-:W-:Y:S02]  /*20ae0*/  SEL R66, R59, R66, P0 ;  /* 0x000000423b427207 */ /* 0x000fe40000000000 */
[----:B------:R-:W-:Y:S01]  /*20af0*/  SEL R54, R5, R54, P0 ;  /* 0x0000003605367207 */ /* 0x000fe20000000000 */
[----:B------:R3:W-:Y:S01]  /*20b00*/  SHFL.IDX PT, R39, R50, R3, 0x1c1f ;  /* 0x001c1f0332277589 */ /* 0x0007e200000e0000 */
[----:B------:R-:W-:-:S02]  /*20b10*/  SEL R47, R10, R55, P0 ;  /* 0x000000370a2f7207 */ /* 0x000fc40000000000 */
[----:B------:R-:W-:Y:S01]  /*20b20*/  SEL R64, R55, R10, P0 ;  /* 0x0000000a37407207 */ /* 0x000fe20000000000 */
[----:B------:R-:W4:Y:S01]  /*20b30*/  SHFL.IDX PT, R5, R2, R3, 0x1c1f ;  /* 0x001c1f0302057589 */ /* 0x000f2200000e0000 */
        /* <DEDUP_REMOVED lines=8> */
[----:B------:R-:W0:Y:S01]  /*20bc0*/  SHFL.IDX PT, R7, R8, R3, 0x1c1f ;  /* 0x001c1f0308077589 */ /* 0x000e2200000e0000 */
        /* <DEDUP_REMOVED lines=8> */
[----:B------:R-:W1:Y:S01]  /*20c50*/  SHFL.IDX PT, R40, R36, R3, 0x1c1f ;  /* 0x001c1f0324287589 */ /* 0x000e6200000e0000 */
[----:B------:R-:W-:Y:S02]  /*20c60*/  SEL R65, R80, R119, P0 ;  /* 0x0000007750417207 */ /* 0x000fe40000000000 */
[----:B------:R-:W-:Y:S01]  /*20c70*/  SEL R80, R119, R80, P0 ;  /* 0x0000005077507207 */ /* 0x000fe20000000000 */
[----:B------:R-:W1:Y:S01]  /*20c80*/  SHFL.IDX PT, R25, R28, R3, 0x1c1f ;  /* 0x001c1f031c197589 */ /* 0x000e6200000e0000 */
[----:B--2---:R-:W-:Y:S02]  /*20c90*/  SEL R48, R33, R44, P0 ;  /* 0x0000002c21307207 */ /* 0x004fe40000000000 */
[----:B---3--:R-:W-:Y:S01]  /*20ca0*/  SEL R50, R44, R33, P0 ;  /* 0x000000212c327207 */ /* 0x008fe20000000000 */
[----:B------:R2:W3:Y:S01]  /*20cb0*/  SHFL.IDX PT, R27, R32, R3, 0x1c1f ;  /* 0x001c1f03201b7589 */ /* 0x0004e200000e0000 */
[----:B----4-:R-:W-:-:S02]  /*20cc0*/  SEL R4, R6, R5, P0 ;  /* 0x0000000506047207 */ /* 0x010fc40000000000 */
[----:B------:R-:W-:Y:S01]  /*20cd0*/  SEL R44, R35, R46, P0 ;  /* 0x0000002e232c7207 */ /* 0x000fe20000000000 */
[----:B------:R-:W-:Y:S01]  /*20ce0*/  SHFL.IDX PT, R41, R41, R0, 0x1c1f ;  /* 0x001c1f0029297589 */ /* 0x000fe200000e0000 */
[----:B0-----:R-:W-:Y:S02]  /*20cf0*/  SEL R8, R10, R7, P0 ;  /* 0x000000070a087207 */ /* 0x001fe40000000000 */
[----:B------:R-:W-:Y:S01]  /*20d00*/  SEL R6, R5, R6, P0 ;  /* 0x0000000605067207 */ /* 0x000fe20000000000 */
[----:B------:R-:W-:Y:S01]  /*20d10*/  SHFL.IDX PT, R43, R43, R0, 0x1c1f ;  /* 0x001c1f002b2b7589 */ /* 0x000fe200000e0000 */
[----:B------:R-:W-:Y:S02]  /*20d20*/  SEL R10, R7, R10, P0 ;  /* 0x0000000a070a7207 */ /* 0x000fe40000000000 */
[----:B------:R-:W-:Y:S01]  /*20d30*/  SEL R46, R46, R35, P0 ;  /* 0x000000232e2e7207 */ /* 0x000fe20000000000 */
[----:B------:R-:W-:Y:S04]  /*20d40*/  SHFL.IDX PT, R49, R49, R0, 0x1c1f ;  /* 0x001c1f0031317589 */ /* 0x000fe800000e0000 */
[----:B------:R-:W-:Y:S01]  /*20d50*/  SHFL.IDX PT, R51, R51, R0, 0x1c1f ;  /* 0x001c1f0033337589 */ /* 0x000fe200000e0000 */
[----:B-1----:R-:W-:-:S02]  /*20d60*/  SEL R12, R29, R40, P0 ;  /* 0x000000281d0c7207 */ /* 0x002fc40000000000 */
[----:B------:R-:W-:Y:S01]  /*20d70*/  SEL R14, R40, R29, P0 ;  /* 0x0000001d280e7207 */ /* 0x000fe20000000000 */
[----:B------:R-:W0:Y:S01]  /*20d80*/  SHFL.IDX PT, R54, R54, R3, 0x1c1f ;  /* 0x001c1f0336367589 */ /* 0x000e2200000e0000 */
[----:B--2---:R-:W-:Y:S02]  /*20d90*/  SEL R32, R34, R25, P0 ;  /* 0x0000001922207207 */ /* 0x004fe40000000000 */
[----:B------:R-:W-:Y:S01]  /*20da0*/  SEL R40, R31, R42, P0 ;  /* 0x0000002a1f287207 */ /* 0x000fe20000000000 */
[----:B------:R1:W2:Y:S01]  /*20db0*/  SHFL.IDX PT, R2, R56, R3, 0x1c1f ;  /* 0x001c1f0338027589 */ /* 0x0002a200000e0000 */
[----:B---3--:R-:W-:Y:S02]  /*20dc0*/  SEL R36, R38, R27, P0 ;  /* 0x0000001b26247207 */ /* 0x008fe40000000000 */
[----:B------:R-:W-:Y:S01]  /*20dd0*/  SEL R34, R25, R34, P0 ;  /* 0x0000002219227207 */ /* 0x000fe20000000000 */
[----:B------:R-:W3:Y:S01]  /*20de0*/  SHFL.IDX PT, R66, R66, R3, 0x1c1f ;  /* 0x001c1f0342427589 */ /* 0x000ee200000e0000 */
[----:B------:R-:W-:-:S02]  /*20df0*/  SEL R38, R27, R38, P0 ;  /* 0x000000261b267207 */ /* 0x000fc40000000000 */
[----:B------:R-:W-:Y:S01]  /*20e00*/  SEL R42, R42, R31, P0 ;  /* 0x0000001f2a2a7207 */ /* 0x000fe20000000000 */
[----:B------:R-:W4:Y:S01]  /*20e10*/  SHFL.IDX PT, R68, R68, R3, 0x1c1f ;  /* 0x001c1f0344447589 */ /* 0x000f2200000e0000 */
[----:B-1----:R-:W-:-:S03]  /*20e20*/  SEL R56, R37, R58, P0 ;  /* 0x0000003a25387207 */ /* 0x002fc60000000000 */
[----:B------:R-:W-:Y:S01]  /*20e30*/  SHFL.IDX PT, R45, R45, R0, 0x1c1f ;  /* 0x001c1f002d2d7589 */ /* 0x000fe200000e0000 */
[----:B------:R-:W-:-:S03]  /*20e40*/  SEL R58, R58, R37, P0 ;  /* 0x000000253a3a7207 */ /* 0x000fc60000000000 */
[----:B------:R-:W-:Y:S04]  /*20e50*/  SHFL.IDX PT, R47, R47, R0, 0x1c1f ;  /* 0x001c1f002f2f7589 */ /* 0x000fe800000e0000 */
[----:B------:R-:W-:Y:S01]  /*20e60*/  SHFL.IDX PT, R57, R57, R0, 0x1c1f ;  /* 0x001c1f0039397589 */ /* 0x000fe200000e0000 */
[----:B0-----:R-:W-:Y:S02]  /*20e70*/  SEL R5, R41, R54, P0 ;  /* 0x0000003629057207 */ /* 0x001fe40000000000 */
[----:B------:R-:W-:Y:S01]  /*20e80*/  SEL R7, R54, R41, P0 ;  /* 0x0000002936077207 */ /* 0x000fe20000000000 */
[----:B------:R-:W-:Y:S01]  /*20e90*/  SHFL.IDX PT, R59, R59, R0, 0x1c1f ;  /* 0x001c1f003b3b7589 */ /* 0x000fe200000e0000 */
[----:B--2---:R-:W-:-:S03]  /*20ea0*/  SEL R11, R2, R43, P0 ;  /* 0x0000002b020b7207 */ /* 0x004fc60000000000 */
[----:B------:R0:W1:Y:S01]  /*20eb0*/  SHFL.IDX PT, R21, R24, R3, 0x1c1f ;  /* 0x001c1f0318157589 */ /* 0x00006200000e0000 */
[----:B---3--:R-:W-:Y:S02]  /*20ec0*/  SEL R33, R49, R66, P0 ;  /* 0x0000004231217207 */ /* 0x008fe40000000000 */
[----:B------:R-:W-:Y:S01]  /*20ed0*/  SEL R35, R66, R49, P0 ;  /* 0x0000003142237207 */ /* 0x000fe20000000000 */
[----:B------:R2:W3:Y:S01]  /*20ee0*/  SHFL.IDX PT, R20, R60, R3, 0x1c1f ;  /* 0x001c1f033c147589 */ /* 0x0004e200000e0000 */
[----:B----4-:R-:W-:-:S03]  /*20ef0*/  SEL R37, R51, R68, P0 ;  /* 0x0000004433257207 */ /* 0x010fc60000000000 */
[----:B------:R-:W4:Y:S01]  /*20f00*/  SHFL.IDX PT, R64, R64, R3, 0x1c1f ;  /* 0x001c1f0340407589 */ /* 0x000f2200000e0000 */
[----:B0-----:R-:W-:-:S03]  /*20f10*/  SEL R24, R26, R9, P0 ;  /* 0x000000091a187207 */ /* 0x001fc60000000000 */
[----:B------:R-:W0:Y:S01]  /*20f20*/  SHFL.IDX PT, R72, R72, R3, 0x1c1f ;  /* 0x001c1f0348487589 */ /* 0x000e2200000e0000 */
[----:B------:R-:W-:Y:S02]  /*20f30*/  SEL R26, R9, R26, P0 ;  /* 0x0000001a091a7207 */ /* 0x000fe40000000000 */
[----:B--2---:R-:W-:Y:S01]  /*20f40*/  SEL R60, R62, R39, P0 ;  /* 0x000000273e3c7207 */ /* 0x004fe20000000000 */
[----:B------:R-:W2:Y:S01]  /*20f50*/  SHFL.IDX PT, R74, R74, R3, 0x1c1f ;  /* 0x001c1f034a4a7589 */ /* 0x000ea200000e0000 */
[----:B------:R-:W-:Y:S02]  /*20f60*/  SEL R62, R39, R62, P0 ;  /* 0x0000003e273e7207 */ /* 0x000fe40000000000 */
[----:B------:R-:W-:Y:S01]  /*20f70*/  SEL R9, R43, R2, P0 ;  /* 0x000000022b097207 */ /* 0x000fe20000000000 */
[----:B------:R-:W-:Y:S01]  /*20f80*/  SHFL.IDX PT, R55, R55, R0, 0x1c1f ;  /* 0x001c1f0037377589 */ /* 0x000fe200000e0000 */
[----:B------:R-:W-:-:S03]  /*20f90*/  SEL R39, R68, R51, P0 ;  /* 0x0000003344277207 */ /* 0x000fc60000000000 */
[----:B------:R-:W-:Y:S01]  /*20fa0*/  SHFL.IDX PT, R61, R61, R0, 0x1c1f ;  /* 0x001c1f003d3d7589 */ /* 0x000fe200000e0000 */
[----:B-1----:R-:W-:Y:S02]  /*20fb0*/  SEL R28, R30, R21, P0 ;  /* 0x000000151e1c7207 */ /* 0x002fe40000000000 */
[----:B------:R-:W-:Y:S01]  /*20fc0*/  SEL R30, R21, R30, P0 ;  /* 0x0000001e151e7207 */ /* 0x000fe20000000000 */
[----:B------:R-:W-:Y:S01]  /*20fd0*/  SHFL.IDX PT, R63, R63, R0, 0x1c1f ;  /* 0x001c1f003f3f7589 */ /* 0x000fe200000e0000 */
[----:B---3--:R-:W-:Y:S02]  /*20fe0*/  SEL R25, R45, R20, P0 ;  /* 0x000000142d197207 */ /* 0x008fe40000000000 */
[----:B------:R-:W-:Y:S01]  /*20ff0*/  SEL R27, R20, R45, P0 ;  /* 0x0000002d141b7207 */ /* 0x000fe20000000000 */
[----:B------:R-:W1:Y:S01]  /*21000*/  SHFL.IDX PT, R70, R70, R3, 0x1c1f ;  /* 0x001c1f0346467589 */ /* 0x000e6200000e0000 */
[----:B----4-:R-:W-:Y:S02]  /*21010*/  SEL R29, R47, R64, P0 ;  /* 0x000000402f1d7207 */ /* 0x010fe40000000000 */
[----:B------:R-:W-:Y:S01]  /*21020*/  SEL R31, R64, R47, P0 ;  /* 0x0000002f401f7207 */ /* 0x000fe20000000000 */
[----:B------:R-:W3:Y:S01]  /*21030*/  SHFL.IDX PT, R76, R76, R3, 0x1c1f ;  /* 0x001c1f034c4c7589 */ /* 0x000ee200000e0000 */
[----:B0-----:R-:W-:-:S02]  /*21040*/  SEL R41, R57, R72, P0 ;  /* 0x0000004839297207 */ /* 0x001fc40000000000 */
[----:B------:R-:W-:Y:S01]  /*21050*/  SEL R43, R72, R57, P0 ;  /* 0x00000039482b7207 */ /* 0x000fe20000000000 */
[----:B------:R-:W0:Y:S01]  /*21060*/  SHFL.IDX PT, R78, R78, R3, 0x1c1f ;  /* 0x001c1f034e4e7589 */ /* 0x000e2200000e0000 */
[----:B--2---:R-:W-:Y:S02]  /*21070*/  SEL R49, R59, R74, P0 ;  /* 0x0000004a3b317207 */ /* 0x004fe40000000000 */
[----:B------:R-:W-:Y:S01]  /*21080*/  SEL R51, R74, R59, P0 ;  /* 0x0000003b4a337207 */ /* 0x000fe20000000000 */
[----:B------:R-:W2:Y:S04]  /*21090*/  SHFL.IDX PT, R80, R80, R3, 0x1c1f ;  /* 0x001c1f0350507589 */ /* 0x000ea800000e0000 */
[----:B------:R4:W2:Y:S01]  /*210a0*/  SHFL.IDX PT, R65, R65, R0, 0x1c1f ;  /* 0x001c1f0041417589 */ /* 0x0008a200000e0000 */
[----:B-1----:R-:W-:-:S02]  /*210b0*/  SEL R13, R55, R70, P0 ;  /* 0x00000046370d7207 */ /* 0x002fc40000000000 */
[----:B------:R-:W-:Y:S01]  /*210c0*/  SEL R15, R70, R55, P0 ;  /* 0x00000037460f7207 */ /* 0x000fe20000000000 */
[----:B----4-:R-:W-:Y:S01]  /*210d0*/  IMAD.MOV.U32 R0, RZ, RZ, RZ ;  /* 0x000000ffff007224 */ /* 0x010fe200078e00ff */
[----:B---3--:R-:W-:Y:S02]  /*210e0*/  SEL R45, R61, R76, P0 ;  /* 0x0000004c3d2d7207 */ /* 0x008fe40000000000 */
[----:B------:R-:W-:Y:S02]  /*210f0*/  SEL R47, R76, R61, P0 ;  /* 0x0000003d4c2f7207 */ /* 0x000fe40000000000 */
[----:B0-----:R-:W-:Y:S02]  /*21100*/  SEL R57, R63, R78, P0 ;  /* 0x0000004e3f397207 */ /* 0x001fe40000000000 */
[----:B------:R-:W-:-:S07]  /*21110*/  SEL R59, R78, R63, P0 ;  /* 0x0000003f4e3b7207 */ /* 0x000fce0000000000 */
.L_x_828:
[----:B------:R-:W3:Y:S04]  /*21120*/  LDL.LU R2, [R1+0x8] ;  /* 0x0000080001027983 */ /* 0x000ee80000300800 */
[----:B------:R-:W4:Y:S01]  /*21130*/  LDL.LU R54, [R1+0xc] ;  /* 0x00000c0001367983 */ /* 0x000f220000300800 */
[----:B------:R-:W-:Y:S05]  /*21140*/  WARPSYNC.ALL ;  /* 0x0000000000007948 */ /* 0x000fea0003800000 */
[----:B------:R-:W-:Y:S01]  /*21150*/  BAR.SYNC.DEFER_BLOCKING 0x1, 0x100 ;  /* 0x0044000000007b1d */ /* 0x000fe20000010000 */
[----:B--2---:R-:W-:-:S02]  /*21160*/  SEL R61, R65, R80, P0 ;  /* 0x00000050413d7207 */ /* 0x004fc40000000000 */
[----:B------:R-:W-:-:S03]  /*21170*/  SEL R63, R80, R65, P0 ;  /* 0x00000041503f7207 */ /* 0x000fc60000000000 */
[----:B------:R-:W-:Y:S02]  /*21180*/  ULDC.64 UR4, c[0x0][0xbd8] ;  /* 0x0002f60000047ab9 */ /* 0x000fe40000000a00 */
[----:B------:R-:W-:-:S04]  /*21190*/  ISETP.NE.U32.AND P1, PT, RZ, UR4, PT ;  /* 0x00000004ff007c0c */ /* 0x000fc8000bf25070 */
[----:B------:R-:W-:Y:S01]  /*211a0*/  ISETP.NE.AND.EX P1, PT, RZ, UR5, PT, P1 ;  /* 0x00000005ff007c0c */ /* 0x000fe2000bf25310 */
[----:B------:R-:W-:Y:S04]  /*211b0*/  STSM.16.M88.4 [R75], R4 ;  /* 0x000000044b007844 */ /* 0x000fe80000000200 */
[----:B------:R0:W-:Y:S04]  /*211c0*/  STSM.16.M88.4 [R85], R8 ;  /* 0x0000000855007844 */ /* 0x0001e80000000200 */
[----:B------:R-:W-:Y:S04]  /*211d0*/  STSM.16.M88.4 [R84], R24 ;  /* 0x0000001854007844 */ /* 0x000fe80000000200 */
        /* <DEDUP_REMOVED lines=8> */
[----:B------:R1:W-:Y:S01]  /*21260*/  STSM.16.M88.4 [R73], R60 ;  /* 0x0000003c49007844 */ /* 0x0003e20000000200 */
[----:B------:R-:W-:-:S04]  /*21270*/  IMAD R3, R232, 0x40, R230 ;  /* 0x00000040e8037824 */ /* 0x000fc800078e02e6 */
[----:B------:R-:W-:Y:S01]  /*21280*/  IMAD.WIDE R52, R3, 0x2, R52 ;  /* 0x0000000203347825 */ /* 0x000fe200078e0234 */
[----:B------:R-:W-:Y:S01]  /*21290*/  BAR.SYNC.DEFER_BLOCKING 0x1, 0x100 ;  /* 0x0044000000007b1d */ /* 0x000fe20000010000 */
[----:B---3--:R-:W-:-:S04]  /*212a0*/  IADD3 R20, P2, R2, UR4, RZ ;  /* 0x0000000402147c10 */ /* 0x008fc8000ff5e0ff */
[----:B----4-:R-:W-:Y:S01]  /*212b0*/  IADD3.X R21, R54, UR5, RZ, P2, !PT ;  /* 0x0000000536157c10 */ /* 0x010fe200097fe4ff */
[----:B------:R-:W-:Y:S02]  /*212c0*/  ULDC.64 UR4, c[0x0][0xbe0] ;  /* 0x0002f80000047ab9 */ /* 0x000fe40000000a00 */
[----:B------:R-:W-:Y:S02]  /*212d0*/  ISETP.NE.U32.AND P0, PT, RZ, UR4, PT ;  /* 0x00000004ff007c0c */ /* 0x000fe4000bf05070 */
[----:B------:R2:W5:Y:S01]  /*212e0*/  @P1 LDG.E R0, desc[UR54][R20.64] ;  /* 0x0000003614001981 */ /* 0x000562000c1e1900 */
[----:B0-----:R-:W-:Y:S02]  /*212f0*/  IADD3 R9, P2, R52, 0x1000, RZ ;  /* 0x0000100034097810 */ /* 0x001fe40007f5e0ff */
[----:B------:R-:W-:-:S13]  /*21300*/  ISETP.NE.AND.EX P0, PT, RZ, UR5, PT, P0 ;  /* 0x00000005ff007c0c */ /* 0x000fda000bf05300 */
[----:B------:R-:W-:Y:S01]  /*21310*/  @P0 IADD3 R2, P3, R2, UR4, RZ ;  /* 0x0000000402020c10 */ /* 0x000fe2000ff7e0ff */
[----:B------:R-:W-:Y:S02]  /*21320*/  ULDC UR4, c[0x0][0xa88] ;  /* 0x0002a20000047ab9 */ /* 0x000fe40000000800 */
[----:B-1----:R-:W-:Y:S02]  /*21330*/  MOV R60, UR4 ;  /* 0x00000004003c7c02 */ /* 0x002fe40008000f00 */
[----:B------:R-:W-:-:S05]  /*21340*/  @P0 IADD3.X R3, R54, UR5, RZ, P3, !PT ;  /* 0x0000000536030c10 */ /* 0x000fca0009ffe4ff */
[----:B------:R2:W5:Y:S01]  /*21350*/  @P0 LDG.E R60, desc[UR54][R2.64] ;  /* 0x00000036023c0981 */ /* 0x000562000c1e1900 */
[----:B------:R-:W-:Y:S05]  /*21360*/  @P0 BRA `(.L_x_596) ;  /* 0x0000000000100947 */ /* 0x000fea0003800000 */
[----:B------:R-:W-:Y:S05]  /*21370*/  @!P1 BRA `(.L_x_596) ;  /* 0x00000000000c9947 */ /* 0x000fea0003800000 */
[----:B--2---:R-:W2:Y:S04]  /*21380*/  LDG.E R3, desc[UR54][R20.64] ;  /* 0x0000003614037981 */ /* 0x004ea8000c1e1900 */
[----:B-----5:R-:W2:Y:S02]  /*21390*/  LDG.E R60, desc[UR54][R20.64+0x4] ;  /* 0x00000436143c7981 */ /* 0x020ea4000c1e1900 */
[----:B--2---:R-:W-:-:S07]  /*213a0*/  IMAD.IADD R60, R60, 0x1, -R3 ;  /* 0x000000013c3c7824 */ /* 0x004fce00078e0a03 */
.L_x_596:
[----:B------:R-:W3:Y:S01]  /*213b0*/  LDL.LU R10, [R1+0x10] ;  /* 0x00001000010a7983 */ /* 0x000ee20000300800 */
[----:B------:R-:W-:-:S03]  /*213c0*/  ULDC.64 UR4, c[0x0][0xb70] ;  /* 0x0002dc0000047ab9 */ /* 0x000fc60000000a00 */
[----:B------:R-:W4:Y:S04]  /*213d0*/  LDL R6, [R1+0x44] ;  /* 0x0000440001067983 */ /* 0x000f280000100800 */
[----:B------:R-:W4:Y:S04]  /*213e0*/  LDL.LU R65, [R1+0x4] ;  /* 0x0000040001417983 */ /* 0x000f280000300800 */
[----:B------:R-:W4:Y:S01]  /*213f0*/  LDL.LU R64, [R1+0x18] ;  /* 0x0000180001407983 */ /* 0x000f220000300800 */
[--C-:B--2--5:R-:W-:Y:S01]  /*21400*/  SHF.R.S32.HI R3, RZ, 0x1f, R0.reuse ;  /* 0x0000001fff037819 */ /* 0x124fe20000011400 */
[----:B------:R-:W-:Y:S01]  /*21410*/  IMAD.MOV.U32 R2, RZ, RZ, R0 ;  /* 0x000000ffff027224 */ /* 0x000fe200078e0000 */
[----:B------:R-:W-:-:S02]  /*21420*/  SEL R237, R237, RZ, !P1 ;  /* 0x000000ffeded7207 */ /* 0x000fc40004800000 */
[----:B------:R-:W-:Y:S02]  /*21430*/  LOP3.LUT R8, R9, 0x380, RZ, 0xc0, !PT ;  /* 0x0000038009087812 */ /* 0x000fe400078ec0ff */
[----:B------:R-:W-:Y:S02]  /*21440*/  IADD3 R33, P0, R52, 0x5000, RZ ;  /* 0x0000500034217810 */ /* 0x000fe40007f1e0ff */
[----:B------:R-:W-:Y:S02]  /*21450*/  SHF.R.U64 R8, R8, 0x3, RZ ;  /* 0x0000000308087819 */ /* 0x000fe400000012ff */
[----:B------:R-:W-:Y:S02]  /*21460*/  IADD3 R13, P3, R52, 0x2000, RZ ;  /* 0x00002000340d7810 */ /* 0x000fe40007f7e0ff */
[----:B------:R-:W-:Y:S01]  /*21470*/  LOP3.LUT R8, R8, R9, RZ, 0x3c, !PT ;  /* 0x0000000908087212 */ /* 0x000fe200078e3cff */
[----:B------:R-:W-:Y:S01]  /*21480*/  IMAD.X R9, RZ, RZ, R53, P2 ;  /* 0x000000ffff097224 */ /* 0x000fe200010e0635 */
[----:B------:R-:W-:-:S02]  /*21490*/  IADD3 R25, P4, R52, 0x3000, RZ ;  /* 0x0000300034197810 */ /* 0x000fc40007f9e0ff */
[C---:B------:R-:W-:Y:S02]  /*214a0*/  IADD3 R29, P5, R52.reuse, 0x4000, RZ ;  /* 0x00004000341d7810 */ /* 0x040fe40007fbe0ff */
[----:B------:R-:W-:Y:S02]  /*214b0*/  IADD3 R41, P2, R52, 0x7000, RZ ;  /* 0x0000700034297810 */ /* 0x000fe40007f5e0ff */
        /* <DEDUP_REMOVED lines=10> */
[----:B------:R-:W-:Y:S01]  /*21560*/  LOP3.LUT R32, R32, R33, RZ, 0x3c, !PT ;  /* 0x0000002120207212 */ /* 0x000fe200078e3cff */
[--C-:B------:R-:W-:Y:S01]  /*21570*/  IMAD.X R33, RZ, RZ, R53.reuse, P0 ;  /* 0x000000ffff217224 */ /* 0x100fe200000e0635 */
        /* <DEDUP_REMOVED lines=14> */
[----:B------:R-:W-:-:S02]  /*21660*/  SHF.R.U64 R44, R44, 0x3, RZ ;  /* 0x000000032c2c7819 */ /* 0x000fc400000012ff */
[----:B------:R-:W-:Y:S02]  /*21670*/  SHF.R.U64 R48, R48, 0x3, RZ ;  /* 0x0000000330307819 */ /* 0x000fe400000012ff */
[----:B------:R-:W-:Y:S02]  /*21680*/  SHF.R.U64 R54, R54, 0x3, RZ ;  /* 0x0000000336367819 */ /* 0x000fe400000012ff */
[----:B------:R-:W-:Y:S01]  /*21690*/  LOP3.LUT R44, R44, R45, RZ, 0x3c, !PT ;  /* 0x0000002d2c2c7212 */ /* 0x000fe200078e3cff */
[--C-:B------:R-:W-:Y:S01]  /*216a0*/  IMAD.X R45, RZ, RZ, R53.reuse, P3 ;  /* 0x000000ffff2d7224 */ /* 0x100fe200018e0635 */
[----:B------:R-:W-:Y:S02]  /*216b0*/  LOP3.LUT R48, R48, R49, RZ, 0x3c, !PT ;  /* 0x0000003130307212 */ /* 0x000fe400078e3cff */
[----:B------:R-:W-:Y:S01]  /*216c0*/  LOP3.LUT R54, R54, R55, RZ, 0x3c, !PT ;  /* 0x0000003736367212 */ /* 0x000fe200078e3cff */
[----:B------:R-:W-:Y:S01]  /*216d0*/  IMAD.X R55, RZ, RZ, R53, P5 ;  /* 0x000000ffff377224 */ /* 0x000fe200028e0635 */
[----:B------:R-:W-:-:S02]  /*216e0*/  IADD3.X R49, RZ, R53, RZ, P4, !PT ;  /* 0x00000035ff317210 */ /* 0x000fc400027fe4ff */
[----:B------:R-:W-:Y:S02]  /*216f0*/  SHF.R.S32.HI R231, RZ, 0x1f, R230 ;  /* 0x0000001fffe77819 */ /* 0x000fe400000114e6 */
[----:B------:R-:W-:Y:S01]  /*21700*/  SHF.R.S32.HI R233, RZ, 0x1f, R232 ;  /* 0x0000001fffe97819 */ /* 0x000fe200000114e8 */
[----:B------:R-:W-:Y:S01]  /*21710*/  BSSY B1, `(.L_x_597) ;  /* 0x000006d000017945 */ /* 0x000fe20003800000 */
[----:B---3--:R-:W-:Y:S02]  /*21720*/  SEL R62, R10, RZ, !P1 ;  /* 0x000000ff0a3e7207 */ /* 0x008fe40004800000 */
[----:B------:R-:W0:Y:S01]  /*21730*/  S2R R10, SR_TID.X ;  /* 0x00000000000a7919 */ /* 0x000e220000002100 */
[----:B----4-:R-:W-:Y:S02]  /*21740*/  SHF.R.S32.HI R61, RZ, 0x1f, R65 ;  /* 0x0000001fff3d7819 */ /* 0x010fe40000011441 */
[----:B------:R-:W-:-:S03]  /*21750*/  LEA R11, R64, R6, 0x7 ;  /* 0x00000006400b7211 */ /* 0x000fc600078e38ff */
[----:B------:R-:W-:-:S04]  /*21760*/  IMAD R4, R61, UR4, RZ ;  /* 0x000000043d047c24 */ /* 0x000fc8000f8e02ff */
[C---:B------:R-:W-:Y:S02]  /*21770*/  IMAD R7, R65.reuse, UR5, R4 ;  /* 0x0000000541077c24 */ /* 0x040fe4000f8e0204 */
[----:B------:R-:W-:Y:S01]  /*21780*/  IMAD.WIDE.U32 R4, R65, UR4, R2 ;  /* 0x0000000441047c25 */ /* 0x000fe2000f8e0002 */
[----:B------:R-:W-:-:S03]  /*21790*/  ULDC.64 UR4, c[0x0][0xb78] ;  /* 0x0002de0000047ab9 */ /* 0x000fc60000000a00 */
[----:B------:R-:W-:Y:S01]  /*217a0*/  IMAD.IADD R5, R5, 0x1, R7 ;  /* 0x0000000105057824 */ /* 0x000fe200078e0207 */
[----:B------:R-:W-:Y:S01]  /*217b0*/  SHF.R.S32.HI R7, RZ, 0x1f, R11 ;  /* 0x0000001fff077819 */ /* 0x000fe2000001140b */
[----:B------:R-:W-:Y:S02]  /*217c0*/  IMAD R2, R62, UR4, RZ ;  /* 0x000000043e027c24 */ /* 0x000fe4000f8e02ff */
[----:B------:R-:W-:-:S04]  /*217d0*/  IMAD.WIDE.U32 R4, R237, UR4, R4 ;  /* 0x00000004ed047c25 */ /* 0x000fc8000f8e0004 */
[----:B------:R-:W-:Y:S01]  /*217e0*/  IMAD R6, R237, UR5, R2 ;  /* 0x00000005ed067c24 */ /* 0x000fe2000f8e0202 */
[----:B------:R-:W-:Y:S01]  /*217f0*/  IADD3 R2, P1, R11, R4, RZ ;  /* 0x000000040b027210 */ /* 0x000fe20007f3e0ff */
[----:B------:R-:W-:Y:S01]  /*21800*/  ULDC.64 UR4, c[0x0][0xb40] ;  /* 0x0002d00000047ab9 */ /* 0x000fe20000000a00 */
[----:B0-----:R-:W-:Y:S02]  /*21810*/  IADD3 R14, R10, -0x80, RZ ;  /* 0xffffff800a0e7810 */ /* 0x001fe40007ffe0ff */
[----:B------:R-:W-:Y:S01]  /*21820*/  IADD3.X R7, R7, R5, R6, P1, !PT ;  /* 0x0000000507077210 */ /* 0x000fe20000ffe406 */
[----:B------:R-:W-:Y:S01]  /*21830*/  VIADD R5, R11, 0x8 ;  /* 0x000000080b057836 */ /* 0x000fe20000000000 */
[----:B------:R-:W-:Y:S02]  /*21840*/  SHF.R.S32.HI R10, RZ, 0x1f, R14 ;  /* 0x0000001fff0a7819 */ /* 0x000fe4000001140e */
[----:B------:R-:W-:Y:S02]  /*21850*/  LEA R20, P1, R2, UR4, 0x2 ;  /* 0x0000000402147c11 */ /* 0x000fe4000f8210ff */
[----:B------:R-:W-:-:S02]  /*21860*/  LEA.HI R10, R10, R14, RZ, 0x7 ;  /* 0x0000000e0a0a7211 */ /* 0x000fc400078f38ff */
[----:B------:R-:W-:Y:S01]  /*21870*/  LEA.HI.X R21, R2, UR5, R7, 0x2, P1 ;  /* 0x0000000502157c11 */ /* 0x000fe200088f1407 */
[----:B------:R-:W-:Y:S01]  /*21880*/  ULDC.64 UR4, c[0x0][0xaa0] ;  /* 0x0002a80000047ab9 */ /* 0x000fe20000000a00 */
[----:B------:R-:W-:Y:S02]  /*21890*/  IADD3 R37, P1, R52, 0x6000, RZ ;  /* 0x0000600034257810 */ /* 0x000fe40007f3e0ff */
[----:B------:R-:W-:Y:S02]  /*218a0*/  LOP3.LUT R10, R10, 0xffffff80, RZ, 0xc0, !PT ;  /* 0xffffff800a0a7812 */ /* 0x000fe400078ec0ff */
[----:B------:R-:W-:Y:S02]  /*218b0*/  LOP3.LUT R36, R37, 0x380, RZ, 0xc0, !PT ;  /* 0x0000038025247812 */ /* 0x000fe400078ec0ff */
[----:B------:R-:W-:Y:S01]  /*218c0*/  LOP3.LUT R2, R52, 0x380, RZ, 0xc0, !PT ;  /* 0x0000038034027812 */ /* 0x000fe200078ec0ff */
[----:B------:R-:W-:Y:S01]  /*218d0*/  IMAD.IADD R10, R14, 0x1, -R10 ;  /* 0x000000010e0a7824 */ /* 0x000fe200078e0a0a */
[----:B------:R-:W-:-:S02]  /*218e0*/  SHF.R.U64 R36, R36, 0x3, RZ ;  /* 0x0000000324247819 */ /* 0x000fc400000012ff */
[----:B------:R-:W-:Y:S02]  /*218f0*/  IADD3 R7, P2, R52, 0xb000, RZ ;  /* 0x0000b00034077810 */ /* 0x000fe40007f5e0ff */
[----:B------:R-:W-:Y:S02]  /*21900*/  LOP3.LUT P0, RZ, R10, 0x3, RZ, 0xc0, !PT ;  /* 0x000000030aff7812 */ /* 0x000fe4000780c0ff */
[----:B------:R-:W-:Y:S01]  /*21910*/  LOP3.LUT R36, R36, R37, RZ, 0x3c, !PT ;  /* 0x0000002524247212 */ /* 0x000fe200078e3cff */
[----:B------:R-:W-:Y:S01]  /*21920*/  IMAD.X R57, RZ, RZ, R53, P2 ;  /* 0x000000ffff397224 */ /* 0x000fe200010e0635 */
[----:B------:R-:W-:Y:S02]  /*21930*/  IADD3.X R37, RZ, R53, RZ, P1, !PT ;  /* 0x00000035ff257210 */ /* 0x000fe40000ffe4ff */
[-C--:B------:R-:W-:Y:S02]  /*21940*/  ISETP.GE.OR P1, PT, R11, R60.reuse, P0 ;  /* 0x0000003c0b00720c */ /* 0x080fe40000726670 */
[----:B------:R-:W-:-:S02]  /*21950*/  ISETP.GE.OR P0, PT, R5, R60, P0 ;  /* 0x0000003c0500720c */ /* 0x000fc40000706670 */
[----:B------:R-:W-:Y:S02]  /*21960*/  SHF.R.U64 R5, R2, 0x3, RZ ;  /* 0x0000000302057819 */ /* 0x000fe400000012ff */
[----:B------:R-:W-:Y:S02]  /*21970*/  LOP3.LUT R2, R7, 0x380, RZ, 0xc0, !PT ;  /* 0x0000038007027812 */ /* 0x000fe400078ec0ff */
[----:B------:R-:W-:Y:S01]  /*21980*/  LOP3.LUT R4, R5, R52, RZ, 0x3c, !PT ;  /* 0x0000003405047212 */ /* 0x000fe200078e3cff */
[----:B------:R-:W-:Y:S01]  /*21990*/  IMAD.MOV.U32 R5, RZ, RZ, R53 ;  /* 0x000000ffff057224 */ /* 0x000fe200078e0035 */
[----:B------:R-:W-:-:S03]  /*219a0*/  SHF.R.U64 R2, R2, 0x3, RZ ;  /* 0x0000000302027819 */ /* 0x000fc600000012ff */
[----:B------:R-:W-:Y:S01]  /*219b0*/  @!P1 STG.E desc[UR54][R20.64], R122 ;  /* 0x0000007a14009986 */ /* 0x000fe2000c101936 */
[----:B------:R-:W-:-:S03]  /*219c0*/  LOP3.LUT R56, R2, R7, RZ, 0x3c, !PT ;  /* 0x0000000702387212 */ /* 0x000fc600078e3cff */
[----:B------:R0:W-:Y:S04]  /*219d0*/  @!P0 STG.E desc[UR54][R20.64+0x20], R124 ;  /* 0x0000207c14008986 */ /* 0x0001e8000c101936 */
[----:B------:R-:W5:Y:S04]  /*219e0*/  LD.E.128 R4, desc[UR54][R4.64] ;  /* 0x0000003604047980 */ /* 0x000f68000c101d00 */
[----:B------:R-:W5:Y:S04]  /*219f0*/  LD.E.128 R8, desc[UR54][R8.64] ;  /* 0x0000003608087980 */ /* 0x000f68000c101d00 */
[----:B------:R-:W5:Y:S01]  /*21a00*/  LD.E.128 R12, desc[UR54][R12.64] ;  /* 0x000000360c0c7980 */ /* 0x000f62000c101d00 */
[----:B0-----:R-:W-:-:S03]  /*21a10*/  IMAD R21, R3, UR4, RZ ;  /* 0x0000000403157c24 */ /* 0x001fc6000f8e02ff */
[----:B------:R-:W5:Y:S04]  /*21a20*/  LD.E.128 R24, desc[UR54][R24.64] ;  /* 0x0000003618187980 */ /* 0x000f68000c101d00 */
[----:B------:R-:W5:Y:S04]  /*21a30*/  LD.E.128 R28, desc[UR54][R28.64] ;  /* 0x000000361c1c7980 */ /* 0x000f68000c101d00 */
[----:B------:R-:W5:Y:S04]  /*21a40*/  LD.E.128 R32, desc[UR54][R32.64] ;  /* 0x0000003620207980 */ /* 0x000f68000c101d00 */
[----:B------:R-:W5:Y:S04]  /*21a50*/  LD.E.128 R36, desc[UR54][R36.64] ;  /* 0x0000003624247980 */ /* 0x000f68000c101d00 */
[----:B------:R-:W5:Y:S04]  /*21a60*/  LD.E.128 R40, desc[UR54][R40.64] ;  /* 0x0000003628287980 */ /* 0x000f68000c101d00 */
[----:B------:R-:W5:Y:S04]  /*21a70*/  LD.E.128 R44, desc[UR54][R44.64] ;  /* 0x000000362c2c7980 */ /* 0x000f68000c101d00 */
[----:B------:R-:W5:Y:S04]  /*21a80*/  LD.E.128 R48, desc[UR54][R48.64] ;  /* 0x0000003630307980 */ /* 0x000f68000c101d00 */
[----:B------:R-:W5:Y:S04]  /*21a90*/  LD.E.128 R52, desc[UR54][R54.64] ;  /* 0x0000003636347980 */ /* 0x000f68000c101d00 */
[----:B------:R-:W5:Y:S01]  /*21aa0*/  LD.E.128 R56, desc[UR54][R56.64] ;  /* 0x0000003638387980 */ /* 0x000f62000c101d00 */
[C---:B------:R-:W-:Y:S01]  /*21ab0*/  IMAD.WIDE.U32 R2, R0.reuse, UR4, R230 ;  /* 0x0000000400027c25 */ /* 0x040fe2000f8e00e6 */
[----:B------:R-:W-:Y:S01]  /*21ac0*/  @!PT LDS RZ, [RZ] ;  /* 0x00000000fffff984 */ /* 0x000fe20000000800 */
[----:B------:R-:W-:Y:S01]  /*21ad0*/  @!PT LDS RZ, [RZ] ;  /* 0x00000000fffff984 */ /* 0x000fe20000000800 */
[----:B------:R-:W-:Y:S01]  /*21ae0*/  @!PT LDS RZ, [RZ] ;  /* 0x00000000fffff984 */ /* 0x000fe20000000800 */
[----:B------:R-:W-:Y:S01]  /*21af0*/  @!PT LDS RZ, [RZ] ;  /* 0x00000000fffff984 */ /* 0x000fe20000000800 */
[----:B------:R0:W-:Y:S06]  /*21b00*/  MEMBAR.ALL.CTA ;  /* 0x0000000000007992 */ /* 0x0001ec0000008000 */
[----:B0-----:R-:W0:Y:S01]  /*21b10*/  FENCE.VIEW.ASYNC.S ;  /* 0x00000000000073c6 */ /* 0x001e220000000000 */
[----:B------:R-:W-:Y:S01]  /*21b20*/  IMAD R21, R0, UR5, R21 ;  /* 0x0000000500157c24 */ /* 0x000fe2000f8e0215 */
[----:B------:R-:W-:Y:S01]  /*21b30*/  ULDC.64 UR4, c[0x0][0xae0] ;  /* 0x0002b80000047ab9 */ /* 0x000fe20000000a00 */
[----:B------:R-:W-:-:S02]  /*21b40*/  IMAD R63, R64, -0x80, R60 ;  /* 0xffffff80403f7824 */ /* 0x000fc400078e023c */
[C---:B------:R-:W-:Y:S01]  /*21b50*/  VIADD R0, R232.reuse, 0x20 ;  /* 0x00000020e8007836 */ /* 0x040fe20000000000 */
[----:B------:R-:W-:Y:S01]  /*21b60*/  IADD3 R3, R3, R21, RZ ;  /* 0x0000001503037210 */ /* 0x000fe20007ffe0ff */
[----:B------:R-:W-:Y:S01]  /*21b70*/  IMAD R61, R61, UR4, RZ ;  /* 0x000000043d3d7c24 */ /* 0x000fe2000f8e02ff */
[CC--:B------:R-:W-:Y:S01]  /*21b80*/  ISETP.GE.AND P3, PT, R232.reuse, R63.reuse, PT ;  /* 0x0000003fe800720c */ /* 0x0c0fe20003f66270 */
[----:B------:R-:W-:Y:S01]  /*21b90*/  VIADD R20, R232, 0x40 ;  /* 0x00000040e8147836 */ /* 0x000fe20000000000 */
[-C--:B------:R-:W-:Y:S01]  /*21ba0*/  ISETP.GE.AND P0, PT, R0, R63.reuse, PT ;  /* 0x0000003f0000720c */ /* 0x080fe20003f06270 */
[C---:B------:R-:W-:Y:S02]  /*21bb0*/  IMAD R61, R65.reuse, UR5, R61 ;  /* 0x00000005413d7c24 */ /* 0x040fe4000f8e023d */
[----:B------:R-:W-:Y:S01]  /*21bc0*/  IMAD.WIDE.U32 R2, R65, UR4, R2 ;  /* 0x0000000441027c25 */ /* 0x000fe2000f8e0002 */
[----:B------:R-:W-:Y:S01]  /*21bd0*/  ULDC.64 UR4, c[0x0][0xae8] ;  /* 0x0002ba0000047ab9 */ /* 0x000fe20000000a00 */
[----:B------:R-:W-:-:S02]  /*21be0*/  ISETP.GE.AND P1, PT, R20, R63, PT ;  /* 0x0000003f1400720c */ /* 0x000fc40003f26270 */
[----:B------:R-:W-:Y:S01]  /*21bf0*/  VIADD R0, R18, 0x33420 ;  /* 0x0003342012007836 */ /* 0x000fe20000000000 */
[----:B------:R-:W-:Y:S01]  /*21c00*/  IADD3 R3, R3, R61, RZ ;  /* 0x0000003d03037210 */ /* 0x000fe20007ffe0ff */
[----:B------:R-:W-:Y:S02]  /*21c10*/  VIADD R21, R232, 0x60 ;  /* 0x00000060e8157836 */ /* 0x000fe40000000000 */
[----:B------:R-:W-:Y:S01]  /*21c20*/  IMAD R20, R62, UR4, RZ ;  /* 0x000000043e147c24 */ /* 0x000fe2000f8e02ff */
[----:B------:R-:W-:Y:S01]  /*21c30*/  PRMT R0, RZ, 0x654, R0 ;  /* 0x00000654ff007816 */ /* 0x000fe20000000000 */
[----:B------:R-:W-:Y:S01]  /*21c40*/  IMAD.WIDE.U32 R60, R237, UR4, R2 ;  /* 0x00000004ed3c7c25 */ /* 0x000fe2000f8e0002 */
[----:B------:R-:W-:Y:S02]  /*21c50*/  ISETP.GE.AND P2, PT, R21, R63, PT ;  /* 0x0000003f1500720c */ /* 0x000fe40003f46270 */
[----:B0-----:R0:W-:Y:S01]  /*21c60*/  SYNCS.ARRIVE.TRANS64.RED.A1T0 RZ, [R0+URZ], RZ ;  /* 0x000000ff00ff79a7 */ /* 0x0011e2000810043f */
[----:B------:R-:W-:-:S02]  /*21c70*/  IMAD R63, R237, UR5, R20 ;  /* 0x00000005ed3f7c24 */ /* 0x000fc4000f8e0214 */
[----:B------:R-:W-:-:S04]  /*21c80*/  IMAD.WIDE R20, R64, 0x80, R232 ;  /* 0x0000008040147825 */ /* 0x000fc800078e02e8 */
[----:B------:R-:W-:Y:S01]  /*21c90*/  IMAD.IADD R65, R61, 0x1, R63 ;  /* 0x000000013d417824 */ /* 0x000fe200078e023f */
[----:B0-----:R-:W-:Y:S06]  /*21ca0*/  @P3 BRA `(.L_x_598) ;  /* 0x00000000004c3947 */ /* 0x001fec0003800000 */
[----:B------:R-:W-:Y:S01]  /*21cb0*/  ULDC.64 UR4, c[0x0][0xad8] ;  /* 0x0002b60000047ab9 */ /* 0x000fe20000000a00 */
[----:B------:R-:W-:Y:S01]  /*21cc0*/  MOV R3, R65 ;  /* 0x0000004100037202 */ /* 0x000fe20000000f00 */
[----:B------:R-:W-:Y:S01]  /*21cd0*/  IMAD R63, R21, UR4, RZ ;  /* 0x00000004153f7c24 */ /* 0x000fe2000f8e02ff */
[----:B------:R-:W-:Y:S01]  /*21ce0*/  ULDC.64 UR6, c[0x0][0xa80] ;  /* 0x0002a00000067ab9 */ /* 0x000fe20000000a00 */
[----:B------:R-:W-:Y:S02]  /*21cf0*/  IMAD.MOV.U32 R2, RZ, RZ, R60 ;  /* 0x000000ffff027224 */ /* 0x000fe400078e003c */
[C---:B------:R-:W-:Y:S02]  /*21d00*/  IMAD R63, R20.reuse, UR5, R63 ;  /* 0x00000005143f7c24 */ /* 0x040fe4000f8e023f */
[----:B------:R-:W-:Y:S01]  /*21d10*/  IMAD.WIDE.U32 R2, R20, UR4, R2 ;  /* 0x0000000414027c25 */ /* 0x000fe2000f8e0002 */
[----:B------:R-:W-:Y:S02]  /*21d20*/  ULDC UR4, c[0x0][0xa8c] ;  /* 0x0002a30000047ab9 */ /* 0x000fe40000000800 */
[----:B------:R-:W-:Y:S01]  /*21d30*/  ISETP.GE.AND P4, PT, R230, UR4, PT ;  /* 0x00000004e6007c0c */ /* 0x000fe2000bf86270 */
[----:B------:R-:W-:Y:S01]  /*21d40*/  IMAD.IADD R3, R3, 0x1, R63 ;  /* 0x0000000103037824 */ /* 0x000fe200078e023f */
[----:B------:R-:W-:Y:S01]  /*21d50*/  LEA R62, P5, R2, UR6, 0x1 ;  /* 0x00000006023e7c11 */ /* 0x000fe2000f8a08ff */
[----:B------:R-:W-:-:S02]  /*21d60*/  VIADD R0, R230, 0x40 ;  /* 0x00000040e6007836 */ /* 0x000fc40000000000 */
[----:B------:R-:W-:Y:S01]  /*21d70*/  VIADD R64, R230, 0x80 ;  /* 0x00000080e6407836 */ /* 0x000fe20000000000 */
[----:B------:R-:W-:Y:S02]  /*21d80*/  LEA.HI.X R63, R2, UR7, R3, 0x1, P5 ;  /* 0x00000007023f7c11 */ /* 0x000fe4000a8f0c03 */
[----:B------:R-:W-:Y:S02]  /*21d90*/  ISETP.GE.AND P3, PT, R0, UR4, PT ;  /* 0x0000000400007c0c */ /* 0x000fe4000bf66270 */
[----:B------:R-:W-:-:S03]  /*21da0*/  ISETP.GE.AND P5, PT, R64, UR4, PT ;  /* 0x0000000440007c0c */ /* 0x000fc6000bfa6270 */
[----:B-----5:R0:W-:Y:S08]  /*21db0*/  @!P4 STG.E.128 desc[UR54][R62.64], R4 ;  /* 0x000000043e00c986 */ /* 0x0201f0000c101d36 */
[----:B------:R0:W-:Y:S04]  /*21dc0*/  @!P3 STG.E.128 desc[UR54][R62.64+0x80], R28 ;  /* 0x0000801c3e00b986 */ /* 0x0001e8000c101d36 */
[----:B------:R0:W-:Y:S02]  /*21dd0*/  @!P5 STG.E.128 desc[UR54][R62.64+0x100], R44 ;  /* 0x0001002c3e00d986 */ /* 0x0001e4000c101d36 */
.L_x_598:
[----:B------:R-:W-:Y:S05]  /*21de0*/  BSYNC B1 ;  /* 0x0000000000017941 */ /* 0x000fea0003800000 */
.L_x_597:
[----:B------:R-:W-:Y:S04]  /*21df0*/  BSSY B1, `(.L_x_599) ;  /* 0x0000017000017945 */ /* 0x000fe80003800000 */
[----:B------:R-:W-:Y:S05]  /*21e00*/  @P0 BRA `(.L_x_600) ;  /* 0x0000000000540947 */ /* 0x000fea0003800000 */
[----:B0----5:R-:W-:Y:S01]  /*21e10*/  IADD3 R5, P0, R20, 0x20, RZ ;  /* 0x0000002014057810 */ /* 0x021fe20007f1e0ff */
[C---:B------:R-:W-:Y:S01]  /*21e20*/  VIADD R2, R230.reuse, 0x40 ;  /* 0x00000040e6027836 */ /* 0x040fe20000000000 */
[----:B------:R-:W-:Y:S01]  /*21e30*/  ULDC UR4, c[0x0][0xa8c] ;  /* 0x0002a30000047ab9 */ /* 0x000fe20000000800 */
[----:B------:R-:W-:Y:S01]  /*21e40*/  ULDC.64 UR6, c[0x0][0xad8] ;  /* 0x0002b60000067ab9 */ /* 0x000fe20000000a00 */
[----:B------:R-:W-:Y:S01]  /*21e50*/  IADD3.X R0, RZ, R21, RZ, P0, !PT ;  /* 0x00000015ff007210 */ /* 0x000fe200007fe4ff */
[----:B------:R-:W-:Y:S01]  /*21e60*/  VIADD R4, R230, 0x80 ;  /* 0x00000080e6047836 */ /* 0x000fe20000000000 */
[----:B------:R-:W-:Y:S01]  /*21e70*/  ISETP.GE.AND P4, PT, R2, UR4, PT ;  /* 0x0000000402007c0c */ /* 0x000fe2000bf86270 */
[----:B------:R-:W-:Y:S01]  /*21e80*/  IMAD.MOV.U32 R2, RZ, RZ, R60 ;  /* 0x000000ffff027224 */ /* 0x000fe200078e003c */
[----:B------:R-:W-:Y:S01]  /*21e90*/  MOV R3, R65 ;  /* 0x0000004100037202 */ /* 0x000fe20000000f00 */
[----:B------:R-:W-:Y:S01]  /*21ea0*/  IMAD R0, R0, UR6, RZ ;  /* 0x0000000600007c24 */ /* 0x000fe2000f8e02ff */
[----:B------:R-:W-:-:S02]  /*21eb0*/  ISETP.GE.AND P3, PT, R230, UR4, PT ;  /* 0x00000004e6007c0c */ /* 0x000fc4000bf66270 */
[----:B------:R-:W-:Y:S01]  /*21ec0*/  ISETP.GE.AND P5, PT, R4, UR4, PT ;  /* 0x0000000404007c0c */ /* 0x000fe2000bfa6270 */
[----:B------:R-:W-:-:S04]  /*21ed0*/  IMAD.WIDE.U32 R2, R5, UR6, R2 ;  /* 0x0000000605027c25 */ /* 0x000fc8000f8e0002 */
[----:B------:R-:W-:Y:S01]  /*21ee0*/  IMAD R5, R5, UR7, R0 ;  /* 0x0000000705057c24 */ /* 0x000fe2000f8e0200 */
[----:B------:R-:W-:Y:S02]  /*21ef0*/  ULDC.64 UR6, c[0x0][0xa80] ;  /* 0x0002a00000067ab9 */ /* 0x000fe40000000a00 */
[----:B------:R-:W-:Y:S01]  /*21f00*/  LEA R4, P0, R2, UR6, 0x1 ;  /* 0x0000000602047c11 */ /* 0x000fe2000f8008ff */
[----:B------:R-:W-:-:S05]  /*21f10*/  IMAD.IADD R3, R3, 0x1, R5 ;  /* 0x0000000103037824 */ /* 0x000fca00078e0205 */
[----:B------:R-:W-:-:S05]  /*21f20*/  LEA.HI.X R5, R2, UR7, R3, 0x1, P0 ;  /* 0x0000000702057c11 */ /* 0x000fca00080f0c03 */
[----:B------:R1:W-:Y:S04]  /*21f30*/  @!P3 STG.E.128 desc[UR54][R4.64], R8 ;  /* 0x000000080400b986 */ /* 0x0003e8000c101d36 */
[----:B------:R1:W-:Y:S04]  /*21f40*/  @!P4 STG.E.128 desc[UR54][R4.64+0x80], R32 ;  /* 0x000080200400c986 */ /* 0x0003e8000c101d36 */
[----:B------:R1:W-:Y:S02]  /*21f50*/  @!P5 STG.E.128 desc[UR54][R4.64+0x100], R48 ;  /* 0x000100300400d986 */ /* 0x0003e4000c101d36 */
.L_x_600:
[----:B------:R-:W-:Y:S05]  /*21f60*/  BSYNC B1 ;  /* 0x0000000000017941 */ /* 0x000fea0003800000 */
.L_x_599:
[----:B------:R-:W-:Y:S04]  /*21f70*/  BSSY B1, `(.L_x_601) ;  /* 0x0000017000017945 */ /* 0x000fe80003800000 */
[----:B------:R-:W-:Y:S05]  /*21f80*/  @P1 BRA `(.L_x_602) ;  /* 0x0000000000541947 */ /* 0x000fea0003800000 */
[----:B01---5:R-:W-:Y:S01]  /*21f90*/  IADD3 R5, P0, R20, 0x40, RZ ;  /* 0x0000004014057810 */ /* 0x023fe20007f1e0ff */
[C---:B------:R-:W-:Y:S01]  /*21fa0*/  VIADD R2, R230.reuse, 0x40 ;  /* 0x00000040e6027836 */ /* 0x040fe20000000000 */
[----:B------:R-:W-:Y:S01]  /*21fb0*/  ULDC UR4, c[0x0][0xa8c] ;  /* 0x0002a30000047ab9 */ /* 0x000fe20000000800 */
[----:B------:R-:W-:Y:S01]  /*21fc0*/  ULDC.64 UR6, c[0x0][0xad8] ;  /* 0x0002b60000067ab9 */ /* 0x000fe20000000a00 */
[----:B------:R-:W-:Y:S01]  /*21fd0*/  IMAD.MOV.U32 R3, RZ, RZ, R65 ;  /* 0x000000ffff037224 */ /* 0x000fe200078e0041 */
[----:B------:R-:W-:Y:S01]  /*21fe0*/  IADD3 R4, R230, 0x80, RZ ;  /* 0x00000080e6047810 */ /* 0x000fe20007ffe0ff */
[----:B------:R-:W-:Y:S01]  /*21ff0*/  IMAD.X R0, RZ, RZ, R21, P0 ;  /* 0x000000ffff007224 */ /* 0x000fe200000e0615 */
[----:B------:R-:W-:Y:S01]  /*22000*/  ISETP.GE.AND P3, PT, R2, UR4, PT ;  /* 0x0000000402007c0c */ /* 0x000fe2000bf66270 */
[----:B------:R-:W-:Y:S01]  /*22010*/  IMAD.MOV.U32 R2, RZ, RZ, R60 ;  /* 0x000000ffff027224 */ /* 0x000fe200078e003c */
[----:B------:R-:W-:Y:S01]  /*22020*/  ISETP.GE.AND P1, PT, R230, UR4, PT ;  /* 0x00000004e6007c0c */ /* 0x000fe2000bf26270 */
[----:B------:R-:W-:Y:S01]  /*22030*/  IMAD R0, R0, UR6, RZ ;  /* 0x0000000600007c24 */ /* 0x000fe2000f8e02ff */
        /* <DEDUP_REMOVED lines=10> */
.L_x_602:
[----:B------:R-:W-:Y:S05]  /*220e0*/  BSYNC B1 ;  /* 0x0000000000017941 */ /* 0x000fea0003800000 */
.L_x_601:
[----:B------:R-:W-:Y:S05]  /*220f0*/  @P2 BRA `(.L_x_603) ;  /* 0x0000000c001c2947 */ /* 0x000fea0003800000 */
[----:B012--5:R-:W-:Y:S01]  /*22100*/  IADD3 R5, P0, R20, 0x60, RZ ;  /* 0x0000006014057810 */ /* 0x027fe20007f1e0ff */
[----:B------:R-:W-:Y:S01]  /*22110*/  ULDC.64 UR4, c[0x0][0xad8] ;  /* 0x0002b60000047ab9 */ /* 0x000fe20000000a00 */
[----:B------:R-:W-:Y:S01]  /*22120*/  IMAD.MOV.U32 R2, RZ, RZ, R60 ;  /* 0x000000ffff027224 */ /* 0x000fe200078e003c */
[----:B------:R-:W-:Y:S01]  /*22130*/  ULDC.64 UR6, c[0x0][0xa80] ;  /* 0x0002a00000067ab9 */ /* 0x000fe20000000a00 */
[----:B------:R-:W-:Y:S01]  /*22140*/  IADD3.X R20, RZ, R21, RZ, P0, !PT ;  /* 0x00000015ff147210 */ /* 0x000fe200007fe4ff */
[----:B------:R-:W-:Y:S02]  /*22150*/  IMAD.MOV.U32 R3, RZ, RZ, R65 ;  /* 0x000000ffff037224 */ /* 0x000fe400078e0041 */
[----:B------:R-:W-:Y:S02]  /*22160*/  VIADD R0, R230, 0x40 ;  /* 0x00000040e6007836 */ /* 0x000fe40000000000 */
[----:B------:R-:W-:Y:S02]  /*22170*/  IMAD R20, R20, UR4, RZ ;  /* 0x0000000414147c24 */ /* 0x000fe4000f8e02ff */
[----:B------:R-:W-:Y:S01]  /*22180*/  IMAD.WIDE.U32 R2, R5, UR4, R2 ;  /* 0x0000000405027c25 */ /* 0x000fe2000f8e0002 */
[----:B------:R-:W-:-:S02]  /*22190*/  ULDC UR4, c[0x0][0xa8c] ;  /* 0x0002a30000047ab9 */ /* 0x000fc40000000800 */
[----:B------:R-:W-:Y:S01]  /*221a0*/  ISETP.GE.AND P1, PT, R230, UR4, PT ;  /* 0x00000004e6007c0c */ /* 0x000fe2000bf26270 */
[----:B------:R-:W-:Y:S01]  /*221b0*/  IMAD R5, R5, UR5, R20 ;  /* 0x0000000505057c24 */ /* 0x000fe2000f8e0214 */
[----:B------:R-:W-:Y:S01]  /*221c0*/  ISETP.GE.AND P2, PT, R0, UR4, PT ;  /* 0x0000000400007c0c */ /* 0x000fe2000bf46270 */
[----:B------:R-:W-:Y:S01]  /*221d0*/  VIADD R0, R230, 0x80 ;  /* 0x00000080e6007836 */ /* 0x000fe20000000000 */
[----:B------:R-:W-:Y:S02]  /*221e0*/  LEA R4, P0, R2, UR6, 0x1 ;  /* 0x0000000602047c11 */ /* 0x000fe4000f8008ff */
[----:B------:R-:W-:-:S04]  /*221f0*/  IADD3 R3, R3, R5, RZ ;  /* 0x0000000503037210 */ /* 0x000fc80007ffe0ff */
[----:B------:R-:W-:Y:S02]  /*22200*/  LEA.HI.X R5, R2, UR7, R3, 0x1, P0 ;  /* 0x0000000702057c11 */ /* 0x000fe400080f0c03 */
[----:B------:R-:W-:-:S03]  /*22210*/  ISETP.GE.AND P0, PT, R0, UR4, PT ;  /* 0x0000000400007c0c */ /* 0x000fc6000bf06270 */
[----:B------:R3:W-:Y:S04]  /*22220*/  @!P1 STG.E.128 desc[UR54][R4.64], R24 ;  /* 0x0000001804009986 */ /* 0x0007e8000c101d36 */
[----:B------:R3:W-:Y:S06]  /*22230*/  @!P2 STG.E.128 desc[UR54][R4.64+0x80], R40 ;  /* 0x000080280400a986 */ /* 0x0007ec000c101d36 */
[----:B------:R-:W-:Y:S05]  /*22240*/  @P0 BRA `(.L_x_603) ;  /* 0x0000000800c80947 */ /* 0x000fea0003800000 */
[----:B------:R4:W-:Y:S01]  /*22250*/  STG.E.128 desc[UR54][R4.64+0x100], R56 ;  /* 0x0001003804007986 */ /* 0x0009e2000c101d36 */
[----:B------:R-:W-:Y:S05]  /*22260*/  BRA `(.L_x_603) ;  /* 0x0000000800c07947 */ /* 0x000fea0003800000 */
.L_x_594:
[----:B------:R-:W2:Y:S01]  /*22270*/  LDL.LU R4, [R1+0x8] ;  /* 0x0000080001047983 */ /* 0x000ea20000300800 */
[----:B------:R-:W-:-:S03]  /*22280*/  ULDC.64 UR4, c[0x0][0xbd8] ;  /* 0x0002f60000047ab9 */ /* 0x000fc60000000a00 */
[----:B------:R-:W3:Y:S01]  /*22290*/  LDL.LU R0, [R1+0xc] ;  /* 0x00000c0001007983 */ /* 0x000ee20000300800 */
[----:B------:R-:W-:Y:S01]  /*222a0*/  ISETP.NE.U32.AND P0, PT, RZ, UR4, PT ;  /* 0x00000004ff007c0c */ /* 0x000fe2000bf05070 */
[----:B------:R-:W-:-:S03]  /*222b0*/  IMAD.MOV.U32 R7, RZ, RZ, RZ ;  /* 0x000000ffff077224 */ /* 0x000fc600078e00ff */
[----:B------:R-:W-:Y:S02]  /*222c0*/  ISETP.NE.AND.EX P0, PT, RZ, UR5, PT, P0 ;  /* 0x00000005ff007c0c */ /* 0x000fe4000bf05300 */
[----:B--2---:R-:W-:-:S04]  /*222d0*/  IADD3 R2, P1, R4, UR4, RZ ;  /* 0x0000000404027c10 */ /* 0x004fc8000ff3e0ff */
[----:B---3--:R-:W-:Y:S01]  /*222e0*/  IADD3.X R3, R0, UR5, RZ, P1, !PT ;  /* 0x0000000500037c10 */ /* 0x008fe20008ffe4ff */
[----:B------:R-:W-:Y:S02]  /*222f0*/  ULDC.64 UR4, c[0x0][0xbe0] ;  /* 0x0002f80000047ab9 */ /* 0x000fe40000000a00 */
[----:B------:R-:W-:-:S04]  /*22300*/  ISETP.NE.U32.AND P1, PT, RZ, UR4, PT ;  /* 0x00000004ff007c0c */ /* 0x000fc8000bf25070 */
[----:B------:R2:W5:Y:S01]  /*22310*/  @P0 LDG.E R7, desc[UR54][R2.64] ;  /* 0x0000003602070981 */ /* 0x000562000c1e1900 */
[----:B------:R-:W-:Y:S01]  /*22320*/  ISETP.NE.AND.EX P1, PT, RZ, UR5, PT, P1 ;  /* 0x00000005ff007c0c */ /* 0x000fe2000bf25310 */
[----:B------:R-:W3:-:S12]  /*22330*/  S2R R6, SR_TID.X ;  /* 0x0000000000067919 */ /* 0x000ed80000002100 */
[----:B------:R-:W-:Y:S01]  /*22340*/  @P1 IADD3 R4, P2, R4, UR4, RZ ;  /* 0x0000000404041c10 */ /* 0x000fe2000ff5e0ff */
[----:B------:R-:W-:-:S03]  /*22350*/  ULDC UR4, c[0x0][0xa88] ;  /* 0x0002a20000047ab9 */ /* 0x000fc60000000800 */
[----:B------:R-:W-:Y:S02]  /*22360*/  @P1 IADD3.X R5, R0, UR5, RZ, P2, !PT ;  /* 0x0000000500051c10 */ /* 0x000fe400097fe4ff */
[----:B------:R-:W-:-:S06]  /*22370*/  MOV R0, UR4 ;  /* 0x0000000400007c02 */ /* 0x000fcc0008000f00 */
[----:B------:R2:W5:Y:S01]  /*22380*/  @P1 LDG.E R0, desc[UR54][R4.64] ;  /* 0x0000003604001981 */ /* 0x000562000c1e1900 */
[----:B---3--:R-:W-:-:S05]  /*22390*/  VIADD R6, R6, 0xffffff80 ;  /* 0xffffff8006067836 */ /* 0x008fca0000000000 */
[----:B------:R-:W-:Y:S01]  /*223a0*/  ISETP.GE.AND P2, PT, R6, 0x80, PT ;  /* 0x000000800600780c */ /* 0x000fe20003f46270 */
[----:B--2---:R-:W-:-:S12]  /*223b0*/  @P1 BRA `(.L_x_604) ;  /* 0x0000000000101947 */ /* 0x004fd80003800000 */
[----:B------:R-:W-:Y:S05]  /*223c0*/  @!P0 BRA `(.L_x_604) ;  /* 0x00000000000c8947 */ /* 0x000fea0003800000 */
[----:B------:R-:W2:Y:S04]  /*223d0*/  LDG.E R5, desc[UR54][R2.64] ;  /* 0x0000003602057981 */ /* 0x000ea8000c1e1900 */
[----:B-----5:R-:W2:Y:S02]  /*223e0*/  LDG.E R0, desc[UR54][R2.64+0x4] ;  /* 0x0000043602007981 */ /* 0x020ea4000c1e1900 */
[----:B--2---:R-:W-:-:S07]  /*223f0*/  IMAD.IADD R0, R0, 0x1, -R5 ;  /* 0x0000000100007824 */ /* 0x004fce00078e0a05 */
.L_x_604:
[----:B------:R-:W2:Y:S04]  /*22400*/  LDL.LU R2, [R1+0x10] ;  /* 0x0000100001027983 */ /* 0x000ea80000300800 */
[----:B------:R-:W3:Y:S04]  /*22410*/  LDL R12, [R1+0x4] ;  /* 0x00000400010c7983 */ /* 0x000ee80000100800 */
[----:B------:R4:W5:Y:S01]  /*22420*/  LDL R10, [R1+0x18] ;  /* 0x00001800010a7983 */ /* 0x0009620000100800 */
[----:B------:R-:W-:Y:S01]  /*22430*/  BSSY B1, `(.L_x_605) ;  /* 0x000001d000017945 */ /* 0x000fe20003800000 */
[----:B------:R-:W-:-:S02]  /*22440*/  SHF.R.S32.HI R231, RZ, 0x1f, R230 ;  /* 0x0000001fffe77819 */ /* 0x000fc400000114e6 */
[----:B------:R-:W-:Y:S02]  /*22450*/  SEL R237, R237, RZ, !P0 ;  /* 0x000000ffeded7207 */ /* 0x000fe40004000000 */
[----:B-----5:R-:W-:Y:S02]  /*22460*/  SHF.R.S32.HI R6, RZ, 0x1f, R7 ;  /* 0x0000001fff067819 */ /* 0x020fe40000011407 */
[----:B--2---:R-:W-:Y:S02]  /*22470*/  SEL R9, R2, RZ, !P0 ;  /* 0x000000ff02097207 */ /* 0x004fe40004000000 */
[----:B---3--:R-:W-:Y:S01]  /*22480*/  SHF.R.S32.HI R8, RZ, 0x1f, R12 ;  /* 0x0000001fff087819 */ /* 0x008fe2000001140c */
[----:B----4-:R-:W-:Y:S06]  /*22490*/  @P2 BRA `(.L_x_606) ;  /* 0x0000000000582947 */ /* 0x010fec0003800000 */
[----:B------:R-:W2:Y:S02]  /*224a0*/  S2R R2, SR_TID.X ;  /* 0x0000000000027919 */ /* 0x000ea40000002100 */
[----:B--2---:R-:W-:-:S04]  /*224b0*/  IMAD R2, R10, 0x80, R2 ;  /* 0x000000800a027824 */ /* 0x004fc800078e0202 */
[----:B------:R-:W-:-:S05]  /*224c0*/  VIADD R3, R2, 0xffffff80 ;  /* 0xffffff8002037836 */ /* 0x000fca0000000000 */
[----:B------:R-:W-:-:S13]  /*224d0*/  ISETP.GE.AND P0, PT, R3, R0, PT ;  /* 0x000000000300720c */ /* 0x000fda0003f06270 */
[----:B------:R-:W-:Y:S05]  /*224e0*/  @P0 BRA `(.L_x_606) ;  /* 0x0000000000440947 */ /* 0x000fea0003800000 */
[C---:B------:R-:W-:Y:S01]  /*224f0*/  IADD3 R2, P0, R3.reuse, R7, RZ ;  /* 0x0000000703027210 */ /* 0x040fe20007f1e0ff */
[----:B------:R-:W-:Y:S02]  /*22500*/  ULDC.64 UR4, c[0x0][0xb70] ;  /* 0x0002dc0000047ab9 */ /* 0x000fe40000000a00 */
[----:B------:R-:W-:Y:S01]  /*22510*/  IMAD R4, R8, UR4, RZ ;  /* 0x0000000408047c24 */ /* 0x000fe2000f8e02ff */
[----:B------:R-:W-:-:S03]  /*22520*/  LEA.HI.X.SX32 R3, R3, R6, 0x1, P0 ;  /* 0x0000000603037211 */ /* 0x000fc600000f0eff */
[C---:B------:R-:W-:Y:S02]  /*22530*/  IMAD R5, R12.reuse, UR5, R4 ;  /* 0x000000050c057c24 */ /* 0x040fe4000f8e0204 */
[----:B------:R-:W-:Y:S01]  /*22540*/  IMAD.WIDE.U32 R2, R12, UR4, R2 ;  /* 0x000000040c027c25 */ /* 0x000fe2000f8e0002 */
[----:B------:R-:W-:-:S03]  /*22550*/  ULDC.64 UR4, c[0x0][0xb78] ;  /* 0x0002de0000047ab9 */ /* 0x000fc60000000a00 */
[----:B------:R-:W-:Y:S01]  /*22560*/  IMAD R4, R9, UR4, RZ ;  /* 0x0000000409047c24 */ /* 0x000fe2000f8e02ff */
[----:B------:R-:W-:-:S03]  /*22570*/  IADD3 R3, R3, R5, RZ ;  /* 0x0000000503037210 */ /* 0x000fc60007ffe0ff */
[C---:B------:R-:W-:Y:S02]  /*22580*/  IMAD R5, R237.reuse, UR5, R4 ;  /* 0x00000005ed057c24 */ /* 0x040fe4000f8e0204 */
[----:B------:R-:W-:Y:S01]  /*22590*/  IMAD.WIDE.U32 R2, R237, UR4, R2 ;  /* 0x00000004ed027c25 */ /* 0x000fe2000f8e0002 */
[----:B------:R-:W-:-:S03]  /*225a0*/  ULDC.64 UR4, c[0x0][0xb40] ;  /* 0x0002d00000047ab9 */ /* 0x000fc60000000a00 */
[----:B------:R-:W-:Y:S01]  /*225b0*/  IMAD.IADD R3, R3, 0x1, R5 ;  /* 0x0000000103037824 */ /* 0x000fe200078e0205 */
[----:B------:R-:W-:-:S04]  /*225c0*/  LEA R4, P0, R2, UR4, 0x2 ;  /* 0x0000000402047c11 */ /* 0x000fc8000f8010ff */
[----:B------:R-:W-:Y:S01]  /*225d0*/  LEA.HI.X R5, R2, UR5, R3, 0x2, P0 ;  /* 0x0000000502057c11 */ /* 0x000fe200080f1403 */
[----:B------:R-:W-:-:S05]  /*225e0*/  IMAD.MOV.U32 R3, RZ, RZ, -0x800000 ;  /* 0xff800000ff037424 */ /* 0x000fca00078e00ff */
[----:B------:R2:W-:Y:S03]  /*225f0*/  STG.E desc[UR54][R4.64], R3 ;  /* 0x0000000304007986 */ /* 0x0005e6000c101936 */
.L_x_606:
[----:B------:R-:W-:Y:S05]  /*22600*/  BSYNC B1 ;  /* 0x0000000000017941 */ /* 0x000fea0003800000 */
.L_x_605:
[----:B------:R-:W-:Y:S01]  /*22610*/  ULDC.64 UR4, c[0x0][0xaa0] ;  /* 0x0002a80000047ab9 */ /* 0x000fe20000000a00 */
[----:B------:R-:W-:Y:S01]  /*22620*/  IMAD R11, R10, -0x80, R0 ;  /* 0xffffff800a0b7824 */ /* 0x000fe200078e0200 */
[----:B------:R-:W-:Y:S01]  /*22630*/  BSSY B1, `(.L_x_607) ;  /* 0x000002c000017945 */ /* 0x000fe20003800000 */
[----:B--2---:R-:W-:Y:S01]  /*22640*/  IMAD R4, R6, UR4, RZ ;  /* 0x0000000406047c24 */ /* 0x004fe2000f8e02ff */
[C---:B------:R-:W-:Y:S01]  /*22650*/  IADD3 R6, R232.reuse, 0x20, RZ ;  /* 0x00000020e8067810 */ /* 0x040fe20007ffe0ff */
[C---:B------:R-:W-:Y:S01]  /*22660*/  IMAD.WIDE.U32 R2, R7.reuse, UR4, R230 ;  /* 0x0000000407027c25 */ /* 0x040fe2000f8e00e6 */
[-C--:B------:R-:W-:Y:S02]  /*22670*/  ISETP.GE.AND P1, PT, R232, R11.reuse, PT ;  /* 0x0000000be800720c */ /* 0x080fe40003f26270 */
[----:B------:R-:W-:Y:S01]  /*22680*/  ISETP.GE.AND P2, PT, R6, R11, PT ;  /* 0x0000000b0600720c */ /* 0x000fe20003f46270 */
[----:B------:R-:W-:Y:S01]  /*22690*/  IMAD R7, R7, UR5, R4 ;  /* 0x0000000507077c24 */ /* 0x000fe2000f8e0204 */
[----:B------:R-:W-:Y:S01]  /*226a0*/  ULDC.64 UR4, c[0x0][0xae0] ;  /* 0x0002b80000047ab9 */ /* 0x000fe20000000a00 */
[----:B------:R-:W-:-:S02]  /*226b0*/  VIADD R0, R232, 0x40 ;  /* 0x00000040e8007836 */ /* 0x000fc40000000000 */
[----:B------:R-:W-:Y:S01]  /*226c0*/  IMAD.IADD R3, R3, 0x1, R7 ;  /* 0x0000000103037824 */ /* 0x000fe200078e0207 */
[----:B------:R-:W-:Y:S01]  /*226d0*/  SHF.R.S32.HI R7, RZ, 0x1f, R232 ;  /* 0x0000001fff077819 */ /* 0x000fe200000114e8 */
[----:B------:R-:W-:Y:S01]  /*226e0*/  IMAD R4, R8, UR4, RZ ;  /* 0x0000000408047c24 */ /* 0x000fe2000f8e02ff */
[----:B------:R-:W-:Y:S01]  /*226f0*/  ISETP.GE.AND P0, PT, R0, R11, PT ;  /* 0x0000000b0000720c */ /* 0x000fe20003f06270 */
[----:B------:R-:W-:-:S04]  /*22700*/  IMAD.WIDE.U32 R2, R12, UR4, R2 ;  /* 0x000000040c027c25 */ /* 0x000fc8000f8e0002 */
[----:B------:R-:W-:Y:S01]  /*22710*/  IMAD R5, R12, UR5, R4 ;  /* 0x000000050c057c24 */ /* 0x000fe2000f8e0204 */
[----:B------:R-:W-:Y:S01]  /*22720*/  ULDC.64 UR4, c[0x0][0xae8] ;  /* 0x0002ba0000047ab9 */ /* 0x000fe20000000a00 */
[----:B------:R-:W-:Y:S02]  /*22730*/  IMAD.MOV.U32 R6, RZ, RZ, R232 ;  /* 0x000000ffff067224 */ /* 0x000fe400078e00e8 */
[----:B------:R-:W-:Y:S02]  /*22740*/  IMAD.IADD R3, R3, 0x1, R5 ;  /* 0x0000000103037824 */ /* 0x000fe400078e0205 */
[----:B------:R-:W-:Y:S02]  /*22750*/  IMAD R0, R9, UR4, RZ ;  /* 0x0000000409007c24 */ /* 0x000fe4000f8e02ff */
[----:B------:R-:W-:-:S04]  /*22760*/  IMAD.WIDE.U32 R4, R237, UR4, R2 ;  /* 0x00000004ed047c25 */ /* 0x000fc8000f8e0002 */
[----:B------:R-:W-:Y:S01]  /*22770*/  IMAD R9, R237, UR5, R0 ;  /* 0x00000005ed097c24 */ /* 0x000fe2000f8e0200 */
[----:B------:R-:W-:Y:S01]  /*22780*/  IADD3 R0, R232, 0x60, RZ ;  /* 0x00000060e8007810 */ /* 0x000fe20007ffe0ff */
[----:B------:R-:W-:-:S04]  /*22790*/  IMAD.WIDE R6, R10, 0x80, R6 ;  /* 0x000000800a067825 */ /* 0x000fc800078e0206 */
[----:B------:R-:W-:Y:S01]  /*227a0*/  IMAD.IADD R13, R5, 0x1, R9 ;  /* 0x00000001050d7824 */ /* 0x000fe200078e0209 */
[----:B------:R-:W-:Y:S06]  /*227b0*/  @P1 BRA `(.L_x_608) ;  /* 0x00000000004c1947 */ /* 0x000fec0003800000 */
[C---:B------:R-:W-:Y:S01]  /*227c0*/  VIADD R2, R230.reuse, 0x40 ;  /* 0x00000040e6027836 */ /* 0x040fe20000000000 */
[----:B------:R-:W-:Y:S01]  /*227d0*/  ULDC UR4, c[0x0][0xa8c] ;  /* 0x0002a30000047ab9 */ /* 0x000fe20000000800 */
[----:B------:R-:W-:Y:S01]  /*227e0*/  ULDC.64 UR6, c[0x0][0xad8] ;  /* 0x0002b60000067ab9 */ /* 0x000fe20000000a00 */
[C---:B------:R-:W-:Y:S01]  /*227f0*/  VIADD R8, R230.reuse, 0x80 ;  /* 0x00000080e6087836 */ /* 0x040fe20000000000 */
[----:B------:R-:W-:Y:S01]  /*22800*/  ISETP.GE.AND P3, PT, R230, UR4, PT ;  /* 0x00000004e6007c0c */ /* 0x000fe2000bf66270 */
[----:B------:R-:W-:Y:S01]  /*22810*/  IMAD R9, R7, UR6, RZ ;  /* 0x0000000607097c24 */ /* 0x000fe2000f8e02ff */
[----:B------:R-:W-:Y:S01]  /*22820*/  ISETP.GE.AND P4, PT, R2, UR4, PT ;  /* 0x0000000402007c0c */ /* 0x000fe2000bf86270 */
[----:B------:R-:W-:Y:S01]  /*22830*/  IMAD.MOV.U32 R3, RZ, RZ, R13 ;  /* 0x000000ffff037224 */ /* 0x000fe200078e000d */
[----:B------:R-:W-:Y:S01]  /*22840*/  MOV R2, R4 ;  /* 0x0000000400027202 */ /* 0x000fe20000000f00 */
[----:B------:R-:W-:Y:S01]  /*22850*/  IMAD R9, R6, UR7, R9 ;  /* 0x0000000706097c24 */ /* 0x000fe2000f8e0209 */
[----:B------:R-:W-:-:S03]  /*22860*/  ISETP.GE.AND P5, PT, R8, UR4, PT ;  /* 0x0000000408007c0c */ /* 0x000fc6000bfa6270 */
        /* <DEDUP_REMOVED lines=8> */
.L_x_608:
[----:B------:R-:W-:Y:S05]  /*228f0*/  BSYNC B1 ;  /* 0x0000000000017941 */ /* 0x000fea0003800000 */
.L_x_607:
[----:B------:R-:W-:Y:S01]  /*22900*/  BSSY B1, `(.L_x_609) ;  /* 0x0000018000017945 */ /* 0x000fe20003800000 */
[----:B------:R-:W-:-:S03]  /*22910*/  ISETP.GE.AND P1, PT, R0, R11, PT ;  /* 0x0000000b0000720c */ /* 0x000fc60003f26270 */
[----:B------:R-:W-:Y:S10]  /*22920*/  @P2 BRA `(.L_x_610) ;  /* 0x0000000000542947 */ /* 0x000ff40003800000 */
[----:B--2---:R-:W-:Y:S01]  /*22930*/  IADD3 R9, P2, R6, 0x20, RZ ;  /* 0x0000002006097810 */ /* 0x004fe20007f5e0ff */
[----:B------:R-:W-:Y:S01]  /*22940*/  ULDC UR4, c[0x0][0xa8c] ;  /* 0x0002a30000047ab9 */ /* 0x000fe20000000800 */
[C---:B------:R-:W-:Y:S01]  /*22950*/  IADD3 R2, R230.reuse, 0x40, RZ ;  /* 0x00000040e6027810 */ /* 0x040fe20007ffe0ff */
        /* <DEDUP_REMOVED lines=12> */
[----:B------:R-:W-:Y:S02]  /*22a20*/  LEA R8, P2, R2, UR6, 0x1 ;  /* 0x0000000602087c11 */ /* 0x000fe4000f8408ff */
[----:B------:R-:W-:-:S04]  /*22a30*/  IADD3 R3, R3, R9, RZ ;  /* 0x0000000903037210 */ /* 0x000fc80007ffe0ff */
[----:B------:R-:W-:-:S05]  /*22a40*/  LEA.HI.X R9, R2, UR7, R3, 0x1, P2 ;  /* 0x0000000702097c11 */ /* 0x000fca00090f0c03 */
[----:B------:R3:W-:Y:S04]  /*22a50*/  @!P3 STG.E.128 desc[UR54][R8.64], RZ ;  /* 0x000000ff0800b986 */ /* 0x0007e8000c101d36 */
[----:B------:R3:W-:Y:S04]  /*22a60*/  @!P4 STG.E.128 desc[UR54][R8.64+0x80], RZ ;  /* 0x000080ff0800c986 */ /* 0x0007e8000c101d36 */
[----:B------:R3:W-:Y:S02]  /*22a70*/  @!P5 STG.E.128 desc[UR54][R8.64+0x100], RZ ;  /* 0x000100ff0800d986 */ /* 0x0007e4000c101d36 */
.L_x_610:
[----:B------:R-:W-:Y:S05]  /*22a80*/  BSYNC B1 ;  /* 0x0000000000017941 */ /* 0x000fea0003800000 */
.L_x_609:
[----:B------:R-:W-:Y:S04]  /*22a90*/  BSSY B1, `(.L_x_611) ;  /* 0x0000017000017945 */ /* 0x000fe80003800000 */
[----:B------:R-:W-:Y:S05]  /*22aa0*/  @P0 BRA `(.L_x_612) ;  /* 0x0000000000540947 */ /* 0x000fea0003800000 */
[----:B--23--:R-:W-:Y:S01]  /*22ab0*/  IADD3 R9, P0, R6, 0x40, RZ ;  /* 0x0000004006097810 */ /* 0x00cfe20007f1e0ff */
[C---:B------:R-:W-:Y:S01]  /*22ac0*/  VIADD R2, R230.reuse, 0x40 ;  /* 0x00000040e6027836 */ /* 0x040fe20000000000 */
[----:B------:R-:W-:Y:S01]  /*22ad0*/  ULDC UR4, c[0x0][0xa8c] ;  /* 0x0002a30000047ab9 */ /* 0x000fe20000000800 */
[----:B------:R-:W-:Y:S01]  /*22ae0*/  ULDC.64 UR6, c[0x0][0xad8] ;  /* 0x0002b60000067ab9 */ /* 0x000fe20000000a00 */
[----:B------:R-:W-:Y:S01]  /*22af0*/  IMAD.MOV.U32 R3, RZ, RZ, R13 ;  /* 0x000000ffff037224 */ /* 0x000fe200078e000d */
[----:B------:R-:W-:Y:S01]  /*22b00*/  ISETP.GE.AND P2, PT, R230, UR4, PT ;  /* 0x00000004e6007c0c */ /* 0x000fe2000bf46270 */
[----:B------:R-:W-:Y:S01]  /*22b10*/  IMAD.X R0, RZ, RZ, R7, P0 ;  /* 0x000000ffff007224 */ /* 0x000fe200000e0607 */
[----:B------:R-:W-:Y:S01]  /*22b20*/  ISETP.GE.AND P3, PT, R2, UR4, PT ;  /* 0x0000000402007c0c */ /* 0x000fe2000bf66270 */
[----:B------:R-:W-:Y:S01]  /*22b30*/  VIADD R8, R230, 0x80 ;  /* 0x00000080e6087836 */ /* 0x000fe20000000000 */
[----:B------:R-:W-:Y:S01]  /*22b40*/  MOV R2, R4 ;  /* 0x0000000400027202 */ /* 0x000fe20000000f00 */
[----:B------:R-:W-:-:S03]  /*22b50*/  IMAD R0, R0, UR6, RZ ;  /* 0x0000000600007c24 */ /* 0x000fc6000f8e02ff */
[----:B------:R-:W-:Y:S01]  /*22b60*/  ISETP.GE.AND P4, PT, R8, UR4, PT ;  /* 0x0000000408007c0c */ /* 0x000fe2000bf86270 */
[----:B------:R-:W-:-:S04]  /*22b70*/  IMAD.WIDE.U32 R2, R9, UR6, R2 ;  /* 0x0000000609027c25 */ /* 0x000fc8000f8e0002 */
        /* <DEDUP_REMOVED lines=8> */
.L_x_612:
[----:B------:R-:W-:Y:S05]  /*22c00*/  BSYNC B1 ;  /* 0x0000000000017941 */ /* 0x000fea0003800000 */
.L_x_611:
[----:B------:R-:W-:Y:S05]  /*22c10*/  @P1 BRA `(.L_x_603) ;  /* 0x0000000000541947 */ /* 0x000fea0003800000 */
[----:B------:R-:W-:Y:S01]  /*22c20*/  IADD3 R5, P0, R6, 0x60, RZ ;  /* 0x0000006006057810 */ /* 0x000fe20007f1e0ff */
[----:B------:R-:W-:Y:S01]  /*22c30*/  VIADD R0, R230, 0x40 ;  /* 0x00000040e6007836 */ /* 0x000fe20000000000 */
[----:B------:R-:W-:Y:S01]  /*22c40*/  ULDC UR4, c[0x0][0xa8c] ;  /* 0x0002a30000047ab9 */ /* 0x000fe20000000800 */
[----:B------:R-:W-:Y:S01]  /*22c50*/  MOV R2, R4 ;  /* 0x0000000400027202 */ /* 0x000fe20000000f00 */
[----:B------:R-:W-:Y:S01]  /*22c60*/  ULDC.64 UR6, c[0x0][0xad8] ;  /* 0x0002b60000067ab9 */ /* 0x000fe20000000a00 */
[----:B------:R-:W-:Y:S01]  /*22c70*/  IMAD.X R6, RZ, RZ, R7, P0 ;  /* 0x000000ffff067224 */ /* 0x000fe200000e0607 */
[----:B------:R-:W-:Y:S01]  /*22c80*/  ISETP.GE.AND P2, PT, R0, UR4, PT ;  /* 0x0000000400007c0c */ /* 0x000fe2000bf46270 */
[----:B------:R-:W-:Y:S01]  /*22c90*/  IMAD.MOV.U32 R3, RZ, RZ, R13 ;  /* 0x000000ffff037224 */ /* 0x000fe200078e000d */
[----:B------:R-:W-:Y:S01]  /*22ca0*/  ISETP.GE.AND P1, PT, R230, UR4, PT ;  /* 0x00000004e6007c0c */ /* 0x000fe2000bf26270 */
[----:B------:R-:W-:Y:S02]  /*22cb0*/  IMAD R6, R6, UR6, RZ ;  /* 0x0000000606067c24 */ /* 0x000fe4000f8e02ff */
[----:B------:R-:W-:-:S02]  /*22cc0*/  VIADD R0, R230, 0x80 ;  /* 0x00000080e6007836 */ /* 0x000fc40000000000 */
[----:B------:R-:W-:-:S03]  /*22cd0*/  IMAD.WIDE.U32 R2, R5, UR6, R2 ;  /* 0x0000000605027c25 */ /* 0x000fc6000f8e0002 */
[----:B------:R-:W-:Y:S01]  /*22ce0*/  ISETP.GE.AND P3, PT, R0, UR4, PT ;  /* 0x0000000400007c0c */ /* 0x000fe2000bf66270 */
        /* <DEDUP_REMOVED lines=8> */
.L_x_603:
[----:B------:R-:W-:Y:S05]  /*22d70*/  BSYNC B0 ;  /* 0x0000000000007941 */ /* 0x000fea0003800000 */
.L_x_593:
[----:B------:R-:W-:Y:S02]  /*22d80*/  ULDC UR4, c[0x0][0xc14] ;  /* 0x0003050000047ab9 */ /* 0x000fe40000000800 */
[----:B-1----:R-:W-:-:S13]  /*22d90*/  ISETP.GE.AND P0, PT, R147, UR4, PT ;  /* 0x0000000493007c0c */ /* 0x002fda000bf06270 */
[----:B------:R-:W-:Y:S05]  /*22da0*/  @!P0 BRA `(.L_x_613) ;  /* 0xfffffde4004c8947 */ /* 0x000fea000383ffff */
[----:B------:R-:W-:Y:S05]  /*22db0*/  BRA `(.L_x_420) ;  /* 0x0000006800647947 */ /* 0x000fea0003800000 */
.L_x_418:
[----:B------:R-:W-:-:S08]  /*22dc0*/  NOP ;  /* 0x0000000000007918 */ /* 0x000fd00000000000 */
[----:B------:R-:W0:-:S00]  /*22dd0*/  USETMAXREG.DEALLOC.CTAPOOL 0x18 ;  /* 0x00000018000079c8 */ /* 0x000e0000080e0500 */
[----:B0-----:R-:W2:Y:S01]  /*22de0*/  LDL.LU R2, [R1] ;  /* 0x0000000001027983 */ /* 0x001ea20000300800 */
[----:B------:R-:W-:-:S06]  /*22df0*/  LOP3.LUT R0, R0, 0x3, RZ, 0xc0, !PT ;  /* 0x0000000300007812 */ /* 0x000fcc00078ec0ff */
[----:B------:R-:W0:Y:S02]  /*22e00*/  SHFL.IDX PT, R0, R0, RZ, 0x1f ;  /* 0x00001fff00007589 */ /* 0x000e2400000e0000 */
[----:B0-----:R-:W-:Y:S01]  /*22e10*/  ISETP.NE.AND P0, PT, R0, RZ, PT ;  /* 0x000000ff0000720c */ /* 0x001fe20003f05270 */
[----:B------:R-:W-:Y:S01]  /*22e20*/  IMAD.MOV.U32 R0, RZ, RZ, RZ ;  /* 0x000000ffff007224 */ /* 0x000fe200078e00ff */
[----:B--2---:R-:W-:-:S11]  /*22e30*/  LOP3.LUT R2, R2, 0xfffffffd, RZ, 0xc0, !PT ;  /* 0xfffffffd02027812 */ /* 0x004fd600078ec0ff */
[----:B------:R-:W-:-:S05]  /*22e40*/  @P0 LOP3.LUT R2, R2, 0x2, RZ, 0xfc, !PT ;  /* 0x0000000202020812 */ /* 0x000fca00078efcff */
[----:B------:R0:W-:Y:S01]  /*22e50*/  STL [R1], R2 ;  /* 0x0000000201007387 */ /* 0x0001e20000100800 */
[----:B------:R-:W-:Y:S05]  /*22e60*/  @!P0 BRA `(.L_x_614) ;  /* 0x00000000001c8947 */ /* 0x000fea0003800000 */
[----:B------:R-:W1:Y:S08]  /*22e70*/  S2UR UR5, SR_CgaCtaId ;  /* 0x00000000000579c3 */ /* 0x000e700000008800 */
[----:B------:R-:W-:Y:S06]  /*22e80*/  BAR.SYNC.DEFER_BLOCKING 0x5, 0x180 ;  /* 0x0146000000007b1d */ /* 0x000fec0000010000 */
[----:B------:R-:W-:-:S02]  /*22e90*/  UMOV UR4, 0x400 ;  /* 0x0000040000047882 */ /* 0x000fc40000000000 */
[----:B-1----:R-:W-:-:S09]  /*22ea0*/  ULEA UR4, UR5, UR4, 0x18 ;  /* 0x0000000405047291 */ /* 0x002fd2000f8ec03f */
[----:B------:R-:W1:Y:S01]  /*22eb0*/  LDS.128 R16, [UR4+0x334d0] ;  /* 0x0334d004ff107984 */ /* 0x000e620008000c00 */
[----:B------:R-:W-:Y:S06]  /*22ec0*/  BAR.ARV 0x4, 0x180 ;  /* 0x0106000000007b1d */ /* 0x000fec0000002000 */
[----:B------:R-:W-:Y:S05]  /*22ed0*/  BRA `(.L_x_615) ;  /* 0x0000000400fc7947 */ /* 0x000fea0003800000 */
.L_x_614:
[----:B0-----:R-:W0:Y:S01]  /*22ee0*/  S2R R2, SR_TID.X ;  /* 0x0000000000027919 */ /* 0x001e220000002100 */
[----:B------:R-:W-:Y:S01]  /*22ef0*/  ULDC UR4, c[0x0][0xc14] ;  /* 0x0003050000047ab9 */ /* 0x000fe20000000800 */
[----:B------:R-:W1:Y:S01]  /*22f00*/  S2UR UR6, SR_CTAID.X ;  /* 0x00000000000679c3 */ /* 0x000e620000002500 */
[----:B------:R-:W-:Y:S01]  /*22f10*/  ULDC UR5, c[0x0][0xc10] ;  /* 0x0003040000057ab9 */ /* 0x000fe20000000800 */
        /* <DEDUP_REMOVED lines=8> */
[C---:B------:R-:W-:Y:S01]  /*22fa0*/  ISETP.GE.U32.AND P2, PT, R5.reuse, 0x2, PT ;  /* 0x000000020500780c */ /* 0x040fe20003f46070 */
[----:B------:R-:W-:Y:S01]  /*22fb0*/  IMAD.MOV.U32 R16, RZ, RZ, RZ ;  /* 0x000000ffff107224 */ /* 0x000fe200078e00ff */
        /* <DEDUP_REMOVED lines=10> */
[----:B0-----:R-:W-:-:S04]  /*23060*/  SEL R3, R6, RZ, P3 ;  /* 0x000000ff06037207 */ /* 0x001fc80001800000 */
[----:B------:R-:W-:-:S05]  /*23070*/  IADD3 R3, R4, R3, RZ ;  /* 0x0000000304037210 */ /* 0x000fca0007ffe0ff */
[----:B------:R-:W0:Y:S02]  /*23080*/  SHFL.UP PT, R2, R3, 0x8, RZ ;  /* 0x0500000003027989 */ /* 0x000e2400000e00ff */
[----:B0-----:R-:W-:-:S05]  /*23090*/  SEL R2, R2, RZ, P4 ;  /* 0x000000ff02027207 */ /* 0x001fca0002000000 */
[----:B------:R-:W-:-:S05]  /*230a0*/  IMAD.IADD R6, R3, 0x1, R2 ;  /* 0x0000000103067824 */ /* 0x000fca00078e0202 */
[----:B------:R-:W0:Y:S02]  /*230b0*/  SHFL.UP PT, R2, R6, 0x10, RZ ;  /* 0x0600000006027989 */ /* 0x000e2400000e00ff */
[----:B0-----:R-:W-:-:S05]  /*230c0*/  SEL R7, R2, RZ, P5 ;  /* 0x000000ff02077207 */ /* 0x001fca0002800000 */
[----:B------:R-:W-:-:S05]  /*230d0*/  IMAD.IADD R2, R6, 0x1, R7 ;  /* 0x0000000106027824 */ /* 0x000fca00078e0207 */
[----:B------:R-:W0:Y:S02]  /*230e0*/  SHFL.IDX PT, R4, R2, 0x1f, 0x1f ;  /* 0x03e01f0002047f89 */ /* 0x000e2400000e0000 */
[----:B0-----:R-:W-:-:S05]  /*230f0*/  IMAD R4, R4, UR5, RZ ;  /* 0x0000000504047c24 */ /* 0x001fca000f8e02ff */
[----:B-1----:R-:W-:Y:S02]  /*23100*/  ISETP.GT.AND P6, PT, R4, UR6, PT ;  /* 0x0000000604007c0c */ /* 0x002fe4000bfc4270 */
[----:B------:R-:W-:-:S11]  /*23110*/  MOV R7, R4 ;  /* 0x0000000400077202 */ /* 0x000fd60000000f00 */
[----:B------:R-:W-:Y:S05]  /*23120*/  @P6 BRA `(.L_x_616) ;  /* 0x0000000000a06947 */ /* 0x000fea0003800000 */
[----:B------:R-:W0:Y:S01]  /*23130*/  LDC R6, c[0x0][0xc14] ;  /* 0x00030500ff067b82 */ /* 0x000e220000000800 */
[----:B------:R-:W-:Y:S01]  /*23140*/  IMAD.MOV.U32 R4, RZ, RZ, R7 ;  /* 0x000000ffff047224 */ /* 0x000fe200078e0007 */
[----:B------:R-:W-:Y:S01]  /*23150*/  UMOV UR4, URZ ;  /* 0x0000003f00047c82 */ /* 0x000fe20008000000 */
[----:B------:R-:W-:Y:S01]  /*23160*/  ULDC UR7, c[0x0][0xc14] ;  /* 0x0003050000077ab9 */ /* 0x000fe20000000800 */
[----:B------:R-:W-:-:S05]  /*23170*/  ULDC UR5, c[0x0][0xc10] ;  /* 0x0003040000057ab9 */ /* 0x000fca0000000800 */
.L_x_620:
[----:B------:R-:W-:Y:S01]  /*23180*/  UIADD3 UR4, UR4, 0x1f, URZ ;  /* 0x0000001f04047890 */ /* 0x000fe2000fffe03f */
[----:B------:R-:W-:-:S05]  /*23190*/  IMAD.U32 R19, RZ, RZ, UR7 ;  /* 0x00000007ff137e24 */ /* 0x000fca000f8e00ff */
[----:B0-----:R-:W-:-:S13]  /*231a0*/  ISETP.LE.AND P6, PT, R6, UR4, PT ;  /* 0x0000000406007c0c */ /* 0x001fda000bfc3270 */
[----:B------:R-:W-:Y:S05]  /*231b0*/  @P6 BRA `(.L_x_617) ;  /* 0x0000000400206947 */ /* 0x000fea0003800000 */
[----:B------:R-:W-:Y:S01]  /*231c0*/  VIADD R7, R5, UR4 ;  /* 0x0000000405077c36 */ /* 0x000fe20008000000 */
[----:B------:R-:W-:Y:S01]  /*231d0*/  BSSY B0, `(.L_x_618) ;  /* 0x0000007000007945 */ /* 0x000fe20003800000 */
[----:B------:R-:W-:-:S03]  /*231e0*/  MOV R0, RZ ;  /* 0x000000ff00007202 */ /* 0x000fc60000000f00 */
[----:B------:R-:W-:-:S13]  /*231f0*/  ISETP.GE.OR P6, PT, R7, R6, !P0 ;  /* 0x000000060700720c */ /* 0x000fda00047c6670 */
[----:B------:R-:W-:Y:S05]  /*23200*/  @P6 BRA `(.L_x_619) ;  /* 0x00000000000c6947 */ /* 0x000fea0003800000 */
[----:B------:R-:W0:Y:S02]  /*23210*/  LDC.64 R2, c[0x0][0xc58] ;  /* 0x00031600ff027b82 */ /* 0x000e240000000a00 */
[----:B0-----:R-:W-:-:S05]  /*23220*/  IMAD.WIDE R2, R7, 0x4, R2 ;  /* 0x0000000407027825 */ /* 0x001fca00078e0202 */
[----:B------:R0:W5:Y:S02]  /*23230*/  LDG.E R0, desc[UR54][R2.64] ;  /* 0x0000003602007981 */ /* 0x000164000c1e1900 */
.L_x_619:
[----:B------:R-:W-:Y:S05]  /*23240*/  BSYNC B0 ;  /* 0x0000000000007941 */ /* 0x000fea0003800000 */
.L_x_618:
        /* <DEDUP_REMOVED lines=15> */
[----:B------:R-:W0:Y:S02]  /*23340*/  SHFL.IDX PT, R3, R9, 0x1f, 0x1f ;  /* 0x03e01f0009037f89 */ /* 0x000e2400000e0000 */
[----:B0-----:R-:W-:-:S04]  /*23350*/  IMAD R3, R3, UR5, RZ ;  /* 0x0000000503037c24 */ /* 0x001fc8000f8e02ff */
[----:B------:R-:W-:-:S05]  /*23360*/  IMAD.IADD R4, R3, 0x1, R4 ;  /* 0x0000000103047824 */ /* 0x000fca00078e0204 */
[----:B------:R-:W-:-:S13]  /*23370*/  ISETP.GT.AND P6, PT, R4, UR6, PT ;  /* 0x0000000604007c0c */ /* 0x000fda000bfc4270 */
[----:B------:R-:W-:Y:S05]  /*23380*/  @!P6 BRA `(.L_x_620) ;  /* 0xfffffffc007ce947 */ /* 0x000fea000383ffff */
[----:B------:R-:W-:Y:S01]  /*23390*/  IMAD.MOV.U32 R2, RZ, RZ, R9 ;  /* 0x000000ffff027224 */ /* 0x000fe200078e0009 */
[----:B------:R-:W-:-:S07]  /*233a0*/  MOV R7, R3 ;  /* 0x0000000300077202 */ /* 0x000fce0000000f00 */
.L_x_616:
[----:B------:R-:W-:-:S04]  /*233b0*/  IMAD.IADD R7, R4, 0x1, -R7 ;  /* 0x0000000104077824 */ /* 0x000fc800078e0a07 */
[----:B------:R-:W-:-:S05]  /*233c0*/  IMAD R3, R2, UR5, R7 ;  /* 0x0000000502037c24 */ /* 0x000fca000f8e0207 */
[----:B------:R-:W-:-:S13]  /*233d0*/  ISETP.GT.AND P0, PT, R3, UR6, PT ;  /* 0x0000000603007c0c */ /* 0x000fda000bf04270 */
[----:B------:R-:W-:-:S04]  /*233e0*/  VOTE.ANY R6, PT, !P0 ;  /* 0x0000000000067806 */ /* 0x000fc800040e0100 */
[----:B------:R-:W0:Y:S01]  /*233f0*/  POPC R19, R6 ;  /* 0x0000000600137309 */ /* 0x000e220000000000 */
[----:B------:R-:W-:Y:S01]  /*23400*/  ISETP.NE.AND P0, PT, R6, RZ, PT ;  /* 0x000000ff0600720c */ /* 0x000fe20003f05270 */
[----:B0-----:R-:W0:Y:S02]  /*23410*/  SHFL.IDX PT, R0, R0, R19, 0x1f ;  /* 0x00001f1300007589 */ /* 0x001e2400000e0000 */
[----:B0-----:R-:W-:-:S04]  /*23420*/  IABS R4, R0 ;  /* 0x0000000000047213 */ /* 0x001fc80000000000 */
[----:B------:R-:W0:Y:S08]  /*23430*/  I2F.RP R8, R4 ;  /* 0x0000000400087306 */ /* 0x000e300000209400 */
[----:B0-----:R-:W0:Y:S02]  /*23440*/  MUFU.RCP R8, R8 ;  /* 0x0000000800087308 */ /* 0x001e240000001000 */
[----:B0-----:R-:W-:-:S06]  /*23450*/  VIADD R3, R8, 0xffffffe ;  /* 0x0ffffffe08037836 */ /* 0x001fcc0000000000 */
[----:B------:R-:W0:Y:S02]  /*23460*/  F2I.FTZ.U32.TRUNC.NTZ R3, R3 ;  /* 0x0000000300037305 */ /* 0x000e24000021f000 */
[----:B0-----:R-:W-:Y:S01]  /*23470*/  IMAD.MOV R11, RZ, RZ, -R3 ;  /* 0x000000ffff0b7224 */ /* 0x001fe200078e0a03 */
[----:B------:R-:W-:Y:S06]  /*23480*/  @!P0 BRA `(.L_x_621) ;  /* 0x0000000000088947 */ /* 0x000fec0003800000 */
[----:B------:R-:W-:-:S05]  /*23490*/  IADD3 R9, R19, -0x1, RZ ;  /* 0xffffffff13097810 */ /* 0x000fca0007ffe0ff */
[----:B------:R0:W1:Y:S02]  /*234a0*/  SHFL.IDX PT, R16, R2, R9, 0x1f ;  /* 0x00001f0902107589 */ /* 0x00006400000e0000 */
.L_x_621:
[----:B-1----:R-:W-:Y:S01]  /*234b0*/  IMAD R16, R16, UR5, R7 ;  /* 0x0000000510107c24 */ /* 0x002fe2000f8e0207 */
[----:B------:R-:W-:Y:S01]  /*234c0*/  IABS R6, R0 ;  /* 0x0000000000067213 */ /* 0x000fe20000000000 */
[----:B------:R-:W-:Y:S01]  /*234d0*/  IMAD R7, R11, R4, RZ ;  /* 0x000000040b077224 */ /* 0x000fe200078e02ff */
[----:B------:R-:W-:Y:S01]  /*234e0*/  IADD3 R19, R19, UR4, RZ ;  /* 0x0000000413137c10 */ /* 0x000fe2000fffe0ff */
[----:B0-----:R-:W-:Y:S02]  /*234f0*/  IMAD.MOV.U32 R2, RZ, RZ, RZ ;  /* 0x000000ffff027224 */ /* 0x001fe400078e00ff */
[----:B------:R-:W-:Y:S02]  /*23500*/  IMAD.MOV R6, RZ, RZ, -R6 ;  /* 0x000000ffff067224 */ /* 0x000fe400078e0a06 */
[----:B------:R-:W-:Y:S01]  /*23510*/  IMAD.HI.U32 R2, R3, R7, R2 ;  /* 0x0000000703027227 */ /* 0x000fe200078e0002 */
[----:B------:R-:W-:-:S04]  /*23520*/  IADD3 R7, -R16, UR6, RZ ;  /* 0x0000000610077c10 */ /* 0x000fc8000fffe1ff */
[----:B------:R-:W-:-:S05]  /*23530*/  IABS R3, R7 ;  /* 0x0000000700037213 */ /* 0x000fca0000000000 */
[----:B------:R-:W-:-:S04]  /*23540*/  IMAD.HI.U32 R2, R2, R3, RZ ;  /* 0x0000000302027227 */ /* 0x000fc800078e00ff */
[----:B------:R-:W-:-:S05]  /*23550*/  IMAD R3, R2, R6, R3 ;  /* 0x0000000602037224 */ /* 0x000fca00078e0203 */
[----:B------:R-:W-:-:S13]  /*23560*/  ISETP.GT.U32.AND P1, PT, R4, R3, PT ;  /* 0x000000030400720c */ /* 0x000fda0003f24070 */
[----:B------:R-:W-:Y:S01]  /*23570*/  @!P1 IMAD.IADD R3, R3, 0x1, -R4 ;  /* 0x0000000103039824 */ /* 0x000fe200078e0a04 */
[----:B------:R-:W-:Y:S02]  /*23580*/  @!P1 IADD3 R2, R2, 0x1, RZ ;  /* 0x0000000102029810 */ /* 0x000fe40007ffe0ff */
[----:B------:R-:W-:Y:S02]  /*23590*/  ISETP.NE.AND P1, PT, R0, RZ, PT ;  /* 0x000000ff0000720c */ /* 0x000fe40003f25270 */
[----:B------:R-:W-:Y:S02]  /*235a0*/  ISETP.GE.U32.AND P0, PT, R3, R4, PT ;  /* 0x000000040300720c */ /* 0x000fe40003f06070 */
[----:B------:R-:W-:-:S04]  /*235b0*/  LOP3.LUT R3, R7, R0, RZ, 0x3c, !PT ;  /* 0x0000000007037212 */ /* 0x000fc800078e3cff */
[----:B------:R-:W-:-:S07]  /*235c0*/  ISETP.GE.AND P2, PT, R3, RZ, PT ;  /* 0x000000ff0300720c */ /* 0x000fce0003f46270 */
[----:B------:R-:W-:-:S06]  /*235d0*/  @P0 VIADD R2, R2, 0x1 ;  /* 0x0000000102020836 */ /* 0x000fcc0000000000 */
[----:B------:R-:W-:Y:S01]  /*235e0*/  @!P2 IMAD.MOV R2, RZ, RZ, -R2 ;  /* 0x000000ffff02a224 */ /* 0x000fe200078e0a02 */
[----:B------:R-:W-:-:S05]  /*235f0*/  @!P1 LOP3.LUT R2, RZ, R0, RZ, 0x33, !PT ;  /* 0x00000000ff029212 */ /* 0x000fca00078e33ff */
[--C-:B------:R-:W-:Y:S02]  /*23600*/  IMAD.MOV R17, RZ, RZ, -R2.reuse ;  /* 0x000000ffff117224 */ /* 0x100fe400078e0a02 */
[----:B------:R-:W-:Y:S02]  /*23610*/  IMAD.MOV.U32 R18, RZ, RZ, R2 ;  /* 0x000000ffff127224 */ /* 0x000fe400078e0002 */
[----:B------:R-:W-:Y:S01]  /*23620*/  IMAD R17, R0, R17, R7 ;  /* 0x0000001100117224 */ /* 0x000fe200078e0207 */
[----:B------:R-:W-:Y:S06]  /*23630*/  BRA `(.L_x_622) ;  /* 0x00000000000c7947 */ /* 0x000fec0003800000 */
.L_x_617:
[----:B------:R-:W-:Y:S01]  /*23640*/  IMAD.MOV.U32 R17, RZ, RZ, RZ ;  /* 0x000000ffff117224 */ /* 0x000fe200078e00ff */
[----:B------:R-:W-:Y:S01]  /*23650*/  MOV R18, RZ ;  /* 0x000000ff00127202 */ /* 0x000fe20000000f00 */
[----:B------:R-:W-:-:S07]  /*23660*/  IMAD.U32 R16, RZ, RZ, UR6 ;  /* 0x00000006ff107e24 */ /* 0x000fce000f8e00ff */
.L_x_622:
[----:B------:R-:W-:-:S13]  /*23670*/  ISETP.NE.AND P0, PT, R5, RZ, PT ;  /* 0x000000ff0500720c */ /* 0x000fda0003f05270 */
[----:B------:R-:W0:Y:S01]  /*23680*/  @!P0 S2R R3, SR_CgaCtaId ;  /* 0x0000000000038919 */ /* 0x000e220000008800 */
[----:B------:R-:W-:-:S04]  /*23690*/  @!P0 MOV R0, 0x400 ;  /* 0x0000040000008802 */ /* 0x000fc80000000f00 */
[----:B0-----:R-:W-:-:S05]  /*236a0*/  @!P0 LEA R0, R3, R0, 0x18 ;  /* 0x0000000003008211 */ /* 0x001fca00078ec0ff */
[----:B------:R0:W-:Y:S01]  /*236b0*/  @!P0 STS.128 [R0+0x334d0], R16 ;  /* 0x0334d01000008388 */ /* 0x0001e20000000c00 */
[----:B------:R-:W-:Y:S06]  /*236c0*/  BAR.ARV 0x5, 0x180 ;  /* 0x0146000000007b1d */ /* 0x000fec0000002000 */
.L_x_615:
[----:B0-----:R-:W-:Y:S01]  /*236d0*/  IMAD.MOV.U32 R0, RZ, RZ, 0x1 ;  /* 0x00000001ff007424 */ /* 0x001fe200078e00ff */
[----:B------:R0:W-:Y:S01]  /*236e0*/  STL [R1+0x4], RZ ;  /* 0x000004ff01007387 */ /* 0x0001e20000100800 */
[----:B------:R-:W-:Y:S02]  /*236f0*/  ULDC UR4, c[0x0][0xc14] ;  /* 0x0003050000047ab9 */ /* 0x000fe40000000800 */
[----:B-1----:R-:W-:Y:S01]  /*23700*/  ISETP.GE.AND P0, PT, R19, UR4, PT ;  /* 0x0000000413007c0c */ /* 0x002fe2000bf06270 */
[----:B------:R0:W-:Y:S04]  /*23710*/  STL [R1+0xc], R0 ;  /* 0x00000c0001007387 */ /* 0x0001e80000100800 */
[----:B------:R0:W-:Y:S08]  /*23720*/  STL [R1+0x40], RZ ;  /* 0x000040ff01007387 */ /* 0x0001f00000100800 */
[----:B0-----:R-:W-:Y:S05]  /*23730*/  @P0 BRA `(.L_x_623) ;  /* 0x0000005c00000947 */ /* 0x001fea0003800000 */
[----:B------:R-:W0:Y:S01]  /*23740*/  S2R R0, SR_TID.X ;  /* 0x0000000000007919 */ /* 0x000e220000002100 */
[----:B------:R-:W-:Y:S01]  /*23750*/  BSSY B7, `(.L_x_623) ;  /* 0x00005be000077945 */ /* 0x000fe20003800000 */
[----:B------:R-:W-:Y:S01]  /*23760*/  ULDC UR38, c[0x0][0xc] ;  /* 0x0000030000267ab9 */ /* 0x000fe20000000800 */
[----:B------:R-:W-:Y:S01]  /*23770*/  ULOP3.LUT UR37, UR36, 0x1, URZ, 0xfc, !UPT ;  /* 0x0000000124257892 */ /* 0x000fe2000f8efc3f */
[----:B------:R-:W1:Y:S01]  /*23780*/  S2R R6, SR_TID.X ;  /* 0x0000000000067919 */ /* 0x000e620000002100 */
[----:B------:R-:W-:Y:S01]  /*23790*/  ULOP3.LUT UR39, UR36, 0x2, URZ, 0xfc, !UPT ;  /* 0x0000000224277892 */ /* 0x000fe2000f8efc3f */
[----:B------:R-:W-:Y:S01]  /*237a0*/  ULDC.64 UR40, c[0x0][0x198] ;  /* 0x0000660000287ab9 */ /* 0x000fe20000000a00 */
[----:B0-----:R-:W-:Y:S01]  /*237b0*/  LOP3.LUT R0, R0, 0x7f, RZ, 0xc0, !PT ;  /* 0x0000007f00007812 */ /* 0x001fe200078ec0ff */
[----:B-1----:R-:W-:-:S04]  /*237c0*/  IMAD.SHL.U32 R4, R6, 0x20, RZ ;  /* 0x0000002006047824 */ /* 0x002fc800078e00ff */
[----:B------:R-:W-:Y:S02]  /*237d0*/  IMAD.SHL.U32 R0, R0, 0x10, RZ ;  /* 0x0000001000007824 */ /* 0x000fe400078e00ff */
[----:B------:R-:W-:-:S03]  /*237e0*/  IMAD.SHL.U32 R7, R6, 0x4, RZ ;  /* 0x0000000406077824 */ /* 0x000fc600078e00ff */
[----:B------:R-:W-:Y:S02]  /*237f0*/  LOP3.LUT R3, R0, 0x600, RZ, 0xc0, !PT ;  /* 0x0000060000037812 */ /* 0x000fe400078ec0ff */
[----:B------:R-:W-:Y:S02]  /*23800*/  SHF.L.U32 R0, R6, 0x6, RZ ;  /* 0x0000000606007819 */ /* 0x000fe400000006ff */
[----:B------:R-:W-:Y:S02]  /*23810*/  LOP3.LUT R5, R3, 0x60, R4, 0xf8, !PT ;  /* 0x0000006003057812 */ /* 0x000fe400078ef804 */
[----:B------:R-:W-:Y:S02]  /*23820*/  SHF.R.U32.HI R3, RZ, 0x1, R6 ;  /* 0x00000001ff037819 */ /* 0x000fe40000011606 */
[----:B------:R-:W-:Y:S02]  /*23830*/  LOP3.LUT R2, R0, 0x180, RZ, 0xc0, !PT ;  /* 0x0000018000027812 */ /* 0x000fe400078ec0ff */
[----:B------:R-:W-:-:S02]  /*23840*/  LOP3.LUT R5, R5, 0x100, R4, 0xf8, !PT ;  /* 0x0000010005057812 */ /* 0x000fc400078ef804 */
        /* <DEDUP_REMOVED lines=8> */
[----:B------:R-:W-:Y:S04]  /*238d0*/  STL [R1+0x20], R2 ;  /* 0x0000200201007387 */ /* 0x000fe80000100800 */
[----:B------:R0:W-:Y:S04]  /*238e0*/  STL [R1+0x1c], R0 ;  /* 0x00001c0001007387 */ /* 0x0001e80000100800 */
[----:B------:R1:W-:Y:S01]  /*238f0*/  STL [R1+0x40], RZ ;  /* 0x000040ff01007387 */ /* 0x0003e20000100800 */
[----:B0-----:R-:W-:-:S05]  /*23900*/  IMAD.MOV.U32 R0, RZ, RZ, 0x1 ;  /* 0x00000001ff007424 */ /* 0x001fca00078e00ff */
[----:B------:R1:W-:Y:S04]  /*23910*/  STL [R1+0x10], R0 ;  /* 0x0000100001007387 */ /* 0x0003e80000100800 */
[----:B------:R1:W-:Y:S04]  /*23920*/  STL [R1+0x8], RZ ;  /* 0x000008ff01007387 */ /* 0x0003e80000100800 */
[----:B------:R1:W-:Y:S04]  /*23930*/  STL [R1+0x4], RZ ;  /* 0x000004ff01007387 */ /* 0x0003e80000100800 */
[----:B------:R1:W-:Y:S02]  /*23940*/  STL [R1+0xc], R0 ;  /* 0x00000c0001007387 */ /* 0x0003e40000100800 */
.L_x_732:
[----:B0-----:R-:W0:Y:S02]  /*23950*/  LDC.64 R2, c[0x0][0xc60] ;  /* 0x00031800ff027b82 */ /* 0x001e240000000a00 */
[----:B0-----:R-:W-:-:S05]  /*23960*/  IMAD.WIDE R2, R19, 0x4, R2 ;  /* 0x0000000413027825 */ /* 0x001fca00078e0202 */
[----:B------:R-:W2:Y:S01]  /*23970*/  LDG.E R11, desc[UR54][R2.64] ;  /* 0x00000036020b7981 */ /* 0x000ea2000c1e1900 */
[----:B------:R-:W-:Y:S05]  /*23980*/  YIELD ;  /* 0x0000000000007946 */ /* 0x000fea0003800000 */
[----:B------:R-:W-:Y:S01]  /*23990*/  ULDC.64 UR4, c[0x0][0xa28] ;  /* 0x00028a0000047ab9 */ /* 0x000fe20000000a00 */
[----:B------:R-:W-:Y:S01]  /*239a0*/  ULDC.64 UR6, c[0x0][0xa00] ;  /* 0x0002800000067ab9 */ /* 0x000fe20000000a00 */
[----:B------:R-:W-:Y:S02]  /*239b0*/  ISETP.NE.U32.AND P0, PT, RZ, UR4, PT ;  /* 0x00000004ff007c0c */ /* 0x000fe4000bf05070 */
[----:B------:R-:W-:-:S02]  /*239c0*/  ISETP.NE.U32.AND P1, PT, RZ, UR6, PT ;  /* 0x00000006ff007c0c */ /* 0x000fc4000bf25070 */
[----:B------:R-:W-:Y:S02]  /*239d0*/  ISETP.NE.AND.EX P0, PT, RZ, UR5, PT, P0 ;  /* 0x00000005ff007c0c */ /* 0x000fe4000bf05300 */
[----:B------:R-:W-:Y:S02]  /*239e0*/  ISETP.NE.AND.EX P1, PT, RZ, UR7, PT, P1 ;  /* 0x00000007ff007c0c */ /* 0x000fe4000bf25310 */
[----:B-1----:R-:W-:Y:S01]  /*239f0*/  MOV R0, RZ ;  /* 0x000000ff00007202 */ /* 0x002fe20000000f00 */
[----:B------:R-:W-:Y:S01]  /*23a00*/  IMAD.MOV.U32 R5, RZ, RZ, RZ ;  /* 0x000000ffff057224 */ /* 0x000fe200078e00ff */
[----:B--2---:R-:W-:Y:S01]  /*23a10*/  SHF.R.S32.HI R4, RZ, 0x1f, R11 ;  /* 0x0000001fff047819 */ /* 0x004fe2000001140b */
[----:B------:R-:W-:Y:S06]  /*23a20*/  STL [R1+0x18], R11 ;  /* 0x0000180b01007387 */ /* 0x000fec0000100800 */
[----:B------:R-:W-:-:S04]  /*23a30*/  @P0 LEA R2, P2, R11, UR4, 0x2 ;  /* 0x000000040b020c11 */ /* 0x000fc8000f8410ff */
[----:B------:R-:W-:Y:S01]  /*23a40*/  @P0 LEA.HI.X R3, R11, UR5, R4, 0x2, P2 ;  /* 0x000000050b030c11 */ /* 0x000fe200090f1404 */
[----:B------:R-:W-:-:S04]  /*23a50*/  ULDC.64 UR4, c[0x0][0xa08] ;  /* 0x0002820000047ab9 */ /* 0x000fc80000000a00 */
[----:B------:R0:W5:Y:S02]  /*23a60*/  @P0 LDG.E R0, desc[UR54][R2.64] ;  /* 0x0000003602000981 */ /* 0x000164000c1e1900 */
[----:B0-----:R-:W-:-:S04]  /*23a70*/  @P1 LEA R2, P0, R11, UR6, 0x2 ;  /* 0x000000060b021c11 */ /* 0x001fc8000f8010ff */
[----:B------:R-:W-:Y:S01]  /*23a80*/  @P1 LEA.HI.X R3, R11, UR7, R4, 0x2, P0 ;  /* 0x000000070b031c11 */ /* 0x000fe200080f1404 */
[----:B------:R-:W-:-:S04]  /*23a90*/  ULDC.64 UR6, c[0x0][0xa10] ;  /* 0x0002840000067ab9 */ /* 0x000fc80000000a00 */
[----:B------:R-:W2:Y:S01]  /*23aa0*/  @P1 LDG.E R5, desc[UR54][R2.64] ;  /* 0x0000003602051981 */ /* 0x000ea2000c1e1900 */
[----:B------:R-:W-:Y:S01]  /*23ab0*/  ISETP.NE.U32.AND P1, PT, RZ, UR6, PT ;  /* 0x00000006ff007c0c */ /* 0x000fe2000bf25070 */
[----:B------:R-:W-:Y:S01]  /*23ac0*/  IMAD.MOV.U32 R10, RZ, RZ, RZ ;  /* 0x000000ffff0a7224 */ /* 0x000fe200078e00ff */
[C---:B------:R-:W-:Y:S02]  /*23ad0*/  SHF.L.U64.HI R6, R11.reuse, 0x2, R4 ;  /* 0x000000020b067819 */ /* 0x040fe40000010204 */
[----:B------:R-:W-:Y:S02]  /*23ae0*/  ISETP.NE.AND.EX P1, PT, RZ, UR7, PT, P1 ;  /* 0x00000007ff007c0c */ /* 0x000fe4000bf25310 */
[----:B------:R-:W-:Y:S01]  /*23af0*/  MOV R7, RZ ;  /* 0x000000ff00077202 */ /* 0x000fe20000000f00 */
[----:B--2---:R0:W-:Y:S02]  /*23b00*/  STL [R1+0x3c], R5 ;  /* 0x00003c0501007387 */ /* 0x0041e40000100800 */
[----:B0-----:R-:W-:-:S05]  /*23b10*/  IMAD.SHL.U32 R5, R11, 0x4, RZ ;  /* 0x000000040b057824 */ /* 0x001fca00078e00ff */
[C---:B------:R-:W-:Y:S01]  /*23b20*/  IADD3 R2, P0, R5.reuse, UR6, RZ ;  /* 0x0000000605027c10 */ /* 0x040fe2000ff1e0ff */
[----:B------:R0:W-:Y:S03]  /*23b30*/  STL [R1+0x28], R5 ;  /* 0x0000280501007387 */ /* 0x0001e60000100800 */
[----:B------:R-:W-:Y:S01]  /*23b40*/  IADD3.X R3, R6, UR7, RZ, P0, !PT ;  /* 0x0000000706037c10 */ /* 0x000fe200087fe4ff */
[----:B------:R-:W-:Y:S01]  /*23b50*/  ULDC.64 UR6, c[0x0][0xa20] ;  /* 0x0002880000067ab9 */ /* 0x000fe20000000a00 */
[----:B------:R-:W-:Y:S01]  /*23b60*/  ISETP.NE.U32.AND P0, PT, RZ, UR4, PT ;  /* 0x00000004ff007c0c */ /* 0x000fe2000bf05070 */
[----:B------:R1:W-:Y:S03]  /*23b70*/  STL [R1+0x2c], R6 ;  /* 0x00002c0601007387 */ /* 0x0003e60000100800 */
[----:B------:R-:W-:Y:S01]  /*23b80*/  ISETP.NE.AND.EX P0, PT, RZ, UR5, PT, P0 ;  /* 0x00000005ff007c0c */ /* 0x000fe2000bf05300 */
[----:B------:R-:W5:Y:S04]  /*23b90*/  @P1 LDG.E R10, desc[UR54][R2.64] ;  /* 0x00000036020a1981 */ /* 0x000f68000c1e1900 */
[----:B------:R-:W5:Y:S04]  /*23ba0*/  @P1 LDG.E R9, desc[UR54][R2.64] ;  /* 0x0000003602091981 */ /* 0x000f68000c1e1900 */
[----:B------:R2:W5:Y:S02]  /*23bb0*/  @P1 LDG.E R8, desc[UR54][R2.64+0x4] ;  /* 0x0000043602081981 */ /* 0x000564000c1e1900 */
[----:B--2---:R-:W-:-:S04]  /*23bc0*/  IADD3 R2, P2, R5, UR4, RZ ;  /* 0x0000000405027c10 */ /* 0x004fc8000ff5e0ff */
[----:B------:R-:W-:Y:S01]  /*23bd0*/  IADD3.X R3, R6, UR5, RZ, P2, !PT ;  /* 0x0000000506037c10 */ /* 0x000fe200097fe4ff */
[----:B------:R-:W-:-:S04]  /*23be0*/  ULDC.64 UR4, c[0x0][0x3f8] ;  /* 0x0000fe0000047ab9 */ /* 0x000fc80000000a00 */
[----:B------:R-:W5:Y:S01]  /*23bf0*/  @P0 LDG.E R7, desc[UR54][R2.64] ;  /* 0x0000003602070981 */ /* 0x000f62000c1e1900 */
[----:B------:R-:W-:Y:S01]  /*23c00*/  ISETP.NE.U32.AND P2, PT, RZ, UR6, PT ;  /* 0x00000006ff007c0c */ /* 0x000fe2000bf45070 */
[----:B------:R-:W-:-:S03]  /*23c10*/  UISETP.NE.U32.AND UP0, UPT, UR4, URZ, UPT ;  /* 0x0000003f0400728c */ /* 0x000fc6000bf05070 */
[----:B------:R-:W-:Y:S01]  /*23c20*/  ISETP.NE.AND.EX P2, PT, RZ, UR7, PT, P2 ;  /* 0x00000007ff007c0c */ /* 0x000fe2000bf45320 */
[----:B------:R-:W-:Y:S01]  /*23c30*/  UISETP.NE.AND.EX UP0, UPT, UR5, URZ, UPT, UP0 ;  /* 0x0000003f0500728c */ /* 0x000fe2000bf05300 */
[----:B------:R-:W-:Y:S02]  /*23c40*/  ULDC UR4, c[0x0][0x404] ;  /* 0x0001010000047ab9 */ /* 0x000fe40000000800 */
[----:B------:R-:W-:Y:S01]  /*23c50*/  ULDC UR5, c[0x0][0x2e0] ;  /* 0x0000b80000057ab9 */ /* 0x000fe20000000800 */
[----:B------:R-:W-:-:S04]  /*23c60*/  USEL UR4, UR4, 0x1, UP0 ;  /* 0x0000000104047887 */ /* 0x000fc80008000000 */
[----:B------:R-:W-:-:S04]  /*23c70*/  UIMAD UR4, UR4, UR5, URZ ;  /* 0x00000005040472a4 */ /* 0x000fc8000f8e023f */
[----:B------:R-:W-:-:S04]  /*23c80*/  @P2 IADD3 R4, P3, R5, UR6, RZ ;  /* 0x0000000605042c10 */ /* 0x000fc8000ff7e0ff */
[----:B0-----:R-:W-:Y:S01]  /*23c90*/  @P2 IADD3.X R5, R6, UR7, RZ, P3, !PT ;  /* 0x0000000706052c10 */ /* 0x001fe20009ffe4ff */
[----:B-1----:R-:W-:Y:S01]  /*23ca0*/  IMAD.U32 R6, RZ, RZ, UR4 ;  /* 0x00000004ff067e24 */ /* 0x002fe2000f8e00ff */
[----:B------:R-:W-:-:S05]  /*23cb0*/  ULDC UR4, c[0x0][0x338] ;  /* 0x0000ce0000047ab9 */ /* 0x000fca0000000800 */
[----:B------:R0:W5:Y:S02]  /*23cc0*/  @P2 LDG.E R6, desc[UR54][R4.64] ;  /* 0x0000003604062981 */ /* 0x000164000c1e1900 */
[----:B0-----:R-:W-:Y:S01]  /*23cd0*/  IMAD.U32 R4, RZ, RZ, UR4 ;  /* 0x00000004ff047e24 */ /* 0x001fe2000f8e00ff */
[----:B------:R-:W-:Y:S06]  /*23ce0*/  @P2 BRA `(.L_x_624) ;  /* 0x0000000000102947 */ /* 0x000fec0003800000 */
[----:B------:R-:W-:Y:S05]  /*23cf0*/  @!P0 BRA `(.L_x_624) ;  /* 0x00000000000c8947 */ /* 0x000fea0003800000 */
[----:B-----5:R-:W2:Y:S04]  /*23d00*/  LDG.E R6, desc[UR54][R2.64] ;  /* 0x0000003602067981 */ /* 0x020ea8000c1e1900 */
[----:B------:R-:W2:Y:S02]  /*23d10*/  LDG.E R2, desc[UR54][R2.64+0x4] ;  /* 0x0000043602027981 */ /* 0x000ea4000c1e1900 */
[----:B--2---:R-:W-:-:S07]  /*23d20*/  IMAD.IADD R6, R2, 0x1, -R6 ;  /* 0x0000000102067824 */ /* 0x004fce00078e0a06 */
.L_x_624:
[----:B-----5:R-:W-:Y:S01]  /*23d30*/  @P1 IADD3 R4, -R9, R8, RZ ;  /* 0x0000000809041210 */ /* 0x020fe20007ffe1ff */
[--C-:B------:R-:W-:Y:S01]  /*23d40*/  IMAD.IADD R6, R6, 0x1, -R0.reuse ;  /* 0x0000000106067824 */ /* 0x100fe200078e0a00 */
[----:B------:R-:W-:Y:S01]  /*23d50*/  BSSY B0, `(.L_x_625) ;  /* 0x0000174000007945 */ /* 0x000fe20003800000 */
[----:B------:R-:W-:Y:S02]  /*23d60*/  IMAD.IADD R0, R7, 0x1, R0 ;  /* 0x0000000107007824 */ /* 0x000fe400078e0200 */
[----:B------:R-:W-:-:S05]  /*23d70*/  IMAD.IADD R2, R6, 0x1, R4 ;  /* 0x0000000106027824 */ /* 0x000fca00078e0204 */
[----:B------:R0:W-:Y:S02]  /*23d80*/  STL [R1+0x30], R2 ;  /* 0x0000300201007387 */ /* 0x0001e40000100800 */
[----:B0-----:R-:W-:-:S04]  /*23d90*/  VIADD R2, R2, 0x9f ;  /* 0x0000009f02027836 */ /* 0x001fc80000000000 */
[----:B------:R-:W-:-:S05]  /*23da0*/  IMAD.HI R2, R2, 0x66666667, RZ ;  /* 0x6666666702027827 */ /* 0x000fca00078e02ff */
[----:B------:R-:W-:-:S04]  /*23db0*/  SHF.R.U32.HI R3, RZ, 0x1f, R2 ;  /* 0x0000001fff037819 */ /* 0x000fc80000011602 */
[----:B------:R-:W-:-:S05]  /*23dc0*/  LEA.HI.SX32 R5, R2, R3, 0x1a ;  /* 0x0000000302057211 */ /* 0x000fca00078fd2ff */
[----:B------:R-:W-:Y:S01]  /*23dd0*/  IMAD R2, R5, 0xa0, -R6 ;  /* 0x000000a005027824 */ /* 0x000fe200078e0a06 */
[----:B------:R-:W-:Y:S01]  /*23de0*/  IADD3 R6, -R6, RZ, RZ ;  /* 0x000000ff06067210 */ /* 0x000fe20007ffe1ff */
[----:B------:R0:W-:Y:S03]  /*23df0*/  STL [R1+0x34], R5 ;  /* 0x0000340501007387 */ /* 0x0001e60000100800 */
[----:B------:R-:W-:Y:S01]  /*23e00*/  VIMNMX R4, R2, R4, PT ;  /* 0x0000000402047248 */ /* 0x000fe20003fe0100 */
[----:B------:R1:W-:Y:S01]  /*23e10*/  STL [R1+0x14], R0 ;  /* 0x0000140001007387 */ /* 0x0003e20000100800 */
[----:B------:R-:W-:-:S04]  /*23e20*/  VIMNMX R2, RZ, R6, !PT ;  /* 0x00000006ff027248 */ /* 0x000fc80007fe0100 */
[----:B------:R-:W-:Y:S01]  /*23e30*/  ISETP.GT.AND P0, PT, R4, R2, PT ;  /* 0x000000020400720c */ /* 0x000fe20003f04270 */
[----:B------:R-:W-:-:S05]  /*23e40*/  IMAD.WIDE.U32 R2, R2, -0x33333333, RZ ;  /* 0xcccccccd02027825 */ /* 0x000fca00078e00ff */
[----:B------:R-:W-:-:S07]  /*23e50*/  SHF.R.U32.HI R3, RZ, 0x7, R3 ;  /* 0x00000007ff037819 */ /* 0x000fce0000011603 */
[----:B------:R-:W-:-:S04]  /*23e60*/  @P0 VIADD R4, R4, 0x9f ;  /* 0x0000009f04040836 */ /* 0x000fc80000000000 */
[----:B------:R-:W-:-:S04]  /*23e70*/  @P0 IMAD.HI R2, R4, 0x66666667, RZ ;  /* 0x6666666704020827 */ /* 0x000fc800078e02ff */
[----:B------:R-:W-:Y:S01]  /*23e80*/  IMAD.MOV.U32 R4, RZ, RZ, R3 ;  /* 0x000000ffff047224 */ /* 0x000fe200078e0003 */
[----:B0-----:R-:W-:-:S04]  /*23e90*/  @P0 SHF.R.U32.HI R5, RZ, 0x1f, R2 ;  /* 0x0000001fff050819 */ /* 0x001fc80000011602 */
[----:B------:R-:W-:Y:S02]  /*23ea0*/  @P0 LEA.HI.SX32 R4, R2, R5, 0x1a ;  /* 0x0000000502040211 */ /* 0x000fe400078fd2ff */
[----:B------:R-:W-:Y:S02]  /*23eb0*/  PLOP3.LUT P0, PT, PT, PT, PT, 0x80, 0x0 ;  /* 0x000000000000781c */ /* 0x000fe40003f0f070 */
[----:B------:R-:W-:-:S13]  /*23ec0*/  ISETP.GT.AND P2, PT, R4, R3, PT ;  /* 0x000000030400720c */ /* 0x000fda0003f44270 */
[----:B-1----:R-:W-:Y:S05]  /*23ed0*/  @!P2 BRA `(.L_x_626) ;  /* 0x00000014006ca947 */ /* 0x002fea0003800000 */
[----:B------:R-:W0:Y:S01]  /*23ee0*/  LDC R0, c[0x0][0x428] ;  /* 0x00010a00ff007b82 */ /* 0x000e220000000800 */
[----:B------:R-:W-:Y:S01]  /*23ef0*/  UMOV UR4, 0xffffffff ;  /* 0xffffffff00047882 */ /* 0x000fe20000000000 */
[----:B------:R-:W-:Y:S02]  /*23f00*/  MOV R2, R18 ;  /* 0x0000001200027202 */ /* 0x000fe40000000f00 */
[----:B0-----:R-:W-:-:S13]  /*23f10*/  ISETP.NE.AND P0, PT, R0, 0x1, PT ;  /* 0x000000010000780c */ /* 0x001fda0003f05270 */
[----:B------:R-:W0:Y:S08]  /*23f20*/  @P0 LDC R0, c[0x0][0x42c] ;  /* 0x00010b00ff000b82 */ /* 0x000e300000000800 */
[----:B------:R-:W1:Y:S01]  /*23f30*/  @P0 LDC R5, c[0x0][0x430] ;  /* 0x00010c00ff050b82 */ /* 0x000e620000000800 */
[----:B0-----:R-:W-:-:S05]  /*23f40*/  @P0 IMAD.HI.U32 R0, R18, R0, RZ ;  /* 0x0000000012000227 */ /* 0x001fca00078e00ff */
[----:B-1----:R-:W-:Y:S02]  /*23f50*/  @P0 SHF.R.U32.HI R2, RZ, R5, R0 ;  /* 0x00000005ff020219 */ /* 0x002fe40000011600 */
[----:B------:R-:W-:Y:S01]  /*23f60*/  SEL R0, R11, RZ, !P1 ;  /* 0x000000ff0b007207 */ /* 0x000fe20004800000 */
[----:B------:R-:W-:Y:S06]  /*23f70*/  BRA.DIV UR4, `(.L_x_627) ;  /* 0x0000007a04407947 */ /* 0x000fec000b800000 */
[----:B------:R-:W0:Y:S02]  /*23f80*/  S2R R5, SR_TID.X ;  /* 0x0000000000057919 */ /* 0x000e240000002100 */
[----:B0-----:R-:W-:-:S04]  /*23f90*/  SHF.R.U32.HI R5, RZ, 0x5, R5 ;  /* 0x00000005ff057819 */ /* 0x001fc80000011605 */
[----:B------:R-:W-:-:S05]  /*23fa0*/  LOP3.LUT R5, R5, 0x3, RZ, 0xc0, !PT ;  /* 0x0000000305057812 */ /* 0x000fca00078ec0ff */
[----:B------:R0:W1:Y:S02]  /*23fb0*/  SHFL.IDX PT, R14, R5, RZ, 0x1f ;  /* 0x00001fff050e7589 */ /* 0x00006400000e0000 */
.L_x_831:
[----:B-1----:R-:W-:Y:S02]  /*23fc0*/  ISETP.NE.AND P0, PT, R14, RZ, PT ;  /* 0x000000ff0e00720c */ /* 0x002fe40003f05270 */
[----:B------:R-:W-:-:S11]  /*23fd0*/  PLOP3.LUT P6, PT, PT, PT, PT, 0x8, 0x0 ;  /* 0x000000000000781c */ /* 0x000fd60003fce170 */
[----:B------:R-:W-:Y:S05]  /*23fe0*/  @P0 BRA `(.L_x_628) ;  /* 0x00000000000c0947 */ /* 0x000fea0003800000 */
[----:B------:R-:W-:-:S03]  /*23ff0*/  UMOV UR4, 0xffffffff ;  /* 0xffffffff00047882 */ /* 0x000fc60000000000 */
[----:B------:R-:W-:Y:S05]  /*24000*/  BRA.DIV UR4, `(.L_x_629) ;  /* 0x0000007a04507947 */ /* 0x000fea000b800000 */
[----:B------:R-:W-:-:S13]  /*24010*/  ELECT P6, URZ, PT ;  /* 0x00000000003f782f */ /* 0x000fda00038c0000 */
.L_x_628:
[----:B0-----:R-:W2:Y:S01]  /*24020*/  LDL R5, [R1+0x40] ;  /* 0x0000400001057983 */ /* 0x001ea20000100800 */
[----:B------:R-:W-:Y:S01]  /*24030*/  BSSY B1, `(.L_x_630) ;  /* 0x000000b000017945 */ /* 0x000fe20003800000 */
[----:B------:R-:W0:Y:S01]  /*24040*/  S2R R11, SR_CgaCtaId ;  /* 0x00000000000b7919 */ /* 0x000e220000008800 */
        /* <DEDUP_REMOVED lines=9> */
.L_x_834:
[----:B------:R-:W-:Y:S05]  /*240e0*/  BSYNC B1 ;  /* 0x0000000000017941 */ /* 0x000fea0003800000 */
.L_x_630:
[----:B------:R-:W-:Y:S04]  /*240f0*/  BSSY B1, `(.L_x_632) ;  /* 0x000008e000017945 */ /* 0x000fe80003800000 */
[----:B------:R-:W-:Y:S05]  /*24100*/  @!P6 BRA `(.L_x_633) ;  /* 0x000000080030e947 */ /* 0x000fea0003800000 */
[----:B------:R-:W2:Y:S04]  /*24110*/  LDL R7, [R1+0x8] ;  /* 0x0000080001077983 */ /* 0x000ea80000100800 */
[----:B------:R-:W3:Y:S01]  /*24120*/  LDL R8, [R1+0x10] ;  /* 0x0000100001087983 */ /* 0x000ee20000100800 */
[----:B------:R-:W1:Y:S01]  /*24130*/  S2R R6, SR_TID.X ;  /* 0x0000000000067919 */ /* 0x000e620000002100 */
[----:B------:R-:W-:Y:S01]  /*24140*/  BSSY B2, `(.L_x_634) ;  /* 0x0000007000027945 */ /* 0x000fe20003800000 */
[----:B-1----:R-:W-:-:S04]  /*24150*/  LOP3.LUT R6, R6, 0x7f, RZ, 0xc0, !PT ;  /* 0x0000007f06067812 */ /* 0x002fc800078ec0ff */
[----:B------:R-:W-:Y:S01]  /*24160*/  ISETP.NE.AND P1, PT, R6, RZ, PT ;  /* 0x000000ff0600720c */ /* 0x000fe20003f25270 */
[----:B--2---:R-:W-:Y:S01]  /*24170*/  IMAD R7, R7, 0x8, R11 ;  /* 0x0000000807077824 */ /* 0x004fe200078e020b */
[----:B---3--:R-:W-:-:S04]  /*24180*/  SHF.L.U32 R12, R8, 0x1f, RZ ;  /* 0x0000001f080c7819 */ /* 0x008fc800000006ff */
[----:B------:R-:W1:Y:S02]  /*24190*/  SYNCS.PHASECHK.TRANS64.TRYWAIT P0, [R7+URZ+0x334a0], R12 ;  /* 0x0334a00c070075a7 */ /* 0x000e64000800017f */
[----:B-1----:R-:W-:Y:S05]  /*241a0*/  @!P0 BRA `(.L_x_635) ;  /* 0x00000078001c8947 */ /* 0x002fea0003800000 */
.L_x_835:
[----:B------:R-:W-:Y:S05]  /*241b0*/  BSYNC B2 ;  /* 0x0000000000027941 */ /* 0x000fea0003800000 */
.L_x_634:
[----:B------:R-:W-:Y:S04]  /*241c0*/  BSSY B2, `(.L_x_636) ;  /* 0x0000009000027945 */ /* 0x000fe80003800000 */
[----:B------:R-:W-:Y:S05]  /*241d0*/  @P1 BRA `(.L_x_637) ;  /* 0x00000000001c1947 */ /* 0x000fea0003800000 */
[----:B0-----:R-:W0:Y:S02]  /*241e0*/  S2R R5, SR_TID.X ;  /* 0x0000000000057919 */ /* 0x001e240000002100 */
[----:B0-----:R-:W-:Y:S02]  /*241f0*/  LOP3.LUT R6, R5, 0x1f, RZ, 0xc0, !PT ;  /* 0x0000001f05067812 */ /* 0x001fe400078ec0ff */
[----:B------:R-:W-:Y:S02]  /*24200*/  MOV R5, 0x7800 ;  /* 0x0000780000057802 */ /* 0x000fe40000000f00 */
[----:B------:R-:W-:Y:S02]  /*24210*/  ISETP.NE.AND P0, PT, R6, RZ, PT ;  /* 0x000000ff0600720c */ /* 0x000fe40003f05270 */
[----:B------:R2:W-:Y:S11]  /*24220*/  SYNCS.ARRIVE.TRANS64 RZ, [R7+URZ+0x33490], R5 ;  /* 0x0334900507ff79a7 */ /* 0x0005f6000800003f */
[----:B--2---:R-:W-:Y:S05]  /*24230*/  @!P0 BRA `(.L_x_637) ;  /* 0x0000000000048947 */ /* 0x004fea0003800000 */
[----:B------:R-:W-:Y:S01]  /*24240*/  BPT.TRAP 0x1 ;  /* 0x000000040000795c */ /* 0x000fe20000300000 */
.L_x_637:
[----:B------:R-:W-:Y:S05]  /*24250*/  BSYNC B2 ;  /* 0x0000000000027941 */ /* 0x000fea0003800000 */
.L_x_636:
[----:B0-----:R-:W2:Y:S01]  /*24260*/  LDL R5, [R1+0x8] ;  /* 0x0000080001057983 */ /* 0x001ea20000100800 */
[----:B------:R-:W-:Y:S01]  /*24270*/  IMAD.MOV.U32 R20, RZ, RZ, RZ ;  /* 0x000000ffff147224 */ /* 0x000fe200078e00ff */
[----:B------:R-:W-:Y:S01]  /*24280*/  UIADD3 UR4, UP0, UR40, 0x570, URZ ;  /* 0x0000057028047890 */ /* 0x000fe2000ff1e03f */
[----:B------:R-:W-:Y:S01]  /*24290*/  IMAD R6, R4, 0xa0, R10 ;  /* 0x000000a004067824 */ /* 0x000fe200078e020a */
[----:B------:R-:W-:Y:S01]  /*242a0*/  PLOP3.LUT P0, PT, PT, PT, PT, 0x80, 0x0 ;  /* 0x000000000000781c */ /* 0x000fe20003f0f070 */
[----:B------:R-:W-:Y:S01]  /*242b0*/  UMOV UR6, 0x0 ;  /* 0x0000000000067882 */ /* 0x000fe20000000000 */
[----:B------:R-:W-:Y:S01]  /*242c0*/  R2UR UR10, R20 ;  /* 0x00000000140a72ca */ /* 0x000fe200000e0000 */
[----:B------:R-:W-:Y:S01]  /*242d0*/  VIADD R6, R6, 0xffffff60 ;  /* 0xffffff6006067836 */ /* 0x000fe20000000000 */
[----:B------:R-:W-:Y:S01]  /*242e0*/  UIADD3.X UR5, URZ, UR41, URZ, UP0, !UPT ;  /* 0x000000293f057290 */ /* 0x000fe200087fe43f */
[----:B------:R-:W-:Y:S01]  /*242f0*/  UMOV UR7, 0x12f00000 ;  /* 0x12f0000000077882 */ /* 0x000fe20000000000 */
[----:B--2---:R-:W-:-:S02]  /*24300*/  IMAD R9, R5, 0x7800, R11 ;  /* 0x0000780005097824 */ /* 0x004fc400078e020b */
[----:B------:R-:W-:-:S03]  /*24310*/  VIADD R5, R7, 0x33490 ;  /* 0x0003349007057836 */ /* 0x000fc60000000000 */
[----:B------:R-:W-:-:S07]  /*24320*/  IADD3 R8, R9, 0x24200, RZ ;  /* 0x0002420009087810 */ /* 0x000fce0007ffe0ff */
.L_x_638:
[----:B------:R-:W-:-:S13]  /*24330*/  @P0 ELECT P2, URZ, PT ;  /* 0x00000000003f082f */ /* 0x000fda0003840000 */
[----:B------:R-:W-:Y:S02]  /*24340*/  @P2 R2UR UR13, R0 ;  /* 0x00000000000d22ca */ /* 0x000fe400000e0000 */
[----:B------:R-:W-:Y:S02]  /*24350*/  @P2 R2UR UR12, R2 ;  /* 0x00000000020c22ca */ /* 0x000fe400000e0000 */
[----:B------:R-:W-:Y:S02]  /*24360*/  @P2 R2UR UR11, R6 ;  /* 0x00000000060b22ca */ /* 0x000fe400000e0000 */
[----:B------:R-:W-:Y:S02]  /*24370*/  @P2 R2UR UR9, R5 ;  /* 0x00000000050922ca */ /* 0x000fe400000e0000 */
[----:B------:R-:W-:Y:S02]  /*24380*/  @P2 R2UR UR8, R8 ;  /* 0x00000000080822ca */ /* 0x000fe400000e0000 */
[----:B------:R-:W-:-:S02]  /*24390*/  @P2 PLOP3.LUT P0, PT, P2, PT, PT, 0x8, 0x0 ;  /* 0x000000000000281c */ /* 0x000fc4000170e170 */
[----:B------:R-:W-:-:S09]  /*243a0*/  PLOP3.LUT P2, PT, PT, PT, PT, 0x8, 0x0 ;  /* 0x000000000000781c */ /* 0x000fd20003f4e170 */
[----:B------:R0:W-:Y:S02]  /*243b0*/  UTMALDG.4D [UR8], [UR4], desc[UR6] ;  /* 0x00000608040075b4 */ /* 0x0001e40008019000 */
[----:B0-----:R-:W-:Y:S05]  /*243c0*/  @P0 BRA.U.ANY `(.L_x_638) ;  /* 0xfffffffd00d80947 */ /* 0x001fea000393ffff */
[----:B------:R-:W-:Y:S01]  /*243d0*/  IMAD.MOV.U32 R15, RZ, RZ, 0x40 ;  /* 0x00000040ff0f7424 */ /* 0x000fe200078e00ff */
[----:B------:R-:W-:Y:S01]  /*243e0*/  PLOP3.LUT P0, PT, PT, PT, PT, 0x80, 0x0 ;  /* 0x000000000000781c */ /* 0x000fe20003f0f070 */
[----:B------:R-:W-:Y:S01]  /*243f0*/  VIADD R8, R9, 0x26a00 ;  /* 0x00026a0009087836 */ /* 0x000fe20000000000 */
[----:B------:R-:W-:Y:S01]  /*24400*/  UMOV UR6, 0x0 ;  /* 0x0000000000067882 */ /* 0x000fe20000000000 */
[----:B------:R-:W-:Y:S01]  /*24410*/  UMOV UR7, 0x12f00000 ;  /* 0x12f0000000077882 */ /* 0x000fe20000000000 */
[----:B------:R-:W-:-:S15]  /*24420*/  R2UR UR10, R15 ;  /* 0x000000000f0a72ca */ /* 0x000fde00000e0000 */
.L_x_639:
        /* <DEDUP_REMOVED lines=12> */
[----:B------:R-:W-:Y:S01]  /*244f0*/  UMOV UR6, 0x0 ;  /* 0x0000000000067882 */ /* 0x000fe20000000000 */
[----:B------:R-:W-:Y:S01]  /*24500*/  IADD3 R8, R9, 0x29200, RZ ;  /* 0x0002920009087810 */ /* 0x000fe20007ffe0ff */
[----:B------:R-:W-:Y:S01]  /*24510*/  UMOV UR7, 0x12f00000 ;  /* 0x12f0000000077882 */ /* 0x000fe20000000000 */
[----:B------:R-:W-:-:S15]  /*24520*/  R2UR UR10, R14 ;  /* 0x000000000e0a72ca */ /* 0x000fde00000e0000 */
.L_x_640:
        /* <DEDUP_REMOVED lines=10> */
[----:B------:R-:W0:Y:S01]  /*245d0*/  SYNCS.PHASECHK.TRANS64.TRYWAIT P0, [R7+URZ+0x334c0], R12 ;  /* 0x0334c00c070075a7 */ /* 0x000e22000800017f */
[----:B------:R-:W-:Y:S04]  /*245e0*/  BSSY B2, `(.L_x_641) ;  /* 0x0000002000027945 */ /* 0x000fe80003800000 */
[----:B0-----:R-:W-:Y:S05]  /*245f0*/  @!P0 BRA `(.L_x_642) ;  /* 0x00000074001c8947 */ /* 0x001fea0003800000 */
.L_x_836:
[----:B------:R-:W-:Y:S05]  /*24600*/  BSYNC B2 ;  /* 0x0000000000027941 */ /* 0x000fea0003800000 */
.L_x_641:
        /* <DEDUP_REMOVED lines=11> */
.L_x_644:
[----:B------:R-:W-:Y:S05]  /*246c0*/  BSYNC B2 ;  /* 0x0000000000027941 */ /* 0x000fea0003800000 */
.L_x_643:
[----:B------:R-:W-:Y:S01]  /*246d0*/  R2UR UR10, R20 ;  /* 0x00000000140a72ca */ /* 0x000fe200000e0000 */
[----:B------:R-:W-:Y:S01]  /*246e0*/  UIADD3 UR4, UP0, UR40, 0x670, URZ ;  /* 0x0000067028047890 */ /* 0x000fe2000ff1e03f */
[----:B------:R-:W-:Y:S01]  /*246f0*/  R2UR UR6, R12 ;  /* 0x000000000c0672ca */ /* 0x000fe200000e0000 */
[----:B------:R-:W-:Y:S01]  /*24700*/  VIADD R5, R9, 0xf200 ;  /* 0x0000f20009057836 */ /* 0x000fe20000000000 */
[----:B------:R-:W-:Y:S01]  /*24710*/  R2UR UR7, R13 ;  /* 0x000000000d0772ca */ /* 0x000fe200000e0000 */
[----:B------:R-:W-:Y:S01]  /*24720*/  UIADD3.X UR5, URZ, UR41, URZ, UP0, !UPT ;  /* 0x000000293f057290 */ /* 0x000fe200087fe43f */
[----:B------:R-:W-:Y:S02]  /*24730*/  PLOP3.LUT P0, PT, PT, PT, PT, 0x80, 0x0 ;  /* 0x000000000000781c */ /* 0x000fe40003f0f070 */
[----:B------:R-:W-:-:S11]  /*24740*/  IADD3 R7, R7, 0x334b0, RZ ;  /* 0x000334b007077810 */ /* 0x000fd60007ffe0ff */
.L_x_645:
        /* <DEDUP_REMOVED lines=10> */
[----:B------:R-:W-:Y:S01]  /*247f0*/  R2UR UR10, R15 ;  /* 0x000000000f0a72ca */ /* 0x000fe200000e0000 */
[----:B------:R-:W-:Y:S01]  /*24800*/  VIADD R5, R9, 0x11a00 ;  /* 0x00011a0009057836 */ /* 0x000fe20000000000 */
[----:B------:R-:W-:Y:S02]  /*24810*/  R2UR UR6, R12 ;  /* 0x000000000c0672ca */ /* 0x000fe400000e0000 */
[----:B------:R-:W-:Y:S02]  /*24820*/  R2UR UR7, R13 ;  /* 0x000000000d0772ca */ /* 0x000fe400000e0000 */
[----:B------:R-:W-:-:S13]  /*24830*/  PLOP3.LUT P0, PT, PT, PT, PT, 0x80, 0x0 ;  /* 0x000000000000781c */ /* 0x000fda0003f0f070 */
.L_x_646:
        /* <DEDUP_REMOVED lines=15> */
.L_x_647:
        /* <DEDUP_REMOVED lines=9> */
[----:B-1----:R-:W-:Y:S05]  /*249c0*/  @P0 BRA.U.ANY `(.L_x_647) ;  /* 0xfffffffd00d80947 */ /* 0x002fea000393ffff */
.L_x_633:
[----:B------:R-:W-:Y:S05]  /*249d0*/  BSYNC B1 ;  /* 0x0000000000017941 */ /* 0x000fea0003800000 */
.L_x_632:
[----:B0-----:R-:W2:Y:S04]  /*249e0*/  LDL.LU R5, [R1+0x8] ;  /* 0x0000080001057983 */ /* 0x001ea80000300800 */
[----:B------:R-:W3:Y:S01]  /*249f0*/  LDL.LU R8, [R1+0x10] ;  /* 0x0000100001087983 */ /* 0x000ee20000300800 */
[----:B------:R-:W-:Y:S02]  /*24a00*/  PLOP3.LUT P0, PT, PT, PT, PT, 0x8, 0x0 ;  /* 0x000000000000781c */ /* 0x000fe40003f0e170 */
[----:B--2---:R-:W-:-:S04]  /*24a10*/  IADD3 R5, R5, 0x1, RZ ;  /* 0x0000000105057810 */ /* 0x004fc80007ffe0ff */
[----:B------:R-:W-:-:S04]  /*24a20*/  ISETP.NE.AND P1, PT, R5, 0x2, PT ;  /* 0x000000020500780c */ /* 0x000fc80003f25270 */
[----:B------:R-:W-:Y:S02]  /*24a30*/  SEL R6, RZ, 0x1, P1 ;  /* 0x00000001ff067807 */ /* 0x000fe40000800000 */
[----:B------:R-:W-:Y:S02]  /*24a40*/  SEL R5, R5, RZ, P1 ;  /* 0x000000ff05057207 */ /* 0x000fe40000800000 */
[----:B---3--:R-:W-:Y:S01]  /*24a50*/  LOP3.LUT R8, R8, R6, RZ, 0x3c, !PT ;  /* 0x0000000608087212 */ /* 0x008fe200078e3cff */
[----:B------:R-:W-:-:S04]  /*24a60*/  VIADD R6, R4, 0xfffffffe ;  /* 0xfffffffe04067836 */ /* 0x000fc80000000000 */
[----:B------:R0:W-:Y:S01]  /*24a70*/  STL [R1+0x10], R8 ;  /* 0x0000100801007387 */ /* 0x0001e20000100800 */
[----:B------:R-:W-:-:S03]  /*24a80*/  ISETP.GE.AND P2, PT, R6, R3, PT ;  /* 0x000000030600720c */ /* 0x000fc60003f46270 */
[----:B------:R0:W-:Y:S10]  /*24a90*/  STL [R1+0x8], R5 ;  /* 0x0000080501007387 */ /* 0x0001f40000100800 */
[----:B0-----:R-:W-:Y:S05]  /*24aa0*/  @!P2 BRA `(.L_x_626) ;  /* 0x000000080078a947 */ /* 0x001fea0003800000 */
[C---:B------:R-:W-:Y:S02]  /*24ab0*/  IMAD R8, R4.reuse, 0xa0, R10 ;  /* 0x000000a004087824 */ /* 0x040fe400078e020a */
[----:B------:R-:W-:Y:S02]  /*24ac0*/  VIADD R9, R4, 0xffffffff ;  /* 0xffffffff04097836 */ /* 0x000fe40000000000 */
[----:B------:R-:W-:-:S07]  /*24ad0*/  VIADD R8, R8, 0xfffffec0 ;  /* 0xfffffec008087836 */ /* 0x000fce0000000000 */
.L_x_664:
[----:B------:R-:W-:Y:S05]  /*24ae0*/  YIELD ;  /* 0x0000000000007946 */ /* 0x000fea0003800000 */
[----:B------:R-:W-:Y:S04]  /*24af0*/  BSSY B1, `(.L_x_648) ;  /* 0x000008c000017945 */ /* 0x000fe80003800000 */
[----:B0-----:R-:W-:Y:S05]  /*24b00*/  @!P6 BRA `(.L_x_649) ;  /* 0x000000080028e947 */ /* 0x001fea0003800000 */
[----:B------:R-:W2:Y:S04]  /*24b10*/  LDL R6, [R1+0x8] ;  /* 0x0000080001067983 */ /* 0x000ea80000100800 */
[----:B------:R-:W3:Y:S01]  /*24b20*/  LDL R5, [R1+0x10] ;  /* 0x0000100001057983 */ /* 0x000ee20000100800 */
[----:B------:R-:W0:Y:S01]  /*24b30*/  S2R R4, SR_TID.X ;  /* 0x0000000000047919 */ /* 0x000e220000002100 */
[----:B------:R-:W-:Y:S01]  /*24b40*/  BSSY B2, `(.L_x_650) ;  /* 0x0000007000027945 */ /* 0x000fe20003800000 */
[----:B0-----:R-:W-:-:S04]  /*24b50*/  LOP3.LUT R4, R4, 0x7f, RZ, 0xc0, !PT ;  /* 0x0000007f04047812 */ /* 0x001fc800078ec0ff */
[----:B------:R-:W-:Y:S02]  /*24b60*/  ISETP.NE.AND P2, PT, R4, RZ, PT ;  /* 0x000000ff0400720c */ /* 0x000fe40003f45270 */
[----:B--2---:R-:W-:Y:S02]  /*24b70*/  LEA R7, R6, R11, 0x3 ;  /* 0x0000000b06077211 */ /* 0x004fe400078e18ff */
[----:B---3--:R-:W-:-:S04]  /*24b80*/  SHF.L.U32 R6, R5, 0x1f, RZ ;  /* 0x0000001f05067819 */ /* 0x008fc800000006ff */
[----:B------:R-:W0:Y:S02]  /*24b90*/  SYNCS.PHASECHK.TRANS64.TRYWAIT P1, [R7+URZ+0x334a0], R6 ;  /* 0x0334a006070075a7 */ /* 0x000e24000802017f */
[----:B0-----:R-:W-:Y:S05]  /*24ba0*/  @!P1 BRA `(.L_x_651) ;  /* 0x0000006c00c49947 */ /* 0x001fea0003800000 */
.L_x_837:
[----:B------:R-:W-:Y:S05]  /*24bb0*/  BSYNC B2 ;  /* 0x0000000000027941 */ /* 0x000fea0003800000 */
.L_x_650:
        /* <DEDUP_REMOVED lines=9> */
.L_x_653:
[----:B------:R-:W-:Y:S05]  /*24c50*/  BSYNC B2 ;  /* 0x0000000000027941 */ /* 0x000fea0003800000 */
.L_x_652:
[----:B------:R-:W2:Y:S01]  /*24c60*/  LDL R4, [R1+0x8] ;  /* 0x0000080001047983 */ /* 0x000ea20000100800 */
[----:B------:R-:W-:Y:S01]  /*24c70*/  IMAD.MOV.U32 R14, RZ, RZ, RZ ;  /* 0x000000ffff0e7224 */ /* 0x000fe200078e00ff */
[----:B------:R-:W-:Y:S01]  /*24c80*/  UIADD3 UR4, UP0, UR40, 0x570, URZ ;  /* 0x0000057028047890 */ /* 0x000fe2000ff1e03f */
[----:B------:R-:W-:Y:S01]  /*24c90*/  PLOP3.LUT P1, PT, PT, PT, PT, 0x80, 0x0 ;  /* 0x000000000000781c */ /* 0x000fe20003f2f070 */
[----:B------:R-:W-:Y:S01]  /*24ca0*/  UMOV UR6, 0x0 ;  /* 0x0000000000067882 */ /* 0x000fe20000000000 */
[----:B------:R-:W-:Y:S01]  /*24cb0*/  UMOV UR7, 0x12f00000 ;  /* 0x12f0000000077882 */ /* 0x000fe20000000000 */
[----:B------:R-:W-:Y:S01]  /*24cc0*/  R2UR UR10, R14 ;  /* 0x000000000e0a72ca */ /* 0x000fe200000e0000 */
[----:B------:R-:W-:Y:S01]  /*24cd0*/  UIADD3.X UR5, URZ, UR41, URZ, UP0, !UPT ;  /* 0x000000293f057290 */ /* 0x000fe200087fe43f */
[----:B--2---:R-:W-:Y:S02]  /*24ce0*/  IMAD R5, R4, 0x7800, R11 ;  /* 0x0000780004057824 */ /* 0x004fe400078e020b */
[----:B------:R-:W-:-:S03]  /*24cf0*/  VIADD R4, R7, 0x33490 ;  /* 0x0003349007047836 */ /* 0x000fc60000000000 */
[----:B------:R-:W-:-:S08]  /*24d00*/  IADD3 R10, R5, 0x24200, RZ ;  /* 0x00024200050a7810 */ /* 0x000fd00007ffe0ff */
.L_x_654:
        /* <DEDUP_REMOVED lines=10> */
[----:B------:R-:W-:Y:S01]  /*24db0*/  IMAD.MOV.U32 R20, RZ, RZ, 0x40 ;  /* 0x00000040ff147424 */ /* 0x000fe200078e00ff */
[----:B------:R-:W-:Y:S01]  /*24dc0*/  PLOP3.LUT P1, PT, PT, PT, PT, 0x80, 0x0 ;  /* 0x000000000000781c */ /* 0x000fe20003f2f070 */
[----:B------:R-:W-:Y:S01]  /*24dd0*/  VIADD R10, R5, 0x26a00 ;  /* 0x00026a00050a7836 */ /* 0x000fe20000000000 */
[----:B------:R-:W-:Y:S01]  /*24de0*/  UMOV UR6, 0x0 ;  /* 0x0000000000067882 */ /* 0x000fe20000000000 */
[----:B------:R-:W-:Y:S01]  /*24df0*/  UMOV UR7, 0x12f00000 ;  /* 0x12f0000000077882 */ /* 0x000fe20000000000 */
[----:B------:R-:W-:-:S15]  /*24e00*/  R2UR UR10, R20 ;  /* 0x00000000140a72ca */ /* 0x000fde00000e0000 */
.L_x_655:
        /* <DEDUP_REMOVED lines=12> */
[----:B------:R-:W-:Y:S01]  /*24ed0*/  UMOV UR6, 0x0 ;  /* 0x0000000000067882 */ /* 0x000fe20000000000 */
[----:B------:R-:W-:Y:S01]  /*24ee0*/  IADD3 R10, R5, 0x29200, RZ ;  /* 0x00029200050a7810 */ /* 0x000fe20007ffe0ff */
[----:B------:R-:W-:Y:S01]  /*24ef0*/  UMOV UR7, 0x12f00000 ;  /* 0x12f0000000077882 */ /* 0x000fe20000000000 */
[----:B------:R-:W-:-:S15]  /*24f00*/  R2UR UR10, R15 ;  /* 0x000000000f0a72ca */ /* 0x000fde00000e0000 */
.L_x_656:
        /* <DEDUP_REMOVED lines=10> */
[----:B------:R-:W1:Y:S01]  /*24fb0*/  SYNCS.PHASECHK.TRANS64.TRYWAIT P1, [R7+URZ+0x334c0], R6 ;  /* 0x0334c006070075a7 */ /* 0x000e62000802017f */
[----:B------:R-:W-:Y:S04]  /*24fc0*/  BSSY B2, `(.L_x_657) ;  /* 0x0000002000027945 */ /* 0x000fe80003800000 */
[----:B-1----:R-:W-:Y:S05]  /*24fd0*/  @!P1 BRA `(.L_x_658) ;  /* 0x0000006800cc9947 */ /* 0x002fea0003800000 */
.L_x_838:
[----:B------:R-:W-:Y:S05]  /*24fe0*/  BSYNC B2 ;  /* 0x0000000000027941 */ /* 0x000fea0003800000 */
.L_x_657:
[----:B------:R-:W-:Y:S01]  /*24ff0*/  BSSY B2, `(.L_x_659) ;  /* 0x000000b000027945 */ /* 0x000fe20003800000 */
[----:B------:R-:W-:Y:S02]  /*25000*/  IMAD.MOV.U32 R12, RZ, RZ, 0x0 ;  /* 0x00000000ff0c7424 */ /* 0x000fe400078e00ff */
[----:B------:R-:W-:Y:S01]  /*25010*/  IMAD.MOV.U32 R13, RZ, RZ, 0x12f00000 ;  /* 0x12f00000ff0d7424 */ /* 0x000fe200078e00ff */
[----:B------:R-:W-:Y:S06]  /*25020*/  @P2 BRA `(.L_x_660) ;  /* 0x00000000001c2947 */ /* 0x000fec0003800000 */
[----:B------:R-:W2:Y:S02]  /*25030*/  S2R R4, SR_TID.X ;  /* 0x0000000000047919 */ /* 0x000ea40000002100 */
[----:B--2---:R-:W-:Y:S01]  /*25040*/  LOP3.LUT R10, R4, 0x1f, RZ, 0xc0, !PT ;  /* 0x0000001f040a7812 */ /* 0x004fe200078ec0ff */
[----:B------:R-:W-:-:S03]  /*25050*/  IMAD.MOV.U32 R4, RZ, RZ, 0x7800 ;  /* 0x00007800ff047424 */ /* 0x000fc600078e00ff */
[----:B------:R-:W-:Y:S01]  /*25060*/  ISETP.NE.AND P1, PT, R10, RZ, PT ;  /* 0x000000ff0a00720c */ /* 0x000fe20003f25270 */
[----:B------:R2:W-:-:S12]  /*25070*/  SYNCS.ARRIVE.TRANS64 RZ, [R7+URZ+0x334b0], R4 ;  /* 0x0334b00407ff79a7 */ /* 0x0005d8000800003f */
[----:B--2---:R-:W-:Y:S05]  /*25080*/  @!P1 BRA `(.L_x_660) ;  /* 0x0000000000049947 */ /* 0x004fea0003800000 */
[----:B------:R-:W-:Y:S01]  /*25090*/  BPT.TRAP 0x1 ;  /* 0x000000040000795c */ /* 0x000fe20000300000 */
.L_x_660:
[----:B------:R-:W-:Y:S05]  /*250a0*/  BSYNC B2 ;  /* 0x0000000000027941 */ /* 0x000fea0003800000 */
.L_x_659:
[----:B------:R-:W-:Y:S01]  /*250b0*/  R2UR UR10, R14 ;  /* 0x000000000e0a72ca */ /* 0x000fe200000e0000 */
[----:B------:R-:W-:Y:S01]  /*250c0*/  UIADD3 UR4, UP0, UR40, 0x670, URZ ;  /* 0x0000067028047890 */ /* 0x000fe2000ff1e03f */
[----:B------:R-:W-:Y:S01]  /*250d0*/  R2UR UR6, R12 ;  /* 0x000000000c0672ca */ /* 0x000fe200000e0000 */
[----:B------:R-:W-:Y:S01]  /*250e0*/  VIADD R4, R5, 0xf200 ;  /* 0x0000f20005047836 */ /* 0x000fe20000000000 */
[----:B------:R-:W-:Y:S01]  /*250f0*/  R2UR UR7, R13 ;  /* 0x000000000d0772ca */ /* 0x000fe200000e0000 */
[----:B------:R-:W-:Y:S01]  /*25100*/  UIADD3.X UR5, URZ, UR41, URZ, UP0, !UPT ;  /* 0x000000293f057290 */ /* 0x000fe200087fe43f */
[----:B------:R-:W-:Y:S02]  /*25110*/  PLOP3.LUT P1, PT, PT, PT, PT, 0x80, 0x0 ;  /* 0x000000000000781c */ /* 0x000fe40003f2f070 */
[----:B01----:R-:W-:-:S11]  /*25120*/  IADD3 R7, R7, 0x334b0, RZ ;  /* 0x000334b007077810 */ /* 0x003fd60007ffe0ff */
.L_x_661:
        /* <DEDUP_REMOVED lines=15> */
.L_x_662:
        /* <DEDUP_REMOVED lines=15> */
.L_x_663:
        /* <DEDUP_REMOVED lines=10> */
.L_x_649:
[----:B------:R-:W-:Y:S05]  /*253b0*/  BSYNC B1 ;  /* 0x0000000000017941 */ /* 0x000fea0003800000 */
.L_x_648:
[----:B------:R-:W2:Y:S04]  /*253c0*/  LDL.LU R4, [R1+0x8] ;  /* 0x0000080001047983 */ /* 0x000ea80000300800 */
[----:B------:R-:W3:Y:S01]  /*253d0*/  LDL.LU R6, [R1+0x10] ;  /* 0x0000100001067983 */ /* 0x000ee20000300800 */
[----:B------:R-:W-:Y:S02]  /*253e0*/  VIADD R9, R9, 0xffffffff ;  /* 0xffffffff09097836 */ /* 0x000fe40000000000 */
[----:B------:R-:W-:-:S03]  /*253f0*/  VIADD R8, R8, 0xffffff60 ;  /* 0xffffff6008087836 */ /* 0x000fc60000000000 */
[----:B------:R-:W-:Y:S02]  /*25400*/  ISETP.GT.AND P2, PT, R9, R3, PT ;  /* 0x000000030900720c */ /* 0x000fe40003f44270 */
[----:B--2---:R-:W-:-:S04]  /*25410*/  IADD3 R4, R4, 0x1, RZ ;  /* 0x0000000104047810 */ /* 0x004fc80007ffe0ff */
[----:B------:R-:W-:-:S04]  /*25420*/  ISETP.NE.AND P1, PT, R4, 0x2, PT ;  /* 0x000000020400780c */ /* 0x000fc80003f25270 */
[----:B------:R-:W-:Y:S02]  /*25430*/  SEL R5, RZ, 0x1, P1 ;  /* 0x00000001ff057807 */ /* 0x000fe40000800000 */
[----:B------:R-:W-:Y:S02]  /*25440*/  SEL R4, R4, RZ, P1 ;  /* 0x000000ff04047207 */ /* 0x000fe40000800000 */
[----:B---3--:R-:W-:-:S03]  /*25450*/  LOP3.LUT R6, R6, R5, RZ, 0x3c, !PT ;  /* 0x0000000506067212 */ /* 0x008fc600078e3cff */
[----:B------:R0:W-:Y:S04]  /*25460*/  STL [R1+0x8], R4 ;  /* 0x0000080401007387 */ /* 0x0001e80000100800 */
[----:B------:R0:W-:Y:S01]  /*25470*/  STL [R1+0x10], R6 ;  /* 0x0000100601007387 */ /* 0x0001e20000100800 */
[----:B------:R-:W-:Y:S05]  /*25480*/  @P2 BRA `(.L_x_664) ;  /* 0xfffffff400942947 */ /* 0x000fea000383ffff */
.L_x_626:
[----:B------:R-:W-:Y:S05]  /*25490*/  BSYNC B0 ;  /* 0x0000000000007941 */ /* 0x000fea0003800000 */
.L_x_625:
[----:B0-----:R-:W2:Y:S01]  /*254a0*/  LDL R4, [R1+0x30] ;  /* 0x0000300001047983 */ /* 0x001ea20000100800 */
[----:B------:R-:W-:Y:S05]  /*254b0*/  @!P0 WARPSYNC.ALL ;  /* 0x0000000000008948 */ /* 0x000fea0003800000 */
[----:B------:R-:W-:Y:S06]  /*254c0*/  @!P0 BAR.SYNC.DEFER_BLOCKING 0xc, 0x180 ;  /* 0x0306000000008b1d */ /* 0x000fec0000010000 */
[----:B------:R-:W-:Y:S01]  /*254d0*/  BSSY B6, `(.L_x_665) ;  /* 0x0000347000067945 */ /* 0x000fe20003800000 */
[----:B--2---:R-:W-:-:S13]  /*254e0*/  ISETP.GT.AND P0, PT, R4, RZ, PT ;  /* 0x000000ff0400720c */ /* 0x004fda0003f04270 */
[----:B------:R-:W-:Y:S05]  /*254f0*/  @P0 BRA `(.L_x_666) ;  /* 0x0000000000440947 */ /* 0x000fea0003800000 */
        /* <DEDUP_REMOVED lines=15> */
[----:B0-----:R-:W-:Y:S01]  /*255f0*/  IADD3 R16, R0, UR38, R7 ;  /* 0x0000002600107c10 */ /* 0x001fe2000fffe007 */
[----:B------:R-:W-:Y:S06]  /*25600*/  BRA `(.L_x_667) ;  /* 0x0000003000cc7947 */ /* 0x000fec0003800000 */
.L_x_666:
[----:B------:R-:W0:Y:S01]  /*25610*/  S2R R0, SR_CgaCtaId ;  /* 0x0000000000007919 */ /* 0x000e220000008800 */
[----:B------:R-:W-:-:S04]  /*25620*/  MOV R2, 0x400 ;  /* 0x0000040000027802 */ /* 0x000fc80000000f00 */
[----:B0-----:R-:W-:-:S05]  /*25630*/  LEA R3, R0, R2, 0x18 ;  /* 0x0000000200037211 */ /* 0x001fca00078ec0ff */
[----:B------:R0:W-:Y:S01]  /*25640*/  STL [R1+0x24], R3 ;  /* 0x0000240301007387 */ /* 0x0001e20000100800 */
[----:B------:R-:W-:-:S05]  /*25650*/  VIADD R0, R3, 0x24200 ;  /* 0x0002420003007836 */ /* 0x000fca0000000000 */
[----:B------:R-:W-:-:S13]  /*25660*/  LOP3.LUT P0, RZ, R0, 0x1bf, RZ, 0xc0, !PT ;  /* 0x000001bf00ff7812 */ /* 0x000fda000780c0ff */
[----:B0-----:R-:W-:Y:S05]  /*25670*/  @!P0 BRA `(.L_x_668) ;  /* 0x0000000000408947 */ /* 0x001fea0003800000 */
[----:B------:R-:W-:Y:S01]  /*25680*/  MOV R2, 0x0 ;  /* 0x0000000000027802 */ /* 0x000fe20000000f00 */
[----:B------:R-:W-:Y:S01]  /*25690*/  ULDC.64 UR6, c[0x4][0xc0] ;  /* 0x0100300000067ab9 */ /* 0x000fe20000000a00 */
[----:B------:R-:W-:Y:S01]  /*256a0*/  ULDC.64 UR8, c[0x4][0xc8] ;  /* 0x0100320000087ab9 */ /* 0x000fe20000000a00 */
[----:B------:R-:W-:Y:S01]  /*256b0*/  ULDC.64 UR4, c[0x4][0x8] ;  /* 0x0100020000047ab9 */ /* 0x000fe20000000a00 */
[----:B------:R-:W-:Y:S01]  /*256c0*/  MOV R4, UR6 ;  /* 0x0000000600047c02 */ /* 0x000fe20008000f00 */
[----:B------:R-:W-:Y:S01]  /*256d0*/  IMAD.U32 R5, RZ, RZ, UR7 ;  /* 0x00000007ff057e24 */ /* 0x000fe2000f8e00ff */
[----:B------:R-:W0:Y:S01]  /*256e0*/  LDC.64 R2, c[0x4][R2] ;  /* 0x0100000002027b82 */ /* 0x000e220000000a00 */
[----:B------:R-:W-:Y:S01]  /*256f0*/  IMAD.U32 R6, RZ, RZ, UR8 ;  /* 0x00000008ff067e24 */ /* 0x000fe2000f8e00ff */
[----:B------:R-:W-:Y:S01]  /*25700*/  MOV R10, UR4 ;  /* 0x00000004000a7c02 */ /* 0x000fe20008000f00 */
[----:B------:R-:W-:Y:S01]  /*25710*/  IMAD.U32 R7, RZ, RZ, UR9 ;  /* 0x00000009ff077e24 */ /* 0x000fe2000f8e00ff */
[----:B------:R-:W-:Y:S01]  /*25720*/  MOV R13, RZ ;  /* 0x000000ff000d7202 */ /* 0x000fe20000000f00 */
[----:B------:R-:W-:-:S02]  /*25730*/  IMAD.U32 R11, RZ, RZ, UR5 ;  /* 0x00000005ff0b7e24 */ /* 0x000fc4000f8e00ff */
[----:B------:R-:W-:Y:S02]  /*25740*/  IMAD.MOV.U32 R8, RZ, RZ, 0x70 ;  /* 0x00000070ff087424 */ /* 0x000fe400078e00ff */
[----:B------:R-:W-:-:S07]  /*25750*/  IMAD.MOV.U32 R12, RZ, RZ, 0x1 ;  /* 0x00000001ff0c7424 */ /* 0x000fce00078e00ff */
[----:B------:R-:W-:-:S07]  /*25760*/  LEPC R20, `(.L_x_668) ;  /* 0x000000001014794e */ /* 0x000fce0000000000 */
[----:B0-----:R-:W-:Y:S05]  /*25770*/  CALL.ABS.NOINC R2 ;  /* 0x0000000002007343 */ /* 0x001fea0003c00000 */
.L_x_668:
[----:B------:R-:W2:Y:S01]  /*25780*/  LDL.LU R2, [R1] ;  /* 0x0000000001027983 */ /* 0x000ea20000300800 */
[----:B------:R-:W-:Y:S01]  /*25790*/  MOV R0, 0x400 ;  /* 0x0000040000007802 */ /* 0x000fe20000000f00 */
[----:B------:R-:W0:Y:S03]  /*257a0*/  S2R R15, SR_CgaCtaId ;  /* 0x00000000000f7919 */ /* 0x000e260000008800 */
[----:B0-----:R-:W-:-:S05]  /*257b0*/  LEA R0, R15, R0, 0x18 ;  /* 0x000000000f007211 */ /* 0x001fca00078ec0ff */
[----:B------:R-:W-:-:S05]  /*257c0*/  VIADD R0, R0, 0xf200 ;  /* 0x0000f20000007836 */ /* 0x000fca0000000000 */
[----:B------:R-:W-:Y:S01]  /*257d0*/  LOP3.LUT P0, RZ, R0, 0x1bf, RZ, 0xc0, !PT ;  /* 0x000001bf00ff7812 */ /* 0x000fe2000780c0ff */
[----:B------:R0:W-:Y:S01]  /*257e0*/  STL [R1+0x44], R0 ;  /* 0x0000440001007387 */ /* 0x0001e20000100800 */
[----:B--2---:R-:W-:-:S11]  /*257f0*/  LOP3.LUT R2, R2, 0xfffffffe, RZ, 0xc0, !PT ;  /* 0xfffffffe02027812 */ /* 0x004fd600078ec0ff */
[----:B------:R-:W-:-:S05]  /*25800*/  @P0 LOP3.LUT R2, R2, 0x1, RZ, 0xfc, !PT ;  /* 0x0000000102020812 */ /* 0x000fca00078efcff */
[----:B------:R0:W-:Y:S01]  /*25810*/  STL [R1], R2 ;  /* 0x0000000201007387 */ /* 0x0001e20000100800 */
[----:B------:R-:W-:Y:S05]  /*25820*/  @!P0 BRA `(.L_x_669) ;  /* 0x0000000000408947 */ /* 0x000fea0003800000 */
[----:B0-----:R-:W-:Y:S01]  /*25830*/  MOV R2, 0x0 ;  /* 0x0000000000027802 */ /* 0x001fe20000000f00 */
[----:B------:R-:W-:Y:S01]  /*25840*/  ULDC.64 UR6, c[0x4][0xc0] ;  /* 0x0100300000067ab9 */ /* 0x000fe20000000a00 */
[----:B------:R-:W-:Y:S01]  /*25850*/  ULDC.64 UR8, c[0x4][0xc8] ;  /* 0x0100320000087ab9 */ /* 0x000fe20000000a00 */
[----:B------:R-:W-:Y:S01]  /*25860*/  ULDC.64 UR4, c[0x4][0x10] ;  /* 0x0100040000047ab9 */ /* 0x000fe20000000a00 */
[----:B------:R-:W-:Y:S01]  /*25870*/  IMAD.U32 R4, RZ, RZ, UR6 ;  /* 0x00000006ff047e24 */ /* 0x000fe2000f8e00ff */
[----:B------:R-:W-:Y:S01]  /*25880*/  MOV R6, UR8 ;  /* 0x0000000800067c02 */ /* 0x000fe20008000f00 */
[----:B------:R-:W0:Y:S01]  /*25890*/  LDC.64 R2, c[0x4][R2] ;  /* 0x0100000002027b82 */ /* 0x000e220000000a00 */
[----:B------:R-:W-:Y:S01]  /*258a0*/  IMAD.U32 R5, RZ, RZ, UR7 ;  /* 0x00000007ff057e24 */ /* 0x000fe2000f8e00ff */
[----:B------:R-:W-:Y:S01]  /*258b0*/  MOV R8, 0x70 ;  /* 0x0000007000087802 */ /* 0x000fe20000000f00 */
[----:B------:R-:W-:Y:S02]  /*258c0*/  IMAD.U32 R7, RZ, RZ, UR9 ;  /* 0x00000009ff077e24 */ /* 0x000fe4000f8e00ff */
[----:B------:R-:W-:-:S02]  /*258d0*/  IMAD.U32 R10, RZ, RZ, UR4 ;  /* 0x00000004ff0a7e24 */ /* 0x000fc4000f8e00ff */
[----:B------:R-:W-:Y:S02]  /*258e0*/  IMAD.U32 R11, RZ, RZ, UR5 ;  /* 0x00000005ff0b7e24 */ /* 0x000fe4000f8e00ff */
[----:B------:R-:W-:Y:S02]  /*258f0*/  IMAD.MOV.U32 R12, RZ, RZ, 0x1 ;  /* 0x00000001ff0c7424 */ /* 0x000fe400078e00ff */
[----:B------:R-:W-:-:S07]  /*25900*/  IMAD.MOV.U32 R13, RZ, RZ, RZ ;  /* 0x000000ffff0d7224 */ /* 0x000fce00078e00ff */
[----:B------:R-:W-:-:S07]  /*25910*/  LEPC R20, `(.L_x_669) ;  /* 0x000000001014794e */ /* 0x000fce0000000000 */
[----:B0-----:R-:W-:Y:S05]  /*25920*/  CALL.ABS.NOINC R2 ;  /* 0x0000000002007343 */ /* 0x001fea0003c00000 */
.L_x_669:
[----:B0-----:R-:W2:Y:S02]  /*25930*/  LDL R2, [R1+0x24] ;  /* 0x0000240001027983 */ /* 0x001ea40000100800 */
[----:B--2---:R-:W-:-:S05]  /*25940*/  VIADD R0, R2, 0x200 ;  /* 0x0000020002007836 */ /* 0x004fca0000000000 */
[----:B------:R-:W-:-:S13]  /*25950*/  LOP3.LUT P0, RZ, R0, 0x9f, RZ, 0xc0, !PT ;  /* 0x0000009f00ff7812 */ /* 0x000fda000780c0ff */
[----:B------:R-:W-:Y:S05]  /*25960*/  @!P0 BRA `(.L_x_670) ;  /* 0x0000000000408947 */ /* 0x000fea0003800000 */
        /* <DEDUP_REMOVED lines=16> */
.L_x_670:
[----:B------:R-:W2:Y:S02]  /*25a70*/  LDL.LU R2, [R1+0x44] ;  /* 0x0000440001027983 */ /* 0x000ea40000300800 */
[----:B--2---:R-:W-:-:S13]  /*25a80*/  LOP3.LUT P6, RZ, R2, 0x1bf, RZ, 0xc0, !PT ;  /* 0x000001bf02ff7812 */ /* 0x004fda00078cc0ff */
[----:B------:R-:W-:Y:S05]  /*25a90*/  @!P6 BRA `(.L_x_671) ;  /* 0x000000000040e947 */ /* 0x000fea0003800000 */
[----:B------:R-:W-:Y:S01]  /*25aa0*/  MOV R2, 0x0 ;  /* 0x0000000000027802 */ /* 0x000fe20000000f00 */
        /* <DEDUP_REMOVED lines=15> */
.L_x_671:
[----:B------:R-:W2:Y:S01]  /*25ba0*/  LDL.LU R2, [R1+0x28] ;  /* 0x0000280001027983 */ /* 0x000ea20000300800 */
[----:B------:R-:W-:-:S03]  /*25bb0*/  ULDC.64 UR4, c[0x0][0x9f8] ;  /* 0x00027e0000047ab9 */ /* 0x000fc60000000a00 */
[----:B------:R-:W3:Y:S04]  /*25bc0*/  LDL.LU R4, [R1+0x2c] ;  /* 0x00002c0001047983 */ /* 0x000ee80000300800 */
[----:B------:R-:W4:Y:S04]  /*25bd0*/  LDL.LU R0, [R1+0x3c] ;  /* 0x00003c0001007983 */ /* 0x000f280000300800 */
[----:B------:R-:W4:Y:S01]  /*25be0*/  LDL.LU R5, [R1+0x18] ;  /* 0x0000180001057983 */ /* 0x000f220000300800 */
[----:B------:R-:W-:-:S04]  /*25bf0*/  ISETP.NE.U32.AND P0, PT, RZ, UR4, PT ;  /* 0x00000004ff007c0c */ /* 0x000fc8000bf05070 */
[----:B------:R-:W-:Y:S01]  /*25c00*/  ISETP.NE.AND.EX P0, PT, RZ, UR5, PT, P0 ;  /* 0x00000005ff007c0c */ /* 0x000fe2000bf05300 */
[----:B------:R-:W0:Y:S02]  /*25c10*/  S2R R6, SR_TID.X ;  /* 0x0000000000067919 */ /* 0x000e240000002100 */
[----:B0-----:R-:W-:-:S10]  /*25c20*/  LOP3.LUT R6, R6, 0x7f, RZ, 0xc0, !PT ;  /* 0x0000007f06067812 */ /* 0x001fd400078ec0ff */
[----:B--2---:R-:W-:-:S04]  /*25c30*/  @P0 IADD3 R2, P1, R2, UR4, RZ ;  /* 0x0000000402020c10 */ /* 0x004fc8000ff3e0ff */
[----:B---3--:R-:W-:Y:S01]  /*25c40*/  @P0 IADD3.X R3, R4, UR5, RZ, P1, !PT ;  /* 0x0000000504030c10 */ /* 0x008fe20008ffe4ff */
[----:B------:R-:W-:Y:S01]  /*25c50*/  ULDC.64 UR4, c[0x0][0xa00] ;  /* 0x0002800000047ab9 */ /* 0x000fe20000000a00 */
[----:B----4-:R-:W-:-:S06]  /*25c60*/  IMAD.MOV.U32 R20, RZ, RZ, R5 ;  /* 0x000000ffff147224 */ /* 0x010fcc00078e0005 */
[----:B------:R0:W5:Y:S01]  /*25c70*/  @P0 LDG.E R20, desc[UR54][R2.64] ;  /* 0x0000003602140981 */ /* 0x000162000c1e1900 */
[----:B------:R-:W-:-:S04]  /*25c80*/  ISETP.NE.AND P1, PT, R6, RZ, PT ;  /* 0x000000ff0600720c */ /* 0x000fc80003f25270 */
[----:B------:R-:W-:Y:S01]  /*25c90*/  PLOP3.LUT P3, PT, P1, PT, PT, 0x8, 0x0 ;  /* 0x000000000000781c */ /* 0x000fe20000f6e170 */
[----:B0-----:R-:W-:Y:S02]  /*25ca0*/  IMAD R3, R17, 0x80, R0 ;  /* 0x0000008011037824 */ /* 0x001fe400078e0200 */
[----:B------:R-:W0:Y:S06]  /*25cb0*/  LDC R0, c[0x0][0x428] ;  /* 0x00010a00ff007b82 */ /* 0x000e2c0000000800 */
[----:B------:R-:W-:-:S05]  /*25cc0*/  VOTEU.ALL UP1, P1 ;  /* 0x00000000003f7886 */ /* 0x000fca0000820000 */
[----:B------:R-:W-:-:S04]  /*25cd0*/  @!UP1 UIADD3 UR8, UP0, UR40, 0x270, URZ ;  /* 0x0000027028089890 */ /* 0x000fc8000ff1e03f */
[----:B------:R-:W-:-:S03]  /*25ce0*/  @!UP1 UIADD3.X UR9, URZ, UR41, URZ, UP0, !UPT ;  /* 0x000000293f099290 */ /* 0x000fc600087fe43f */
[----:B------:R-:W-:Y:S01]  /*25cf0*/  VOTEU.ALL UP0, P1 ;  /* 0x00000000003f7886 */ /* 0x000fe20000800000 */
[----:B0-----:R-:W-:Y:S02]  /*25d00*/  ISETP.NE.AND P0, PT, R0, 0x1, PT ;  /* 0x000000010000780c */ /* 0x001fe40003f05270 */
[----:B------:R-:W-:-:S11]  /*25d10*/  MOV R0, R18 ;  /* 0x0000001200007202 */ /* 0x000fd60000000f00 */
[----:B------:R-:W0:Y:S08]  /*25d20*/  @P0 LDC R2, c[0x0][0x42c] ;  /* 0x00010b00ff020b82 */ /* 0x000e300000000800 */
[----:B------:R-:W1:Y:S01]  /*25d30*/  @P0 LDC R4, c[0x0][0x430] ;  /* 0x00010c00ff040b82 */ /* 0x000e620000000800 */
[----:B0-----:R-:W-:-:S05]  /*25d40*/  @P0 IMAD.HI.U32 R2, R18, R2, RZ ;  /* 0x0000000212020227 */ /* 0x001fca00078e00ff */
[----:B-1----:R-:W-:Y:S02]  /*25d50*/  @P0 SHF.R.U32.HI R0, RZ, R4, R2 ;  /* 0x00000004ff000219 */ /* 0x002fe40000011602 */
[----:B------:R-:W-:-:S04]  /*25d60*/  ISETP.NE.U32.AND P0, PT, RZ, UR4, PT ;  /* 0x00000004ff007c0c */ /* 0x000fc8000bf05070 */
[----:B------:R-:W-:-:S04]  /*25d70*/  ISETP.NE.AND.EX P2, PT, RZ, UR5, PT, P0 ;  /* 0x00000005ff007c0c */ /* 0x000fc8000bf45300 */
[----:B------:R-:W-:-:S09]  /*25d80*/  SEL R6, R5, RZ, !P2 ;  /* 0x000000ff05067207 */ /* 0x000fd20005000000 */
.L_x_672:
[----:B------:R-:W-:Y:S02]  /*25d90*/  PLOP3.LUT P0, PT, P0, P3, PT, 0xa2, 0x0 ;  /* 0x000000000000781c */ /* 0x000fe40000707472 */
[----:B------:R-:W-:Y:S01]  /*25da0*/  @P3 R2UR P0, UR7, R6 ;  /* 0x00000000060732ca */ /* 0x000fe20000000000 */
[----:B------:R-:W-:-:S07]  /*25db0*/  UMOV UR4, URZ ;  /* 0x0000003f00047c82 */ /* 0x000fce0008000000 */
[----:B------:R-:W-:Y:S02]  /*25dc0*/  PLOP3.LUT P0, PT, P0, P3, PT, 0xa2, 0x0 ;  /* 0x000000000000781c */ /* 0x000fe40000707472 */
[----:B------:R-:W-:-:S08]  /*25dd0*/  @P3 R2UR.OR P0, UR6, R18 ;  /* 0x00000000120632ca */ /* 0x000fd00000100000 */
[----:B------:R-:W-:Y:S02]  /*25de0*/  PLOP3.LUT P0, PT, P0, P3, PT, 0xa2, 0x0 ;  /* 0x000000000000781c */ /* 0x000fe40000707472 */
[----:B------:R-:W-:-:S08]  /*25df0*/  @P3 R2UR.OR P0, UR5, R3 ;  /* 0x00000000030532ca */ /* 0x000fd00000100000 */
[----:B------:R-:W-:-:S05]  /*25e00*/  @P3 PLOP3.LUT P3, PT, P0, PT, PT, 0x80, 0x0 ;  /* 0x000000000000381c */ /* 0x000fca000076f070 */
[----:B------:R0:W-:Y:S08]  /*25e10*/  @!UP0 UTMAPF.L2.4D [UR4], [UR8] ;  /* 0x00000004080085b8 */ /* 0x0001f00008018000 */
[----:B0-----:R-:W-:Y:S05]  /*25e20*/  @P3 BRA.U.ANY `(.L_x_672) ;  /* 0xfffffffd00d83947 */ /* 0x001fea000393ffff */
[----:B------:R-:W-:Y:S01]  /*25e30*/  PLOP3.LUT P2, PT, P1, PT, PT, 0x8, 0x0 ;  /* 0x000000000000781c */ /* 0x000fe20000f4e170 */
[----:B------:R-:W-:Y:S01]  /*25e40*/  VOTEU.ALL UP0, P1 ;  /* 0x00000000003f7886 */ /* 0x000fe20000800000 */
[----:B------:R-:W-:-:S11]  /*25e50*/  UMOV UR4, 0x40 ;  /* 0x0000004000047882 */ /* 0x000fd60000000000 */
.L_x_673:
[----:B------:R-:W-:Y:S02]  /*25e60*/  PLOP3.LUT P0, PT, P0, P2, PT, 0xa2, 0x0 ;  /* 0x000000000000781c */ /* 0x000fe40000705472 */
[----:B------:R-:W-:-:S08]  /*25e70*/  @P2 R2UR P0, UR7, R6 ;  /* 0x00000000060722ca */ /* 0x000fd00000000000 */
        /* <DEDUP_REMOVED lines=10> */
.L_x_674:
        /* <DEDUP_REMOVED lines=9> */
[----:B------:R-:W0:Y:S01]  /*25fb0*/  LDC.64 R4, c[0x0][0x3f8] ;  /* 0x0000fe00ff047b82 */ /* 0x000e220000000a00 */
[----:B------:R-:W-:Y:S01]  /*25fc0*/  ULDC.64 UR4, c[0x0][0xa08] ;  /* 0x0002820000047ab9 */ /* 0x000fe20000000a00 */
[----:B-----5:R-:W-:Y:S02]  /*25fd0*/  SHF.R.S32.HI R17, RZ, 0x1f, R20 ;  /* 0x0000001fff117819 */ /* 0x020fe40000011414 */
[----:B0-----:R-:W-:Y:S01]  /*25fe0*/  LOP3.LUT P0, RZ, R4, UR4, RZ, 0xfc, !PT ;  /* 0x0000000404ff7c12 */ /* 0x001fe2000f80fcff */
[----:B------:R-:W-:-:S03]  /*25ff0*/  UMOV UR4, 0xffffffff ;  /* 0xffffffff00047882 */ /* 0x000fc60000000000 */
[----:B------:R-:W-:-:S04]  /*26000*/  LOP3.LUT P0, RZ, R5, UR5, RZ, 0xfc, P0 ;  /* 0x0000000505ff7c12 */ /* 0x000fc8000800fcff */
[----:B------:R-:W-:Y:S01]  /*26010*/  SEL R2, R20, RZ, !P0 ;  /* 0x000000ff14027207 */ /* 0x000fe20004000000 */
[----:B------:R-:W-:Y:S08]  /*26020*/  BRA.DIV UR4, `(.L_x_675) ;  /* 0x0000005a04cc7947 */ /* 0x000ff0000b800000 */
[----:B------:R-:W0:Y:S02]  /*26030*/  S2R R7, SR_TID.X ;  /* 0x0000000000077919 */ /* 0x000e240000002100 */
[----:B0-----:R-:W-:-:S04]  /*26040*/  SHF.R.U32.HI R7, RZ, 0x5, R7 ;  /* 0x00000005ff077819 */ /* 0x001fc80000011607 */
[----:B------:R-:W-:-:S05]  /*26050*/  LOP3.LUT R7, R7, 0x3, RZ, 0xc0, !PT ;  /* 0x0000000307077812 */ /* 0x000fca00078ec0ff */
[----:B------:R0:W1:Y:S02]  /*26060*/  SHFL.IDX PT, R14, R7, RZ, 0x1f ;  /* 0x00001fff070e7589 */ /* 0x00006400000e0000 */
.L_x_841:
[----:B-1----:R-:W-:Y:S02]  /*26070*/  ISETP.NE.AND P0, PT, R14, RZ, PT ;  /* 0x000000ff0e00720c */ /* 0x002fe40003f05270 */
[----:B------:R-:W-:-:S11]  /*26080*/  PLOP3.LUT P6, PT, PT, PT, PT, 0x8, 0x0 ;  /* 0x000000000000781c */ /* 0x000fd60003fce170 */
[----:B------:R-:W-:Y:S05]  /*26090*/  @P0 BRA `(.L_x_676) ;  /* 0x0000000800540947 */ /* 0x000fea0003800000 */
[----:B------:R-:W-:-:S03]  /*260a0*/  UMOV UR4, 0xffffffff ;  /* 0xffffffff00047882 */ /* 0x000fc60000000000 */
[----:B------:R-:W-:Y:S05]  /*260b0*/  BRA.DIV UR4, `(.L_x_677) ;  /* 0x0000005a04dc7947 */ /* 0x000fea000b800000 */
[----:B------:R-:W-:-:S13]  /*260c0*/  ELECT P6, URZ, PT ;  /* 0x00000000003f782f */ /* 0x000fda00038c0000 */
.L_x_844:
[----:B------:R-:W-:Y:S05]  /*260d0*/  @!P6 BRA `(.L_x_678) ;  /* 0x0000000400ace947 */ /* 0x000fea0003800000 */
[----:B0-----:R-:W2:Y:S01]  /*260e0*/  LDL R7, [R1+0x34] ;  /* 0x0000340001077983 */ /* 0x001ea20000100800 */
[----:B------:R-:W-:-:S04]  /*260f0*/  ISETP.NE.U32.AND P0, PT, R4, RZ, PT ;  /* 0x000000ff0400720c */ /* 0x000fc80003f05070 */
[----:B------:R-:W-:Y:S01]  /*26100*/  ISETP.NE.AND.EX P0, PT, R5, RZ, PT, P0 ;  /* 0x000000ff0500720c */ /* 0x000fe20003f05300 */
[----:B--2---:R-:W-:-:S12]  /*26110*/  VIADD R7, R7, 0xffffffff ;  /* 0xffffffff07077836 */ /* 0x004fd80000000000 */
[----:B------:R-:W-:Y:S05]  /*26120*/  @!P0 BRA `(.L_x_679) ;  /* 0x0000000000488947 */ /* 0x000fea0003800000 */
[----:B------:R-:W0:Y:S01]  /*26130*/  LDC R10, c[0x0][0x41c] ;  /* 0x00010700ff0a7b82 */ /* 0x000e220000000800 */
[----:B------:R-:W-:Y:S01]  /*26140*/  IMAD.MOV.U32 R2, RZ, RZ, R7 ;  /* 0x000000ffff027224 */ /* 0x000fe200078e0007 */
[----:B------:R-:W-:Y:S01]  /*26150*/  ULDC.64 UR4, c[0x0][0x408] ;  /* 0x0001020000047ab9 */ /* 0x000fe20000000a00 */
[----:B0-----:R-:W-:-:S13]  /*26160*/  ISETP.NE.AND P0, PT, R10, 0x1, PT ;  /* 0x000000010a00780c */ /* 0x001fda0003f05270 */
[----:B------:R-:W0:Y:S02]  /*26170*/  @P0 LDC.64 R8, c[0x0][0x420] ;  /* 0x00010800ff080b82 */ /* 0x000e240000000a00 */
[----:B0-----:R-:W-:-:S05]  /*26180*/  @P0 IMAD.HI.U32 R8, R7, R8, RZ ;  /* 0x0000000807080227 */ /* 0x001fca00078e00ff */
[----:B------:R-:W-:-:S04]  /*26190*/  @P0 SHF.R.U32.HI R2, RZ, R9, R8 ;  /* 0x00000009ff020219 */ /* 0x000fc80000011608 */
[--C-:B------:R-:W-:Y:S01]  /*261a0*/  SHF.R.S32.HI R9, RZ, 0x1f, R2.reuse ;  /* 0x0000001fff097819 */ /* 0x100fe20000011402 */
[----:B------:R-:W-:-:S04]  /*261b0*/  IMAD.MOV R8, RZ, RZ, -R2 ;  /* 0x000000ffff087224 */ /* 0x000fc800078e0a02 */
[----:B------:R-:W-:Y:S01]  /*261c0*/  IMAD R7, R10, R8, R7 ;  /* 0x000000080a077224 */ /* 0x000fe200078e0207 */
[----:B------:R-:W-:Y:S01]  /*261d0*/  MOV R8, R2 ;  /* 0x0000000200087202 */ /* 0x000fe20000000f00 */
[----:B------:R-:W-:-:S04]  /*261e0*/  IMAD R10, R17, UR4, RZ ;  /* 0x00000004110a7c24 */ /* 0x000fc8000f8e02ff */
[----:B------:R-:W-:-:S04]  /*261f0*/  IMAD.WIDE.U32 R8, R20, UR4, R8 ;  /* 0x0000000414087c25 */ /* 0x000fc8000f8e0008 */
[----:B------:R-:W-:Y:S01]  /*26200*/  IMAD R2, R20, UR5, R10 ;  /* 0x0000000514027c24 */ /* 0x000fe2000f8e020a */
[----:B------:R-:W-:-:S03]  /*26210*/  LEA R4, P0, R8, R4, 0x2 ;  /* 0x0000000408047211 */ /* 0x000fc600078010ff */
[----:B------:R-:W-:-:S05]  /*26220*/  IMAD.IADD R2, R9, 0x1, R2 ;  /* 0x0000000109027824 */ /* 0x000fca00078e0202 */
[----:B------:R-:W-:-:S05]  /*26230*/  LEA.HI.X R5, R8, R5, R2, 0x2, P0 ;  /* 0x0000000508057211 */ /* 0x000fca00000f1402 */
[----:B------:R0:W5:Y:S02]  /*26240*/  LDG.E R2, desc[UR54][R4.64] ;  /* 0x0000003604027981 */ /* 0x000164000c1e1900 */
.L_x_679:
[----:B0-----:R-:W2:Y:S01]  /*26250*/  LDL R4, [R1+0x4] ;  /* 0x0000040001047983 */ /* 0x001ea20000100800 */
[----:B------:R-:W-:-:S03]  /*26260*/  MOV R9, 0x400 ;  /* 0x0000040000097802 */ /* 0x000fc60000000f00 */
[----:B------:R-:W3:Y:S01]  /*26270*/  LDL R8, [R1+0xc] ;  /* 0x00000c0001087983 */ /* 0x000ee20000100800 */
[----:B------:R-:W0:Y:S01]  /*26280*/  S2R R10, SR_CgaCtaId ;  /* 0x00000000000a7919 */ /* 0x000e220000008800 */
[----:B------:R-:W1:Y:S01]  /*26290*/  S2R R5, SR_TID.X ;  /* 0x0000000000057919 */ /* 0x000e620000002100 */
[----:B0-----:R-:W-:Y:S02]  /*262a0*/  LEA R9, R10, R9, 0x18 ;  /* 0x000000090a097211 */ /* 0x001fe400078ec0ff */
[----:B-1----:R-:W-:-:S04]  /*262b0*/  LOP3.LUT R5, R5, 0x7f, RZ, 0xc0, !PT ;  /* 0x0000007f05057812 */ /* 0x002fc800078ec0ff */
[----:B------:R-:W-:Y:S01]  /*262c0*/  ISETP.NE.AND P0, PT, R5, RZ, PT ;  /* 0x000000ff0500720c */ /* 0x000fe20003f05270 */
[----:B--2---:R-:W-:Y:S01]  /*262d0*/  IMAD R4, R4, 0x8, R9 ;  /* 0x0000000804047824 */ /* 0x004fe200078e0209 */
[----:B---3--:R-:W-:-:S04]  /*262e0*/  SHF.L.U32 R8, R8, 0x1f, RZ ;  /* 0x0000001f08087819 */ /* 0x008fc800000006ff */
[----:B------:R-:W0:Y:S02]  /*262f0*/  SYNCS.PHASECHK.TRANS64.TRYWAIT P2, [R4+URZ+0x33480], R8 ;  /* 0x03348008040075a7 */ /* 0x000e24000804017f */
[----:B0-----:R-:W-:Y:S05]  /*26300*/  @!P2 BRA `(.L_x_680) ;  /* 0x000000580068a947 */ /* 0x001fea0003800000 */
.L_x_845:
        /* <DEDUP_REMOVED lines=8> */
.L_x_681:
[----:B------:R-:W2:Y:S01]  /*26390*/  LDL R5, [R1+0x4] ;  /* 0x0000040001057983 */ /* 0x000ea20000100800 */
[----:B------:R-:W-:-:S03]  /*263a0*/  MOV R10, 0x400 ;  /* 0x00000400000a7802 */ /* 0x000fc60000000f00 */
[----:B------:R-:W3:Y:S01]  /*263b0*/  LDL R9, [R1+0x14] ;  /* 0x0000140001097983 */ /* 0x000ee20000100800 */
[----:B------:R-:W1:Y:S01]  /*263c0*/  S2R R11, SR_CgaCtaId ;  /* 0x00000000000b7919 */ /* 0x000e620000008800 */
[----:B------:R-:W-:Y:S01]  /*263d0*/  R2UR UR9, R4 ;  /* 0x00000000040972ca */ /* 0x000fe200000e0000 */
[----:B------:R-:W-:Y:S01]  /*263e0*/  UIADD3 UR4, UP0, UR40, 0x470, URZ ;  /* 0x0000047028047890 */ /* 0x000fe2000ff1e03f */
[----:B------:R-:W-:Y:S02]  /*263f0*/  R2UR UR12, R0 ;  /* 0x00000000000c72ca */ /* 0x000fe400000e0000 */
[----:B-----5:R-:W-:Y:S01]  /*26400*/  R2UR UR13, R2 ;  /* 0x00000000020d72ca */ /* 0x020fe200000e0000 */
[----:B------:R-:W-:Y:S01]  /*26410*/  UIADD3.X UR5, URZ, UR41, URZ, UP0, !UPT ;  /* 0x000000293f057290 */ /* 0x000fe200087fe43f */
[----:B-1----:R-:W-:-:S07]  /*26420*/  LEA R10, R11, R10, 0x18 ;  /* 0x0000000a0b0a7211 */ /* 0x002fce00078ec0ff */
[----:B------:R-:W-:Y:S01]  /*26430*/  UIADD3 UR9, UR9, 0x33470, URZ ;  /* 0x0003347009097890 */ /* 0x000fe2000fffe03f */
[----:B------:R-:W-:Y:S01]  /*26440*/  UMOV UR10, URZ ;  /* 0x0000003f000a7c82 */ /* 0x000fe20008000000 */
[----:B------:R-:W-:Y:S01]  /*26450*/  UMOV UR6, 0x0 ;  /* 0x0000000000067882 */ /* 0x000fe20000000000 */
[----:B------:R-:W-:Y:S01]  /*26460*/  UMOV UR7, 0x14f00000 ;  /* 0x14f0000000077882 */ /* 0x000fe20000000000 */
[----:B------:R-:W-:Y:S01]  /*26470*/  UMOV UR16, 0x40 ;  /* 0x0000004000107882 */ /* 0x000fe20000000000 */
[----:B--2---:R-:W-:-:S05]  /*26480*/  IMAD R5, R5, 0x7800, R10 ;  /* 0x0000780005057824 */ /* 0x004fca00078e020a */
[----:B------:R-:W-:Y:S01]  /*26490*/  R2UR UR15, R5 ;  /* 0x00000000050f72ca */ /* 0x000fe200000e0000 */
[----:B---3--:R-:W-:-:S05]  /*264a0*/  IMAD R7, R7, 0xa0, R9 ;  /* 0x000000a007077824 */ /* 0x008fca00078e0209 */
[----:B------:R-:W-:-:S07]  /*264b0*/  R2UR UR11, R7 ;  /* 0x00000000070b72ca */ /* 0x000fce00000e0000 */
        /* <DEDUP_REMOVED lines=13> */
.L_x_846:
[----:B------:R-:W-:Y:S05]  /*26590*/  @P0 BRA `(.L_x_683) ;  /* 0x00000000001c0947 */ /* 0x000fea0003800000 */
[----:B------:R-:W2:Y:S01]  /*265a0*/  S2R R9, SR_TID.X ;  /* 0x0000000000097919 */ /* 0x000ea20000002100 */
[----:B01----:R-:W-:-:S04]  /*265b0*/  MOV R8, 0x7800 ;  /* 0x0000780000087802 */ /* 0x003fc80000000f00 */
[----:B------:R3:W-:Y:S01]  /*265c0*/  SYNCS.ARRIVE.TRANS64 RZ, [R4+URZ+0x33430], R8 ;  /* 0x0334300804ff79a7 */ /* 0x0007e2000800003f */
[----:B--2---:R-:W-:-:S04]  /*265d0*/  LOP3.LUT R9, R9, 0x1f, RZ, 0xc0, !PT ;  /* 0x0000001f09097812 */ /* 0x004fc800078ec0ff */
[----:B------:R-:W-:-:S13]  /*265e0*/  ISETP.NE.AND P0, PT, R9, RZ, PT ;  /* 0x000000ff0900720c */ /* 0x000fda0003f05270 */
[----:B---3--:R-:W-:Y:S05]  /*265f0*/  @!P0 BRA `(.L_x_683) ;  /* 0x0000000000048947 */ /* 0x008fea0003800000 */
[----:B------:R-:W-:Y:S01]  /*26600*/  BPT.TRAP 0x1 ;  /* 0x000000040000795c */ /* 0x000fe20000300000 */
.L_x_683:
        /* <DEDUP_REMOVED lines=24> */
.L_x_678:
[----:B0-----:R-:W0:Y:S01]  /*26790*/  S2R R7, SR_CgaCtaId ;  /* 0x0000000000077919 */ /* 0x001e220000008800 */
[----:B------:R-:W-:Y:S01]  /*267a0*/  MOV R5, 0x400 ;  /* 0x0000040000057802 */ /* 0x000fe20000000f00 */
[----:B------:R-:W-:Y:S05]  /*267b0*/  WARPSYNC.ALL ;  /* 0x0000000000007948 */ /* 0x000fea0003800000 */
[----:B------:R-:W-:Y:S01]  /*267c0*/  BAR.SYNC.DEFER_BLOCKING 0x8, 0x120 ;  /* 0x0204800000007b1d */ /* 0x000fe20000010000 */
[----:B------:R-:W-:-:S13]  /*267d0*/  ELECT P0, URZ, PT ;  /* 0x00000000003f782f */ /* 0x000fda0003800000 */
[----:B------:R-:W-:Y:S01]  /*267e0*/  @P0 R2UR UR13, R6 ;  /* 0x00000000060d02ca */ /* 0x000fe200000e0000 */
[----:B------:R-:W-:Y:S01]  /*267f0*/  UIADD3 UR4, UP0, UR40, 0x270, URZ ;  /* 0x0000027028047890 */ /* 0x000fe2000ff1e03f */
[----:B------:R-:W-:Y:S02]  /*26800*/  @P0 R2UR UR12, R18 ;  /* 0x00000000120c02ca */ /* 0x000fe400000e0000 */
[C---:B------:R-:W-:Y:S01]  /*26810*/  @P0 R2UR UR11, R3.reuse ;  /* 0x00000000030b02ca */ /* 0x040fe200000e0000 */
[----:B------:R-:W-:Y:S01]  /*26820*/  UIADD3.X UR5, URZ, UR41, URZ, UP0, !UPT ;  /* 0x000000293f057290 */ /* 0x000fe200087fe43f */
[----:B------:R-:W-:Y:S01]  /*26830*/  @P0 R2UR UR21, R6 ;  /* 0x00000000061502ca */ /* 0x000fe200000e0000 */
[----:B------:R-:W-:Y:S01]  /*26840*/  UMOV UR6, 0x0 ;  /* 0x0000000000067882 */ /* 0x000fe20000000000 */
[----:B------:R-:W-:Y:S01]  /*26850*/  UMOV UR7, 0x12f00000 ;  /* 0x12f0000000077882 */ /* 0x000fe20000000000 */
[----:B------:R-:W-:Y:S01]  /*26860*/  UMOV UR10, URZ ;  /* 0x0000003f000a7c82 */ /* 0x000fe20008000000 */
[----:B------:R-:W-:Y:S01]  /*26870*/  @P0 R2UR UR20, R18 ;  /* 0x00000000121402ca */ /* 0x000fe200000e0000 */
[----:B------:R-:W-:Y:S01]  /*26880*/  UMOV UR14, 0x0 ;  /* 0x00000000000e7882 */ /* 0x000fe20000000000 */
[----:B-1----:R-:W-:Y:S01]  /*26890*/  @P0 IMAD.MOV.U32 R4, RZ, RZ, 0x6000 ;  /* 0x00006000ff040424 */ /* 0x002fe200078e00ff */
[----:B------:R-:W-:Y:S01]  /*268a0*/  @P0 R2UR UR19, R3 ;  /* 0x00000000031302ca */ /* 0x000fe200000e0000 */
[----:B------:R-:W-:Y:S01]  /*268b0*/  UMOV UR15, 0x12f00000 ;  /* 0x12f00000000f7882 */ /* 0x000fe20000000000 */
[----:B------:R-:W-:Y:S01]  /*268c0*/  UMOV UR18, 0x40 ;  /* 0x0000004000127882 */ /* 0x000fe20000000000 */
[----:B------:R-:W-:Y:S01]  /*268d0*/  UMOV UR22, 0x0 ;  /* 0x0000000000167882 */ /* 0x000fe20000000000 */
[----:B------:R-:W-:Y:S01]  /*268e0*/  UMOV UR23, 0x12f00000 ;  /* 0x12f0000000177882 */ /* 0x000fe20000000000 */
[----:B0-----:R-:W-:-:S04]  /*268f0*/  LEA R5, R7, R5, 0x18 ;  /* 0x0000000507057211 */ /* 0x001fc800078ec0ff */
[----:B------:R-:W-:Y:S01]  /*26900*/  R2UR UR24, R5 ;  /* 0x00000000051872ca */ /* 0x000fe200000e0000 */
[----:B------:R1:W-:-:S12]  /*26910*/  @P0 SYNCS.ARRIVE.TRANS64 RZ, [R5+URZ+0x33400], R4 ;  /* 0x0334000405ff09a7 */ /* 0x0003d8000800003f */
[----:B------:R-:W-:Y:S02]  /*26920*/  UIADD3 UR8, UR24, 0x1e200, URZ ;  /* 0x0001e20018087890 */ /* 0x000fe4000fffe03f */
[----:B------:R-:W-:Y:S02]  /*26930*/  UIADD3 UR9, UR24, 0x33400, URZ ;  /* 0x0003340018097890 */ /* 0x000fe4000fffe03f */
[----:B------:R-:W-:-:S05]  /*26940*/  UIADD3 UR16, UR24, 0x20200, URZ ;  /* 0x0002020018107890 */ /* 0x000fca000fffe03f */
[----:B------:R-:W-:Y:S02]  /*26950*/  UMOV UR17, UR9 ;  /* 0x0000000900117c82 */ /* 0x000fe40008000000 */
[----:B------:R0:W-:Y:S02]  /*26960*/  UTMALDG.4D [UR8], [UR4], desc[UR6] ;  /* 0x00000608040075b4 */ /* 0x0001e40008019000 */
[----:B------:R1:W-:Y:S01]  /*26970*/  UTMALDG.4D [UR16], [UR4], desc[UR14] ;  /* 0x00000e10040075b4 */ /* 0x0003e20008019000 */
[----:B0-----:R-:W-:Y:S01]  /*26980*/  @P0 R2UR UR13, R6 ;  /* 0x00000000060d02ca */ /* 0x001fe200000e0000 */
[----:B------:R-:W-:Y:S01]  /*26990*/  UIADD3 UR8, UR24, 0x22200, URZ ;  /* 0x0002220018087890 */ /* 0x000fe2000fffe03f */
[----:B------:R-:W-:Y:S01]  /*269a0*/  @P0 R2UR UR12, R18 ;  /* 0x00000000120c02ca */ /* 0x000fe200000e0000 */
[----:B------:R-:W-:Y:S01]  /*269b0*/  UMOV UR10, 0x80 ;  /* 0x00000080000a7882 */ /* 0x000fe20000000000 */
[----:B------:R-:W-:-:S13]  /*269c0*/  @P0 R2UR UR11, R3 ;  /* 0x00000000030b02ca */ /* 0x000fda00000e0000 */
[----:B------:R1:W-:Y:S02]  /*269d0*/  UTMALDG.4D [UR8], [UR4], desc[UR22] ;  /* 0x00001608040075b4 */ /* 0x0003e40008019000 */
[----:B-1----:R-:W-:Y:S01]  /*269e0*/  NOP ;  /* 0x0000000000007918 */ /* 0x002fe20000000000 */
.L_x_676:
[----:B------:R-:W2:Y:S01]  /*269f0*/  LDL.LU R6, [R1+0x40] ;  /* 0x0000400001067983 */ /* 0x000ea20000300800 */
[----:B------:R-:W-:Y:S01]  /*26a00*/  MOV R4, 0x400 ;  /* 0x0000040000047802 */ /* 0x000fe20000000f00 */
[----:B------:R-:W-:Y:S01]  /*26a10*/  BSSY B0, `(.L_x_684) ;  /* 0x000000b000007945 */ /* 0x000fe20003800000 */
[----:B------:R-:W1:Y:S02]  /*26a20*/  S2R R5, SR_CgaCtaId ;  /* 0x0000000000057919 */ /* 0x000e640000008800 */
[----:B-1----:R-:W-:Y:S01]  /*26a30*/  LEA R4, R5, R4, 0x18 ;  /* 0x0000000405047211 */ /* 0x002fe200078ec0ff */
[----:B--2---:R-:W-:-:S05]  /*26a40*/  VIADD R6, R6, 0x1 ;  /* 0x0000000106067836 */ /* 0x004fca0000000000 */
[----:B------:R-:W-:Y:S01]  /*26a50*/  LEA.HI R3, R6, R6, RZ, 0x1 ;  /* 0x0000000606037211 */ /* 0x000fe200078f08ff */
[----:B------:R1:W-:Y:S03]  /*26a60*/  STL [R1+0x40], R6 ;  /* 0x0000400601007387 */ /* 0x0003e60000100800 */
[----:B------:R-:W-:-:S05]  /*26a70*/  LOP3.LUT R3, R3, 0xfffffffe, RZ, 0xc0, !PT ;  /* 0xfffffffe03037812 */ /* 0x000fca00078ec0ff */
[----:B------:R-:W-:-:S05]  /*26a80*/  IMAD.IADD R3, R6, 0x1, -R3 ;  /* 0x0000000106037824 */ /* 0x000fca00078e0a03 */
[----:B------:R-:W-:-:S04]  /*26a90*/  SHF.L.U32 R3, R3, 0x1f, RZ ;  /* 0x0000001f03037819 */ /* 0x000fc800000006ff */
[----:B------:R-:W2:Y:S02]  /*26aa0*/  SYNCS.PHASECHK.TRANS64.TRYWAIT P0, [R4+URZ+0x33420], R3 ;  /* 0x03342003040075a7 */ /* 0x000ea4000800017f */
[----:B-12---:R-:W-:Y:S05]  /*26ab0*/  @!P0 BRA `(.L_x_685) ;  /* 0x0000005000a48947 */ /* 0x006fea0003800000 */
.L_x_847:
[----:B------:R-:W-:Y:S05]  /*26ac0*/  BSYNC B0 ;  /* 0x0000000000007941 */ /* 0x000fea0003800000 */
.L_x_684:
[----:B-1----:R-:W2:Y:S02]  /*26ad0*/  LDL.LU R4, [R1+0x30] ;  /* 0x0000300001047983 */ /* 0x002ea40000300800 */
[----:B--2---:R-:W-:-:S13]  /*26ae0*/  ISETP.GE.AND P0, PT, R4, 0xa1, PT ;  /* 0x000000a10400780c */ /* 0x004fda0003f06270 */
[----:B------:R-:W-:Y:S05]  /*26af0*/  @!P0 BRA `(.L_x_686) ;  /* 0x0000001400048947 */ /* 0x000fea0003800000 */
[----:B------:R-:W2:Y:S04]  /*26b00*/  LDL.LU R4, [R1+0x34] ;  /* 0x0000340001047983 */ /* 0x000ea80000300800 */
[----:B------:R1:W5:Y:S04]  /*26b10*/  LDL.LU R6, [R1+0x4] ;  /* 0x0000040001067983 */ /* 0x0003680000300800 */
[----:B0-----:R1:W5:Y:S02]  /*26b20*/  LDL.LU R7, [R1+0xc] ;  /* 0x00000c0001077983 */ /* 0x0013640000300800 */
[----:B-12---:R-:W-:-:S07]  /*26b30*/  IADD3 R12, R4, -0x2, RZ ;  /* 0xfffffffe040c7810 */ /* 0x006fce0007ffe0ff */
.L_x_710:
[----:B-----5:R-:W-:Y:S01]  /*26b40*/  VIADD R4, R6, 0x1 ;  /* 0x0000000106047836 */ /* 0x020fe20000000000 */
[----:B------:R-:W-:Y:S05]  /*26b50*/  YIELD ;  /* 0x0000000000007946 */ /* 0x000fea0003800000 */
[----:B------:R-:W-:Y:S01]  /*26b60*/  ISETP.NE.AND P0, PT, R4, 0x2, PT ;  /* 0x000000020400780c */ /* 0x000fe20003f05270 */
[----:B------:R-:W-:Y:S03]  /*26b70*/  BSSY B0, `(.L_x_687) ;  /* 0x00000ad000007945 */ /* 0x000fe60003800000 */
[----:B------:R-:W-:-:S02]  /*26b80*/  SEL R3, RZ, 0x1, P0 ;  /* 0x00000001ff037807 */ /* 0x000fc40000000000 */
[----:B0-----:R-:W-:Y:S02]  /*26b90*/  SEL R10, R4, RZ, P0 ;  /* 0x000000ff040a7207 */ /* 0x001fe40000000000 */
[----:B------:R-:W-:-:S05]  /*26ba0*/  LOP3.LUT R9, R7, R3, RZ, 0x3c, !PT ;  /* 0x0000000307097212 */ /* 0x000fca00078e3cff */
[----:B------:R0:W-:Y:S04]  /*26bb0*/  STL [R1+0xc], R9 ;  /* 0x00000c0901007387 */ /* 0x0001e80000100800 */
[----:B------:R0:W-:Y:S01]  /*26bc0*/  STL [R1+0x4], R10 ;  /* 0x0000040a01007387 */ /* 0x0001e20000100800 */
[----:B--2---:R-:W-:Y:S05]  /*26bd0*/  @!P6 BRA `(.L_x_688) ;  /* 0x000000080098e947 */ /* 0x004fea0003800000 */
[----:B------:R-:W-:Y:S01]  /*26be0*/  ULDC.64 UR4, c[0x0][0x3f8] ;  /* 0x0000fe0000047ab9 */ /* 0x000fe20000000a00 */
[----:B------:R-:W-:Y:S01]  /*26bf0*/  IMAD.MOV.U32 R8, RZ, RZ, R12 ;  /* 0x000000ffff087224 */ /* 0x000fe200078e000c */
[----:B------:R-:W-:-:S04]  /*26c00*/  ISETP.NE.U32.AND P0, PT, RZ, UR4, PT ;  /* 0x00000004ff007c0c */ /* 0x000fc8000bf05070 */
[----:B------:R-:W-:-:S13]  /*26c10*/  ISETP.NE.AND.EX P0, PT, RZ, UR5, PT, P0 ;  /* 0x00000005ff007c0c */ /* 0x000fda000bf05300 */
[----:B------:R-:W-:Y:S05]  /*26c20*/  @!P0 BRA `(.L_x_689) ;  /* 0x0000000000448947 */ /* 0x000fea0003800000 */
[----:B------:R-:W1:Y:S01]  /*26c30*/  LDC R5, c[0x0][0x41c] ;  /* 0x00010700ff057b82 */ /* 0x000e620000000800 */
[----:B------:R-:W-:Y:S01]  /*26c40*/  ULDC.64 UR6, c[0x0][0x408] ;  /* 0x0001020000067ab9 */ /* 0x000fe20000000a00 */
[----:B-1----:R-:W-:-:S13]  /*26c50*/  ISETP.NE.AND P0, PT, R5, 0x1, PT ;  /* 0x000000010500780c */ /* 0x002fda0003f05270 */
[----:B------:R-:W1:Y:S02]  /*26c60*/  @P0 LDC.64 R2, c[0x0][0x420] ;  /* 0x00010800ff020b82 */ /* 0x000e640000000a00 */
[----:B-1----:R-:W-:-:S04]  /*26c70*/  @P0 IMAD.HI.U32 R4, R12, R2, RZ ;  /* 0x000000020c040227 */ /* 0x002fc800078e00ff */
[----:B------:R-:W-:Y:S01]  /*26c80*/  IMAD.MOV.U32 R2, RZ, RZ, R12 ;  /* 0x000000ffff027224 */ /* 0x000fe200078e000c */
[----:B------:R-:W-:Y:S01]  /*26c90*/  @P0 SHF.R.U32.HI R2, RZ, R3, R4 ;  /* 0x00000003ff020219 */ /* 0x000fe20000011604 */
[----:B------:R-:W-:-:S03]  /*26ca0*/  IMAD R4, R17, UR6, RZ ;  /* 0x0000000611047c24 */ /* 0x000fc6000f8e02ff */
[----:B------:R-:W-:Y:S01]  /*26cb0*/  SHF.R.S32.HI R3, RZ, 0x1f, R2 ;  /* 0x0000001fff037819 */ /* 0x000fe20000011402 */
[----:B------:R-:W-:Y:S01]  /*26cc0*/  IMAD R4, R20, UR7, R4 ;  /* 0x0000000714047c24 */ /* 0x000fe2000f8e0204 */
[----:B------:R-:W-:Y:S01]  /*26cd0*/  IADD3 R8, -R2, RZ, RZ ;  /* 0x000000ff02087210 */ /* 0x000fe20007ffe1ff */
[----:B------:R-:W-:-:S04]  /*26ce0*/  IMAD.WIDE.U32 R2, R20, UR6, R2 ;  /* 0x0000000614027c25 */ /* 0x000fc8000f8e0002 */
[----:B------:R-:W-:Y:S01]  /*26cf0*/  IMAD.IADD R3, R4, 0x1, R3 ;  /* 0x0000000104037824 */ /* 0x000fe200078e0203 */
[----:B------:R-:W-:Y:S01]  /*26d00*/  LEA R4, P0, R2, UR4, 0x2 ;  /* 0x0000000402047c11 */ /* 0x000fe2000f8010ff */
[----:B------:R-:W-:-:S03]  /*26d10*/  IMAD R8, R5, R8, R12 ;  /* 0x0000000805087224 */ /* 0x000fc600078e020c */
[----:B------:R-:W-:-:S05]  /*26d20*/  LEA.HI.X R5, R2, UR5, R3, 0x2, P0 ;  /* 0x0000000502057c11 */ /* 0x000fca00080f1403 */
[----:B------:R1:W5:Y:S04]  /*26d30*/  LDG.E R2, desc[UR54][R4.64] ;  /* 0x0000003604027981 */ /* 0x000368000c1e1900 */
.L_x_689:
[----:B-1----:R-:W1:Y:S01]  /*26d40*/  S2R R5, SR_CgaCtaId ;  /* 0x0000000000057919 */ /* 0x002e620000008800 */
[----:B------:R-:W-:Y:S01]  /*26d50*/  MOV R4, 0x400 ;  /* 0x0000040000047802 */ /* 0x000fe20000000f00 */
[----:B------:R-:W-:Y:S01]  /*26d60*/  BSSY B1, `(.L_x_690) ;  /* 0x0000009000017945 */ /* 0x000fe20003800000 */
[----:B------:R-:W2:Y:S02]  /*26d70*/  S2R R3, SR_TID.X ;  /* 0x0000000000037919 */ /* 0x000ea40000002100 */
[----:B-1----:R-:W-:Y:S02]  /*26d80*/  LEA R4, R5, R4, 0x18 ;  /* 0x0000000405047211 */ /* 0x002fe400078ec0ff */
[----:B--2---:R-:W-:-:S03]  /*26d90*/  LOP3.LUT R3, R3, 0x7f, RZ, 0xc0, !PT ;  /* 0x0000007f03037812 */ /* 0x004fc600078ec0ff */
[----:B------:R-:W-:Y:S01]  /*26da0*/  IMAD R5, R10, 0x8, R4 ;  /* 0x000000080a057824 */ /* 0x000fe200078e0204 */
[----:B------:R-:W-:Y:S02]  /*26db0*/  SHF.L.U32 R4, R9, 0x1f, RZ ;  /* 0x0000001f09047819 */ /* 0x000fe400000006ff */
[----:B------:R-:W-:Y:S02]  /*26dc0*/  ISETP.NE.AND P2, PT, R3, RZ, PT ;  /* 0x000000ff0300720c */ /* 0x000fe40003f45270 */
[----:B------:R-:W1:Y:S02]  /*26dd0*/  SYNCS.PHASECHK.TRANS64.TRYWAIT P0, [R5+URZ+0x33480], R4 ;  /* 0x03348004050075a7 */ /* 0x000e64000800017f */
[----:B-1----:R-:W-:Y:S09]  /*26de0*/  @!P0 BRA `(.L_x_691) ;  /* 0x0000004c00f88947 */ /* 0x002ff20003800000 */
.L_x_848:
[----:B------:R-:W-:Y:S05]  /*26df0*/  BSYNC B1 ;  /* 0x0000000000017941 */ /* 0x000fea0003800000 */
.L_x_690:
[----:B------:R-:W-:Y:S04]  /*26e00*/  BSSY B1, `(.L_x_692) ;  /* 0x0000009000017945 */ /* 0x000fe80003800000 */
[----:B------:R-:W-:Y:S05]  /*26e10*/  @P2 BRA `(.L_x_693) ;  /* 0x00000000001c2947 */ /* 0x000fea0003800000 */
[----:B------:R-:W0:Y:S02]  /*26e20*/  S2R R3, SR_TID.X ;  /* 0x0000000000037919 */ /* 0x000e240000002100 */
[----:B0-----:R-:W-:Y:S01]  /*26e30*/  LOP3.LUT R9, R3, 0x1f, RZ, 0xc0, !PT ;  /* 0x0000001f03097812 */ /* 0x001fe200078ec0ff */
[----:B------:R-:W-:-:S03]  /*26e40*/  IMAD.MOV.U32 R3, RZ, RZ, 0x7800 ;  /* 0x00007800ff037424 */ /* 0x000fc600078e00ff */
[----:B------:R-:W-:Y:S01]  /*26e50*/  ISETP.NE.AND P0, PT, R9, RZ, PT ;  /* 0x000000ff0900720c */ /* 0x000fe20003f05270 */
[----:B------:R2:W-:-:S12]  /*26e60*/  SYNCS.ARRIVE.TRANS64 RZ, [R5+URZ+0x33470], R3 ;  /* 0x0334700305ff79a7 */ /* 0x0005d8000800003f */
[----:B--2---:R-:W-:Y:S05]  /*26e70*/  @!P0 BRA `(.L_x_693) ;  /* 0x0000000000048947 */ /* 0x004fea0003800000 */
[----:B------:R-:W-:Y:S01]  /*26e80*/  BPT.TRAP 0x1 ;  /* 0x000000040000795c */ /* 0x000fe20000300000 */
.L_x_693:
[----:B------:R-:W-:Y:S05]  /*26e90*/  BSYNC B1 ;  /* 0x0000000000017941 */ /* 0x000fea0003800000 */
.L_x_692:
[----:B------:R-:W2:Y:S04]  /*26ea0*/  LDL R3, [R1+0x4] ;  /* 0x0000040001037983 */ /* 0x000ea80000100800 */
[----:B0-----:R-:W3:Y:S01]  /*26eb0*/  LDL R9, [R1+0x14] ;  /* 0x0000140001097983 */ /* 0x001ee20000100800 */
[----:B------:R-:W-:Y:S01]  /*26ec0*/  MOV R15, RZ ;  /* 0x000000ff000f7202 */ /* 0x000fe20000000f00 */
[----:B------:R-:W-:Y:S01]  /*26ed0*/  UIADD3 UR4, UP0, UR40, 0x470, URZ ;  /* 0x0000047028047890 */ /* 0x000fe2000ff1e03f */
[----:B------:R-:W-:Y:S01]  /*26ee0*/  MOV R10, 0x400 ;  /* 0x00000400000a7802 */ /* 0x000fe20000000f00 */
[----:B------:R-:W0:Y:S01]  /*26ef0*/  S2R R11, SR_CgaCtaId ;  /* 0x00000000000b7919 */ /* 0x000e220000008800 */
[----:B------:R-:W-:Y:S01]  /*26f00*/  R2UR UR10, R15 ;  /* 0x000000000f0a72ca */ /* 0x000fe200000e0000 */
[----:B------:R-:W-:Y:S01]  /*26f10*/  UIADD3.X UR5, URZ, UR41, URZ, UP0, !UPT ;  /* 0x000000293f057290 */ /* 0x000fe200087fe43f */
[----:B------:R-:W-:Y:S01]  /*26f20*/  PLOP3.LUT P0, PT, PT, PT, PT, 0x80, 0x0 ;  /* 0x000000000000781c */ /* 0x000fe20003f0f070 */
[----:B------:R-:W-:Y:S01]  /*26f30*/  UMOV UR6, 0x0 ;  /* 0x0000000000067882 */ /* 0x000fe20000000000 */
[----:B------:R-:W-:Y:S01]  /*26f40*/  UMOV UR7, 0x14f00000 ;  /* 0x14f0000000077882 */ /* 0x000fe20000000000 */
[----:B0-----:R-:W-:-:S05]  /*26f50*/  LEA R10, R11, R10, 0x18 ;  /* 0x0000000a0b0a7211 */ /* 0x001fca00078ec0ff */
[----:B--2---:R-:W-:Y:S02]  /*26f60*/  IMAD R3, R3, 0x7800, R10 ;  /* 0x0000780003037824 */ /* 0x004fe400078e020a */
[----:B---3--:R-:W-:Y:S02]  /*26f70*/  IMAD R9, R8, 0xa0, R9 ;  /* 0x000000a008097824 */ /* 0x008fe400078e0209 */
[----:B------:R-:W-:Y:S02]  /*26f80*/  VIADD R8, R5, 0x33470 ;  /* 0x0003347005087836 */ /* 0x000fe40000000000 */
[----:B------:R-:W-:-:S07]  /*26f90*/  VIADD R10, R3, 0xf200 ;  /* 0x0000f200030a7836 */ /* 0x000fce0000000000 */
.L_x_694:
[----:B------:R-:W-:-:S13]  /*26fa0*/  @P0 ELECT P3, URZ, PT ;  /* 0x00000000003f082f */ /* 0x000fda0003860000 */
[----:B-----5:R-:W-:Y:S02]  /*26fb0*/  @P3 R2UR UR13, R2 ;  /* 0x00000000020d32ca */ /* 0x020fe400000e0000 */
        /* <DEDUP_REMOVED lines=14> */
.L_x_695:
        /* <DEDUP_REMOVED lines=16> */
.L_x_696:
        /* <DEDUP_REMOVED lines=13> */
.L_x_849:
[----:B------:R-:W-:Y:S05]  /*27270*/  BSYNC B1 ;  /* 0x0000000000017941 */ /* 0x000fea0003800000 */
.L_x_697:
[----:B------:R-:W-:Y:S01]  /*27280*/  BSSY B1, `(.L_x_699) ;  /* 0x000000b000017945 */ /* 0x000fe20003800000 */
[----:B------:R-:W-:Y:S01]  /*27290*/  IMAD.MOV.U32 R10, RZ, RZ, 0x0 ;  /* 0x00000000ff0a7424 */ /* 0x000fe200078e00ff */
[----:B------:R-:W-:Y:S02]  /*272a0*/  MOV R11, 0x14f00000 ;  /* 0x14f00000000b7802 */ /* 0x000fe40000000f00 */
        /* <DEDUP_REMOVED lines=8> */
.L_x_700:
[----:B------:R-:W-:Y:S05]  /*27330*/  BSYNC B1 ;  /* 0x0000000000017941 */ /* 0x000fea0003800000 */
.L_x_699:
[----:B------:R-:W-:Y:S01]  /*27340*/  R2UR UR10, R15 ;  /* 0x000000000f0a72ca */ /* 0x000fe200000e0000 */
[----:B------:R-:W-:Y:S01]  /*27350*/  UIADD3 UR4, UP0, UR40, 0x370, URZ ;  /* 0x0000037028047890 */ /* 0x000fe2000ff1e03f */
[----:B------:R-:W-:Y:S01]  /*27360*/  R2UR UR6, R10 ;  /* 0x000000000a0672ca */ /* 0x000fe200000e0000 */
[----:B01----:R-:W-:Y:S01]  /*27370*/  VIADD R5, R5, 0x33430 ;  /* 0x0003343005057836 */ /* 0x003fe20000000000 */
[----:B------:R-:W-:Y:S01]  /*27380*/  R2UR UR7, R11 ;  /* 0x000000000b0772ca */ /* 0x000fe200000e0000 */
[----:B------:R-:W-:Y:S01]  /*27390*/  VIADD R4, R3, 0x24200 ;  /* 0x0002420003047836 */ /* 0x000fe20000000000 */
[----:B------:R-:W-:Y:S01]  /*273a0*/  PLOP3.LUT P0, PT, PT, PT, PT, 0x80, 0x0 ;  /* 0x000000000000781c */ /* 0x000fe20003f0f070 */
[----:B------:R-:W-:-:S12]  /*273b0*/  UIADD3.X UR5, URZ, UR41, URZ, UP0, !UPT ;  /* 0x000000293f057290 */ /* 0x000fd800087fe43f */
.L_x_701:
        /* <DEDUP_REMOVED lines=10> */
[----:B------:R-:W-:Y:S02]  /*27460*/  R2UR UR10, R14 ;  /* 0x000000000e0a72ca */ /* 0x000fe400000e0000 */
[----:B------:R-:W-:Y:S02]  /*27470*/  R2UR UR6, R10 ;  /* 0x000000000a0672ca */ /* 0x000fe400000e0000 */
[----:B------:R-:W-:Y:S02]  /*27480*/  R2UR UR7, R11 ;  /* 0x000000000b0772ca */ /* 0x000fe400000e0000 */
[----:B------:R-:W-:Y:S02]  /*27490*/  PLOP3.LUT P0, PT, PT, PT, PT, 0x80, 0x0 ;  /* 0x000000000000781c */ /* 0x000fe40003f0f070 */
[----:B------:R-:W-:-:S11]  /*274a0*/  IADD3 R4, R3, 0x26a00, RZ ;  /* 0x00026a0003047810 */ /* 0x000fd60007ffe0ff */
.L_x_702:
        /* <DEDUP_REMOVED lines=15> */
.L_x_703:
        /* <DEDUP_REMOVED lines=10> */
.L_x_688:
[----:B------:R-:W-:Y:S05]  /*27640*/  BSYNC B0 ;  /* 0x0000000000007941 */ /* 0x000fea0003800000 */
.L_x_687:
[----:B------:R-:W-:-:S06]  /*27650*/  UISETP.NE.AND UP0, UPT, UR37, 0x3, UPT ;  /* 0x000000032500788c */ /* 0x000fcc000bf05270 */
[----:B------:R-:W-:-:S13]  /*27660*/  PLOP3.LUT P0, PT, PT, PT, UP0, 0x80, 0x0 ;  /* 0x000000000000781c */ /* 0x000fda0003f0f008 */
[----:B------:R-:W-:Y:S05]  /*27670*/  @!P0 BRA `(.L_x_704) ;  /* 0x0000000000048947 */ /* 0x000fea0003800000 */
[----:B------:R-:W-:Y:S01]  /*27680*/  BPT.TRAP 0x1 ;  /* 0x000000040000795c */ /* 0x000fe20000300000 */
.L_x_704:
[----:B------:R-:W1:Y:S01]  /*27690*/  S2R R5, SR_CgaCtaId ;  /* 0x0000000000057919 */ /* 0x000e620000008800 */
[----:B------:R-:W-:Y:S01]  /*276a0*/  IMAD.U32 R3, RZ, RZ, UR39 ;  /* 0x00000027ff037e24 */ /* 0x000fe2000f8e00ff */
[----:B------:R-:W-:Y:S01]  /*276b0*/  MOV R4, 0x400 ;  /* 0x0000040000047802 */ /* 0x000fe20000000f00 */
[----:B------:R-:W-:Y:S03]  /*276c0*/  BSSY B0, `(.L_x_705) ;  /* 0x0000008000007945 */ /* 0x000fe60003800000 */
[----:B------:R-:W-:Y:S02]  /*276d0*/  ISETP.NE.AND P0, PT, R3, 0x3, PT ;  /* 0x000000030300780c */ /* 0x000fe40003f05270 */
[----:B------:R-:W-:-:S04]  /*276e0*/  LOP3.LUT R3, R7, 0x1, RZ, 0x3c, !PT ;  /* 0x0000000107037812 */ /* 0x000fc800078e3cff */
[----:B------:R-:W-:Y:S02]  /*276f0*/  SHF.L.U32 R3, R3, 0x1f, RZ ;  /* 0x0000001f03037819 */ /* 0x000fe400000006ff */
[----:B-1----:R-:W-:-:S05]  /*27700*/  LEA R4, R5, R4, 0x18 ;  /* 0x0000000405047211 */ /* 0x002fca00078ec0ff */
[----:B------:R-:W-:-:S04]  /*27710*/  IMAD R14, R6, 0x8, R4 ;  /* 0x00000008060e7824 */ /* 0x000fc800078e0204 */
[----:B------:R-:W1:Y:S02]  /*27720*/  SYNCS.PHASECHK.TRANS64.TRYWAIT P2, [R14+URZ+0x33470], R3 ;  /* 0x033470030e0075a7 */ /* 0x000e64000804017f */
[----:B-1----:R-:W-:Y:S05]  /*27730*/  @!P2 BRA `(.L_x_706) ;  /* 0x0000004400cca947 */ /* 0x002fea0003800000 */
.L_x_850:
[----:B------:R-:W-:Y:S05]  /*27740*/  BSYNC B0 ;  /* 0x0000000000007941 */ /* 0x000fea0003800000 */
.L_x_705:
[----:B------:R-:W-:Y:S05]  /*27750*/  @!P0 BRA `(.L_x_707) ;  /* 0x0000000000048947 */ /* 0x000fea0003800000 */
[----:B------:R-:W-:Y:S01]  /*27760*/  BPT.TRAP 0x1 ;  /* 0x000000040000795c */ /* 0x000fe20000300000 */
.L_x_707:
[----:B-1----:R-:W-:Y:S01]  /*27770*/  SHF.L.U32 R3, R7, 0x1f, RZ ;  /* 0x0000001f07037819 */ /* 0x002fe200000006ff */
[----:B0-----:R-:W-:-:S03]  /*27780*/  IMAD R10, R6, 0x7800, RZ ;  /* 0x00007800060a7824 */ /* 0x001fc600078e02ff */
[----:B------:R-:W0:Y:S02]  /*27790*/  SYNCS.PHASECHK.TRANS64.TRYWAIT P2, [R14+URZ+0x33460], R3 ;  /* 0x033460030e0075a7 */ /* 0x000e24000804017f */
[----:B0-----:R-:W-:Y:S05]  /*277a0*/  @!P2 BRA `(.L_x_708) ;  /* 0x0000004400c4a947 */ /* 0x001fea0003800000 */
.L_x_851:
[----:B------:R-:W0:Y:S04]  /*277b0*/  LDL R4, [R1+0x20] ;  /* 0x0000200001047983 */ /* 0x000e280000100800 */
[----:B------:R-:W2:Y:S01]  /*277c0*/  LDL R11, [R1+0x1c] ;  /* 0x00001c00010b7983 */ /* 0x000ea20000100800 */
[----:B------:R-:W-:Y:S01]  /*277d0*/  MOV R15, 0x400 ;  /* 0x00000400000f7802 */ /* 0x000fe20000000f00 */
[----:B------:R-:W-:Y:S05]  /*277e0*/  WARPSYNC.ALL ;  /* 0x0000000000007948 */ /* 0x000fea0003800000 */
[----:B------:R-:W1:Y:S02]  /*277f0*/  S2R R18, SR_CgaCtaId ;  /* 0x0000000000127919 */ /* 0x000e640000008800 */
[----:B-1----:R-:W-:-:S02]  /*27800*/  LEA R15, R18, R15, 0x18 ;  /* 0x0000000f120f7211 */ /* 0x002fc400078ec0ff */
[----:B0-----:R-:W-:-:S04]  /*27810*/  LOP3.LUT R3, R10, R4, RZ, 0xfc, !PT ;  /* 0x000000040a037212 */ /* 0x001fc800078efcff */
[----:B------:R-:W-:Y:S02]  /*27820*/  IADD3 R3, R15, R3, RZ ;  /* 0x000000030f037210 */ /* 0x000fe40007ffe0ff */
[----:B--2---:R-:W-:-:S03]  /*27830*/  LOP3.LUT R13, R10, R11, RZ, 0xfc, !PT ;  /* 0x0000000b0a0d7212 */ /* 0x004fc600078efcff */
[----:B------:R-:W0:Y:S02]  /*27840*/  LDSM.16.MT88.4 R4, [R3+0xf200] ;  /* 0x00f200000304783b */ /* 0x000e240000004200 */
[----:B------:R-:W-:Y:S01]  /*27850*/  IMAD.IADD R13, R15, 0x1, R13 ;  /* 0x000000010f0d7824 */ /* 0x000fe200078e020d */
[C-C-:B0-----:R-:W-:Y:S02]  /*27860*/  PRMT R8, R4.reuse, 0x6420, R5.reuse ;  /* 0x0000642004087816 */ /* 0x141fe40000000005 */
[----:B------:R-:W-:Y:S02]  /*27870*/  PRMT R9, R4, 0x7531, R5 ;  /* 0x0000753104097816 */ /* 0x000fe40000000005 */
[C-C-:B------:R-:W-:Y:S02]  /*27880*/  PRMT R10, R6.reuse, 0x6420, R7.reuse ;  /* 0x00006420060a7816 */ /* 0x140fe40000000007 */
[----:B------:R-:W-:-:S05]  /*27890*/  PRMT R11, R6, 0x7531, R7 ;  /* 0x00007531060b7816 */ /* 0x000fca0000000007 */
[----:B------:R-:W-:Y:S04]  /*278a0*/  STSM.16.M88.4 [R13+0x200], R8 ;  /* 0x000200080d007844 */ /* 0x000fe80000000200 */
[----:B------:R-:W0:Y:S02]  /*278b0*/  LDSM.16.MT88.4 R4, [R3+0x11a00] ;  /* 0x011a00000304783b */ /* 0x000e240000004200 */
[C-C-:B0-----:R-:W-:Y:S02]  /*278c0*/  PRMT R8, R4.reuse, 0x6420, R5.reuse ;  /* 0x0000642004087816 */ /* 0x141fe40000000005 */
[----:B------:R-:W-:Y:S02]  /*278d0*/  PRMT R9, R4, 0x7531, R5 ;  /* 0x0000753104097816 */ /* 0x000fe40000000005 */
[----:B------:R-:W-:-:S02]  /*278e0*/  PRMT R10, R6, 0x6420, R7 ;  /* 0x00006420060a7816 */ /* 0x000fc40000000007 */
        /* <DEDUP_REMOVED lines=88> */
.L_x_709:
[----:B------:R2:W5:Y:S01]  /*27e70*/  LDL R6, [R1+0x4] ;  /* 0x0000040001067983 */ /* 0x0005620000100800 */
[----:B-1----:R1:W-:Y:S01]  /*27e80*/  SYNCS.ARRIVE.TRANS64.A1T0 RZ, [R14+URZ+0x33450], RZ ;  /* 0x033450ff0eff79a7 */ /* 0x0023e2000810003f */
[----:B------:R-:W-:Y:S01]  /*27e90*/  BAR.SYNC.DEFER_BLOCKING 0x2, 0x80 ;  /* 0x0082000000007b1d */ /* 0x000fe20000010000 */
[C---:B------:R-:W-:Y:S01]  /*27ea0*/  ISETP.GT.AND P0, PT, R12.reuse, RZ, PT ;  /* 0x000000ff0c00720c */ /* 0x040fe20003f04270 */
[----:B------:R-:W-:Y:S02]  /*27eb0*/  VIADD R12, R12, 0xffffffff ;  /* 0xffffffff0c0c7836 */ /* 0x000fe40000000000 */
[----:B-1----:R-:W-:Y:S02]  /*27ec0*/  @!P1 VIADD R14, R14, 0x33480 ;  /* 0x000334800e0e9836 */ /* 0x002fe40000000000 */
[----:B------:R2:W5:Y:S03]  /*27ed0*/  LDL R7, [R1+0xc] ;  /* 0x00000c0001077983 */ /* 0x0005660000100800 */
[----:B------:R-:W-:-:S04]  /*27ee0*/  @!P1 PRMT R14, RZ, 0x654, R14 ;  /* 0x00000654ff0e9816 */ /* 0x000fc8000000000e */
[----:B------:R2:W-:Y:S01]  /*27ef0*/  @!P1 SYNCS.ARRIVE.TRANS64.RED.A1T0 RZ, [R14+URZ], RZ ;  /* 0x000000ff0eff99a7 */ /* 0x0005e2000810043f */
[----:B------:R-:W-:Y:S05]  /*27f00*/  @P0 BRA `(.L_x_710) ;  /* 0xffffffec000c0947 */ /* 0x000fea000383ffff */
.L_x_686:
[----:B------:R-:W-:Y:S04]  /*27f10*/  BSSY B0, `(.L_x_711) ;  /* 0x000000e000007945 */ /* 0x000fe80003800000 */
[----:B------:R-:W-:Y:S05]  /*27f20*/  @P1 BRA `(.L_x_712) ;  /* 0x0000000000301947 */ /* 0x000fea0003800000 */
[----:B------:R-:W1:Y:S01]  /*27f30*/  S2R R5, SR_LANEID ;  /* 0x0000000000057919 */ /* 0x000e620000000000 */
[----:B------:R-:W-:Y:S01]  /*27f40*/  VOTEU.ANY UR4, UPT, PT ;  /* 0x0000000000047886 */ /* 0x000fe200038e0100 */
[----:B------:R-:W3:Y:S01]  /*27f50*/  LDC.64 R2, c[0x0][0xc38] ;  /* 0x00030e00ff027b82 */ /* 0x000ee20000000a00 */
[----:B------:R-:W1:Y:S02]  /*27f60*/  FLO.U32 R0, UR4 ;  /* 0x0000000400007d00 */ /* 0x000e6400080e0000 */
[----:B-1----:R-:W-:-:S06]  /*27f70*/  ISETP.EQ.U32.AND P0, PT, R0, R5, PT ;  /* 0x000000050000720c */ /* 0x002fcc0003f02070 */
[----:B------:R-:W3:Y:S07]  /*27f80*/  POPC R5, UR4 ;  /* 0x0000000400057d09 */ /* 0x000eee0008000000 */
[----:B---3--:R-:W3:Y:S01]  /*27f90*/  @P0 ATOMG.E.ADD.STRONG.GPU PT, R3, desc[UR54][R2.64], R5 ;  /* 0x00000005020309a8 */ /* 0x008ee200081ee1f6 */
[----:B------:R-:W1:Y:S02]  /*27fa0*/  S2R R4, SR_LTMASK ;  /* 0x0000000000047919 */ /* 0x000e640000003900 */
[----:B-1----:R-:W-:-:S04]  /*27fb0*/  LOP3.LUT R4, R4, UR4, RZ, 0xc0, !PT ;  /* 0x0000000404047c12 */ /* 0x002fc8000f8ec0ff */
[----:B0----5:R-:W0:Y:S01]  /*27fc0*/  POPC R7, R4 ;  /* 0x0000000400077309 */ /* 0x021e220000000000 */
[----:B---3--:R-:W0:Y:S02]  /*27fd0*/  SHFL.IDX PT, R0, R3, R0, 0x1f ;  /* 0x00001f0003007589 */ /* 0x008e2400000e0000 */
[----:B0-----:R-:W-:-:S07]  /*27fe0*/  IADD3 R16, R0, UR38, R7 ;  /* 0x0000002600107c10 */ /* 0x001fce000fffe007 */
.L_x_712:
[----:B------:R-:W-:Y:S05]  /*27ff0*/  BSYNC B0 ;  /* 0x0000000000007941 */ /* 0x000fea0003800000 */
.L_x_711:
[----:B------:R-:W-:-:S06]  /*28000*/  UISETP.NE.AND UP0, UPT, UR37, 0x3, UPT ;  /* 0x000000032500788c */ /* 0x000fcc000bf05270 */
[----:B------:R-:W-:-:S13]  /*28010*/  PLOP3.LUT P0, PT, PT, PT, UP0, 0x80, 0x0 ;  /* 0x000000000000781c */ /* 0x000fda0003f0f008 */
[----:B------:R-:W-:Y:S05]  /*28020*/  @!P0 BRA `(.L_x_713) ;  /* 0x0000000000048947 */ /* 0x000fea0003800000 */
[----:B------:R-:W-:Y:S01]  /*28030*/  BPT.TRAP 0x1 ;  /* 0x000000040000795c */ /* 0x000fe20000300000 */
.L_x_713:
[----:B------:R-:W3:Y:S04]  /*28040*/  LDL R0, [R1+0xc] ;  /* 0x00000c0001007983 */ /* 0x000ee80000100800 */
[----:B------:R-:W4:Y:S01]  /*28050*/  LDL R2, [R1+0x4] ;  /* 0x0000040001027983 */ /* 0x000f220000100800 */
[----:B------:R-:W1:Y:S01]  /*28060*/  S2R R4, SR_CgaCtaId ;  /* 0x0000000000047919 */ /* 0x000e620000008800 */
[----:B------:R-:W-:-:S04]  /*28070*/  MOV R3, 0x400 ;  /* 0x0000040000037802 */ /* 0x000fc80000000f00 */
[----:B-1----:R-:W-:Y:S01]  /*28080*/  LEA R3, R4, R3, 0x18 ;  /* 0x0000000304037211 */ /* 0x002fe200078ec0ff */
[----:B------:R-:W-:Y:S01]  /*28090*/  BSSY B0, `(.L_x_714) ;  /* 0x0000008000007945 */ /* 0x000fe20003800000 */
[----:B---3--:R-:W-:-:S04]  /*280a0*/  LOP3.LUT R0, R0, 0x1, RZ, 0x3c, !PT ;  /* 0x0000000100007812 */ /* 0x008fc800078e3cff */
[----:B------:R-:W-:Y:S02]  /*280b0*/  SHF.L.U32 R0, R0, 0x1f, RZ ;  /* 0x0000001f00007819 */ /* 0x000fe400000006ff */
[----:B----4-:R-:W-:-:S04]  /*280c0*/  LEA R3, R2, R3, 0x3 ;  /* 0x0000000302037211 */ /* 0x010fc800078e18ff */
[----:B------:R-:W1:Y:S01]  /*280d0*/  SYNCS.PHASECHK.TRANS64.TRYWAIT P0, [R3+URZ+0x33470], R0 ;  /* 0x03347000030075a7 */ /* 0x000e62000800017f */
[----:B------:R-:W-:-:S05]  /*280e0*/  IMAD.U32 R2, RZ, RZ, UR39 ;  /* 0x00000027ff027e24 */ /* 0x000fca000f8e00ff */
[----:B------:R-:W-:Y:S01]  /*280f0*/  ISETP.NE.AND P2, PT, R2, 0x3, PT ;  /* 0x000000030200780c */ /* 0x000fe20003f45270 */
[----:B-1----:R-:W-:-:S12]  /*28100*/  @!P0 BRA `(.L_x_715) ;  /* 0x0000003c00808947 */ /* 0x002fd80003800000 */
.L_x_852:
[----:B------:R-:W-:Y:S05]  /*28110*/  BSYNC B0 ;  /* 0x0000000000007941 */ /* 0x000fea0003800000 */
.L_x_714:
[----:B------:R-:W-:Y:S05]  /*28120*/  @!P2 BRA `(.L_x_716) ;  /* 0x000000000004a947 */ /* 0x000fea0003800000 */
[----:B------:R-:W-:Y:S01]  /*28130*/  BPT.TRAP 0x1 ;  /* 0x000000040000795c */ /* 0x000fe20000300000 */
.L_x_716:
[----:B------:R-:W3:Y:S04]  /*28140*/  LDL R5, [R1+0xc] ;  /* 0x00000c0001057983 */ /* 0x000ee80000100800 */
[----:B-1----:R-:W4:Y:S04]  /*28150*/  LDL R0, [R1+0x4] ;  /* 0x0000040001007983 */ /* 0x002f280000100800 */
[----:B------:R-:W2:Y:S04]  /*28160*/  LDL R2, [R1+0x20] ;  /* 0x0000200001027983 */ /* 0x000ea80000100800 */
[----:B------:R-:W2:Y:S01]  /*28170*/  LDL R4, [R1+0x1c] ;  /* 0x00001c0001047983 */ /* 0x000ea20000100800 */
[----:B0----5:R-:W0:Y:S01]  /*28180*/  S2R R7, SR_CgaCtaId ;  /* 0x0000000000077919 */ /* 0x021e220000008800 */
[----:B---3--:R-:W-:-:S02]  /*28190*/  SHF.L.U32 R6, R5, 0x1f, RZ ;  /* 0x0000001f05067819 */ /* 0x008fc400000006ff */
[----:B------:R-:W-:Y:S02]  /*281a0*/  MOV R5, 0x400 ;  /* 0x0000040000057802 */ /* 0x000fe40000000f00 */
[----:B------:R-:W1:Y:S01]  /*281b0*/  SYNCS.PHASECHK.TRANS64.TRYWAIT P0, [R3+URZ+0x33460], R6 ;  /* 0x03346006030075a7 */ /* 0x000e62000800017f */
[----:B----4-:R-:W-:Y:S01]  /*281c0*/  IMAD R0, R0, 0x7800, RZ ;  /* 0x0000780000007824 */ /* 0x010fe200078e02ff */
[----:B0-----:R-:W-:-:S04]  /*281d0*/  LEA R5, R7, R5, 0x18 ;  /* 0x0000000507057211 */ /* 0x001fc800078ec0ff */
[C---:B--2---:R-:W-:Y:S02]  /*281e0*/  LOP3.LUT R2, R0.reuse, R2, RZ, 0xfc, !PT ;  /* 0x0000000200027212 */ /* 0x044fe400078efcff */
[----:B------:R-:W-:-:S03]  /*281f0*/  LOP3.LUT R4, R0, R4, RZ, 0xfc, !PT ;  /* 0x0000000400047212 */ /* 0x000fc600078efcff */
[C---:B------:R-:W-:Y:S02]  /*28200*/  IMAD.IADD R0, R5.reuse, 0x1, R2 ;  /* 0x0000000105007824 */ /* 0x040fe400078e0202 */
[----:B------:R-:W-:Y:S01]  /*28210*/  IMAD.IADD R2, R5, 0x1, R4 ;  /* 0x0000000105027824 */ /* 0x000fe200078e0204 */
[----:B-1----:R-:W-:Y:S06]  /*28220*/  @!P0 BRA `(.L_x_717) ;  /* 0x0000003c004c8947 */ /* 0x002fec0003800000 */
.L_x_853:
[----:B------:R-:W-:Y:S05]  /*28230*/  WARPSYNC.ALL ;  /* 0x0000000000007948 */ /* 0x000fea0003800000 */
[----:B0-----:R-:W0:Y:S02]  /*28240*/  LDSM.16.MT88.4 R4, [R0+0xf200] ;  /* 0x00f200000004783b */ /* 0x001e240000004200 */
        /* <DEDUP_REMOVED lines=97> */
.L_x_718:
[----:B0-----:R-:W2:Y:S01]  /*28860*/  LDL.LU R2, [R1+0x4] ;  /* 0x0000040001027983 */ /* 0x001ea20000300800 */
[----:B-1----:R-:W-:Y:S03]  /*28870*/  SYNCS.ARRIVE.TRANS64.A1T0 RZ, [R3+URZ+0x33450], RZ ;  /* 0x033450ff03ff79a7 */ /* 0x002fe6000810003f */
[----:B------:R-:W3:Y:S01]  /*28880*/  LDL.LU R4, [R1+0xc] ;  /* 0x00000c0001047983 */ /* 0x000ee20000300800 */
[----:B------:R-:W-:-:S04]  /*28890*/  @!P1 IADD3 R0, R3, 0x33480, RZ ;  /* 0x0003348003009810 */ /* 0x000fc80007ffe0ff */
[----:B------:R-:W-:Y:S01]  /*288a0*/  @!P1 PRMT R0, RZ, 0x654, R0 ;  /* 0x00000654ff009816 */ /* 0x000fe20000000000 */
[----:B------:R-:W-:Y:S06]  /*288b0*/  BAR.SYNC.DEFER_BLOCKING 0x2, 0x80 ;  /* 0x0082000000007b1d */ /* 0x000fec0000010000 */
[----:B------:R2:W-:Y:S02]  /*288c0*/  @!P1 SYNCS.ARRIVE.TRANS64.RED.A1T0 RZ, [R0+URZ], RZ ;  /* 0x000000ff00ff99a7 */ /* 0x0005e4000810043f */
[----:B--2---:R-:W-:-:S05]  /*288d0*/  VIADD R0, R2, 0x1 ;  /* 0x0000000102007836 */ /* 0x004fca0000000000 */
[----:B------:R-:W-:-:S04]  /*288e0*/  ISETP.NE.AND P0, PT, R0, 0x2, PT ;  /* 0x000000020000780c */ /* 0x000fc80003f05270 */
[----:B------:R-:W-:Y:S02]  /*288f0*/  SEL R2, RZ, 0x1, P0 ;  /* 0x00000001ff027807 */ /* 0x000fe40000000000 */
[----:B------:R-:W-:Y:S02]  /*28900*/  SEL R0, R0, RZ, P0 ;  /* 0x000000ff00007207 */ /* 0x000fe40000000000 */
[----:B---3--:R-:W-:-:S03]  /*28910*/  LOP3.LUT R4, R4, R2, RZ, 0x3c, !PT ;  /* 0x0000000204047212 */ /* 0x008fc600078e3cff */
[----:B------:R0:W-:Y:S04]  /*28920*/  STL [R1+0x4], R0 ;  /* 0x0000040001007387 */ /* 0x0001e80000100800 */
[----:B------:R0:W-:Y:S02]  /*28930*/  STL [R1+0xc], R4 ;  /* 0x00000c0401007387 */ /* 0x0001e40000100800 */
.L_x_667:
[----:B------:R-:W-:Y:S05]  /*28940*/  BSYNC B6 ;  /* 0x0000000000067941 */ /* 0x000fea0003800000 */
.L_x_665:
[----:B0-----:R-:W2:Y:S02]  /*28950*/  LDL R0, [R1] ;  /* 0x0000000001007983 */ /* 0x001ea40000100800 */
[----:B--2---:R-:W-:-:S13]  /*28960*/  LOP3.LUT P0, RZ, R0, 0x2, RZ, 0xc0, !PT ;  /* 0x0000000200ff7812 */ /* 0x004fda000780c0ff */
[----:B------:R-:W-:Y:S05]  /*28970*/  @!P0 BRA `(.L_x_719) ;  /* 0x0000000000208947 */ /* 0x000fea0003800000 */
[----:B------:R-:W-:Y:S05]  /*28980*/  WARPSYNC.ALL ;  /* 0x0000000000007948 */ /* 0x000fea0003800000 */
[----:B------:R-:W0:Y:S08]  /*28990*/  S2UR UR5, SR_CgaCtaId ;  /* 0x00000000000579c3 */ /* 0x000e300000008800 */
[----:B------:R-:W-:Y:S06]  /*289a0*/  BAR.SYNC.DEFER_BLOCKING 0x5, 0x180 ;  /* 0x0146000000007b1d */ /* 0x000fec0000010000 */
[----:B------:R-:W-:-:S02]  /*289b0*/  UMOV UR4, 0x400 ;  /* 0x0000040000047882 */ /* 0x000fc40000000000 */
[----:B0-----:R-:W-:-:S09]  /*289c0*/  ULEA UR4, UR5, UR4, 0x18 ;  /* 0x0000000405047291 */ /* 0x001fd2000f8ec03f */
[----:B------:R-:W1:Y:S01]  /*289d0*/  LDS.128 R16, [UR4+0x334d0] ;  /* 0x0334d004ff107984 */ /* 0x000e620008000c00 */
[----:B------:R-:W-:Y:S06]  /*289e0*/  BAR.ARV 0x4, 0x180 ;  /* 0x0106000000007b1d */ /* 0x000fec0000002000 */
[----:B------:R-:W-:Y:S05]  /*289f0*/  BRA `(.L_x_720) ;  /* 0x0000000800407947 */ /* 0x000fea0003800000 */
.L_x_719:
[----:B------:R-:W0:Y:S01]  /*28a00*/  S2R R0, SR_TID.X ;  /* 0x0000000000007919 */ /* 0x000e220000002100 */
[----:B------:R-:W-:Y:S01]  /*28a10*/  UMOV UR4, 0xffffffff ;  /* 0xffffffff00047882 */ /* 0x000fe20000000000 */
[----:B0-----:R-:W-:-:S04]  /*28a20*/  LOP3.LUT R8, R0, 0x1f, RZ, 0xc0, !PT ;  /* 0x0000001f00087812 */ /* 0x001fc800078ec0ff */
[----:B------:R-:W-:Y:S01]  /*28a30*/  ISETP.NE.AND P0, PT, R8, 0x1f, PT ;  /* 0x0000001f0800780c */ /* 0x000fe20003f05270 */
[----:B------:R-:W-:-:S12]  /*28a40*/  BRA.DIV UR4, `(.L_x_721) ;  /* 0x0000003604587947 */ /* 0x000fd8000b800000 */
[----:B------:R-:W-:Y:S01]  /*28a50*/  IMAD.IADD R5, R19, 0x1, R8 ;  /* 0x0000000113057824 */ /* 0x000fe200078e0208 */
[----:B------:R-:W-:-:S04]  /*28a60*/  ULDC UR4, c[0x0][0xc14] ;  /* 0x0003050000047ab9 */ /* 0x000fc80000000800 */
[----:B------:R-:W-:-:S13]  /*28a70*/  ISETP.GE.OR P1, PT, R5, UR4, !P0 ;  /* 0x0000000405007c0c */ /* 0x000fda000c726670 */
[----:B------:R-:W0:Y:S02]  /*28a80*/  @!P1 LDC.64 R2, c[0x0][0xc58] ;  /* 0x00031600ff029b82 */ /* 0x000e240000000a00 */
[----:B0-----:R-:W-:-:S06]  /*28a90*/  @!P1 IMAD.WIDE R2, R5, 0x4, R2 ;  /* 0x0000000405029825 */ /* 0x001fcc00078e0202 */
[----:B------:R0:W2:Y:S01]  /*28aa0*/  @!P1 LDG.E R3, desc[UR54][R2.64] ;  /* 0x0000003602039981 */ /* 0x0000a2000c1e1900 */
[C---:B------:R-:W-:Y:S02]  /*28ab0*/  ISETP.GE.U32.AND P2, PT, R8.reuse, 0x2, PT ;  /* 0x000000020800780c */ /* 0x040fe40003f46070 */
[C---:B------:R-:W-:Y:S01]  /*28ac0*/  ISETP.GE.U32.AND P3, PT, R8.reuse, 0x4, PT ;  /* 0x000000040800780c */ /* 0x040fe20003f66070 */
[----:B------:R-:W-:Y:S01]  /*28ad0*/  SHFL.IDX PT, R0, R16, RZ, 0x1f ;  /* 0x00001fff10007589 */ /* 0x000fe200000e0000 */
[C---:B------:R-:W-:Y:S02]  /*28ae0*/  ISETP.GE.U32.AND P4, PT, R8.reuse, 0x8, PT ;  /* 0x000000080800780c */ /* 0x040fe40003f86070 */
[----:B------:R-:W-:Y:S01]  /*28af0*/  ISETP.GE.U32.AND P5, PT, R8, 0x10, PT ;  /* 0x000000100800780c */ /* 0x000fe20003fa6070 */
[----:B------:R-:W-:Y:S01]  /*28b00*/  SHFL.IDX PT, R4, R16, 0x1, 0x1f ;  /* 0x00201f0010047f89 */ /* 0x000fe200000e0000 */
[----:B0-----:R-:W-:Y:S01]  /*28b10*/  IMAD.MOV.U32 R2, RZ, RZ, RZ ;  /* 0x000000ffff027224 */ /* 0x001fe200078e00ff */
[----:B--2---:R-:W-:-:S02]  /*28b20*/  @!P1 MOV R2, R3 ;  /* 0x0000000300029202 */ /* 0x004fc40000000f00 */
[----:B------:R-:W-:-:S03]  /*28b30*/  ISETP.NE.AND P1, PT, R8, RZ, PT ;  /* 0x000000ff0800720c */ /* 0x000fc60003f25270 */
        /* <DEDUP_REMOVED lines=15> */
[----:B------:R0:W1:Y:S02]  /*28c30*/  SHFL.IDX PT, R14, R3, 0x1f, 0x1f ;  /* 0x03e01f00030e7f89 */ /* 0x00006400000e0000 */
.L_x_863:
[----:B------:R-:W-:Y:S02]  /*28c40*/  ULDC UR4, c[0x0][0xc10] ;  /* 0x0003040000047ab9 */ /* 0x000fe40000000800 */
[----:B------:R-:W-:-:S04]  /*28c50*/  IMAD.U32 R16, RZ, RZ, UR4 ;  /* 0x00000004ff107e24 */ /* 0x000fc8000f8e00ff */
[----:B-1----:R-:W-:-:S04]  /*28c60*/  IMAD R5, R14, R16, RZ ;  /* 0x000000100e057224 */ /* 0x002fc800078e02ff */
[----:B------:R-:W-:-:S05]  /*28c70*/  IMAD.IADD R4, R4, 0x1, R5 ;  /* 0x0000000104047824 */ /* 0x000fca00078e0205 */
[----:B------:R-:W-:-:S13]  /*28c80*/  ISETP.GT.AND P6, PT, R4, R0, PT ;  /* 0x000000000400720c */ /* 0x000fda0003fc4270 */
[----:B------:R-:W-:Y:S05]  /*28c90*/  @P6 BRA `(.L_x_722) ;  /* 0x00000000009c6947 */ /* 0x000fea0003800000 */
.L_x_727:
[----:B------:R-:W1:Y:S01]  /*28ca0*/  LDC R6, c[0x0][0xc14] ;  /* 0x00030500ff067b82 */ /* 0x000e620000000800 */
[----:B------:R-:W-:-:S04]  /*28cb0*/  IADD3 R19, R19, 0x1f, RZ ;  /* 0x0000001f13137810 */ /* 0x000fc80007ffe0ff */
[----:B-1----:R-:W-:-:S13]  /*28cc0*/  ISETP.GE.AND P6, PT, R19, R6, PT ;  /* 0x000000061300720c */ /* 0x002fda0003fc6270 */
[----:B------:R-:W-:Y:S05]  /*28cd0*/  @P6 BRA `(.L_x_723) ;  /* 0x0000000400446947 */ /* 0x000fea0003800000 */
[----:B------:R-:W1:Y:S01]  /*28ce0*/  S2R R2, SR_TID.X ;  /* 0x0000000000027919 */ /* 0x000e620000002100 */
[----:B------:R-:W-:Y:S01]  /*28cf0*/  BSSY B0, `(.L_x_724) ;  /* 0x0000009000007945 */ /* 0x000fe20003800000 */
[----:B-1----:R-:W-:-:S05]  /*28d00*/  LOP3.LUT R2, R2, 0x1f, RZ, 0xc0, !PT ;  /* 0x0000001f02027812 */ /* 0x002fca00078ec0ff */
[----:B------:R-:W-:Y:S02]  /*28d10*/  IMAD.IADD R5, R19, 0x1, R2 ;  /* 0x0000000113057824 */ /* 0x000fe400078e0202 */
[----:B------:R-:W-:-:S03]  /*28d20*/  IMAD.MOV.U32 R2, RZ, RZ, RZ ;  /* 0x000000ffff027224 */ /* 0x000fc600078e00ff */
[----:B------:R-:W-:-:S13]  /*28d30*/  ISETP.GE.OR P6, PT, R5, R6, !P0 ;  /* 0x000000060500720c */ /* 0x000fda00047c6670 */
[----:B------:R-:W-:Y:S05]  /*28d40*/  @P6 BRA `(.L_x_725) ;  /* 0x00000000000c6947 */ /* 0x000fea0003800000 */
[----:B0-----:R-:W0:Y:S02]  /*28d50*/  LDC.64 R2, c[0x0][0xc58] ;  /* 0x00031600ff027b82 */ /* 0x001e240000000a00 */
[----:B0-----:R-:W-:-:S06]  /*28d60*/  IMAD.WIDE R2, R5, 0x4, R2 ;  /* 0x0000000405027825 */ /* 0x001fcc00078e0202 */
[----:B------:R1:W5:Y:S02]  /*28d70*/  LDG.E R2, desc[UR54][R2.64] ;  /* 0x0000003602027981 */ /* 0x000364000c1e1900 */
.L_x_725:
[----:B------:R-:W-:Y:S05]  /*28d80*/  BSYNC B0 ;  /* 0x0000000000007941 */ /* 0x000fea0003800000 */
.L_x_724:
[----:B------:R-:W-:-:S03]  /*28d90*/  UMOV UR4, 0xffffffff ;  /* 0xffffffff00047882 */ /* 0x000fc60000000000 */
[----:B------:R-:W-:Y:S05]  /*28da0*/  BRA.DIV UR4, `(.L_x_726) ;  /* 0x0000003604a47947 */ /* 0x000fea000b800000 */
[----:B-----5:R-:W2:Y:S02]  /*28db0*/  SHFL.UP PT, R14, R2, 0x1, RZ ;  /* 0x04200000020e7989 */ /* 0x020ea400000e00ff */
[----:B--2---:R-:W-:-:S05]  /*28dc0*/  SEL R13, R14, RZ, P1 ;  /* 0x000000ff0e0d7207 */ /* 0x004fca0000800000 */
[----:B------:R-:W-:-:S05]  /*28dd0*/  IMAD.IADD R13, R2, 0x1, R13 ;  /* 0x00000001020d7824 */ /* 0x000fca00078e020d */
[----:B------:R-:W2:Y:S02]  /*28de0*/  SHFL.UP PT, R14, R13, 0x2, RZ ;  /* 0x044000000d0e7989 */ /* 0x000ea400000e00ff */
[----:B--2---:R-:W-:-:S04]  /*28df0*/  SEL R14, R14, RZ, P2 ;  /* 0x000000ff0e0e7207 */ /* 0x004fc80001000000 */
[----:B------:R-:W-:-:S05]  /*28e00*/  IADD3 R5, R13, R14, RZ ;  /* 0x0000000e0d057210 */ /* 0x000fca0007ffe0ff */
[----:B------:R-:W2:Y:S02]  /*28e10*/  SHFL.UP PT, R14, R5, 0x4, RZ ;  /* 0x04800000050e7989 */ /* 0x000ea400000e00ff */
[----:B--2---:R-:W-:-:S05]  /*28e20*/  SEL R6, R14, RZ, P3 ;  /* 0x000000ff0e067207 */ /* 0x004fca0001800000 */
[----:B------:R-:W-:-:S05]  /*28e30*/  IMAD.IADD R6, R5, 0x1, R6 ;  /* 0x0000000105067824 */ /* 0x000fca00078e0206 */
[----:B------:R-:W2:Y:S02]  /*28e40*/  SHFL.UP PT, R14, R6, 0x8, RZ ;  /* 0x05000000060e7989 */ /* 0x000ea400000e00ff */
[----:B--2---:R-:W-:-:S05]  /*28e50*/  SEL R7, R14, RZ, P4 ;  /* 0x000000ff0e077207 */ /* 0x004fca0002000000 */
[----:B------:R-:W-:-:S05]  /*28e60*/  IMAD.IADD R7, R6, 0x1, R7 ;  /* 0x0000000106077824 */ /* 0x000fca00078e0207 */
[----:B------:R-:W2:Y:S02]  /*28e70*/  SHFL.UP PT, R14, R7, 0x10, RZ ;  /* 0x06000000070e7989 */ /* 0x000ea400000e00ff */
[----:B--2---:R-:W-:-:S05]  /*28e80*/  SEL R14, R14, RZ, P5 ;  /* 0x000000ff0e0e7207 */ /* 0x004fca0002800000 */
[----:B01----:R-:W-:-:S05]  /*28e90*/  IMAD.IADD R3, R7, 0x1, R14 ;  /* 0x0000000107037824 */ /* 0x003fca00078e020e */
[----:B------:R0:W1:Y:S02]  /*28ea0*/  SHFL.IDX PT, R14, R3, 0x1f, 0x1f ;  /* 0x03e01f00030e7f89 */ /* 0x00006400000e0000 */
.L_x_871:
[----:B------:R-:W-:Y:S02]  /*28eb0*/  ULDC UR4, c[0x0][0xc10] ;  /* 0x0003040000047ab9 */ /* 0x000fe40000000800 */
[----:B------:R-:W-:-:S05]  /*28ec0*/  MOV R16, UR4 ;  /* 0x0000000400107c02 */ /* 0x000fca0008000f00 */
[----:B-1----:R-:W-:-:S04]  /*28ed0*/  IMAD R5, R14, R16, RZ ;  /* 0x000000100e057224 */ /* 0x002fc800078e02ff */
[----:B------:R-:W-:-:S05]  /*28ee0*/  IMAD.IADD R4, R5, 0x1, R4 ;  /* 0x0000000105047824 */ /* 0x000fca00078e0204 */
[----:B------:R-:W-:-:S13]  /*28ef0*/  ISETP.GT.AND P6, PT, R4, R0, PT ;  /* 0x000000000400720c */ /* 0x000fda0003fc4270 */
[----:B------:R-:W-:Y:S05]  /*28f00*/  @!P6 BRA `(.L_x_727) ;  /* 0xfffffffc0064e947 */ /* 0x000fea000383ffff */
.L_x_722:
[----:B------:R-:W-:Y:S01]  /*28f10*/  IMAD.IADD R6, R4, 0x1, -R5 ;  /* 0x0000000104067824 */ /* 0x000fe200078e0a05 */
[----:B------:R-:W-:-:S03]  /*28f20*/  UMOV UR4, 0xffffffff ;  /* 0xffffffff00047882 */ /* 0x000fc60000000000 */
[----:B------:R-:W-:-:S05]  /*28f30*/  IMAD R5, R3, R16, R6 ;  /* 0x0000001003057224 */ /* 0x000fca00078e0206 */
[----:B------:R-:W-:Y:S01]  /*28f40*/  ISETP.GT.AND P6, PT, R5, R0, PT ;  /* 0x000000000500720c */ /* 0x000fe20003fc4270 */
[----:B------:R-:W-:-:S12]  /*28f50*/  BRA.DIV UR4, `(.L_x_728) ;  /* 0x0000003604f47947 */ /* 0x000fd8000b800000 */
[----:B------:R-:W-:-:S04]  /*28f60*/  VOTE.ANY R5, PT, !P6 ;  /* 0x0000000000057806 */ /* 0x000fc800070e0100 */
[----:B------:R-:W1:Y:S02]  /*28f70*/  POPC R4, R5 ;  /* 0x0000000500047309 */ /* 0x000e640000000000 */
[----:B-1----:R1:W2:Y:S02]  /*28f80*/  SHFL.IDX PT, R17, R2, R4, 0x1f ;  /* 0x00001f0402117589 */ /* 0x0022a400000e0000 */
.L_x_875:
[----:B------:R-:W-:Y:S01]  /*28f90*/  ISETP.NE.AND P0, PT, R5, RZ, PT ;  /* 0x000000ff0500720c */ /* 0x000fe20003f05270 */
[----:B------:R-:W-:-:S12]  /*28fa0*/  IMAD.MOV.U32 R14, RZ, RZ, RZ ;  /* 0x000000ffff0e7224 */ /* 0x000fd800078e00ff */
[----:B------:R-:W-:Y:S05]  /*28fb0*/  @!P0 BRA `(.L_x_729) ;  /* 0x0000000000108947 */ /* 0x000fea0003800000 */
[----:B------:R-:W-:Y:S01]  /*28fc0*/  UMOV UR4, 0xffffffff ;  /* 0xffffffff00047882 */ /* 0x000fe20000000000 */
[----:B------:R-:W-:Y:S02]  /*28fd0*/  IADD3 R12, R4, -0x1, RZ ;  /* 0xffffffff040c7810 */ /* 0x000fe40007ffe0ff */
[----:B------:R-:W-:Y:S05]  /*28fe0*/  BRA.DIV UR4, `(.L_x_730) ;  /* 0x0000003a04187947 */ /* 0x000fea000b800000 */
[----:B------:R3:W4:Y:S02]  /*28ff0*/  SHFL.IDX PT, R14, R3, R12, 0x1f ;  /* 0x00001f0c030e7589 */ /* 0x00072400000e0000 */
.L_x_729:
[-C--:B--2---:R-:W-:Y:S01]  /*29000*/  IABS R5, R17.reuse ;  /* 0x0000001100057213 */ /* 0x084fe20000000000 */
[----:B----4-:R-:W-:Y:S01]  /*29010*/  IMAD R16, R14, R16, R6 ;  /* 0x000000100e107224 */ /* 0x010fe200078e0206 */
[----:B------:R-:W-:Y:S01]  /*29020*/  IABS R8, R17 ;  /* 0x0000001100087213 */ /* 0x000fe20000000000 */
[----:B------:R-:W-:Y:S01]  /*29030*/  IMAD.IADD R19, R4, 0x1, R19 ;  /* 0x0000000104137824 */ /* 0x000fe200078e0213 */
[----:B------:R-:W2:Y:S02]  /*29040*/  I2F.RP R6, R5 ;  /* 0x0000000500067306 */ /* 0x000ea40000209400 */
[----:B------:R-:W-:-:S06]  /*29050*/  IADD3 R0, R0, -R16, RZ ;  /* 0x8000001000007210 */ /* 0x000fcc0007ffe0ff */
[----:B--2---:R-:W2:Y:S02]  /*29060*/  MUFU.RCP R6, R6 ;  /* 0x0000000600067308 */ /* 0x004ea40000001000 */
[----:B--2---:R-:W-:Y:S02]  /*29070*/  VIADD R7, R6, 0xffffffe ;  /* 0x0ffffffe06077836 */ /* 0x004fe40000000000 */
[----:B------:R-:W-:-:S04]  /*29080*/  IMAD.MOV R6, RZ, RZ, -R8 ;  /* 0x000000ffff067224 */ /* 0x000fc800078e0a08 */
[----:B0--3--:R-:W1:Y:S02]  /*29090*/  F2I.FTZ.U32.TRUNC.NTZ R3, R7 ;  /* 0x0000000700037305 */ /* 0x009e64000021f000 */
[----:B-1----:R-:W-:-:S04]  /*290a0*/  IMAD.MOV R2, RZ, RZ, -R3 ;  /* 0x000000ffff027224 */ /* 0x002fc800078e0a03 */
[----:B------:R-:W-:Y:S02]  /*290b0*/  IMAD R9, R2, R5, RZ ;  /* 0x0000000502097224 */ /* 0x000fe400078e02ff */
[----:B------:R-:W-:-:S04]  /*290c0*/  IMAD.MOV.U32 R2, RZ, RZ, RZ ;  /* 0x000000ffff027224 */ /* 0x000fc800078e00ff */
[----:B------:R-:W-:Y:S01]  /*290d0*/  IMAD.HI.U32 R2, R3, R9, R2 ;  /* 0x0000000903027227 */ /* 0x000fe200078e0002 */
[----:B------:R-:W-:-:S05]  /*290e0*/  IABS R3, R0 ;  /* 0x0000000000037213 */ /* 0x000fca0000000000 */
        /* <DEDUP_REMOVED lines=9> */
[----:B------:R-:W-:-:S05]  /*29180*/  @P0 IADD3 R2, R2, 0x1, RZ ;  /* 0x0000000102020810 */ /* 0x000fca0007ffe0ff */
[----:B------:R-:W-:Y:S01]  /*29190*/  @!P2 IMAD.MOV R2, RZ, RZ, -R2 ;  /* 0x000000ffff02a224 */ /* 0x000fe200078e0a02 */
[----:B------:R-:W-:-:S04]  /*291a0*/  @!P1 LOP3.LUT R2, RZ, R17, RZ, 0x33, !PT ;  /* 0x00000011ff029212 */ /* 0x000fc800078e33ff */
[----:B------:R-:W-:Y:S01]  /*291b0*/  MOV R18, R2 ;  /* 0x0000000200127202 */ /* 0x000fe20000000f00 */
[----:B------:R-:W-:-:S04]  /*291c0*/  IMAD.MOV R3, RZ, RZ, -R2 ;  /* 0x000000ffff037224 */ /* 0x000fc800078e0a02 */
[----:B------:R-:W-:Y:S01]  /*291d0*/  IMAD R17, R17, R3, R0 ;  /* 0x0000000311117224 */ /* 0x000fe200078e0200 */
[----:B------:R-:W-:Y:S06]  /*291e0*/  BRA `(.L_x_731) ;  /* 0x00000000001c7947 */ /* 0x000fec0003800000 */
.L_x_723:
[----:B------:R-:W-:Y:S01]  /*291f0*/  UMOV UR4, URZ ;  /* 0x0000003f00047c82 */ /* 0x000fe20008000000 */
[----:B------:R-:W-:Y:S01]  /*29200*/  UMOV UR5, URZ ;  /* 0x0000003f00057c82 */ /* 0x000fe20008000000 */
[----:B------:R-:W-:Y:S01]  /*29210*/  ULDC UR6, c[0x0][0xc14] ;  /* 0x0003050000067ab9 */ /* 0x000fe20000000800 */
[----:B------:R-:W-:Y:S01]  /*29220*/  IMAD.MOV.U32 R16, RZ, RZ, R0 ;  /* 0x000000ffff107224 */ /* 0x000fe200078e0000 */
[----:B------:R-:W-:Y:S01]  /*29230*/  MOV R19, UR6 ;  /* 0x0000000600137c02 */ /* 0x000fe20008000f00 */
[----:B------:R-:W-:Y:S02]  /*29240*/  IMAD.U32 R17, RZ, RZ, UR4 ;  /* 0x00000004ff117e24 */ /* 0x000fe4000f8e00ff */
[----:B------:R-:W-:-:S07]  /*29250*/  IMAD.U32 R18, RZ, RZ, UR5 ;  /* 0x00000005ff127e24 */ /* 0x000fce000f8e00ff */
.L_x_731:
[----:B------:R-:W1:Y:S01]  /*29260*/  S2R R0, SR_TID.X ;  /* 0x0000000000007919 */ /* 0x000e620000002100 */
[----:B------:R-:W-:Y:S05]  /*29270*/  WARPSYNC.ALL ;  /* 0x0000000000007948 */ /* 0x000fea0003800000 */
[----:B------:R-:W-:Y:S01]  /*29280*/  BAR.SYNC.DEFER_BLOCKING 0x4, 0x180 ;  /* 0x0106000000007b1d */ /* 0x000fe20000010000 */
[----:B-1----:R-:W-:-:S04]  /*29290*/  LOP3.LUT R0, R0, 0x1f, RZ, 0xc0, !PT ;  /* 0x0000001f00007812 */ /* 0x002fc800078ec0ff */
[----:B------:R-:W-:-:S13]  /*292a0*/  ISETP.NE.AND P0, PT, R0, RZ, PT ;  /* 0x000000ff0000720c */ /* 0x000fda0003f05270 */
[----:B0-----:R-:W0:Y:S01]  /*292b0*/  @!P0 S2R R3, SR_CgaCtaId ;  /* 0x0000000000038919 */ /* 0x001e220000008800 */
[----:B------:R-:W-:-:S04]  /*292c0*/  @!P0 MOV R0, 0x400 ;  /* 0x0000040000008802 */ /* 0x000fc80000000f00 */
[----:B0-----:R-:W-:-:S05]  /*292d0*/  @!P0 LEA R0, R3, R0, 0x18 ;  /* 0x0000000003008211 */ /* 0x001fca00078ec0ff */
[----:B------:R0:W-:Y:S01]  /*292e0*/  @!P0 STS.128 [R0+0x334d0], R16 ;  /* 0x0334d01000008388 */ /* 0x0001e20000000c00 */
[----:B------:R-:W-:Y:S06]  /*292f0*/  BAR.ARV 0x5, 0x180 ;  /* 0x0146000000007b1d */ /* 0x000fec0000002000 */
.L_x_720:
[----:B------:R-:W-:Y:S02]  /*29300*/  ULDC UR4, c[0x0][0xc14] ;  /* 0x0003050000047ab9 */ /* 0x000fe40000000800 */
[----:B-1----:R-:W-:-:S13]  /*29310*/  ISETP.GE.AND P0, PT, R19, UR4, PT ;  /* 0x0000000413007c0c */ /* 0x002fda000bf06270 */
[----:B------:R-:W-:Y:S05]  /*29320*/  @!P0 BRA `(.L_x_732) ;  /* 0xffffffa400888947 */ /* 0x000fea000383ffff */
[----:B------:R-:W-:Y:S05]  /*29330*/  BSYNC B7 ;  /* 0x0000000000077941 */ /* 0x000fea0003800000 */
.L_x_623:
[----:B0-----:R-:W2:Y:S01]  /*29340*/  LDL.LU R0, [R1+0x40] ;  /* 0x0000400001007983 */ /* 0x001ea20000300800 */
        /* <DEDUP_REMOVED lines=11> */
.L_x_878:
[----:B------:R-:W-:Y:S05]  /*29400*/  BSYNC B0 ;  /* 0x0000000000007941 */ /* 0x000fea0003800000 */
.L_x_733:
[----:B------:R-:W-:-:S03]  /*29410*/  UMOV UR4, 0xffffffff ;  /* 0xffffffff00047882 */ /* 0x000fc60000000000 */
[----:B------:R-:W-:Y:S05]  /*29420*/  BRA.DIV UR4, `(.L_x_735) ;  /* 0x0000003604407947 */ /* 0x000fea000b800000 */
[----:B------:R-:W1:Y:S02]  /*29430*/  S2R R2, SR_TID.X ;  /* 0x0000000000027919 */ /* 0x000e640000002100 */
[----:B-1----:R-:W-:-:S04]  /*29440*/  SHF.R.U32.HI R2, RZ, 0x5, R2 ;  /* 0x00000005ff027819 */ /* 0x002fc80000011602 */
[----:B------:R-:W-:-:S05]  /*29450*/  LOP3.LUT R2, R2, 0x3, RZ, 0xc0, !PT ;  /* 0x0000000302027812 */ /* 0x000fca00078ec0ff */
[----:B------:R1:W2:Y:S02]  /*29460*/  SHFL.IDX PT, R14, R2, RZ, 0x1f ;  /* 0x00001fff020e7589 */ /* 0x0002a400000e0000 */
.L_x_881:
[----:B--2---:R-:W-:-:S13]  /*29470*/  ISETP.NE.AND P0, PT, R14, RZ, PT ;  /* 0x000000ff0e00720c */ /* 0x004fda0003f05270 */
[----:B------:R-:W-:Y:S05]  /*29480*/  @P0 BRA `(.L_x_420) ;  /* 0x0000000000b00947 */ /* 0x000fea0003800000 */
[----:B------:R-:W-:-:S03]  /*29490*/  UMOV UR4, 0xffffffff ;  /* 0xffffffff00047882 */ /* 0x000fc60000000000 */
[----:B------:R-:W-:Y:S05]  /*294a0*/  BRA.DIV UR4, `(.L_x_736) ;  /* 0x0000003604547947 */ /* 0x000fea000b800000 */
[----:B------:R-:W-:-:S13]  /*294b0*/  ELECT P6, URZ, PT ;  /* 0x00000000003f782f */ /* 0x000fda00038c0000 */
.L_x_884:
[----:B------:R-:W-:Y:S05]  /*294c0*/  @!P6 BRA `(.L_x_420) ;  /* 0x0000000000a0e947 */ /* 0x000fea0003800000 */
[----:B------:R-:W-:-:S06]  /*294d0*/  ULOP3.LUT UR4, UR36, 0x2, URZ, 0xfc, !UPT ;  /* 0x0000000224047892 */ /* 0x000fcc000f8efc3f */
[----:B-1----:R-:W-:-:S05]  /*294e0*/  IMAD.U32 R2, RZ, RZ, UR4 ;  /* 0x00000004ff027e24 */ /* 0x002fca000f8e00ff */
[----:B------:R-:W-:-:S13]  /*294f0*/  ISETP.NE.AND P0, PT, R2, 0x3, PT ;  /* 0x000000030200780c */ /* 0x000fda0003f05270 */
[----:B------:R-:W-:Y:S05]  /*29500*/  @!P0 BRA `(.L_x_737) ;  /* 0x0000000000048947 */ /* 0x000fea0003800000 */
[----:B------:R-:W-:Y:S01]  /*29510*/  BPT.TRAP 0x1 ;  /* 0x000000040000795c */ /* 0x000fe20000300000 */
.L_x_737:
[----:B0-----:R-:W2:Y:S04]  /*29520*/  LDL R3, [R1+0x4] ;  /* 0x0000040001037983 */ /* 0x001ea80000100800 */
[----:B------:R-:W3:Y:S01]  /*29530*/  LDL.LU R7, [R1+0xc] ;  /* 0x00000c0001077983 */ /* 0x000ee20000300800 */
[----:B------:R-:W-:-:S05]  /*29540*/  IADD3 R2, R0, 0x33440, RZ ;  /* 0x0003344000027810 */ /* 0x000fca0007ffe0ff */
[C---:B--2---:R-:W-:Y:S02]  /*29550*/  IMAD R6, R3.reuse, 0x8, R2 ;  /* 0x0000000803067824 */ /* 0x044fe400078e0202 */
[----:B------:R-:W-:Y:S01]  /*29560*/  VIADD R3, R3, 0x1 ;  /* 0x0000000103037836 */ /* 0x000fe20000000000 */
[----:B---3--:R-:W-:-:S04]  /*29570*/  SHF.L.U32 R5, R7, 0x1f, RZ ;  /* 0x0000001f07057819 */ /* 0x008fc800000006ff */
        /* <DEDUP_REMOVED lines=8> */
.L_x_885:
[----:B------:R-:W1:Y:S02]  /*29600*/  SYNCS.PHASECHK.TRANS64.TRYWAIT P1, [R7+URZ], R2 ;  /* 0x00000002070075a7 */ /* 0x000e64000802017f */
[----:B-1----:R-:W-:Y:S05]  /*29610*/  @!P1 BRA `(.L_x_739) ;  /* 0x00000034002c9947 */ /* 0x002fea0003800000 */
.L_x_886:
[----:B------:R-:W-:Y:S05]  /*29620*/  @!P0 BRA `(.L_x_740) ;  /* 0x0000000000048947 */ /* 0x000fea0003800000 */
[----:B------:R-:W-:Y:S01]  /*29630*/  BPT.TRAP 0x1 ;  /* 0x000000040000795c */ /* 0x000fe20000300000 */
.L_x_740:
[----:B------:R-:W2:Y:S02]  /*29640*/  LDL.LU R4, [R1+0x4] ;  /* 0x0000040001047983 */ /* 0x000ea40000300800 */
[----:B--2---:R-:W-:-:S04]  /*29650*/  LEA R4, R4, R0, 0x3 ;  /* 0x0000000004047211 */ /* 0x004fc800078e18ff */
[----:B------:R-:W2:Y:S02]  /*29660*/  SYNCS.PHASECHK.TRANS64.TRYWAIT P1, [R4+URZ+0x33460], R5 ;  /* 0x03346005040075a7 */ /* 0x000ea4000802017f */
[----:B--2---:R-:W-:Y:S05]  /*29670*/  @!P1 BRA `(.L_x_741) ;  /* 0x0000003400289947 */ /* 0x004fea0003800000 */
.L_x_887:
[----:B------:R-:W-:Y:S05]  /*29680*/  @!P0 BRA `(.L_x_742) ;  /* 0x0000000000048947 */ /* 0x000fea0003800000 */
[----:B------:R-:W-:Y:S01]  /*29690*/  BPT.TRAP 0x1 ;  /* 0x000000040000795c */ /* 0x000fe20000300000 */
.L_x_742:
[----:B------:R-:W-:-:S04]  /*296a0*/  IMAD R3, R3, 0x8, R0 ;  /* 0x0000000803037824 */ /* 0x000fc800078e0200 */
[----:B------:R-:W3:Y:S02]  /*296b0*/  SYNCS.PHASECHK.TRANS64.TRYWAIT P1, [R3+URZ+0x33460], R2 ;  /* 0x03346002030075a7 */ /* 0x000ee4000802017f */
[----:B---3--:R-:W-:Y:S05]  /*296c0*/  @!P1 BRA `(.L_x_743) ;  /* 0x0000003400289947 */ /* 0x008fea0003800000 */
.L_x_888:
[----:B------:R-:W-:Y:S05]  /*296d0*/  @!P0 BRA `(.L_x_744) ;  /* 0x0000000000048947 */ /* 0x000fea0003800000 */
[----:B------:R-:W-:Y:S01]  /*296e0*/  BPT.TRAP 0x1 ;  /* 0x000000040000795c */ /* 0x000fe20000300000 */
.L_x_744:
[----:B------:R-:W4:Y:S02]  /*296f0*/  SYNCS.PHASECHK.TRANS64.TRYWAIT P0, [R4+URZ+0x33480], R5 ;  /* 0x03348005040075a7 */ /* 0x000f24000800017f */
[----:B----4-:R-:W-:Y:S05]  /*29700*/  @!P0 BRA `(.L_x_745) ;  /* 0x00000034002c8947 */ /* 0x010fea0003800000 */
.L_x_746:
[----:B------:R0:W0:Y:S02]  /*29710*/  SYNCS.PHASECHK.TRANS64.TRYWAIT P0, [R3+URZ+0x33480], R2 ;  /* 0x03348002030075a7 */ /* 0x000024000800017f */
[----:B0-----:R-:W-:Y:S05]  /*29720*/  @!P0 NANOSLEEP.SYNCS 0x989680 ;  /* 0x009896800000895d */ /* 0x001fea0003900000 */
[----:B------:R-:W0:Y:S02]  /*29730*/  @!P0 SYNCS.PHASECHK.TRANS64 P0, [R3+URZ+0x33480], R2 ;  /* 0x03348002030085a7 */ /* 0x000e24000800007f */
[----:B0-----:R-:W-:Y:S05]  /*29740*/  @!P0 BRA `(.L_x_746) ;  /* 0xfffffffc00f08947 */ /* 0x001fea000383ffff */
.L_x_420:
[----:B------:R-:W-:Y:S05]  /*29750*/  BSYNC B8 ;  /* 0x0000000000087941 */ /* 0x000fea0003800000 */
.L_x_417:
[----:B------:R-:W-:Y:S05]  /*29760*/  EXIT ;  /* 0x000000000000794d */ /* 0x000fea0003800000 */
.L_x_438:
[----:B-1----:R1:W2:Y:S02]  /*29770*/  SYNCS.PHASECHK.TRANS64.TRYWAIT P5, [R43+URZ+0x33490], R100 ;  /* 0x033490642b0075a7 */ /* 0x0022a400080a017f */
[----:B--2---:R-:W-:Y:S05]  /*29780*/  @!P5 NANOSLEEP.SYNCS 0x989680 ;  /* 0x009896800000d95d */ /* 0x004fea0003900000 */
[----:B------:R-:W2:Y:S02]  /*29790*/  @!P5 SYNCS.PHASECHK.TRANS64 P5, [R43+URZ+0x33490], R100 ;  /* 0x033490642b00d5a7 */ /* 0x000ea400080a007f */
[----:B--2---:R-:W-:Y:S05]  /*297a0*/  @!P5 BRA `(.L_x_438) ;  /* 0xfffffffc00f0d947 */ /* 0x004fea000383ffff */
[----:B------:R-:W-:Y:S05]  /*297b0*/  BRA `(.L_x_747) ;  /* 0xfffffd9c00347947 */ /* 0x000fea000383ffff */
.L_x_492:
[----:B--2---:R2:W4:Y:S02]  /*297c0*/  SYNCS.PHASECHK.TRANS64.TRYWAIT P5, [R43+URZ+0x33490], R100 ;  /* 0x033490642b0075a7 */ /* 0x00452400080a017f */
[----:B----4-:R-:W-:Y:S05]  /*297d0*/  @!P5 NANOSLEEP.SYNCS 0x989680 ;  /* 0x009896800000d95d */ /* 0x010fea0003900000 */
[----:B------:R-:W4:Y:S02]  /*297e0*/  @!P5 SYNCS.PHASECHK.TRANS64 P5, [R43+URZ+0x33490], R100 ;  /* 0x033490642b00d5a7 */ /* 0x000f2400080a007f */
[----:B----4-:R-:W-:Y:S05]  /*297f0*/  @!P5 BRA `(.L_x_492) ;  /* 0xfffffffc00f0d947 */ /* 0x010fea000383ffff */
[----:B------:R-:W-:Y:S05]  /*29800*/  BRA `(.L_x_748) ;  /* 0xfffffdf8009c7947 */ /* 0x000fea000383ffff */
.L_x_517:
[----:B0-----:R0:W1:Y:S02]  /*29810*/  SYNCS.PHASECHK.TRANS64.TRYWAIT P3, [R43+URZ+0x33490], R100 ;  /* 0x033490642b0075a7 */ /* 0x001064000806017f */
[----:B-1----:R-:W-:Y:S05]  /*29820*/  @!P3 NANOSLEEP.SYNCS 0x989680 ;  /* 0x009896800000b95d */ /* 0x002fea0003900000 */
[----:B------:R-:W1:Y:S02]  /*29830*/  @!P3 SYNCS.PHASECHK.TRANS64 P3, [R43+URZ+0x33490], R100 ;  /* 0x033490642b00b5a7 */ /* 0x000e64000806007f */
[----:B-1----:R-:W-:Y:S05]  /*29840*/  @!P3 BRA `(.L_x_517) ;  /* 0xfffffffc00f0b947 */ /* 0x002fea000383ffff */
[----:B------:R-:W-:Y:S05]  /*29850*/  BRA `(.L_x_749) ;  /* 0xfffffe5800407947 */ /* 0x000fea000383ffff */
.L_x_523:
[----:B-1----:R1:W2:Y:S02]  /*29860*/  SYNCS.PHASECHK.TRANS64.TRYWAIT P2, [R43+URZ+0x334b0], R100 ;  /* 0x0334b0642b0075a7 */ /* 0x0022a4000804017f */
[----:B--2---:R-:W-:Y:S05]  /*29870*/  @!P2 NANOSLEEP.SYNCS 0x989680 ;  /* 0x009896800000a95d */ /* 0x004fea0003900000 */
[----:B------:R-:W2:Y:S02]  /*29880*/  @!P2 SYNCS.PHASECHK.TRANS64 P2, [R43+URZ+0x334b0], R100 ;  /* 0x0334b0642b00a5a7 */ /* 0x000ea4000804007f */
[----:B--2---:R-:W-:Y:S05]  /*29890*/  @!P2 BRA `(.L_x_523) ;  /* 0xfffffffc00f0a947 */ /* 0x004fea000383ffff */
[----:B------:R-:W-:Y:S05]  /*298a0*/  BRA `(.L_x_750) ;  /* 0xfffffe5c00447947 */ /* 0x000fea000383ffff */
.L_x_531:
[----:B------:R-:W0:Y:S01]  /*298b0*/  S2R R0, SR_TID.X ;  /* 0x0000000000007919 */ /* 0x000e220000002100 */
[----:B------:R-:W-:Y:S01]  /*298c0*/  BSSY B0, `(.L_x_751) ;  /* 0x000000c000007945 */ /* 0x000fe20003800000 */
[----:B------:R-:W-:Y:S01]  /*298d0*/  MOV R12, RZ ;  /* 0x000000ff000c7202 */ /* 0x000fe20000000f00 */
[----:B------:R-:W-:Y:S02]  /*298e0*/  IMAD.MOV.U32 R11, RZ, RZ, 0x1f ;  /* 0x0000001fff0b7424 */ /* 0x000fe400078e00ff */
[----:B------:R-:W-:Y:S02]  /*298f0*/  IMAD.MOV.U32 R15, RZ, RZ, -0x1 ;  /* 0xffffffffff0f7424 */ /* 0x000fe400078e00ff */
[----:B0-----:R-:W-:-:S05]  /*29900*/  VIADD R2, R0, 0xffffff80 ;  /* 0xffffff8000027836 */ /* 0x001fca0000000000 */
[----:B------:R-:W-:-:S04]  /*29910*/  SHF.R.S32.HI R0, RZ, 0x1f, R2 ;  /* 0x0000001fff007819 */ /* 0x000fc80000011402 */
[----:B------:R-:W-:-:S04]  /*29920*/  LEA.HI R0, R0, R2, RZ, 0x7 ;  /* 0x0000000200007211 */ /* 0x000fc800078f38ff */
[----:B------:R-:W-:-:S05]  /*29930*/  SHF.R.S32.HI R0, RZ, 0x7, R0 ;  /* 0x00000007ff007819 */ /* 0x000fca0000011400 */
[----:B------:R-:W-:-:S07]  /*29940*/  IMAD.MOV.U32 R13, RZ, RZ, R0 ;  /* 0x000000ffff0d7224 */ /* 0x000fce00078e0000 */
[----:B-----5:R-:W-:Y:S05]  /*29950*/  WARPSYNC.COLLECTIVE R15, `(.L_x_752) ;  /* 0x000000000f087348 */ /* 0x020fea0003c00000 */
[----:B------:R0:W1:Y:S02]  /*29960*/  SHFL.IDX P6, R14, R13, R12, R11 ;  /* 0x0000000c0d0e7389 */ /* 0x00006400000c000b */
[----:B01---5:R-:W-:Y:S01]  /*29970*/  ENDCOLLECTIVE ;  /* 0x000000000000791b */ /* 0x023fe20003800000 */
.L_x_752:
[----:B------:R-:W-:Y:S05]  /*29980*/  BSYNC B0 ;  /* 0x0000000000007941 */ /* 0x000fea0003800000 */
.L_x_751:
[----:B------:R-:W-:Y:S01]  /*29990*/  IMAD.MOV.U32 R231, RZ, RZ, R14 ;  /* 0x000000ffffe77224 */ /* 0x000fe200078e000e */
[----:B------:R-:W-:Y:S06]  /*299a0*/  BRA `(.L_x_753) ;  /* 0xfffffe64008c7947 */ /* 0x000fec000383ffff */
.L_x_543:
[----:B------:R-:W-:Y:S01]  /*299b0*/  BSSY B1, `(.L_x_754) ;  /* 0x0000008000017945 */ /* 0x000fe20003800000 */
[----:B------:R-:W-:Y:S01]  /*299c0*/  MOV R13, R26 ;  /* 0x0000001a000d7202 */ /* 0x000fe20000000f00 */
[----:B------:R-:W-:Y:S02]  /*299d0*/  IMAD.MOV.U32 R12, RZ, RZ, RZ ;  /* 0x000000ffff0c7224 */ /* 0x000fe400078e00ff */
[----:B------:R-:W-:Y:S02]  /*299e0*/  IMAD.MOV.U32 R11, RZ, RZ, 0x1e1f ;  /* 0x00001e1fff0b7424 */ /* 0x000fe400078e00ff */
[----:B------:R-:W-:-:S07]  /*299f0*/  IMAD.MOV.U32 R15, RZ, RZ, -0x1 ;  /* 0xffffffffff0f7424 */ /* 0x000fce00078e00ff */
[----:B0----5:R-:W-:Y:S05]  /*29a00*/  WARPSYNC.COLLECTIVE R15, `(.L_x_755) ;  /* 0x000000000f087348 */ /* 0x021fea0003c00000 */
[----:B------:R1:W2:Y:S02]  /*29a10*/  SHFL.IDX P6, R14, R13, R12, R11 ;  /* 0x0000000c0d0e7389 */ /* 0x0002a400000c000b */
[----:B012--5:R-:W-:Y:S01]  /*29a20*/  ENDCOLLECTIVE ;  /* 0x000000000000791b */ /* 0x027fe20003800000 */
.L_x_755:
[----:B------:R-:W-:Y:S05]  /*29a30*/  BSYNC B1 ;  /* 0x0000000000017941 */ /* 0x000fea0003800000 */
.L_x_754:
[----:B------:R-:W-:Y:S05]  /*29a40*/  BRA `(.L_x_756) ;  /* 0xfffffe70006c7947 */ /* 0x000fea000383ffff */
.L_x_544:
        /* <DEDUP_REMOVED lines=8> */
.L_x_758:
[----:B------:R-:W-:Y:S05]  /*29ad0*/  BSYNC B1 ;  /* 0x0000000000017941 */ /* 0x000fea0003800000 */
.L_x_757:
[----:B------:R-:W-:Y:S05]  /*29ae0*/  BRA `(.L_x_759) ;  /* 0xfffffe70004c7947 */ /* 0x000fea000383ffff */
.L_x_545:
        /* <DEDUP_REMOVED lines=8> */
.L_x_761:
[----:B------:R-:W-:Y:S05]  /*29b70*/  BSYNC B1 ;  /* 0x0000000000017941 */ /* 0x000fea0003800000 */
.L_x_760:
[----:B------:R-:W-:Y:S05]  /*29b80*/  BRA `(.L_x_762) ;  /* 0xfffffe70002c7947 */ /* 0x000fea000383ffff */
.L_x_546:
        /* <DEDUP_REMOVED lines=8> */
.L_x_764:
[----:B------:R-:W-:Y:S05]  /*29c10*/  BSYNC B1 ;  /* 0x0000000000017941 */ /* 0x000fea0003800000 */
.L_x_763:
[----:B------:R-:W-:Y:S05]  /*29c20*/  BRA `(.L_x_765) ;  /* 0xfffffe70000c7947 */ /* 0x000fea000383ffff */
.L_x_548:
[----:B-1----:R1:W2:Y:S02]  /*29c30*/  SYNCS.PHASECHK.TRANS64.TRYWAIT P1, [R18+URZ+0x33400], R3 ;  /* 0x03340003120075a7 */ /* 0x0022a4000802017f */
[----:B--2---:R-:W-:Y:S05]  /*29c40*/  @!P1 NANOSLEEP.SYNCS 0x989680 ;  /* 0x009896800000995d */ /* 0x004fea0003900000 */
[----:B------:R-:W2:Y:S02]  /*29c50*/  @!P1 SYNCS.PHASECHK.TRANS64 P1, [R18+URZ+0x33400], R3 ;  /* 0x03340003120095a7 */ /* 0x000ea4000802007f */
[----:B--2---:R-:W-:Y:S05]  /*29c60*/  @!P1 BRA `(.L_x_548) ;  /* 0xfffffffc00f09947 */ /* 0x004fea000383ffff */
[----:B------:R-:W-:Y:S05]  /*29c70*/  BRA `(.L_x_766) ;  /* 0xfffffe7000187947 */ /* 0x000fea000383ffff */
.L_x_562:
        /* <DEDUP_REMOVED lines=8> */
.L_x_768:
[----:B------:R-:W-:Y:S05]  /*29d00*/  BSYNC B1 ;  /* 0x0000000000017941 */ /* 0x000fea0003800000 */
.L_x_767:
[----:B------:R-:W-:Y:S05]  /*29d10*/  BRA `(.L_x_769) ;  /* 0xfffffea0005c7947 */ /* 0x000fea000383ffff */
.L_x_563:
        /* <DEDUP_REMOVED lines=8> */
.L_x_771:
[----:B------:R-:W-:Y:S05]  /*29da0*/  BSYNC B1 ;  /* 0x0000000000017941 */ /* 0x000fea0003800000 */
.L_x_770:
[----:B------:R-:W-:Y:S05]  /*29db0*/  BRA `(.L_x_772) ;  /* 0xfffffea0003c7947 */ /* 0x000fea000383ffff */
.L_x_564:
        /* <DEDUP_REMOVED lines=8> */
.L_x_774:
[----:B------:R-:W-:Y:S05]  /*29e40*/  BSYNC B1 ;  /* 0x0000000000017941 */ /* 0x000fea0003800000 */
.L_x_773:
[----:B------:R-:W-:Y:S05]  /*29e50*/  BRA `(.L_x_775) ;  /* 0xfffffea0001c7947 */ /* 0x000fea000383ffff */
.L_x_565:
        /* <DEDUP_REMOVED lines=8> */
.L_x_777:
[----:B------:R-:W-:Y:S05]  /*29ee0*/  BSYNC B1 ;  /* 0x0000000000017941 */ /* 0x000fea0003800000 */
.L_x_776:
[----:B------:R-:W-:Y:S05]  /*29ef0*/  BRA `(.L_x_778) ;  /* 0xfffffe9c00fc7947 */ /* 0x000fea000383ffff */
.L_x_567:
[----:B-1----:R1:W2:Y:S02]  /*29f00*/  SYNCS.PHASECHK.TRANS64.TRYWAIT P1, [R18+URZ+0x33400], R3 ;  /* 0x03340003120075a7 */ /* 0x0022a4000802017f */
[----:B--2---:R-:W-:Y:S05]  /*29f10*/  @!P1 NANOSLEEP.SYNCS 0x989680 ;  /* 0x009896800000995d */ /* 0x004fea0003900000 */
[----:B------:R-:W2:Y:S02]  /*29f20*/  @!P1 SYNCS.PHASECHK.TRANS64 P1, [R18+URZ+0x33400], R3 ;  /* 0x03340003120095a7 */ /* 0x000ea4000802007f */
[----:B--2---:R-:W-:Y:S05]  /*29f30*/  @!P1 BRA `(.L_x_567) ;  /* 0xfffffffc00f09947 */ /* 0x004fea000383ffff */
[----:B------:R-:W-:Y:S05]  /*29f40*/  BRA `(.L_x_779) ;  /* 0xfffffea000087947 */ /* 0x000fea000383ffff */
.L_x_575:
[----:B-1----:R1:W2:Y:S02]  /*29f50*/  SYNCS.PHASECHK.TRANS64.TRYWAIT P2, [R0+URZ+0x33430], R3 ;  /* 0x03343003000075a7 */ /* 0x0022a4000804017f */
[----:B--2---:R-:W-:Y:S05]  /*29f60*/  @!P2 NANOSLEEP.SYNCS 0x989680 ;  /* 0x009896800000a95d */ /* 0x004fea0003900000 */
[----:B------:R-:W2:Y:S02]  /*29f70*/  @!P2 SYNCS.PHASECHK.TRANS64 P2, [R0+URZ+0x33430], R3 ;  /* 0x033430030000a5a7 */ /* 0x000ea4000804007f */
[----:B--2---:R-:W-:Y:S05]  /*29f80*/  @!P2 BRA `(.L_x_575) ;  /* 0xfffffffc00f0a947 */ /* 0x004fea000383ffff */
[----:B------:R-:W-:Y:S05]  /*29f90*/  BRA `(.L_x_574) ;  /* 0xfffffed0005c7947 */ /* 0x000fea000383ffff */
.L_x_581:
[----:B-1----:R1:W2:Y:S02]  /*29fa0*/  SYNCS.PHASECHK.TRANS64.TRYWAIT P2, [R9+URZ+0x33430], R10 ;  /* 0x0334300a090075a7 */ /* 0x0022a4000804017f */
[----:B--2---:R-:W-:Y:S05]  /*29fb0*/  @!P2 NANOSLEEP.SYNCS 0x989680 ;  /* 0x009896800000a95d */ /* 0x004fea0003900000 */
[----:B------:R-:W2:Y:S02]  /*29fc0*/  @!P2 SYNCS.PHASECHK.TRANS64 P2, [R9+URZ+0x33430], R10 ;  /* 0x0334300a0900a5a7 */ /* 0x000ea4000804007f */
[----:B--2---:R-:W-:Y:S05]  /*29fd0*/  @!P2 BRA `(.L_x_581) ;  /* 0xfffffffc00f0a947 */ /* 0x004fea000383ffff */
[----:B------:R-:W-:Y:S05]  /*29fe0*/  BRA `(.L_x_580) ;  /* 0xffffff1400487947 */ /* 0x000fea000383ffff */
.L_x_585:
[----:B-1----:R1:W2:Y:S02]  /*29ff0*/  SYNCS.PHASECHK.TRANS64.TRYWAIT P1, [R10+URZ+0x33450], R7 ;  /* 0x033450070a0075a7 */ /* 0x0022a4000802017f */
[----:B--2---:R-:W-:Y:S05]  /*2a000*/  @!P1 NANOSLEEP.SYNCS 0x989680 ;  /* 0x009896800000995d */ /* 0x004fea0003900000 */
[----:B------:R-:W2:Y:S02]  /*2a010*/  @!P1 SYNCS.PHASECHK.TRANS64 P1, [R10+URZ+0x33450], R7 ;  /* 0x033450070a0095a7 */ /* 0x000ea4000802007f */
[----:B--2---:R-:W-:Y:S05]  /*2a020*/  @!P1 BRA `(.L_x_585) ;  /* 0xfffffffc00f09947 */ /* 0x004fea000383ffff */
[----:B------:R-:W-:Y:S05]  /*2a030*/  BRA `(.L_x_582) ;  /* 0xffffff2400847947 */ /* 0x000fea000383ffff */
.L_x_591:
[----:B-1----:R1:W2:Y:S02]  /*2a040*/  SYNCS.PHASECHK.TRANS64.TRYWAIT P1, [R11+URZ+0x33450], R2 ;  /* 0x033450020b0075a7 */ /* 0x0022a4000802017f */
[----:B--2---:R-:W-:Y:S05]  /*2a050*/  @!P1 NANOSLEEP.SYNCS 0x989680 ;  /* 0x009896800000995d */ /* 0x004fea0003900000 */
[----:B------:R-:W2:Y:S02]  /*2a060*/  @!P1 SYNCS.PHASECHK.TRANS64 P1, [R11+URZ+0x33450], R2 ;  /* 0x033450020b0095a7 */ /* 0x000ea4000802007f */
[----:B--2---:R-:W-:Y:S05]  /*2a070*/  @!P1 BRA `(.L_x_591) ;  /* 0xfffffffc00f09947 */ /* 0x004fea000383ffff */
[----:B------:R-:W-:Y:S05]  /*2a080*/  BRA `(.L_x_590) ;  /* 0xffffff50009c7947 */ /* 0x000fea000383ffff */
.L_x_595:
[----:B------:R-:W-:Y:S01]  /*2a090*/  SEL R21, R11, R46, P0 ;  /* 0x0000002e0b157207 */ /* 0x000fe20000000000 */
[----:B------:R-:W-:Y:S01]  /*2a0a0*/  IMAD.MOV.U32 R15, RZ, RZ, -0x1 ;  /* 0xffffffffff0f7424 */ /* 0x000fe200078e00ff */
[----:B------:R-:W-:Y:S01]  /*2a0b0*/  SEL R24, R46, R11, P0 ;  /* 0x0000000b2e187207 */ /* 0x000fe20000000000 */
[----:B------:R-:W-:Y:S01]  /*2a0c0*/  IMAD.MOV.U32 R11, RZ, RZ, 0x1c1f ;  /* 0x00001c1fff0b7424 */ /* 0x000fe200078e00ff */
[----:B------:R-:W-:Y:S02]  /*2a0d0*/  SEL R25, R12, R39, P0 ;  /* 0x000000270c197207 */ /* 0x000fe40000000000 */
[----:B------:R-:W-:Y:S02]  /*2a0e0*/  SEL R28, R39, R12, P0 ;  /* 0x0000000c271c7207 */ /* 0x000fe40000000000 */
[----:B------:R-:W-:Y:S02]  /*2a0f0*/  MOV R12, R0 ;  /* 0x00000000000c7202 */ /* 0x000fe40000000f00 */
[----:B------:R-:W-:-:S02]  /*2a100*/  SEL R7, R120, R27, P0 ;  /* 0x0000001b78077207 */ /* 0x000fc40000000000 */
[----:B------:R-:W-:-:S07]  /*2a110*/  SEL R8, R27, R120, P0 ;  /* 0x000000781b087207 */ /* 0x000fce0000000000 */
[----:B01---5:R-:W-:Y:S05]  /*2a120*/  WARPSYNC.COLLECTIVE R15, `(.L_x_780) ;  /* 0x000000000f087348 */ /* 0x023fea0003c00000 */
[----:B------:R2:W3:Y:S02]  /*2a130*/  SHFL.IDX P6, R14, R13, R12, R11 ;  /* 0x0000000c0d0e7389 */ /* 0x0004e400000c000b */
[----:B0123-5:R-:W-:Y:S01]  /*2a140*/  ENDCOLLECTIVE ;  /* 0x000000000000791b */ /* 0x02ffe20003800000 */
.L_x_780:
[----:B------:R-:W-:Y:S02]  /*2a150*/  SEL R27, R41, R50, P0 ;  /* 0x00000032291b7207 */ /* 0x000fe40000000000 */
[----:B------:R-:W-:Y:S02]  /*2a160*/  SEL R32, R50, R41, P0 ;  /* 0x0000002932207207 */ /* 0x000fe40000000000 */
[----:B------:R-:W-:Y:S02]  /*2a170*/  SEL R41, R54, R5, P0 ;  /* 0x0000000536297207 */ /* 0x000fe40000000000 */
[----:B------:R-:W-:Y:S02]  /*2a180*/  SEL R54, R5, R54, P0 ;  /* 0x0000003605367207 */ /* 0x000fe40000000000 */
[----:B------:R-:W-:Y:S02]  /*2a190*/  SEL R9, R121, R42, P0 ;  /* 0x0000002a79097207 */ /* 0x000fe40000000000 */
[----:B------:R-:W-:-:S02]  /*2a1a0*/  SEL R20, R42, R121, P0 ;  /* 0x000000792a147207 */ /* 0x000fc40000000000 */
[----:B------:R-:W-:Y:S01]  /*2a1b0*/  SEL R31, R48, R49, P0 ;  /* 0x00000031301f7207 */ /* 0x000fe20000000000 */
[----:B------:R-:W-:Y:S01]  /*2a1c0*/  IMAD.MOV.U32 R12, RZ, RZ, R3 ;  /* 0x000000ffff0c7224 */ /* 0x000fe200078e0003 */
[----:B------:R-:W-:Y:S02]  /*2a1d0*/  MOV R13, R2 ;  /* 0x00000002000d7202 */ /* 0x000fe40000000f00 */
[----:B------:R-:W-:Y:S02]  /*2a1e0*/  SEL R42, R49, R48, P0 ;  /* 0x00000030312a7207 */ /* 0x000fe40000000000 */
[----:B------:R-:W-:Y:S02]  /*2a1f0*/  SEL R37, R76, R43, P0 ;  /* 0x0000002b4c257207 */ /* 0x000fe40000000000 */
[----:B------:R-:W-:Y:S02]  /*2a200*/  SEL R48, R43, R76, P0 ;  /* 0x0000004c2b307207 */ /* 0x000fe40000000000 */
[----:B------:R-:W-:Y:S01]  /*2a210*/  SEL R43, R56, R47, P0 ;  /* 0x0000002f382b7207 */ /* 0x000fe20000000000 */
[----:B------:R-:W-:Y:S01]  /*2a220*/  IMAD.MOV.U32 R6, RZ, RZ, R14 ;  /* 0x000000ffff067224 */ /* 0x000fe200078e000e */
[----:B------:R-:W-:-:S07]  /*2a230*/  SEL R56, R47, R56, P0 ;  /* 0x000000382f387207 */ /* 0x000fce0000000000 */
[----:B------:R-:W-:Y:S05]  /*2a240*/  WARPSYNC.COLLECTIVE R15, `(.L_x_781) ;  /* 0x000000000f087348 */ /* 0x000fea0003c00000 */
[----:B------:R0:W1:Y:S02]  /*2a250*/  SHFL.IDX P6, R14, R13, R12, R11 ;  /* 0x0000000c0d0e7389 */ /* 0x00006400000c000b */
[----:B01----:R-:W-:Y:S01]  /*2a260*/  ENDCOLLECTIVE ;  /* 0x000000000000791b */ /* 0x003fe20003800000 */
.L_x_781:
        /* <DEDUP_REMOVED lines=18> */
.L_x_782:
        /* <DEDUP_REMOVED lines=8> */
[----:B------:R-:W-:Y:S01]  /*2a410*/  SEL R76, R65, R40, P0 ;  /* 0x00000028414c7207 */ /* 0x000fe20000000000 */
[----:B------:R-:W-:Y:S01]  /*2a420*/  IMAD.MOV.U32 R12, RZ, RZ, R3 ;  /* 0x000000ffff0c7224 */ /* 0x000fe200078e0003 */
        /* <DEDUP_REMOVED lines=9> */
.L_x_783:
[----:B------:R-:W-:Y:S02]  /*2a4c0*/  SEL R78, R93, R78, P0 ;  /* 0x0000004e5d4e7207 */ /* 0x000fe40000000000 */
[----:B------:R-:W-:Y:S02]  /*2a4d0*/  SEL R65, R80, R119, P0 ;  /* 0x0000007750417207 */ /* 0x000fe40000000000 */
[----:B------:R-:W-:Y:S02]  /*2a4e0*/  SEL R80, R119, R80, P0 ;  /* 0x0000005077507207 */ /* 0x000fe40000000000 */
[----:B------:R-:W-:Y:S02]  /*2a4f0*/  SEL R4, R6, R5, P0 ;  /* 0x0000000506047207 */ /* 0x000fe40000000000 */
[----:B------:R-:W-:Y:S01]  /*2a500*/  SEL R6, R5, R6, P0 ;  /* 0x0000000605067207 */ /* 0x000fe20000000000 */
[----:B------:R-:W-:Y:S02]  /*2a510*/  IMAD.MOV.U32 R13, RZ, RZ, R9 ;  /* 0x000000ffff0d7224 */ /* 0x000fe400078e0009 */
[----:B------:R-:W-:Y:S01]  /*2a520*/  IMAD.MOV.U32 R12, RZ, RZ, R0 ;  /* 0x000000ffff0c7224 */ /* 0x000fe200078e0000 */
[----:B------:R-:W-:-:S07]  /*2a530*/  MOV R7, R14 ;  /* 0x0000000e00077202 */ /* 0x000fce0000000f00 */
[----:B------:R-:W-:Y:S05]  /*2a540*/  WARPSYNC.COLLECTIVE R15, `(.L_x_784) ;  /* 0x000000000f087348 */ /* 0x000fea0003c00000 */
[----:B------:R0:W1:Y:S02]  /*2a550*/  SHFL.IDX P6, R14, R13, R12, R11 ;  /* 0x0000000c0d0e7389 */ /* 0x00006400000c000b */
[----:B01----:R-:W-:Y:S01]  /*2a560*/  ENDCOLLECTIVE ;  /* 0x000000000000791b */ /* 0x003fe20003800000 */
.L_x_784:
[----:B------:R-:W-:Y:S02]  /*2a570*/  SEL R8, R10, R7, P0 ;  /* 0x000000070a087207 */ /* 0x000fe40000000000 */
[----:B------:R-:W-:Y:S02]  /*2a580*/  SEL R10, R7, R10, P0 ;  /* 0x0000000a070a7207 */ /* 0x000fe40000000000 */
[----:B------:R-:W-:Y:S01]  /*2a590*/  MOV R13, R20 ;  /* 0x00000014000d7202 */ /* 0x000fe20000000f00 */
[----:B------:R-:W-:Y:S02]  /*2a5a0*/  IMAD.MOV.U32 R12, RZ, RZ, R3 ;  /* 0x000000ffff0c7224 */ /* 0x000fe400078e0003 */
[----:B------:R-:W-:-:S07]  /*2a5b0*/  IMAD.MOV.U32 R26, RZ, RZ, R14 ;  /* 0x000000ffff1a7224 */ /* 0x000fce00078e000e */
[----:B------:R-:W-:Y:S05]  /*2a5c0*/  WARPSYNC.COLLECTIVE R15, `(.L_x_785) ;  /* 0x000000000f087348 */ /* 0x000fea0003c00000 */
[----:B------:R0:W1:Y:S02]  /*2a5d0*/  SHFL.IDX P6, R14, R13, R12, R11 ;  /* 0x0000000c0d0e7389 */ /* 0x00006400000c000b */
[----:B01----:R-:W-:Y:S01]  /*2a5e0*/  ENDCOLLECTIVE ;  /* 0x000000000000791b */ /* 0x003fe20003800000 */
.L_x_785:
[----:B------:R-:W-:Y:S01]  /*2a5f0*/  IMAD.MOV.U32 R13, RZ, RZ, R21 ;  /* 0x000000ffff0d7224 */ /* 0x000fe200078e0015 */
[----:B------:R-:W-:Y:S01]  /*2a600*/  MOV R12, R0 ;  /* 0x00000000000c7202 */ /* 0x000fe20000000f00 */
[----:B------:R-:W-:-:S07]  /*2a610*/  IMAD.MOV.U32 R9, RZ, RZ, R14 ;  /* 0x000000ffff097224 */ /* 0x000fce00078e000e */
[----:B------:R-:W-:Y:S05]  /*2a620*/  WARPSYNC.COLLECTIVE R15, `(.L_x_786) ;  /* 0x000000000f087348 */ /* 0x000fea0003c00000 */
[----:B------:R0:W1:Y:S02]  /*2a630*/  SHFL.IDX P6, R14, R13, R12, R11 ;  /* 0x0000000c0d0e7389 */ /* 0x00006400000c000b */
[----:B01----:R-:W-:Y:S01]  /*2a640*/  ENDCOLLECTIVE ;  /* 0x000000000000791b */ /* 0x003fe20003800000 */
.L_x_786:
[----:B------:R-:W-:Y:S01]  /*2a650*/  IMAD.MOV.U32 R13, RZ, RZ, R24 ;  /* 0x000000ffff0d7224 */ /* 0x000fe200078e0018 */
[----:B------:R-:W-:Y:S01]  /*2a660*/  SEL R24, R26, R9, P0 ;  /* 0x000000091a187207 */ /* 0x000fe20000000000 */
[----:B------:R-:W-:Y:S01]  /*2a670*/  IMAD.MOV.U32 R12, RZ, RZ, R3 ;  /* 0x000000ffff0c7224 */ /* 0x000fe200078e0003 */
[----:B------:R-:W-:Y:S01]  /*2a680*/  SEL R26, R9, R26, P0 ;  /* 0x0000001a091a7207 */ /* 0x000fe20000000000 */
[----:B------:R-:W-:-:S07]  /*2a690*/  IMAD.MOV.U32 R30, RZ, RZ, R14 ;  /* 0x000000ffff1e7224 */ /* 0x000fce00078e000e */
[----:B------:R-:W-:Y:S05]  /*2a6a0*/  WARPSYNC.COLLECTIVE R15, `(.L_x_787) ;  /* 0x000000000f087348 */ /* 0x000fea0003c00000 */
[----:B------:R0:W1:Y:S02]  /*2a6b0*/  SHFL.IDX P6, R14, R13, R12, R11 ;  /* 0x0000000c0d0e7389 */ /* 0x00006400000c000b */
[----:B01----:R-:W-:Y:S01]  /*2a6c0*/  ENDCOLLECTIVE ;  /* 0x000000000000791b */ /* 0x003fe20003800000 */
.L_x_787:
[----:B------:R-:W-:Y:S02]  /*2a6d0*/  IMAD.MOV.U32 R13, RZ, RZ, R25 ;  /* 0x000000ffff0d7224 */ /* 0x000fe400078e0019 */
[----:B------:R-:W-:Y:S01]  /*2a6e0*/  IMAD.MOV.U32 R12, RZ, RZ, R0 ;  /* 0x000000ffff0c7224 */ /* 0x000fe200078e0000 */
[----:B------:R-:W-:-:S07]  /*2a6f0*/  MOV R21, R14 ;  /* 0x0000000e00157202 */ /* 0x000fce0000000f00 */
[----:B------:R-:W-:Y:S05]  /*2a700*/  WARPSYNC.COLLECTIVE R15, `(.L_x_788) ;  /* 0x000000000f087348 */ /* 0x000fea0003c00000 */
[----:B------:R0:W1:Y:S02]  /*2a710*/  SHFL.IDX P6, R14, R13, R12, R11 ;  /* 0x0000000c0d0e7389 */ /* 0x00006400000c000b */
[----:B01----:R-:W-:Y:S01]  /*2a720*/  ENDCOLLECTIVE ;  /* 0x000000000000791b */ /* 0x003fe20003800000 */
.L_x_788:
[----:B------:R-:W-:Y:S01]  /*2a730*/  MOV R13, R28 ;  /* 0x0000001c000d7202 */ /* 0x000fe20000000f00 */
[----:B------:R-:W-:Y:S01]  /*2a740*/  IMAD.MOV.U32 R12, RZ, RZ, R3 ;  /* 0x000000ffff0c7224 */ /* 0x000fe200078e0003 */
[----:B------:R-:W-:Y:S02]  /*2a750*/  SEL R28, R30, R21, P0 ;  /* 0x000000151e1c7207 */ /* 0x000fe40000000000 */
[----:B------:R-:W-:Y:S01]  /*2a760*/  SEL R30, R21, R30, P0 ;  /* 0x0000001e151e7207 */ /* 0x000fe20000000000 */
[----:B------:R-:W-:-:S07]  /*2a770*/  IMAD.MOV.U32 R34, RZ, RZ, R14 ;  /* 0x000000ffff227224 */ /* 0x000fce00078e000e */
[----:B------:R-:W-:Y:S05]  /*2a780*/  WARPSYNC.COLLECTIVE R15, `(.L_x_789) ;  /* 0x000000000f087348 */ /* 0x000fea0003c00000 */
[----:B------:R0:W1:Y:S02]  /*2a790*/  SHFL.IDX P6, R14, R13, R12, R11 ;  /* 0x0000000c0d0e7389 */ /* 0x00006400000c000b */
[----:B01----:R-:W-:Y:S01]  /*2a7a0*/  ENDCOLLECTIVE ;  /* 0x000000000000791b */ /* 0x003fe20003800000 */
.L_x_789:
[----:B------:R-:W-:Y:S01]  /*2a7b0*/  IMAD.MOV.U32 R13, RZ, RZ, R27 ;  /* 0x000000ffff0d7224 */ /* 0x000fe200078e001b */
[----:B------:R-:W-:Y:S01]  /*2a7c0*/  MOV R12, R0 ;  /* 0x00000000000c7202 */ /* 0x000fe20000000f00 */
[----:B------:R-:W-:-:S07]  /*2a7d0*/  IMAD.MOV.U32 R25, RZ, RZ, R14 ;  /* 0x000000ffff197224 */ /* 0x000fce00078e000e */
[----:B------:R-:W-:Y:S05]  /*2a7e0*/  WARPSYNC.COLLECTIVE R15, `(.L_x_790) ;  /* 0x000000000f087348 */ /* 0x000fea0003c00000 */
[----:B------:R0:W1:Y:S02]  /*2a7f0*/  SHFL.IDX P6, R14, R13, R12, R11 ;  /* 0x0000000c0d0e7389 */ /* 0x00006400000c000b */
[----:B01----:R-:W-:Y:S01]  /*2a800*/  ENDCOLLECTIVE ;  /* 0x000000000000791b */ /* 0x003fe20003800000 */
.L_x_790:
        /* <DEDUP_REMOVED lines=8> */
.L_x_791:
[----:B------:R-:W-:Y:S02]  /*2a890*/  IMAD.MOV.U32 R13, RZ, RZ, R29 ;  /* 0x000000ffff0d7224 */ /* 0x000fe400078e001d */
[----:B------:R-:W-:Y:S01]  /*2a8a0*/  IMAD.MOV.U32 R12, RZ, RZ, R0 ;  /* 0x000000ffff0c7224 */ /* 0x000fe200078e0000 */
[----:B------:R-:W-:-:S07]  /*2a8b0*/  MOV R27, R14 ;  /* 0x0000000e001b7202 */ /* 0x000fce0000000f00 */
[----:B------:R-:W-:Y:S05]  /*2a8c0*/  WARPSYNC.COLLECTIVE R15, `(.L_x_792) ;  /* 0x000000000f087348 */ /* 0x000fea0003c00000 */
[----:B------:R0:W1:Y:S02]  /*2a8d0*/  SHFL.IDX P6, R14, R13, R12, R11 ;  /* 0x0000000c0d0e7389 */ /* 0x00006400000c000b */
[----:B01----:R-:W-:Y:S01]  /*2a8e0*/  ENDCOLLECTIVE ;  /* 0x000000000000791b */ /* 0x003fe20003800000 */
.L_x_792:
        /* <DEDUP_REMOVED lines=8> */
.L_x_793:
[----:B------:R-:W-:Y:S01]  /*2a970*/  IMAD.MOV.U32 R13, RZ, RZ, R31 ;  /* 0x000000ffff0d7224 */ /* 0x000fe200078e001f */
[----:B------:R-:W-:Y:S01]  /*2a980*/  MOV R12, R0 ;  /* 0x00000000000c7202 */ /* 0x000fe20000000f00 */
[----:B------:R-:W-:-:S07]  /*2a990*/  IMAD.MOV.U32 R40, RZ, RZ, R14 ;  /* 0x000000ffff287224 */ /* 0x000fce00078e000e */
[----:B------:R-:W-:Y:S05]  /*2a9a0*/  WARPSYNC.COLLECTIVE R15, `(.L_x_794) ;  /* 0x000000000f087348 */ /* 0x000fea0003c00000 */
[----:B------:R0:W1:Y:S02]  /*2a9b0*/  SHFL.IDX P6, R14, R13, R12, R11 ;  /* 0x0000000c0d0e7389 */ /* 0x00006400000c000b */
[----:B01----:R-:W-:Y:S01]  /*2a9c0*/  ENDCOLLECTIVE ;  /* 0x000000000000791b */ /* 0x003fe20003800000 */
.L_x_794:
[----:B------:R-:W-:Y:S02]  /*2a9d0*/  IMAD.MOV.U32 R13, RZ, RZ, R42 ;  /* 0x000000ffff0d7224 */ /* 0x000fe400078e002a */
[----:B------:R-:W-:Y:S02]  /*2a9e0*/  IMAD.MOV.U32 R12, RZ, RZ, R3 ;  /* 0x000000ffff0c7224 */ /* 0x000fe400078e0003 */
[----:B------:R-:W-:-:S07]  /*2a9f0*/  IMAD.MOV.U32 R31, RZ, RZ, R14 ;  /* 0x000000ffff1f7224 */ /* 0x000fce00078e000e */
[----:B------:R-:W-:Y:S05]  /*2aa00*/  WARPSYNC.COLLECTIVE R15, `(.L_x_795) ;  /* 0x000000000f087348 */ /* 0x000fea0003c00000 */
[----:B------:R0:W1:Y:S02]  /*2aa10*/  SHFL.IDX P6, R14, R13, R12, R11 ;  /* 0x0000000c0d0e7389 */ /* 0x00006400000c000b */
[----:B01----:R-:W-:Y:S01]  /*2aa20*/  ENDCOLLECTIVE ;  /* 0x000000000000791b */ /* 0x003fe20003800000 */
.L_x_795:
[----:B------:R-:W-:Y:S02]  /*2aa30*/  IMAD.MOV.U32 R13, RZ, RZ, R33 ;  /* 0x000000ffff0d7224 */ /* 0x000fe400078e0021 */
[----:B------:R-:W-:Y:S01]  /*2aa40*/  IMAD.MOV.U32 R12, RZ, RZ, R0 ;  /* 0x000000ffff0c7224 */ /* 0x000fe200078e0000 */
[----:B------:R-:W-:-:S07]  /*2aa50*/  MOV R42, R14 ;  /* 0x0000000e002a7202 */ /* 0x000fce0000000f00 */
[----:B------:R-:W-:Y:S05]  /*2aa60*/  WARPSYNC.COLLECTIVE R15, `(.L_x_796) ;  /* 0x000000000f087348 */ /* 0x000fea0003c00000 */
[----:B------:R0:W1:Y:S02]  /*2aa70*/  SHFL.IDX P6, R14, R13, R12, R11 ;  /* 0x0000000c0d0e7389 */ /* 0x00006400000c000b */
[----:B01----:R-:W-:Y:S01]  /*2aa80*/  ENDCOLLECTIVE ;  /* 0x000000000000791b */ /* 0x003fe20003800000 */
.L_x_796:
[----:B------:R-:W-:Y:S01]  /*2aa90*/  MOV R13, R44 ;  /* 0x0000002c000d7202 */ /* 0x000fe20000000f00 */
[----:B------:R-:W-:Y:S02]  /*2aaa0*/  IMAD.MOV.U32 R12, RZ, RZ, R3 ;  /* 0x000000ffff0c7224 */ /* 0x000fe400078e0003 */
[----:B------:R-:W-:-:S07]  /*2aab0*/  IMAD.MOV.U32 R33, RZ, RZ, R14 ;  /* 0x000000ffff217224 */ /* 0x000fce00078e000e */
[----:B------:R-:W-:Y:S05]  /*2aac0*/  WARPSYNC.COLLECTIVE R15, `(.L_x_797) ;  /* 0x000000000f087348 */ /* 0x000fea0003c00000 */
[----:B------:R0:W1:Y:S02]  /*2aad0*/  SHFL.IDX P6, R14, R13, R12, R11 ;  /* 0x0000000c0d0e7389 */ /* 0x00006400000c000b */
[----:B01----:R-:W-:Y:S01]  /*2aae0*/  ENDCOLLECTIVE ;  /* 0x000000000000791b */ /* 0x003fe20003800000 */
.L_x_797:
[----:B------:R-:W-:Y:S01]  /*2aaf0*/  IMAD.MOV.U32 R13, RZ, RZ, R35 ;  /* 0x000000ffff0d7224 */ /* 0x000fe200078e0023 */
[----:B------:R-:W-:Y:S01]  /*2ab00*/  MOV R12, R0 ;  /* 0x00000000000c7202 */ /* 0x000fe20000000f00 */
[----:B------:R-:W-:-:S07]  /*2ab10*/  IMAD.MOV.U32 R44, RZ, RZ, R14 ;  /* 0x000000ffff2c7224 */ /* 0x000fce00078e000e */
[----:B------:R-:W-:Y:S05]  /*2ab20*/  WARPSYNC.COLLECTIVE R15, `(.L_x_798) ;  /* 0x000000000f087348 */ /* 0x000fea0003c00000 */
[----:B------:R0:W1:Y:S02]  /*2ab30*/  SHFL.IDX P6, R14, R13, R12, R11 ;  /* 0x0000000c0d0e7389 */ /* 0x00006400000c000b */
[----:B01----:R-:W-:Y:S01]  /*2ab40*/  ENDCOLLECTIVE ;  /* 0x000000000000791b */ /* 0x003fe20003800000 */
.L_x_798:
[----:B------:R-:W-:Y:S02]  /*2ab50*/  IMAD.MOV.U32 R13, RZ, RZ, R46 ;  /* 0x000000ffff0d7224 */ /* 0x000fe400078e002e */
[----:B------:R-:W-:Y:S02]  /*2ab60*/  IMAD.MOV.U32 R12, RZ, RZ, R3 ;  /* 0x000000ffff0c7224 */ /* 0x000fe400078e0003 */
[----:B------:R-:W-:-:S07]  /*2ab70*/  IMAD.MOV.U32 R35, RZ, RZ, R14 ;  /* 0x000000ffff237224 */ /* 0x000fce00078e000e */
[----:B------:R-:W-:Y:S05]  /*2ab80*/  WARPSYNC.COLLECTIVE R15, `(.L_x_799) ;  /* 0x000000000f087348 */ /* 0x000fea0003c00000 */
[----:B------:R0:W1:Y:S02]  /*2ab90*/  SHFL.IDX P6, R14, R13, R12, R11 ;  /* 0x0000000c0d0e7389 */ /* 0x00006400000c000b */
[----:B01----:R-:W-:Y:S01]  /*2aba0*/  ENDCOLLECTIVE ;  /* 0x000000000000791b */ /* 0x003fe20003800000 */
.L_x_799:
[----:B------:R-:W-:Y:S02]  /*2abb0*/  IMAD.MOV.U32 R13, RZ, RZ, R37 ;  /* 0x000000ffff0d7224 */ /* 0x000fe400078e0025 */
[----:B------:R-:W-:Y:S01]  /*2abc0*/  IMAD.MOV.U32 R12, RZ, RZ, R0 ;  /* 0x000000ffff0c7224 */ /* 0x000fe200078e0000 */
[----:B------:R-:W-:-:S07]  /*2abd0*/  MOV R46, R14 ;  /* 0x0000000e002e7202 */ /* 0x000fce0000000f00 */
[----:B------:R-:W-:Y:S05]  /*2abe0*/  WARPSYNC.COLLECTIVE R15, `(.L_x_800) ;  /* 0x000000000f087348 */ /* 0x000fea0003c00000 */
[----:B------:R0:W1:Y:S02]  /*2abf0*/  SHFL.IDX P6, R14, R13, R12, R11 ;  /* 0x0000000c0d0e7389 */ /* 0x00006400000c000b */
[----:B01----:R-:W-:Y:S01]  /*2ac00*/  ENDCOLLECTIVE ;  /* 0x000000000000791b */ /* 0x003fe20003800000 */
.L_x_800:
[----:B------:R-:W-:Y:S01]  /*2ac10*/  MOV R13, R48 ;  /* 0x00000030000d7202 */ /* 0x000fe20000000f00 */
[----:B------:R-:W-:Y:S01]  /*2ac20*/  IMAD.MOV.U32 R12, RZ, RZ, R3 ;  /* 0x000000ffff0c7224 */ /* 0x000fe200078e0003 */
[----:B------:R-:W-:Y:S01]  /*2ac30*/  SEL R48, R33, R44, P0 ;  /* 0x0000002c21307207 */ /* 0x000fe20000000000 */
[----:B------:R-:W-:-:S07]  /*2ac40*/  IMAD.MOV.U32 R37, RZ, RZ, R14 ;  /* 0x000000ffff257224 */ /* 0x000fce00078e000e */
[----:B------:R-:W-:Y:S05]  /*2ac50*/  WARPSYNC.COLLECTIVE R15, `(.L_x_801) ;  /* 0x000000000f087348 */ /* 0x000fea0003c00000 */
[----:B------:R0:W1:Y:S02]  /*2ac60*/  SHFL.IDX P6, R14, R13, R12, R11 ;  /* 0x0000000c0d0e7389 */ /* 0x00006400000c000b */
[----:B01----:R-:W-:Y:S01]  /*2ac70*/  ENDCOLLECTIVE ;  /* 0x000000000000791b */ /* 0x003fe20003800000 */
.L_x_801:
[----:B------:R-:W-:Y:S01]  /*2ac80*/  IMAD.MOV.U32 R13, RZ, RZ, R39 ;  /* 0x000000ffff0d7224 */ /* 0x000fe200078e0027 */
[----:B------:R-:W-:Y:S01]  /*2ac90*/  MOV R12, R0 ;  /* 0x00000000000c7202 */ /* 0x000fe20000000f00 */
[----:B------:R-:W-:-:S07]  /*2aca0*/  IMAD.MOV.U32 R58, RZ, RZ, R14 ;  /* 0x000000ffff3a7224 */ /* 0x000fce00078e000e */
[----:B------:R-:W-:Y:S05]  /*2acb0*/  WARPSYNC.COLLECTIVE R15, `(.L_x_802) ;  /* 0x000000000f087348 */ /* 0x000fea0003c00000 */
[----:B------:R0:W1:Y:S02]  /*2acc0*/  SHFL.IDX P6, R14, R13, R12, R11 ;  /* 0x0000000c0d0e7389 */ /* 0x00006400000c000b */
[----:B01----:R-:W-:Y:S01]  /*2acd0*/  ENDCOLLECTIVE ;  /* 0x000000000000791b */ /* 0x003fe20003800000 */
.L_x_802:
[----:B------:R-:W-:Y:S01]  /*2ace0*/  IMAD.MOV.U32 R13, RZ, RZ, R50 ;  /* 0x000000ffff0d7224 */ /* 0x000fe200078e0032 */
[----:B------:R-:W-:Y:S01]  /*2acf0*/  SEL R50, R44, R33, P0 ;  /* 0x000000212c327207 */ /* 0x000fe20000000000 */
[----:B------:R-:W-:Y:S01]  /*2ad00*/  IMAD.MOV.U32 R12, RZ, RZ, R3 ;  /* 0x000000ffff0c7224 */ /* 0x000fe200078e0003 */
[----:B------:R-:W-:Y:S02]  /*2ad10*/  SEL R44, R35, R46, P0 ;  /* 0x0000002e232c7207 */ /* 0x000fe40000000000 */
[----:B------:R-:W-:Y:S01]  /*2ad20*/  SEL R46, R46, R35, P0 ;  /* 0x000000232e2e7207 */ /* 0x000fe20000000000 */
[----:B------:R-:W-:-:S07]  /*2ad30*/  IMAD.MOV.U32 R62, RZ, RZ, R14 ;  /* 0x000000ffff3e7224 */ /* 0x000fce00078e000e */
[----:B------:R-:W-:Y:S05]  /*2ad40*/  WARPSYNC.COLLECTIVE R15, `(.L_x_803) ;  /* 0x000000000f087348 */ /* 0x000fea0003c00000 */
[----:B------:R0:W1:Y:S02]  /*2ad50*/  SHFL.IDX P6, R14, R13, R12, R11 ;  /* 0x0000000c0d0e7389 */ /* 0x00006400000c000b */
[----:B01----:R-:W-:Y:S01]  /*2ad60*/  ENDCOLLECTIVE ;  /* 0x000000000000791b */ /* 0x003fe20003800000 */
.L_x_803:
[----:B------:R-:W-:Y:S02]  /*2ad70*/  IMAD.MOV.U32 R13, RZ, RZ, R41 ;  /* 0x000000ffff0d7224 */ /* 0x000fe400078e0029 */
[----:B------:R-:W-:Y:S01]  /*2ad80*/  IMAD.MOV.U32 R12, RZ, RZ, R0 ;  /* 0x000000ffff0c7224 */ /* 0x000fe200078e0000 */
[----:B------:R-:W-:-:S07]  /*2ad90*/  MOV R39, R14 ;  /* 0x0000000e00277202 */ /* 0x000fce0000000f00 */
[----:B------:R-:W-:Y:S05]  /*2ada0*/  WARPSYNC.COLLECTIVE R15, `(.L_x_804) ;  /* 0x000000000f087348 */ /* 0x000fea0003c00000 */
[----:B------:R0:W1:Y:S02]  /*2adb0*/  SHFL.IDX P6, R14, R13, R12, R11 ;  /* 0x0000000c0d0e7389 */ /* 0x00006400000c000b */
[----:B01----:R-:W-:Y:S01]  /*2adc0*/  ENDCOLLECTIVE ;  /* 0x000000000000791b */ /* 0x003fe20003800000 */
.L_x_804:
[----:B------:R-:W-:Y:S01]  /*2add0*/  MOV R13, R54 ;  /* 0x00000036000d7202 */ /* 0x000fe20000000f00 */
[----:B------:R-:W-:Y:S02]  /*2ade0*/  IMAD.MOV.U32 R12, RZ, RZ, R3 ;  /* 0x000000ffff0c7224 */ /* 0x000fe400078e0003 */
[----:B------:R-:W-:-:S07]  /*2adf0*/  IMAD.MOV.U32 R41, RZ, RZ, R14 ;  /* 0x000000ffff297224 */ /* 0x000fce00078e000e */
[----:B------:R-:W-:Y:S05]  /*2ae00*/  WARPSYNC.COLLECTIVE R15, `(.L_x_805) ;  /* 0x000000000f087348 */ /* 0x000fea0003c00000 */
[----:B------:R0:W1:Y:S02]  /*2ae10*/  SHFL.IDX P6, R14, R13, R12, R11 ;  /* 0x0000000c0d0e7389 */ /* 0x00006400000c000b */
[----:B01----:R-:W-:Y:S01]  /*2ae20*/  ENDCOLLECTIVE ;  /* 0x000000000000791b */ /* 0x003fe20003800000 */
.L_x_805:
[----:B------:R-:W-:Y:S01]  /*2ae30*/  IMAD.MOV.U32 R13, RZ, RZ, R43 ;  /* 0x000000ffff0d7224 */ /* 0x000fe200078e002b */
[----:B------:R-:W-:Y:S01]  /*2ae40*/  MOV R12, R0 ;  /* 0x00000000000c7202 */ /* 0x000fe20000000f00 */
[----:B------:R-:W-:-:S07]  /*2ae50*/  IMAD.MOV.U32 R54, RZ, RZ, R14 ;  /* 0x000000ffff367224 */ /* 0x000fce00078e000e */
[----:B------:R-:W-:Y:S05]  /*2ae60*/  WARPSYNC.COLLECTIVE R15, `(.L_x_806) ;  /* 0x000000000f087348 */ /* 0x000fea0003c00000 */
[----:B------:R0:W1:Y:S02]  /*2ae70*/  SHFL.IDX P6, R14, R13, R12, R11 ;  /* 0x0000000c0d0e7389 */ /* 0x00006400000c000b */
[----:B01----:R-:W-:Y:S01]  /*2ae80*/  ENDCOLLECTIVE ;  /* 0x000000000000791b */ /* 0x003fe20003800000 */
.L_x_806:
[----:B------:R-:W-:Y:S02]  /*2ae90*/  SEL R5, R41, R54, P0 ;  /* 0x0000003629057207 */ /* 0x000fe40000000000 */
[----:B------:R-:W-:Y:S01]  /*2aea0*/  SEL R7, R54, R41, P0 ;  /* 0x0000002936077207 */ /* 0x000fe20000000000 */
        /* <DEDUP_REMOVED lines=8> */
.L_x_807:
[----:B------:R-:W-:Y:S02]  /*2af30*/  IMAD.MOV.U32 R13, RZ, RZ, R45 ;  /* 0x000000ffff0d7224 */ /* 0x000fe400078e002d */
[----:B------:R-:W-:Y:S01]  /*2af40*/  IMAD.MOV.U32 R12, RZ, RZ, R0 ;  /* 0x000000ffff0c7224 */ /* 0x000fe200078e0000 */
[----:B------:R-:W-:-:S07]  /*2af50*/  MOV R2, R14 ;  /* 0x0000000e00027202 */ /* 0x000fce0000000f00 */
[----:B------:R-:W-:Y:S05]  /*2af60*/  WARPSYNC.COLLECTIVE R15, `(.L_x_808) ;  /* 0x000000000f087348 */ /* 0x000fea0003c00000 */
[----:B------:R0:W1:Y:S02]  /*2af70*/  SHFL.IDX P6, R14, R13, R12, R11 ;  /* 0x0000000c0d0e7389 */ /* 0x00006400000c000b */
[----:B01----:R-:W-:Y:S01]  /*2af80*/  ENDCOLLECTIVE ;  /* 0x000000000000791b */ /* 0x003fe20003800000 */
.L_x_808:
[----:B------:R-:W-:Y:S02]  /*2af90*/  SEL R9, R43, R2, P0 ;  /* 0x000000022b097207 */ /* 0x000fe40000000000 */
        /* <DEDUP_REMOVED lines=8> */
.L_x_809:
[----:B------:R-:W-:Y:S01]  /*2b020*/  IMAD.MOV.U32 R13, RZ, RZ, R47 ;  /* 0x000000ffff0d7224 */ /* 0x000fe200078e002f */
[----:B------:R-:W-:Y:S01]  /*2b030*/  MOV R12, R0 ;  /* 0x00000000000c7202 */ /* 0x000fe20000000f00 */
[----:B------:R-:W-:-:S07]  /*2b040*/  IMAD.MOV.U32 R20, RZ, RZ, R14 ;  /* 0x000000ffff147224 */ /* 0x000fce00078e000e */
[----:B------:R-:W-:Y:S05]  /*2b050*/  WARPSYNC.COLLECTIVE R15, `(.L_x_810) ;  /* 0x000000000f087348 */ /* 0x000fea0003c00000 */
[----:B------:R0:W1:Y:S02]  /*2b060*/  SHFL.IDX P6, R14, R13, R12, R11 ;  /* 0x0000000c0d0e7389 */ /* 0x00006400000c000b */
[----:B01----:R-:W-:Y:S01]  /*2b070*/  ENDCOLLECTIVE ;  /* 0x000000000000791b */ /* 0x003fe20003800000 */
.L_x_810:
[----:B------:R-:W-:Y:S02]  /*2b080*/  SEL R25, R45, R20, P0 ;  /* 0x000000142d197207 */ /* 0x000fe40000000000 */
[----:B------:R-:W-:Y:S01]  /*2b090*/  SEL R27, R20, R45, P0 ;  /* 0x0000002d141b7207 */ /* 0x000fe20000000000 */
[----:B------:R-:W-:Y:S02]  /*2b0a0*/  IMAD.MOV.U32 R13, RZ, RZ, R64 ;  /* 0x000000ffff0d7224 */ /* 0x000fe400078e0040 */
[----:B------:R-:W-:Y:S02]  /*2b0b0*/  IMAD.MOV.U32 R12, RZ, RZ, R3 ;  /* 0x000000ffff0c7224 */ /* 0x000fe400078e0003 */
[----:B------:R-:W-:-:S07]  /*2b0c0*/  IMAD.MOV.U32 R47, RZ, RZ, R14 ;  /* 0x000000ffff2f7224 */ /* 0x000fce00078e000e */
[----:B------:R-:W-:Y:S05]  /*2b0d0*/  WARPSYNC.COLLECTIVE R15, `(.L_x_811) ;  /* 0x000000000f087348 */ /* 0x000fea0003c00000 */
[----:B------:R0:W1:Y:S02]  /*2b0e0*/  SHFL.IDX P6, R14, R13, R12, R11 ;  /* 0x0000000c0d0e7389 */ /* 0x00006400000c000b */
[----:B01----:R-:W-:Y:S01]  /*2b0f0*/  ENDCOLLECTIVE ;  /* 0x000000000000791b */ /* 0x003fe20003800000 */
.L_x_811:
[----:B------:R-:W-:Y:S02]  /*2b100*/  IMAD.MOV.U32 R13, RZ, RZ, R49 ;  /* 0x000000ffff0d7224 */ /* 0x000fe400078e0031 */
[----:B------:R-:W-:Y:S01]  /*2b110*/  IMAD.MOV.U32 R12, RZ, RZ, R0 ;  /* 0x000000ffff0c7224 */ /* 0x000fe200078e0000 */
[----:B------:R-:W-:-:S07]  /*2b120*/  MOV R64, R14 ;  /* 0x0000000e00407202 */ /* 0x000fce0000000f00 */
[----:B------:R-:W-:Y:S05]  /*2b130*/  WARPSYNC.COLLECTIVE R15, `(.L_x_812) ;  /* 0x000000000f087348 */ /* 0x000fea0003c00000 */
[----:B------:R0:W1:Y:S02]  /*2b140*/  SHFL.IDX P6, R14, R13, R12, R11 ;  /* 0x0000000c0d0e7389 */ /* 0x00006400000c000b */
[----:B01----:R-:W-:Y:S01]  /*2b150*/  ENDCOLLECTIVE ;  /* 0x000000000000791b */ /* 0x003fe20003800000 */
.L_x_812:
[----:B------:R-:W-:Y:S01]  /*2b160*/  MOV R13, R66 ;  /* 0x00000042000d7202 */ /* 0x000fe20000000f00 */
[----:B------:R-:W-:Y:S02]  /*2b170*/  IMAD.MOV.U32 R12, RZ, RZ, R3 ;  /* 0x000000ffff0c7224 */ /* 0x000fe400078e0003 */
[----:B------:R-:W-:-:S07]  /*2b180*/  IMAD.MOV.U32 R49, RZ, RZ, R14 ;  /* 0x000000ffff317224 */ /* 0x000fce00078e000e */
[----:B------:R-:W-:Y:S05]  /*2b190*/  WARPSYNC.COLLECTIVE R15, `(.L_x_813) ;  /* 0x000000000f087348 */ /* 0x000fea0003c00000 */
[----:B------:R0:W1:Y:S02]  /*2b1a0*/  SHFL.IDX P6, R14, R13, R12, R11 ;  /* 0x0000000c0d0e7389 */ /* 0x00006400000c000b */
[----:B01----:R-:W-:Y:S01]  /*2b1b0*/  ENDCOLLECTIVE ;  /* 0x000000000000791b */ /* 0x003fe20003800000 */
.L_x_813:
[----:B------:R-:W-:Y:S01]  /*2b1c0*/  IMAD.MOV.U32 R13, RZ, RZ, R51 ;  /* 0x000000ffff0d7224 */ /* 0x000fe200078e0033 */
[----:B------:R-:W-:Y:S01]  /*2b1d0*/  MOV R12, R0 ;  /* 0x00000000000c7202 */ /* 0x000fe20000000f00 */
[----:B------:R-:W-:-:S07]  /*2b1e0*/  IMAD.MOV.U32 R66, RZ, RZ, R14 ;  /* 0x000000ffff427224 */ /* 0x000fce00078e000e */
[----:B------:R-:W-:Y:S05]  /*2b1f0*/  WARPSYNC.COLLECTIVE R15, `(.L_x_814) ;  /* 0x000000000f087348 */ /* 0x000fea0003c00000 */
[----:B------:R0:W1:Y:S02]  /*2b200*/  SHFL.IDX P6, R14, R13, R12, R11 ;  /* 0x0000000c0d0e7389 */ /* 0x00006400000c000b */
[----:B01----:R-:W-:Y:S01]  /*2b210*/  ENDCOLLECTIVE ;  /* 0x000000000000791b */ /* 0x003fe20003800000 */
.L_x_814:
        /* <DEDUP_REMOVED lines=8> */
.L_x_815:
[----:B------:R-:W-:Y:S02]  /*2b2a0*/  IMAD.MOV.U32 R13, RZ, RZ, R55 ;  /* 0x000000ffff0d7224 */ /* 0x000fe400078e0037 */
[----:B------:R-:W-:Y:S01]  /*2b2b0*/  IMAD.MOV.U32 R12, RZ, RZ, R0 ;  /* 0x000000ffff0c7224 */ /* 0x000fe200078e0000 */
[----:B------:R-:W-:-:S07]  /*2b2c0*/  MOV R68, R14 ;  /* 0x0000000e00447202 */ /* 0x000fce0000000f00 */
[----:B------:R-:W-:Y:S05]  /*2b2d0*/  WARPSYNC.COLLECTIVE R15, `(.L_x_816) ;  /* 0x000000000f087348 */ /* 0x000fea0003c00000 */
[----:B------:R0:W1:Y:S02]  /*2b2e0*/  SHFL.IDX P6, R14, R13, R12, R11 ;  /* 0x0000000c0d0e7389 */ /* 0x00006400000c000b */
[----:B01----:R-:W-:Y:S01]  /*2b2f0*/  ENDCOLLECTIVE ;  /* 0x000000000000791b */ /* 0x003fe20003800000 */
.L_x_816:
        /* <DEDUP_REMOVED lines=8> */
.L_x_817:
[----:B------:R-:W-:Y:S01]  /*2b380*/  IMAD.MOV.U32 R13, RZ, RZ, R57 ;  /* 0x000000ffff0d7224 */ /* 0x000fe200078e0039 */
[----:B------:R-:W-:Y:S01]  /*2b390*/  MOV R12, R0 ;  /* 0x00000000000c7202 */ /* 0x000fe20000000f00 */
[----:B------:R-:W-:-:S07]  /*2b3a0*/  IMAD.MOV.U32 R70, RZ, RZ, R14 ;  /* 0x000000ffff467224 */ /* 0x000fce00078e000e */
[----:B------:R-:W-:Y:S05]  /*2b3b0*/  WARPSYNC.COLLECTIVE R15, `(.L_x_818) ;  /* 0x000000000f087348 */ /* 0x000fea0003c00000 */
[----:B------:R0:W1:Y:S02]  /*2b3c0*/  SHFL.IDX P6, R14, R13, R12, R11 ;  /* 0x0000000c0d0e7389 */ /* 0x00006400000c000b */
[----:B01----:R-:W-:Y:S01]  /*2b3d0*/  ENDCOLLECTIVE ;  /* 0x000000000000791b */ /* 0x003fe20003800000 */
.L_x_818:
[----:B------:R-:W-:Y:S02]  /*2b3e0*/  IMAD.MOV.U32 R13, RZ, RZ, R72 ;  /* 0x000000ffff0d7224 */ /* 0x000fe400078e0048 */
[----:B------:R-:W-:Y:S02]  /*2b3f0*/  IMAD.MOV.U32 R12, RZ, RZ, R3 ;  /* 0x000000ffff0c7224 */ /* 0x000fe400078e0003 */
[----:B------:R-:W-:-:S07]  /*2b400*/  IMAD.MOV.U32 R57, RZ, RZ, R14 ;  /* 0x000000ffff397224 */ /* 0x000fce00078e000e */
[----:B------:R-:W-:Y:S05]  /*2b410*/  WARPSYNC.COLLECTIVE R15, `(.L_x_819) ;  /* 0x000000000f087348 */ /* 0x000fea0003c00000 */
[----:B------:R0:W1:Y:S02]  /*2b420*/  SHFL.IDX P6, R14, R13, R12, R11 ;  /* 0x0000000c0d0e7389 */ /* 0x00006400000c000b */
[----:B01----:R-:W-:Y:S01]  /*2b430*/  ENDCOLLECTIVE ;  /* 0x000000000000791b */ /* 0x003fe20003800000 */
.L_x_819:
[----:B------:R-:W-:Y:S02]  /*2b440*/  IMAD.MOV.U32 R13, RZ, RZ, R59 ;  /* 0x000000ffff0d7224 */ /* 0x000fe400078e003b */
[----:B------:R-:W-:Y:S01]  /*2b450*/  IMAD.MOV.U32 R12, RZ, RZ, R0 ;  /* 0x000000ffff0c7224 */ /* 0x000fe200078e0000 */
[----:B------:R-:W-:-:S07]  /*2b460*/  MOV R72, R14 ;  /* 0x0000000e00487202 */ /* 0x000fce0000000f00 */
[----:B------:R-:W-:Y:S05]  /*2b470*/  WARPSYNC.COLLECTIVE R15, `(.L_x_820) ;  /* 0x000000000f087348 */ /* 0x000fea0003c00000 */
[----:B------:R0:W1:Y:S02]  /*2b480*/  SHFL.IDX P6, R14, R13, R12, R11 ;  /* 0x0000000c0d0e7389 */ /* 0x00006400000c000b */
[----:B01----:R-:W-:Y:S01]  /*2b490*/  ENDCOLLECTIVE ;  /* 0x000000000000791b */ /* 0x003fe20003800000 */
.L_x_820:
[----:B------:R-:W-:Y:S02]  /*2b4a0*/  SEL R41, R57, R72, P0 ;  /* 0x0000004839297207 */ /* 0x000fe40000000000 */
[----:B------:R-:W-:Y:S01]  /*2b4b0*/  MOV R13, R74 ;  /* 0x0000004a000d7202 */ /* 0x000fe20000000f00 */
[----:B------:R-:W-:Y:S02]  /*2b4c0*/  IMAD.MOV.U32 R12, RZ, RZ, R3 ;  /* 0x000000ffff0c7224 */ /* 0x000fe400078e0003 */
[----:B------:R-:W-:-:S07]  /*2b4d0*/  IMAD.MOV.U32 R59, RZ, RZ, R14 ;  /* 0x000000ffff3b7224 */ /* 0x000fce00078e000e */
[----:B------:R-:W-:Y:S05]  /*2b4e0*/  WARPSYNC.COLLECTIVE R15, `(.L_x_821) ;  /* 0x000000000f087348 */ /* 0x000fea0003c00000 */
[----:B------:R0:W1:Y:S02]  /*2b4f0*/  SHFL.IDX P6, R14, R13, R12, R11 ;  /* 0x0000000c0d0e7389 */ /* 0x00006400000c000b */
[----:B01----:R-:W-:Y:S01]  /*2b500*/  ENDCOLLECTIVE ;  /* 0x000000000000791b */ /* 0x003fe20003800000 */
.L_x_821:
[----:B------:R-:W-:Y:S01]  /*2b510*/  IMAD.MOV.U32 R13, RZ, RZ, R61 ;  /* 0x000000ffff0d7224 */ /* 0x000fe200078e003d */
[----:B------:R-:W-:Y:S01]  /*2b520*/  MOV R12, R0 ;  /* 0x00000000000c7202 */ /* 0x000fe20000000f00 */
[----:B------:R-:W-:-:S07]  /*2b530*/  IMAD.MOV.U32 R74, RZ, RZ, R14 ;  /* 0x000000ffff4a7224 */ /* 0x000fce00078e000e */
[----:B------:R-:W-:Y:S05]  /*2b540*/  WARPSYNC.COLLECTIVE R15, `(.L_x_822) ;  /* 0x000000000f087348 */ /* 0x000fea0003c00000 */
[----:B------:R0:W1:Y:S02]  /*2b550*/  SHFL.IDX P6, R14, R13, R12, R11 ;  /* 0x0000000c0d0e7389 */ /* 0x00006400000c000b */
[----:B01----:R-:W-:Y:S01]  /*2b560*/  ENDCOLLECTIVE ;  /* 0x000000000000791b */ /* 0x003fe20003800000 */
.L_x_822:
        /* <DEDUP_REMOVED lines=8> */
.L_x_823:
[----:B------:R-:W-:Y:S02]  /*2b5f0*/  IMAD.MOV.U32 R13, RZ, RZ, R63 ;  /* 0x000000ffff0d7224 */ /* 0x000fe400078e003f */
[----:B------:R-:W-:Y:S01]  /*2b600*/  IMAD.MOV.U32 R12, RZ, RZ, R0 ;  /* 0x000000ffff0c7224 */ /* 0x000fe200078e0000 */
[----:B------:R-:W-:-:S07]  /*2b610*/  MOV R76, R14 ;  /* 0x0000000e004c7202 */ /* 0x000fce0000000f00 */
[----:B------:R-:W-:Y:S05]  /*2b620*/  WARPSYNC.COLLECTIVE R15, `(.L_x_824) ;  /* 0x000000000f087348 */ /* 0x000fea0003c00000 */
[----:B------:R0:W1:Y:S02]  /*2b630*/  SHFL.IDX P6, R14, R13, R12, R11 ;  /* 0x0000000c0d0e7389 */ /* 0x00006400000c000b */
[----:B01----:R-:W-:Y:S01]  /*2b640*/  ENDCOLLECTIVE ;  /* 0x000000000000791b */ /* 0x003fe20003800000 */
.L_x_824:
[----:B------:R-:W-:Y:S02]  /*2b650*/  SEL R45, R61, R76, P0 ;  /* 0x0000004c3d2d7207 */ /* 0x000fe40000000000 */
[----:B------:R-:W-:Y:S01]  /*2b660*/  MOV R13, R78 ;  /* 0x0000004e000d7202 */ /* 0x000fe20000000f00 */
[----:B------:R-:W-:Y:S02]  /*2b670*/  IMAD.MOV.U32 R12, RZ, RZ, R3 ;  /* 0x000000ffff0c7224 */ /* 0x000fe400078e0003 */
[----:B------:R-:W-:-:S07]  /*2b680*/  IMAD.MOV.U32 R63, RZ, RZ, R14 ;  /* 0x000000ffff3f7224 */ /* 0x000fce00078e000e */
[----:B------:R-:W-:Y:S05]  /*2b690*/  WARPSYNC.COLLECTIVE R15, `(.L_x_825) ;  /* 0x000000000f087348 */ /* 0x000fea0003c00000 */
[----:B------:R0:W1:Y:S02]  /*2b6a0*/  SHFL.IDX P6, R14, R13, R12, R11 ;  /* 0x0000000c0d0e7389 */ /* 0x00006400000c000b */
[----:B01----:R-:W-:Y:S01]  /*2b6b0*/  ENDCOLLECTIVE ;  /* 0x000000000000791b */ /* 0x003fe20003800000 */
.L_x_825:
[----:B------:R-:W-:Y:S01]  /*2b6c0*/  IMAD.MOV.U32 R13, RZ, RZ, R65 ;  /* 0x000000ffff0d7224 */ /* 0x000fe200078e0041 */
[----:B------:R-:W-:Y:S01]  /*2b6d0*/  MOV R12, R0 ;  /* 0x00000000000c7202 */ /* 0x000fe20000000f00 */
[----:B------:R-:W-:Y:S02]  /*2b6e0*/  IMAD.MOV.U32 R0, RZ, RZ, RZ ;  /* 0x000000ffff007224 */ /* 0x000fe400078e00ff */
[----:B------:R-:W-:-:S07]  /*2b6f0*/  IMAD.MOV.U32 R78, RZ, RZ, R14 ;  /* 0x000000ffff4e7224 */ /* 0x000fce00078e000e */
[----:B------:R-:W-:Y:S05]  /*2b700*/  WARPSYNC.COLLECTIVE R15, `(.L_x_826) ;  /* 0x000000000f087348 */ /* 0x000fea0003c00000 */
[----:B------:R0:W1:Y:S02]  /*2b710*/  SHFL.IDX P6, R14, R13, R12, R11 ;  /* 0x0000000c0d0e7389 */ /* 0x00006400000c000b */
[----:B01----:R-:W-:Y:S01]  /*2b720*/  ENDCOLLECTIVE ;  /* 0x000000000000791b */ /* 0x003fe20003800000 */
.L_x_826:
[----:B------:R-:W-:Y:S01]  /*2b730*/  SEL R59, R78, R63, P0 ;  /* 0x0000003f4e3b7207 */ /* 0x000fe20000000000 */
[----:B------:R-:W-:Y:S02]  /*2b740*/  IMAD.MOV.U32 R13, RZ, RZ, R80 ;  /* 0x000000ffff0d7224 */ /* 0x000fe400078e0050 */
[----:B------:R-:W-:Y:S02]  /*2b750*/  IMAD.MOV.U32 R12, RZ, RZ, R3 ;  /* 0x000000ffff0c7224 */ /* 0x000fe400078e0003 */
[----:B------:R-:W-:-:S07]  /*2b760*/  IMAD.MOV.U32 R65, RZ, RZ, R14 ;  /* 0x000000ffff417224 */ /* 0x000fce00078e000e */
[----:B------:R-:W-:Y:S05]  /*2b770*/  WARPSYNC.COLLECTIVE R15, `(.L_x_827) ;  /* 0x000000000f087348 */ /* 0x000fea0003c00000 */
[----:B------:R0:W1:Y:S02]  /*2b780*/  SHFL.IDX P6, R14, R13, R12, R11 ;  /* 0x0000000c0d0e7389 */ /* 0x00006400000c000b */
[----:B01----:R-:W-:Y:S01]  /*2b790*/  ENDCOLLECTIVE ;  /* 0x000000000000791b */ /* 0x003fe20003800000 */
.L_x_827:
[----:B------:R-:W-:Y:S02]  /*2b7a0*/  SEL R12, R29, R40, P0 ;  /* 0x000000281d0c7207 */ /* 0x000fe40000000000 */
[----:B------:R-:W-:Y:S02]  /*2b7b0*/  SEL R11, R2, R43, P0 ;  /* 0x0000002b020b7207 */ /* 0x000fe40000000000 */
[----:B------:R-:W-:Y:S02]  /*2b7c0*/  SEL R43, R72, R57, P0 ;  /* 0x00000039482b7207 */ /* 0x000fe40000000000 */
[----:B------:R-:W-:Y:S02]  /*2b7d0*/  SEL R13, R55, R70, P0 ;  /* 0x00000046370d7207 */ /* 0x000fe40000000000 */
[----:B------:R-:W-:Y:S02]  /*2b7e0*/  SEL R15, R70, R55, P0 ;  /* 0x00000037460f7207 */ /* 0x000fe40000000000 */
[----:B------:R-:W-:-:S02]  /*2b7f0*/  MOV R80, R14 ;  /* 0x0000000e00507202 */ /* 0x000fc40000000f00 */
[----:B------:R-:W-:Y:S02]  /*2b800*/  SEL R14, R40, R29, P0 ;  /* 0x0000001d280e7207 */ /* 0x000fe40000000000 */
[----:B------:R-:W-:Y:S02]  /*2b810*/  SEL R40, R31, R42, P0 ;  /* 0x0000002a1f287207 */ /* 0x000fe40000000000 */
[----:B------:R-:W-:Y:S02]  /*2b820*/  SEL R42, R42, R31, P0 ;  /* 0x0000001f2a2a7207 */ /* 0x000fe40000000000 */
[----:B------:R-:W-:Y:S02]  /*2b830*/  SEL R29, R47, R64, P0 ;  /* 0x000000402f1d7207 */ /* 0x000fe40000000000 */
[----:B------:R-:W-:Y:S02]  /*2b840*/  SEL R31, R64, R47, P0 ;  /* 0x0000002f401f7207 */ /* 0x000fe40000000000 */
[----:B------:R-:W-:-:S02]  /*2b850*/  SEL R47, R76, R61, P0 ;  /* 0x0000003d4c2f7207 */ /* 0x000fc40000000000 */
[----:B------:R-:W-:Y:S01]  /*2b860*/  SEL R57, R63, R78, P0 ;  /* 0x0000004e3f397207 */ /* 0x000fe20000000000 */
[----:B------:R-:W-:Y:S06]  /*2b870*/  BRA `(.L_x_828) ;  /* 0xffffff5800287947 */ /* 0x000fec000383ffff */
.L_x_627:
[----:B------:R-:W0:Y:S01]  /*2b880*/  S2R R11, SR_TID.X ;  /* 0x00000000000b7919 */ /* 0x000e220000002100 */
[----:B------:R-:W-:Y:S01]  /*2b890*/  BSSY B1, `(.L_x_829) ;  /* 0x000000a000017945 */ /* 0x000fe20003800000 */
[----:B------:R-:W-:Y:S02]  /*2b8a0*/  IMAD.MOV.U32 R12, RZ, RZ, RZ ;  /* 0x000000ffff0c7224 */ /* 0x000fe400078e00ff */
[----:B------:R-:W-:Y:S01]  /*2b8b0*/  IMAD.MOV.U32 R15, RZ, RZ, -0x1 ;  /* 0xffffffffff0f7424 */ /* 0x000fe200078e00ff */
[----:B0-----:R-:W-:Y:S02]  /*2b8c0*/  SHF.R.U32.HI R8, RZ, 0x5, R11 ;  /* 0x00000005ff087819 */ /* 0x001fe4000001160b */
[----:B------:R-:W-:Y:S02]  /*2b8d0*/  MOV R11, 0x1f ;  /* 0x0000001f000b7802 */ /* 0x000fe40000000f00 */
[----:B------:R-:W-:-:S05]  /*2b8e0*/  LOP3.LUT R8, R8, 0x3, RZ, 0xc0, !PT ;  /* 0x0000000308087812 */ /* 0x000fca00078ec0ff */
[----:B------:R-:W-:-:S07]  /*2b8f0*/  IMAD.MOV.U32 R13, RZ, RZ, R8 ;  /* 0x000000ffff0d7224 */ /* 0x000fce00078e0008 */
[----:B------:R-:W-:Y:S05]  /*2b900*/  WARPSYNC.COLLECTIVE R15, `(.L_x_830) ;  /* 0x000000000f087348 */ /* 0x000fea0003c00000 */
[----:B------:R0:W1:Y:S02]  /*2b910*/  SHFL.IDX P6, R14, R13, R12, R11 ;  /* 0x0000000c0d0e7389 */ /* 0x00006400000c000b */
[----:B01----:R-:W-:Y:S01]  /*2b920*/  ENDCOLLECTIVE ;  /* 0x000000000000791b */ /* 0x003fe20003800000 */
.L_x_830:
[----:B------:R-:W-:Y:S05]  /*2b930*/  BSYNC B1 ;  /* 0x0000000000017941 */ /* 0x000fea0003800000 */
.L_x_829:
[----:B------:R-:W-:Y:S05]  /*2b940*/  BRA `(.L_x_831) ;  /* 0xffffff84009c7947 */ /* 0x000fea000383ffff */
.L_x_629:
[----:B------:R-:W-:Y:S01]  /*2b950*/  BSSY B1, `(.L_x_832) ;  /* 0x0000006000017945 */ /* 0x000fe20003800000 */
[----:B------:R-:W-:-:S07]  /*2b960*/  IMAD.MOV.U32 R15, RZ, RZ, -0x1 ;  /* 0xffffffffff0f7424 */ /* 0x000fce00078e00ff */
[----:B0-----:R-:W-:Y:S05]  /*2b970*/  WARPSYNC.COLLECTIVE R15, `(.L_x_833) ;  /* 0x000000000f0c7348 */ /* 0x001fea0003c00000 */
[----:B------:R-:W-:Y:S02]  /*2b980*/  ELECT P6, UR62, PT ;  /* 0x00000000003e782f */ /* 0x000fe400038c0000 */
[----:B------:R-:W-:Y:S01]  /*2b990*/  MOV R14, UR62 ;  /* 0x0000003e000e7c02 */ /* 0x000fe20008000f00 */
[----:B0-----:R-:W-:Y:S10]  /*2b9a0*/  ENDCOLLECTIVE ;  /* 0x000000000000791b */ /* 0x001ff40003800000 */
.L_x_833:
[----:B------:R-:W-:Y:S05]  /*2b9b0*/  BSYNC B1 ;  /* 0x0000000000017941 */ /* 0x000fea0003800000 */
.L_x_832:
[----:B------:R-:W-:Y:S05]  /*2b9c0*/  BRA `(.L_x_628) ;  /* 0xffffff8400947947 */ /* 0x000fea000383ffff */
.L_x_631:
[----:B0-----:R0:W1:Y:S02]  /*2b9d0*/  SYNCS.PHASECHK.TRANS64.TRYWAIT P0, [R11+URZ+0x33420], R5 ;  /* 0x033420050b0075a7 */ /* 0x001064000800017f */
[----:B-1----:R-:W-:Y:S05]  /*2b9e0*/  @!P0 NANOSLEEP.SYNCS 0x989680 ;  /* 0x009896800000895d */ /* 0x002fea0003900000 */
[----:B------:R-:W1:Y:S02]  /*2b9f0*/  @!P0 SYNCS.PHASECHK.TRANS64 P0, [R11+URZ+0x33420], R5 ;  /* 0x033420050b0085a7 */ /* 0x000e64000800007f */
[----:B-1----:R-:W-:Y:S05]  /*2ba00*/  @!P0 BRA `(.L_x_631) ;  /* 0xfffffffc00f08947 */ /* 0x002fea000383ffff */
[----:B------:R-:W-:Y:S05]  /*2ba10*/  BRA `(.L_x_834) ;  /* 0xffffff8400b07947 */ /* 0x000fea000383ffff */
.L_x_635:
[----:B-1----:R1:W2:Y:S02]  /*2ba20*/  SYNCS.PHASECHK.TRANS64.TRYWAIT P0, [R7+URZ+0x334a0], R12 ;  /* 0x0334a00c070075a7 */ /* 0x0022a4000800017f */
[----:B--2---:R-:W-:Y:S05]  /*2ba30*/  @!P0 NANOSLEEP.SYNCS 0x989680 ;  /* 0x009896800000895d */ /* 0x004fea0003900000 */
[----:B------:R-:W2:Y:S02]  /*2ba40*/  @!P0 SYNCS.PHASECHK.TRANS64 P0, [R7+URZ+0x334a0], R12 ;  /* 0x0334a00c070085a7 */ /* 0x000ea4000800007f */
[----:B--2---:R-:W-:Y:S05]  /*2ba50*/  @!P0 BRA `(.L_x_635) ;  /* 0xfffffffc00f08947 */ /* 0x004fea000383ffff */
[----:B------:R-:W-:Y:S05]  /*2ba60*/  BRA `(.L_x_835) ;  /* 0xffffff8400d07947 */ /* 0x000fea000383ffff */
.L_x_642:
[----:B0-----:R0:W2:Y:S02]  /*2ba70*/  SYNCS.PHASECHK.TRANS64.TRYWAIT P0, [R7+URZ+0x334c0], R12 ;  /* 0x0334c00c070075a7 */ /* 0x0010a4000800017f */
[----:B--2---:R-:W-:Y:S05]  /*2ba80*/  @!P0 NANOSLEEP.SYNCS 0x989680 ;  /* 0x009896800000895d */ /* 0x004fea0003900000 */
[----:B------:R-:W2:Y:S02]  /*2ba90*/  @!P0 SYNCS.PHASECHK.TRANS64 P0, [R7+URZ+0x334c0], R12 ;  /* 0x0334c00c070085a7 */ /* 0x000ea4000800007f */
[----:B--2---:R-:W-:Y:S05]  /*2baa0*/  @!P0 BRA `(.L_x_642) ;  /* 0xfffffffc00f08947 */ /* 0x004fea000383ffff */
[----:B------:R-:W-:Y:S05]  /*2bab0*/  BRA `(.L_x_836) ;  /* 0xffffff8800d07947 */ /* 0x000fea000383ffff */
.L_x_651:
[----:B0-----:R0:W1:Y:S02]  /*2bac0*/  SYNCS.PHASECHK.TRANS64.TRYWAIT P1, [R7+URZ+0x334a0], R6 ;  /* 0x0334a006070075a7 */ /* 0x001064000802017f */
[----:B-1----:R-:W-:Y:S05]  /*2bad0*/  @!P1 NANOSLEEP.SYNCS 0x989680 ;  /* 0x009896800000995d */ /* 0x002fea0003900000 */
[----:B------:R-:W1:Y:S02]  /*2bae0*/  @!P1 SYNCS.PHASECHK.TRANS64 P1, [R7+URZ+0x334a0], R6 ;  /* 0x0334a006070095a7 */ /* 0x000e64000802007f */
[----:B-1----:R-:W-:Y:S05]  /*2baf0*/  @!P1 BRA `(.L_x_651) ;  /* 0xfffffffc00f09947 */ /* 0x002fea000383ffff */
[----:B------:R-:W-:Y:S05]  /*2bb00*/  BRA `(.L_x_837) ;  /* 0xffffff9000287947 */ /* 0x000fea000383ffff */
.L_x_658:
[----:B-1----:R1:W2:Y:S02]  /*2bb10*/  SYNCS.PHASECHK.TRANS64.TRYWAIT P1, [R7+URZ+0x334c0], R6 ;  /* 0x0334c006070075a7 */ /* 0x0022a4000802017f */
[----:B--2---:R-:W-:Y:S05]  /*2bb20*/  @!P1 NANOSLEEP.SYNCS 0x989680 ;  /* 0x009896800000995d */ /* 0x004fea0003900000 */
[----:B------:R-:W2:Y:S02]  /*2bb30*/  @!P1 SYNCS.PHASECHK.TRANS64 P1, [R7+URZ+0x334c0], R6 ;  /* 0x0334c006070095a7 */ /* 0x000ea4000802007f */
[----:B--2---:R-:W-:Y:S05]  /*2bb40*/  @!P1 BRA `(.L_x_658) ;  /* 0xfffffffc00f09947 */ /* 0x004fea000383ffff */
[----:B------:R-:W-:Y:S05]  /*2bb50*/  BRA `(.L_x_838) ;  /* 0xffffff9400207947 */ /* 0x000fea000383ffff */
.L_x_675:
[----:B------:R-:W0:Y:S01]  /*2bb60*/  S2R R7, SR_TID.X ;  /* 0x0000000000077919 */ /* 0x000e220000002100 */
[----:B------:R-:W-:Y:S01]  /*2bb70*/  BSSY B0, `(.L_x_839) ;  /* 0x000000a000007945 */ /* 0x000fe20003800000 */
[----:B------:R-:W-:Y:S01]  /*2bb80*/  MOV R12, RZ ;  /* 0x000000ff000c7202 */ /* 0x000fe20000000f00 */
[----:B------:R-:W-:Y:S02]  /*2bb90*/  IMAD.MOV.U32 R11, RZ, RZ, 0x1f ;  /* 0x0000001fff0b7424 */ /* 0x000fe400078e00ff */
[----:B------:R-:W-:Y:S01]  /*2bba0*/  IMAD.MOV.U32 R15, RZ, RZ, -0x1 ;  /* 0xffffffffff0f7424 */ /* 0x000fe200078e00ff */
[----:B0-----:R-:W-:-:S04]  /*2bbb0*/  SHF.R.U32.HI R7, RZ, 0x5, R7 ;  /* 0x00000005ff077819 */ /* 0x001fc80000011607 */
[----:B------:R-:W-:-:S05]  /*2bbc0*/  LOP3.LUT R7, R7, 0x3, RZ, 0xc0, !PT ;  /* 0x0000000307077812 */ /* 0x000fca00078ec0ff */
[----:B------:R-:W-:-:S07]  /*2bbd0*/  IMAD.MOV.U32 R13, RZ, RZ, R7 ;  /* 0x000000ffff0d7224 */ /* 0x000fce00078e0007 */
[----:B------:R-:W-:Y:S05]  /*2bbe0*/  WARPSYNC.COLLECTIVE R15, `(.L_x_840) ;  /* 0x000000000f087348 */ /* 0x000fea0003c00000 */
[----:B------:R0:W1:Y:S02]  /*2bbf0*/  SHFL.IDX P6, R14, R13, R12, R11 ;  /* 0x0000000c0d0e7389 */ /* 0x00006400000c000b */
[----:B01----:R-:W-:Y:S01]  /*2bc00*/  ENDCOLLECTIVE ;  /* 0x000000000000791b */ /* 0x003fe20003800000 */
.L_x_840:
[----:B------:R-:W-:Y:S05]  /*2bc10*/  BSYNC B0 ;  /* 0x0000000000007941 */ /* 0x000fea0003800000 */
.L_x_839:
[----:B------:R-:W-:Y:S05]  /*2bc20*/  BRA `(.L_x_841) ;  /* 0xffffffa400107947 */ /* 0x000fea000383ffff */
.L_x_677:
[----:B------:R-:W-:Y:S01]  /*2bc30*/  BSSY B0, `(.L_x_842) ;  /* 0x0000006000007945 */ /* 0x000fe20003800000 */
[----:B------:R-:W-:-:S07]  /*2bc40*/  IMAD.MOV.U32 R15, RZ, RZ, -0x1 ;  /* 0xffffffffff0f7424 */ /* 0x000fce00078e00ff */
[----:B0-----:R-:W-:Y:S05]  /*2bc50*/  WARPSYNC.COLLECTIVE R15, `(.L_x_843) ;  /* 0x000000000f0c7348 */ /* 0x001fea0003c00000 */
[----:B------:R-:W-:Y:S02]  /*2bc60*/  ELECT P6, UR62, PT ;  /* 0x00000000003e782f */ /* 0x000fe400038c0000 */
[----:B------:R-:W-:Y:S01]  /*2bc70*/  MOV R14, UR62 ;  /* 0x0000003e000e7c02 */ /* 0x000fe20008000f00 */
[----:B0-----:R-:W-:Y:S10]  /*2bc80*/  ENDCOLLECTIVE ;  /* 0x000000000000791b */ /* 0x001ff40003800000 */
.L_x_843:
[----:B------:R-:W-:Y:S05]  /*2bc90*/  BSYNC B0 ;  /* 0x0000000000007941 */ /* 0x000fea0003800000 */
.L_x_842:
[----:B------:R-:W-:Y:S05]  /*2bca0*/  BRA `(.L_x_844) ;  /* 0xffffffa400087947 */ /* 0x000fea000383ffff */
.L_x_680:
[----:B0-----:R0:W1:Y:S02]  /*2bcb0*/  SYNCS.PHASECHK.TRANS64.TRYWAIT P2, [R4+URZ+0x33480], R8 ;  /* 0x03348008040075a7 */ /* 0x001064000804017f */
[----:B-1----:R-:W-:Y:S05]  /*2bcc0*/  @!P2 NANOSLEEP.SYNCS 0x989680 ;  /* 0x009896800000a95d */ /* 0x002fea0003900000 */
[----:B------:R-:W1:Y:S02]  /*2bcd0*/  @!P2 SYNCS.PHASECHK.TRANS64 P2, [R4+URZ+0x33480], R8 ;  /* 0x033480080400a5a7 */ /* 0x000e64000804007f */
[----:B-1----:R-:W-:Y:S05]  /*2bce0*/  @!P2 BRA `(.L_x_680) ;  /* 0xfffffffc00f0a947 */ /* 0x002fea000383ffff */
[----:B------:R-:W-:Y:S05]  /*2bcf0*/  BRA `(.L_x_845) ;  /* 0xffffffa400847947 */ /* 0x000fea000383ffff */
.L_x_682:
[----:B-1----:R1:W2:Y:S02]  /*2bd00*/  SYNCS.PHASECHK.TRANS64.TRYWAIT P2, [R4+URZ+0x33440], R8 ;  /* 0x03344008040075a7 */ /* 0x0022a4000804017f */
[----:B--2---:R-:W-:Y:S05]  /*2bd10*/  @!P2 NANOSLEEP.SYNCS 0x989680 ;  /* 0x009896800000a95d */ /* 0x004fea0003900000 */
[----:B------:R-:W2:Y:S02]  /*2bd20*/  @!P2 SYNCS.PHASECHK.TRANS64 P2, [R4+URZ+0x33440], R8 ;  /* 0x033440080400a5a7 */ /* 0x000ea4000804007f */
[----:B--2---:R-:W-:Y:S05]  /*2bd30*/  @!P2 BRA `(.L_x_682) ;  /* 0xfffffffc00f0a947 */ /* 0x004fea000383ffff */
[----:B------:R-:W-:Y:S05]  /*2bd40*/  BRA `(.L_x_846) ;  /* 0xffffffa800107947 */ /* 0x000fea000383ffff */
.L_x_685:
[----:B-1----:R-:W1:Y:S01]  /*2bd50*/  S2R R5, SR_CgaCtaId ;  /* 0x0000000000057919 */ /* 0x002e620000008800 */
[----:B------:R-:W-:-:S04]  /*2bd60*/  MOV R4, 0x400 ;  /* 0x0000040000047802 */ /* 0x000fc80000000f00 */
[----:B-1----:R-:W-:-:S04]  /*2bd70*/  LEA R4, R5, R4, 0x18 ;  /* 0x0000000405047211 */ /* 0x002fc800078ec0ff */
[----:B------:R1:W2:Y:S03]  /*2bd80*/  SYNCS.PHASECHK.TRANS64.TRYWAIT P0, [R4+URZ+0x33420], R3 ;  /* 0x03342003040075a7 */ /* 0x0002a6000800017f */
[----:B--2---:R-:W-:Y:S05]  /*2bd90*/  @!P0 NANOSLEEP.SYNCS 0x989680 ;  /* 0x009896800000895d */ /* 0x004fea0003900000 */
[----:B------:R-:W2:Y:S02]  /*2bda0*/  @!P0 SYNCS.PHASECHK.TRANS64 P0, [R4+URZ+0x33420], R3 ;  /* 0x03342003040085a7 */ /* 0x000ea4000800007f */
[----:B--2---:R-:W-:Y:S05]  /*2bdb0*/  @!P0 BRA `(.L_x_685) ;  /* 0xfffffffc00e48947 */ /* 0x004fea000383ffff */
[----:B------:R-:W-:Y:S05]  /*2bdc0*/  BRA `(.L_x_847) ;  /* 0xffffffac003c7947 */ /* 0x000fea000383ffff */
.L_x_691:
[----:B-1----:R1:W2:Y:S02]  /*2bdd0*/  SYNCS.PHASECHK.TRANS64.TRYWAIT P0, [R5+URZ+0x33480], R4 ;  /* 0x03348004050075a7 */ /* 0x0022a4000800017f */
[----:B--2---:R-:W-:Y:S05]  /*2bde0*/  @!P0 NANOSLEEP.SYNCS 0x989680 ;  /* 0x009896800000895d */ /* 0x004fea0003900000 */
[----:B------:R-:W2:Y:S02]  /*2bdf0*/  @!P0 SYNCS.PHASECHK.TRANS64 P0, [R5+URZ+0x33480], R4 ;  /* 0x03348004050085a7 */ /* 0x000ea4000800007f */
[----:B--2---:R-:W-:Y:S05]  /*2be00*/  @!P0 BRA `(.L_x_691) ;  /* 0xfffffffc00f08947 */ /* 0x004fea000383ffff */
[----:B------:R-:W-:Y:S05]  /*2be10*/  BRA `(.L_x_848) ;  /* 0xffffffac00f47947 */ /* 0x000fea000383ffff */
.L_x_698:
[----:B0-----:R0:W2:Y:S02]  /*2be20*/  SYNCS.PHASECHK.TRANS64.TRYWAIT P0, [R5+URZ+0x33440], R4 ;  /* 0x03344004050075a7 */ /* 0x0010a4000800017f */
[----:B--2---:R-:W-:Y:S05]  /*2be30*/  @!P0 NANOSLEEP.SYNCS 0x989680 ;  /* 0x009896800000895d */ /* 0x004fea0003900000 */
[----:B------:R-:W2:Y:S02]  /*2be40*/  @!P0 SYNCS.PHASECHK.TRANS64 P0, [R5+URZ+0x33440], R4 ;  /* 0x03344004050085a7 */ /* 0x000ea4000800007f */
[----:B--2---:R-:W-:Y:S05]  /*2be50*/  @!P0 BRA `(.L_x_698) ;  /* 0xfffffffc00f08947 */ /* 0x004fea000383ffff */
[----:B------:R-:W-:Y:S05]  /*2be60*/  BRA `(.L_x_849) ;  /* 0xffffffb400007947 */ /* 0x000fea000383ffff */
.L_x_706:
[----:B-1----:R1:W2:Y:S02]  /*2be70*/  SYNCS.PHASECHK.TRANS64.TRYWAIT P2, [R14+URZ+0x33470], R3 ;  /* 0x033470030e0075a7 */ /* 0x0022a4000804017f */
[----:B--2---:R-:W-:Y:S05]  /*2be80*/  @!P2 NANOSLEEP.SYNCS 0x989680 ;  /* 0x009896800000a95d */ /* 0x004fea0003900000 */
[----:B------:R-:W2:Y:S02]  /*2be90*/  @!P2 SYNCS.PHASECHK.TRANS64 P2, [R14+URZ+0x33470], R3 ;  /* 0x033470030e00a5a7 */ /* 0x000ea4000804007f */
[----:B--2---:R-:W-:Y:S05]  /*2bea0*/  @!P2 BRA `(.L_x_706) ;  /* 0xfffffffc00f0a947 */ /* 0x004fea000383ffff */
[----:B------:R-:W-:Y:S05]  /*2beb0*/  BRA `(.L_x_850) ;  /* 0xffffffb800207947 */ /* 0x000fea000383ffff */
.L_x_708:
[----:B0-----:R0:W1:Y:S02]  /*2bec0*/  SYNCS.PHASECHK.TRANS64.TRYWAIT P2, [R14+URZ+0x33460], R3 ;  /* 0x033460030e0075a7 */ /* 0x001064000804017f */
[----:B-1----:R-:W-:Y:S05]  /*2bed0*/  @!P2 NANOSLEEP.SYNCS 0x989680 ;  /* 0x009896800000a95d */ /* 0x002fea0003900000 */
[----:B------:R-:W1:Y:S02]  /*2bee0*/  @!P2 SYNCS.PHASECHK.TRANS64 P2, [R14+URZ+0x33460], R3 ;  /* 0x033460030e00a5a7 */ /* 0x000e64000804007f */
[----:B-1----:R-:W-:Y:S05]  /*2bef0*/  @!P2 BRA `(.L_x_708) ;  /* 0xfffffffc00f0a947 */ /* 0x002fea000383ffff */
[----:B------:R-:W-:Y:S05]  /*2bf00*/  BRA `(.L_x_851) ;  /* 0xffffffb800287947 */ /* 0x000fea000383ffff */
.L_x_715:
[----:B-1----:R1:W3:Y:S02]  /*2bf10*/  SYNCS.PHASECHK.TRANS64.TRYWAIT P0, [R3+URZ+0x33470], R0 ;  /* 0x03347000030075a7 */ /* 0x0022e4000800017f */
[----:B---3--:R-:W-:Y:S05]  /*2bf20*/  @!P0 NANOSLEEP.SYNCS 0x989680 ;  /* 0x009896800000895d */ /* 0x008fea0003900000 */
[----:B------:R-:W3:Y:S02]  /*2bf30*/  @!P0 SYNCS.PHASECHK.TRANS64 P0, [R3+URZ+0x33470], R0 ;  /* 0x03347000030085a7 */ /* 0x000ee4000800007f */
[----:B---3--:R-:W-:Y:S05]  /*2bf40*/  @!P0 BRA `(.L_x_715) ;  /* 0xfffffffc00f08947 */ /* 0x008fea000383ffff */
[----:B------:R-:W-:Y:S05]  /*2bf50*/  BRA `(.L_x_852) ;  /* 0xffffffc0006c7947 */ /* 0x000fea000383ffff */
.L_x_717:
[----:B0-----:R0:W1:Y:S02]  /*2bf60*/  SYNCS.PHASECHK.TRANS64.TRYWAIT P0, [R3+URZ+0x33460], R6 ;  /* 0x03346006030075a7 */ /* 0x001064000800017f */
[----:B-1----:R-:W-:Y:S05]  /*2bf70*/  @!P0 NANOSLEEP.SYNCS 0x989680 ;  /* 0x009896800000895d */ /* 0x002fea0003900000 */
[----:B------:R-:W1:Y:S02]  /*2bf80*/  @!P0 SYNCS.PHASECHK.TRANS64 P0, [R3+URZ+0x33460], R6 ;  /* 0x03346006030085a7 */ /* 0x000e64000800007f */
[----:B-1----:R-:W-:Y:S05]  /*2bf90*/  @!P0 BRA `(.L_x_717) ;  /* 0xfffffffc00f08947 */ /* 0x002fea000383ffff */
[----:B------:R-:W-:Y:S05]  /*2bfa0*/  BRA `(.L_x_853) ;  /* 0xffffffc000a07947 */ /* 0x000fea000383ffff */
.L_x_721:
[----:B------:R-:W-:Y:S01]  /*2bfb0*/  BSSY B0, `(.L_x_854) ;  /* 0x0000008000007945 */ /* 0x000fe20003800000 */
[----:B------:R-:W-:Y:S01]  /*2bfc0*/  MOV R13, R16 ;  /* 0x00000010000d7202 */ /* 0x000fe20000000f00 */
[----:B------:R-:W-:Y:S02]  /*2bfd0*/  IMAD.MOV.U32 R12, RZ, RZ, RZ ;  /* 0x000000ffff0c7224 */ /* 0x000fe400078e00ff */
[----:B------:R-:W-:Y:S02]  /*2bfe0*/  IMAD.MOV.U32 R11, RZ, RZ, 0x1f ;  /* 0x0000001fff0b7424 */ /* 0x000fe400078e00ff */
[----:B------:R-:W-:-:S07]  /*2bff0*/  IMAD.MOV.U32 R15, RZ, RZ, -0x1 ;  /* 0xffffffffff0f7424 */ /* 0x000fce00078e00ff */
[----:B------:R-:W-:Y:S05]  /*2c000*/  WARPSYNC.COLLECTIVE R15, `(.L_x_855) ;  /* 0x000000000f087348 */ /* 0x000fea0003c00000 */
[----:B------:R0:W1:Y:S02]  /*2c010*/  SHFL.IDX P6, R14, R13, R12, R11 ;  /* 0x0000000c0d0e7389 */ /* 0x00006400000c000b */
[----:B01----:R-:W-:Y:S01]  /*2c020*/  ENDCOLLECTIVE ;  /* 0x000000000000791b */ /* 0x003fe20003800000 */
.L_x_855:
[----:B------:R-:W-:Y:S05]  /*2c030*/  BSYNC B0 ;  /* 0x0000000000007941 */ /* 0x000fea0003800000 */
.L_x_854:
[----:B------:R-:W-:Y:S01]  /*2c040*/  IMAD.MOV.U32 R13, RZ, RZ, R16 ;  /* 0x000000ffff0d7224 */ /* 0x000fe200078e0010 */
[----:B------:R-:W-:Y:S01]  /*2c050*/  MOV R15, 0xffffffff ;  /* 0xffffffff000f7802 */ /* 0x000fe20000000f00 */
[----:B------:R-:W-:Y:S01]  /*2c060*/  IMAD.MOV.U32 R12, RZ, RZ, 0x1 ;  /* 0x00000001ff0c7424 */ /* 0x000fe200078e00ff */
[----:B------:R-:W-:Y:S01]  /*2c070*/  MOV R0, R14 ;  /* 0x0000000e00007202 */ /* 0x000fe20000000f00 */
[----:B------:R-:W-:Y:S02]  /*2c080*/  IMAD.MOV.U32 R11, RZ, RZ, 0x1f ;  /* 0x0000001fff0b7424 */ /* 0x000fe400078e00ff */
[----:B------:R-:W-:-:S07]  /*2c090*/  IMAD.IADD R5, R19, 0x1, R8 ;  /* 0x0000000113057824 */ /* 0x000fce00078e0208 */
[----:B------:R-:W-:Y:S05]  /*2c0a0*/  WARPSYNC.COLLECTIVE R15, `(.L_x_856) ;  /* 0x000000000f087348 */ /* 0x000fea0003c00000 */
[----:B------:R0:W1:Y:S02]  /*2c0b0*/  SHFL.IDX P6, R14, R13, R12, R11 ;  /* 0x0000000c0d0e7389 */ /* 0x00006400000c000b */
[----:B01----:R-:W-:Y:S01]  /*2c0c0*/  ENDCOLLECTIVE ;  /* 0x000000000000791b */ /* 0x003fe20003800000 */
.L_x_856:
[----:B------:R-:W-:Y:S02]  /*2c0d0*/  ULDC UR4, c[0x0][0xc14] ;  /* 0x0003050000047ab9 */ /* 0x000fe40000000800 */
[----:B------:R-:W-:-:S13]  /*2c0e0*/  ISETP.GE.OR P1, PT, R5, UR4, !P0 ;  /* 0x0000000405007c0c */ /* 0x000fda000c726670 */
[----:B------:R-:W0:Y:S01]  /*2c0f0*/  @!P1 LDC.64 R2, c[0x0][0xc58] ;  /* 0x00031600ff029b82 */ /* 0x000e220000000a00 */
[----:B------:R-:W-:Y:S02]  /*2c100*/  IMAD.MOV.U32 R11, RZ, RZ, RZ ;  /* 0x000000ffff0b7224 */ /* 0x000fe400078e00ff */
[----:B------:R-:W-:Y:S02]  /*2c110*/  IMAD.MOV.U32 R4, RZ, RZ, R14 ;  /* 0x000000ffff047224 */ /* 0x000fe400078e000e */
[----:B0-----:R-:W-:-:S06]  /*2c120*/  @!P1 IMAD.WIDE R2, R5, 0x4, R2 ;  /* 0x0000000405029825 */ /* 0x001fcc00078e0202 */
[----:B------:R0:W2:Y:S01]  /*2c130*/  @!P1 LDG.E R3, desc[UR54][R2.64] ;  /* 0x0000003602039981 */ /* 0x0000a2000c1e1900 */
[C---:B------:R-:W-:Y:S02]  /*2c140*/  ISETP.GE.U32.AND P2, PT, R8.reuse, 0x2, PT ;  /* 0x000000020800780c */ /* 0x040fe40003f46070 */
[C---:B------:R-:W-:Y:S02]  /*2c150*/  ISETP.GE.U32.AND P3, PT, R8.reuse, 0x4, PT ;  /* 0x000000040800780c */ /* 0x040fe40003f66070 */
[C---:B------:R-:W-:Y:S02]  /*2c160*/  ISETP.GE.U32.AND P4, PT, R8.reuse, 0x8, PT ;  /* 0x000000080800780c */ /* 0x040fe40003f86070 */
[C---:B------:R-:W-:Y:S01]  /*2c170*/  ISETP.GE.U32.AND P5, PT, R8.reuse, 0x10, PT ;  /* 0x000000100800780c */ /* 0x040fe20003fa6070 */
[----:B0-----:R-:W-:Y:S01]  /*2c180*/  IMAD.MOV.U32 R2, RZ, RZ, RZ ;  /* 0x000000ffff027224 */ /* 0x001fe200078e00ff */
[----:B--2---:R-:W-:Y:S02]  /*2c190*/  @!P1 MOV R2, R3 ;  /* 0x0000000300029202 */ /* 0x004fe40000000f00 */
[----:B------:R-:W-:-:S03]  /*2c1a0*/  ISETP.NE.AND P1, PT, R8, RZ, PT ;  /* 0x000000ff0800720c */ /* 0x000fc60003f25270 */
[----:B------:R-:W-:-:S10]  /*2c1b0*/  IMAD.MOV.U32 R13, RZ, RZ, R2 ;  /* 0x000000ffff0d7224 */ /* 0x000fd400078e0002 */
[----:B------:R-:W-:Y:S05]  /*2c1c0*/  WARPSYNC.COLLECTIVE R15, `(.L_x_857) ;  /* 0x000000000f087348 */ /* 0x000fea0003c00000 */
[----:B------:R0:W1:Y:S02]  /*2c1d0*/  SHFL.UP P6, R14, R13, R12, R11 ;  /* 0x0400000c0d0e7389 */ /* 0x00006400000c000b */
[----:B01----:R-:W-:Y:S01]  /*2c1e0*/  ENDCOLLECTIVE ;  /* 0x000000000000791b */ /* 0x003fe20003800000 */
.L_x_857:
[----:B------:R-:W-:Y:S01]  /*2c1f0*/  IMAD.MOV.U32 R12, RZ, RZ, 0x2 ;  /* 0x00000002ff0c7424 */ /* 0x000fe200078e00ff */
[----:B------:R-:W-:-:S05]  /*2c200*/  SEL R5, R14, RZ, P1 ;  /* 0x000000ff0e057207 */ /* 0x000fca0000800000 */
[----:B------:R-:W-:-:S05]  /*2c210*/  IMAD.IADD R5, R2, 0x1, R5 ;  /* 0x0000000102057824 */ /* 0x000fca00078e0205 */
[----:B------:R-:W-:-:S07]  /*2c220*/  MOV R13, R5 ;  /* 0x00000005000d7202 */ /* 0x000fce0000000f00 */
[----:B------:R-:W-:Y:S05]  /*2c230*/  WARPSYNC.COLLECTIVE R15, `(.L_x_858) ;  /* 0x000000000f087348 */ /* 0x000fea0003c00000 */
[----:B------:R0:W1:Y:S02]  /*2c240*/  SHFL.UP P6, R14, R13, R12, R11 ;  /* 0x0400000c0d0e7389 */ /* 0x00006400000c000b */
[----:B01----:R-:W-:Y:S01]  /*2c250*/  ENDCOLLECTIVE ;  /* 0x000000000000791b */ /* 0x003fe20003800000 */
.L_x_858:
[----:B------:R-:W-:Y:S02]  /*2c260*/  MOV R12, 0x4 ;  /* 0x00000004000c7802 */ /* 0x000fe40000000f00 */
[----:B------:R-:W-:-:S05]  /*2c270*/  SEL R6, R14, RZ, P2 ;  /* 0x000000ff0e067207 */ /* 0x000fca0001000000 */
[----:B------:R-:W-:-:S04]  /*2c280*/  IMAD.IADD R6, R5, 0x1, R6 ;  /* 0x0000000105067824 */ /* 0x000fc800078e0206 */
[----:B------:R-:W-:-:S07]  /*2c290*/  IMAD.MOV.U32 R13, RZ, RZ, R6 ;  /* 0x000000ffff0d7224 */ /* 0x000fce00078e0006 */
[----:B------:R-:W-:Y:S05]  /*2c2a0*/  WARPSYNC.COLLECTIVE R15, `(.L_x_859) ;  /* 0x000000000f087348 */ /* 0x000fea0003c00000 */
[----:B------:R0:W1:Y:S02]  /*2c2b0*/  SHFL.UP P6, R14, R13, R12, R11 ;  /* 0x0400000c0d0e7389 */ /* 0x00006400000c000b */
[----:B01----:R-:W-:Y:S01]  /*2c2c0*/  ENDCOLLECTIVE ;  /* 0x000000000000791b */ /* 0x003fe20003800000 */
.L_x_859:
[----:B------:R-:W-:Y:S01]  /*2c2d0*/  IMAD.MOV.U32 R12, RZ, RZ, 0x8 ;  /* 0x00000008ff0c7424 */ /* 0x000fe200078e00ff */
[----:B------:R-:W-:-:S05]  /*2c2e0*/  SEL R7, R14, RZ, P3 ;  /* 0x000000ff0e077207 */ /* 0x000fca0001800000 */
[----:B------:R-:W-:-:S04]  /*2c2f0*/  IMAD.IADD R7, R6, 0x1, R7 ;  /* 0x0000000106077824 */ /* 0x000fc800078e0207 */
[----:B------:R-:W-:-:S07]  /*2c300*/  IMAD.MOV.U32 R13, RZ, RZ, R7 ;  /* 0x000000ffff0d7224 */ /* 0x000fce00078e0007 */
[----:B------:R-:W-:Y:S05]  /*2c310*/  WARPSYNC.COLLECTIVE R15, `(.L_x_860) ;  /* 0x000000000f087348 */ /* 0x000fea0003c00000 */
[----:B------:R0:W1:Y:S02]  /*2c320*/  SHFL.UP P6, R14, R13, R12, R11 ;  /* 0x0400000c0d0e7389 */ /* 0x00006400000c000b */
[----:B01----:R-:W-:Y:S01]  /*2c330*/  ENDCOLLECTIVE ;  /* 0x000000000000791b */ /* 0x003fe20003800000 */
.L_x_860:
[----:B------:R-:W-:Y:S01]  /*2c340*/  IMAD.MOV.U32 R12, RZ, RZ, 0x10 ;  /* 0x00000010ff0c7424 */ /* 0x000fe200078e00ff */
[----:B------:R-:W-:-:S04]  /*2c350*/  SEL R14, R14, RZ, P4 ;  /* 0x000000ff0e0e7207 */ /* 0x000fc80002000000 */
[----:B------:R-:W-:-:S05]  /*2c360*/  IADD3 R5, R7, R14, RZ ;  /* 0x0000000e07057210 */ /* 0x000fca0007ffe0ff */
[----:B------:R-:W-:-:S07]  /*2c370*/  IMAD.MOV.U32 R13, RZ, RZ, R5 ;  /* 0x000000ffff0d7224 */ /* 0x000fce00078e0005 */
[----:B------:R-:W-:Y:S05]  /*2c380*/  WARPSYNC.COLLECTIVE R15, `(.L_x_861) ;  /* 0x000000000f087348 */ /* 0x000fea0003c00000 */
[----:B------:R0:W1:Y:S02]  /*2c390*/  SHFL.UP P6, R14, R13, R12, R11 ;  /* 0x0400000c0d0e7389 */ /* 0x00006400000c000b */
[----:B01----:R-:W-:Y:S01]  /*2c3a0*/  ENDCOLLECTIVE ;  /* 0x000000000000791b */ /* 0x003fe20003800000 */
.L_x_861:
[----:B------:R-:W-:Y:S02]  /*2c3b0*/  IMAD.MOV.U32 R12, RZ, RZ, 0x1f ;  /* 0x0000001fff0c7424 */ /* 0x000fe400078e00ff */
[----:B------:R-:W-:Y:S01]  /*2c3c0*/  IMAD.MOV.U32 R11, RZ, RZ, 0x1f ;  /* 0x0000001fff0b7424 */ /* 0x000fe200078e00ff */
[----:B------:R-:W-:-:S05]  /*2c3d0*/  SEL R14, R14, RZ, P5 ;  /* 0x000000ff0e0e7207 */ /* 0x000fca0002800000 */
[----:B------:R-:W-:-:S05]  /*2c3e0*/  IMAD.IADD R3, R5, 0x1, R14 ;  /* 0x0000000105037824 */ /* 0x000fca00078e020e */
[----:B------:R-:W-:-:S07]  /*2c3f0*/  MOV R13, R3 ;  /* 0x00000003000d7202 */ /* 0x000fce0000000f00 */
[----:B------:R-:W-:Y:S05]  /*2c400*/  WARPSYNC.COLLECTIVE R15, `(.L_x_862) ;  /* 0x000000000f087348 */ /* 0x000fea0003c00000 */
[----:B------:R0:W1:Y:S02]  /*2c410*/  SHFL.IDX P6, R14, R13, R12, R11 ;  /* 0x0000000c0d0e7389 */ /* 0x00006400000c000b */
[----:B01----:R-:W-:Y:S01]  /*2c420*/  ENDCOLLECTIVE ;  /* 0x000000000000791b */ /* 0x003fe20003800000 */
.L_x_862:
[----:B------:R-:W-:Y:S05]  /*2c430*/  BRA `(.L_x_863) ;  /* 0xffffffc800007947 */ /* 0x000fea000383ffff */
.L_x_726:
[----:B------:R-:W-:Y:S01]  /*2c440*/  BSSY B0, `(.L_x_864) ;  /* 0x0000008000007945 */ /* 0x000fe20003800000 */
[----:B-----5:R-:W-:Y:S01]  /*2c450*/  IMAD.MOV.U32 R13, RZ, RZ, R2 ;  /* 0x000000ffff0d7224 */ /* 0x020fe200078e0002 */
[----:B------:R-:W-:Y:S01]  /*2c460*/  MOV R12, 0x1 ;  /* 0x00000001000c7802 */ /* 0x000fe20000000f00 */
[----:B------:R-:W-:Y:S02]  /*2c470*/  IMAD.MOV.U32 R11, RZ, RZ, RZ ;  /* 0x000000ffff0b7224 */ /* 0x000fe400078e00ff */
[----:B------:R-:W-:-:S07]  /*2c480*/  IMAD.MOV.U32 R15, RZ, RZ, -0x1 ;  /* 0xffffffffff0f7424 */ /* 0x000fce00078e00ff */
[----:B01----:R-:W-:Y:S05]  /*2c490*/  WARPSYNC.COLLECTIVE R15, `(.L_x_865) ;  /* 0x000000000f087348 */ /* 0x003fea0003c00000 */
[----:B------:R2:W3:Y:S02]  /*2c4a0*/  SHFL.UP P6, R14, R13, R12, R11 ;  /* 0x0400000c0d0e7389 */ /* 0x0004e400000c000b */
[----:B0123--:R-:W-:Y:S01]  /*2c4b0*/  ENDCOLLECTIVE ;  /* 0x000000000000791b */ /* 0x00ffe20003800000 */
.L_x_865:
[----:B------:R-:W-:Y:S05]  /*2c4c0*/  BSYNC B0 ;  /* 0x0000000000007941 */ /* 0x000fea0003800000 */
.L_x_864:
[----:B------:R-:W-:Y:S01]  /*2c4d0*/  SEL R13, R14, RZ, P1 ;  /* 0x000000ff0e0d7207 */ /* 0x000fe20000800000 */
[----:B------:R-:W-:Y:S01]  /*2c4e0*/  IMAD.MOV.U32 R11, RZ, RZ, RZ ;  /* 0x000000ffff0b7224 */ /* 0x000fe200078e00ff */
[----:B------:R-:W-:Y:S01]  /*2c4f0*/  MOV R12, 0x2 ;  /* 0x00000002000c7802 */ /* 0x000fe20000000f00 */
[----:B------:R-:W-:Y:S02]  /*2c500*/  IMAD.MOV.U32 R15, RZ, RZ, -0x1 ;  /* 0xffffffffff0f7424 */ /* 0x000fe400078e00ff */
[----:B------:R-:W-:-:S07]  /*2c510*/  IMAD.IADD R13, R2, 0x1, R13 ;  /* 0x00000001020d7824 */ /* 0x000fce00078e020d */
[----:B------:R-:W-:Y:S05]  /*2c520*/  WARPSYNC.COLLECTIVE R15, `(.L_x_866) ;  /* 0x000000000f087348 */ /* 0x000fea0003c00000 */
[----:B------:R0:W1:Y:S02]  /*2c530*/  SHFL.UP P6, R14, R13, R12, R11 ;  /* 0x0400000c0d0e7389 */ /* 0x00006400000c000b */
[----:B01----:R-:W-:Y:S01]  /*2c540*/  ENDCOLLECTIVE ;  /* 0x000000000000791b */ /* 0x003fe20003800000 */
.L_x_866:
[----:B------:R-:W-:Y:S01]  /*2c550*/  IMAD.MOV.U32 R12, RZ, RZ, 0x4 ;  /* 0x00000004ff0c7424 */ /* 0x000fe200078e00ff */
[----:B------:R-:W-:-:S05]  /*2c560*/  SEL R14, R14, RZ, P2 ;  /* 0x000000ff0e0e7207 */ /* 0x000fca0001000000 */
[----:B------:R-:W-:-:S05]  /*2c570*/  IMAD.IADD R5, R13, 0x1, R14 ;  /* 0x000000010d057824 */ /* 0x000fca00078e020e */
[----:B------:R-:W-:-:S07]  /*2c580*/  MOV R13, R5 ;  /* 0x00000005000d7202 */ /* 0x000fce0000000f00 */
[----:B------:R-:W-:Y:S05]  /*2c590*/  WARPSYNC.COLLECTIVE R15, `(.L_x_867) ;  /* 0x000000000f087348 */ /* 0x000fea0003c00000 */
[----:B------:R0:W1:Y:S02]  /*2c5a0*/  SHFL.UP P6, R14, R13, R12, R11 ;  /* 0x0400000c0d0e7389 */ /* 0x00006400000c000b */
[----:B01----:R-:W-:Y:S01]  /*2c5b0*/  ENDCOLLECTIVE ;  /* 0x000000000000791b */ /* 0x003fe20003800000 */
.L_x_867:
[----:B------:R-:W-:Y:S02]  /*2c5c0*/  MOV R12, 0x8 ;  /* 0x00000008000c7802 */ /* 0x000fe40000000f00 */
[----:B------:R-:W-:-:S05]  /*2c5d0*/  SEL R6, R14, RZ, P3 ;  /* 0x000000ff0e067207 */ /* 0x000fca0001800000 */
[----:B------:R-:W-:-:S04]  /*2c5e0*/  IMAD.IADD R6, R5, 0x1, R6 ;  /* 0x0000000105067824 */ /* 0x000fc800078e0206 */
[----:B------:R-:W-:-:S07]  /*2c5f0*/  IMAD.MOV.U32 R13, RZ, RZ, R6 ;  /* 0x000000ffff0d7224 */ /* 0x000fce00078e0006 */
[----:B------:R-:W-:Y:S05]  /*2c600*/  WARPSYNC.COLLECTIVE R15, `(.L_x_868) ;  /* 0x000000000f087348 */ /* 0x000fea0003c00000 */
[----:B------:R0:W1:Y:S02]  /*2c610*/  SHFL.UP P6, R14, R13, R12, R11 ;  /* 0x0400000c0d0e7389 */ /* 0x00006400000c000b */
[----:B01----:R-:W-:Y:S01]  /*2c620*/  ENDCOLLECTIVE ;  /* 0x000000000000791b */ /* 0x003fe20003800000 */
.L_x_868:
[----:B------:R-:W-:Y:S01]  /*2c630*/  IMAD.MOV.U32 R12, RZ, RZ, 0x10 ;  /* 0x00000010ff0c7424 */ /* 0x000fe200078e00ff */
[----:B------:R-:W-:-:S05]  /*2c640*/  SEL R7, R14, RZ, P4 ;  /* 0x000000ff0e077207 */ /* 0x000fca0002000000 */
[----:B------:R-:W-:-:S04]  /*2c650*/  IMAD.IADD R7, R6, 0x1, R7 ;  /* 0x0000000106077824 */ /* 0x000fc800078e0207 */
[----:B------:R-:W-:-:S07]  /*2c660*/  IMAD.MOV.U32 R13, RZ, RZ, R7 ;  /* 0x000000ffff0d7224 */ /* 0x000fce00078e0007 */
[----:B------:R-:W-:Y:S05]  /*2c670*/  WARPSYNC.COLLECTIVE R15, `(.L_x_869) ;  /* 0x000000000f087348 */ /* 0x000fea0003c00000 */
[----:B------:R0:W1:Y:S02]  /*2c680*/  SHFL.UP P6, R14, R13, R12, R11 ;  /* 0x0400000c0d0e7389 */ /* 0x00006400000c000b */
[----:B01----:R-:W-:Y:S01]  /*2c690*/  ENDCOLLECTIVE ;  /* 0x000000000000791b */ /* 0x003fe20003800000 */
.L_x_869:
[----:B------:R-:W-:Y:S02]  /*2c6a0*/  IMAD.MOV.U32 R12, RZ, RZ, 0x1f ;  /* 0x0000001fff0c7424 */ /* 0x000fe400078e00ff */
[----:B------:R-:W-:Y:S01]  /*2c6b0*/  IMAD.MOV.U32 R11, RZ, RZ, 0x1f ;  /* 0x0000001fff0b7424 */ /* 0x000fe200078e00ff */
[----:B------:R-:W-:-:S04]  /*2c6c0*/  SEL R14, R14, RZ, P5 ;  /* 0x000000ff0e0e7207 */ /* 0x000fc80002800000 */
[----:B------:R-:W-:-:S05]  /*2c6d0*/  IADD3 R3, R7, R14, RZ ;  /* 0x0000000e07037210 */ /* 0x000fca0007ffe0ff */
[----:B------:R-:W-:-:S07]  /*2c6e0*/  IMAD.MOV.U32 R13, RZ, RZ, R3 ;  /* 0x000000ffff0d7224 */ /* 0x000fce00078e0003 */
[----:B------:R-:W-:Y:S05]  /*2c6f0*/  WARPSYNC.COLLECTIVE R15, `(.L_x_870) ;  /* 0x000000000f087348 */ /* 0x000fea0003c00000 */
[----:B------:R0:W1:Y:S02]  /*2c700*/  SHFL.IDX P6, R14, R13, R12, R11 ;  /* 0x0000000c0d0e7389 */ /* 0x00006400000c000b */
[----:B01----:R-:W-:Y:S01]  /*2c710*/  ENDCOLLECTIVE ;  /* 0x000000000000791b */ /* 0x003fe20003800000 */
.L_x_870:
[----:B------:R-:W-:Y:S05]  /*2c720*/  BRA `(.L_x_871) ;  /* 0xffffffc400e07947 */ /* 0x000fea000383ffff */
.L_x_728:
[----:B------:R-:W-:Y:S01]  /*2c730*/  BSSY B0, `(.L_x_872) ;  /* 0x0000006000007945 */ /* 0x000fe20003800000 */
[----:B------:R-:W-:Y:S02]  /*2c740*/  PLOP3.LUT P6, PT, P6, PT, PT, 0x8, 0x0 ;  /* 0x000000000000781c */ /* 0x000fe400037ce170 */
[----:B------:R-:W-:-:S11]  /*2c750*/  MOV R15, 0xffffffff ;  /* 0xffffffff000f7802 */ /* 0x000fd60000000f00 */
[----:B0-----:R-:W-:Y:S05]  /*2c760*/  WARPSYNC.COLLECTIVE R15, `(.L_x_873) ;  /* 0x000000000f087348 */ /* 0x001fea0003c00000 */
[----:B------:R-:W-:Y:S01]  /*2c770*/  VOTE.ANY R14, PT, P6 ;  /* 0x00000000000e7806 */ /* 0x000fe200030e0100 */
[----:B0-----:R-:W-:Y:S06]  /*2c780*/  ENDCOLLECTIVE ;  /* 0x000000000000791b */ /* 0x001fec0003800000 */
.L_x_873:
[----:B------:R-:W-:Y:S05]  /*2c790*/  BSYNC B0 ;  /* 0x0000000000007941 */ /* 0x000fea0003800000 */
.L_x_872:
[----:B------:R-:W-:Y:S01]  /*2c7a0*/  IMAD.MOV.U32 R5, RZ, RZ, R14 ;  /* 0x000000ffff057224 */ /* 0x000fe200078e000e */
[----:B------:R-:W-:Y:S01]  /*2c7b0*/  MOV R11, 0x1f ;  /* 0x0000001f000b7802 */ /* 0x000fe20000000f00 */
[----:B------:R-:W-:Y:S02]  /*2c7c0*/  IMAD.MOV.U32 R13, RZ, RZ, R2 ;  /* 0x000000ffff0d7224 */ /* 0x000fe400078e0002 */
[----:B------:R-:W0:Y:S01]  /*2c7d0*/  POPC R4, R5 ;  /* 0x0000000500047309 */ /* 0x000e220000000000 */
[----:B------:R-:W-:Y:S02]  /*2c7e0*/  IMAD.MOV.U32 R15, RZ, RZ, -0x1 ;  /* 0xffffffffff0f7424 */ /* 0x000fe400078e00ff */
[----:B0-----:R-:W-:-:S07]  /*2c7f0*/  IMAD.MOV.U32 R12, RZ, RZ, R4 ;  /* 0x000000ffff0c7224 */ /* 0x001fce00078e0004 */
[----:B------:R-:W-:Y:S05]  /*2c800*/  WARPSYNC.COLLECTIVE R15, `(.L_x_874) ;  /* 0x000000000f087348 */ /* 0x000fea0003c00000 */
[----:B------:R0:W1:Y:S02]  /*2c810*/  SHFL.IDX P6, R14, R13, R12, R11 ;  /* 0x0000000c0d0e7389 */ /* 0x00006400000c000b */
[----:B01----:R-:W-:Y:S01]  /*2c820*/  ENDCOLLECTIVE ;  /* 0x000000000000791b */ /* 0x003fe20003800000 */
.L_x_874:
[----:B------:R-:W-:Y:S01]  /*2c830*/  IMAD.MOV.U32 R17, RZ, RZ, R14 ;  /* 0x000000ffff117224 */ /* 0x000fe200078e000e */
[----:B------:R-:W-:Y:S06]  /*2c840*/  BRA `(.L_x_875) ;  /* 0xffffffc400d07947 */ /* 0x000fec000383ffff */
.L_x_730:
[----:B------:R-:W-:Y:S01]  /*2c850*/  BSSY B0, `(.L_x_876) ;  /* 0x0000007000007945 */ /* 0x000fe20003800000 */
[----:B------:R-:W-:Y:S01]  /*2c860*/  IMAD.MOV.U32 R13, RZ, RZ, R3 ;  /* 0x000000ffff0d7224 */ /* 0x000fe200078e0003 */
[----:B------:R-:W-:Y:S01]  /*2c870*/  MOV R11, 0x1f ;  /* 0x0000001f000b7802 */ /* 0x000fe20000000f00 */
[----:B------:R-:W-:-:S07]  /*2c880*/  IMAD.MOV.U32 R15, RZ, RZ, -0x1 ;  /* 0xffffffffff0f7424 */ /* 0x000fce00078e00ff */
[----:B012---:R-:W-:Y:S05]  /*2c890*/  WARPSYNC.COLLECTIVE R15, `(.L_x_877) ;  /* 0x000000000f087348 */ /* 0x007fea0003c00000 */
[----:B------:R3:W4:Y:S02]  /*2c8a0*/  SHFL.IDX P6, R14, R13, R12, R11 ;  /* 0x0000000c0d0e7389 */ /* 0x00072400000c000b */
[----:B01234-:R-:W-:Y:S01]  /*2c8b0*/  ENDCOLLECTIVE ;  /* 0x000000000000791b */ /* 0x01ffe20003800000 */
.L_x_877:
[----:B------:R-:W-:Y:S05]  /*2c8c0*/  BSYNC B0 ;  /* 0x0000000000007941 */ /* 0x000fea0003800000 */
.L_x_876:
[----:B------:R-:W-:Y:S05]  /*2c8d0*/  BRA `(.L_x_729) ;  /* 0xffffffc400c87947 */ /* 0x000fea000383ffff */
.L_x_734:
[----:B0-----:R0:W1:Y:S02]  /*2c8e0*/  SYNCS.PHASECHK.TRANS64.TRYWAIT P0, [R0+URZ+0x33420], R3 ;  /* 0x03342003000075a7 */ /* 0x001064000800017f */
[----:B-1----:R-:W-:Y:S05]  /*2c8f0*/  @!P0 NANOSLEEP.SYNCS 0x989680 ;  /* 0x009896800000895d */ /* 0x002fea0003900000 */
[----:B------:R-:W1:Y:S02]  /*2c900*/  @!P0 SYNCS.PHASECHK.TRANS64 P0, [R0+URZ+0x33420], R3 ;  /* 0x03342003000085a7 */ /* 0x000e64000800007f */
[----:B-1----:R-:W-:Y:S05]  /*2c910*/  @!P0 BRA `(.L_x_734) ;  /* 0xfffffffc00f08947 */ /* 0x002fea000383ffff */
[----:B------:R-:W-:Y:S05]  /*2c920*/  BRA `(.L_x_878) ;  /* 0xffffffc800b47947 */ /* 0x000fea000383ffff */
.L_x_735:
[----:B------:R-:W1:Y:S01]  /*2c930*/  S2R R2, SR_TID.X ;  /* 0x0000000000027919 */ /* 0x000e620000002100 */
[----:B------:R-:W-:Y:S01]  /*2c940*/  BSSY B0, `(.L_x_879) ;  /* 0x000000a000007945 */ /* 0x000fe20003800000 */
[----:B------:R-:W-:Y:S01]  /*2c950*/  IMAD.MOV.U32 R12, RZ, RZ, RZ ;  /* 0x000000ffff0c7224 */ /* 0x000fe200078e00ff */
[----:B------:R-:W-:Y:S01]  /*2c960*/  MOV R11, 0x1f ;  /* 0x0000001f000b7802 */ /* 0x000fe20000000f00 */
[----:B------:R-:W-:Y:S01]  /*2c970*/  IMAD.MOV.U32 R15, RZ, RZ, -0x1 ;  /* 0xffffffffff0f7424 */ /* 0x000fe200078e00ff */
[----:B-1----:R-:W-:-:S04]  /*2c980*/  SHF.R.U32.HI R2, RZ, 0x5, R2 ;  /* 0x00000005ff027819 */ /* 0x002fc80000011602 */
[----:B------:R-:W-:-:S05]  /*2c990*/  LOP3.LUT R2, R2, 0x3, RZ, 0xc0, !PT ;  /* 0x0000000302027812 */ /* 0x000fca00078ec0ff */
[----:B------:R-:W-:-:S07]  /*2c9a0*/  IMAD.MOV.U32 R13, RZ, RZ, R2 ;  /* 0x000000ffff0d7224 */ /* 0x000fce00078e0002 */
[----:B0-----:R-:W-:Y:S05]  /*2c9b0*/  WARPSYNC.COLLECTIVE R15, `(.L_x_880) ;  /* 0x000000000f087348 */ /* 0x001fea0003c00000 */
[----:B------:R1:W2:Y:S02]  /*2c9c0*/  SHFL.IDX P6, R14, R13, R12, R11 ;  /* 0x0000000c0d0e7389 */ /* 0x0002a400000c000b */
[----:B012---:R-:W-:Y:S01]  /*2c9d0*/  ENDCOLLECTIVE ;  /* 0x000000000000791b */ /* 0x007fe20003800000 */
.L_x_880:
[----:B------:R-:W-:Y:S05]  /*2c9e0*/  BSYNC B0 ;  /* 0x0000000000007941 */ /* 0x000fea0003800000 */
.L_x_879:
[----:B------:R-:W-:Y:S05]  /*2c9f0*/  BRA `(.L_x_881) ;  /* 0xffffffc8009c7947 */ /* 0x000fea000383ffff */
.L_x_736:
[----:B------:R-:W-:Y:S01]  /*2ca00*/  BSSY B0, `(.L_x_882) ;  /* 0x0000006000007945 */ /* 0x000fe20003800000 */
[----:B------:R-:W-:-:S07]  /*2ca10*/  IMAD.MOV.U32 R15, RZ, RZ, -0x1 ;  /* 0xffffffffff0f7424 */ /* 0x000fce00078e00ff */
[----:B01----:R-:W-:Y:S05]  /*2ca20*/  WARPSYNC.COLLECTIVE R15, `(.L_x_883) ;  /* 0x000000000f0c7348 */ /* 0x003fea0003c00000 */
[----:B------:R-:W-:Y:S02]  /*2ca30*/  ELECT P6, UR62, PT ;  /* 0x00000000003e782f */ /* 0x000fe400038c0000 */
[----:B------:R-:W-:Y:S01]  /*2ca40*/  MOV R14, UR62 ;  /* 0x0000003e000e7c02 */ /* 0x000fe20008000f00 */
[----:B01----:R-:W-:Y:S10]  /*2ca50*/  ENDCOLLECTIVE ;  /* 0x000000000000791b */ /* 0x003ff40003800000 */
.L_x_883:
[----:B------:R-:W-:Y:S05]  /*2ca60*/  BSYNC B0 ;  /* 0x0000000000007941 */ /* 0x000fea0003800000 */
.L_x_882:
[----:B------:R-:W-:Y:S05]  /*2ca70*/  BRA `(.L_x_884) ;  /* 0xffffffc800907947 */ /* 0x000fea000383ffff */
.L_x_738:
[----:B0-----:R0:W1:Y:S02]  /*2ca80*/  SYNCS.PHASECHK.TRANS64.TRYWAIT P1, [R6+URZ], R5 ;  /* 0x00000005060075a7 */ /* 0x001064000802017f */
[----:B-1----:R-:W-:Y:S05]  /*2ca90*/  @!P1 NANOSLEEP.SYNCS 0x989680 ;  /* 0x009896800000995d */ /* 0x002fea0003900000 */
[----:B------:R-:W1:Y:S02]  /*2caa0*/  @!P1 SYNCS.PHASECHK.TRANS64 P1, [R6+URZ], R5 ;  /* 0x00000005060095a7 */ /* 0x000e64000802007f */
[----:B-1----:R-:W-:Y:S05]  /*2cab0*/  @!P1 BRA `(.L_x_738) ;  /* 0xfffffffc00f09947 */ /* 0x002fea000383ffff */
[----:B------:R-:W-:Y:S05]  /*2cac0*/  BRA `(.L_x_885) ;  /* 0xffffffc800cc7947 */ /* 0x000fea000383ffff */
.L_x_739:
[----:B-1----:R1:W2:Y:S02]  /*2cad0*/  SYNCS.PHASECHK.TRANS64.TRYWAIT P1, [R7+URZ], R2 ;  /* 0x00000002070075a7 */ /* 0x0022a4000802017f */
[----:B--2---:R-:W-:Y:S05]  /*2cae0*/  @!P1 NANOSLEEP.SYNCS 0x989680 ;  /* 0x009896800000995d */ /* 0x004fea0003900000 */
[----:B------:R-:W2:Y:S02]  /*2caf0*/  @!P1 SYNCS.PHASECHK.TRANS64 P1, [R7+URZ], R2 ;  /* 0x00000002070095a7 */ /* 0x000ea4000802007f */
[----:B--2---:R-:W-:Y:S05]  /*2cb00*/  @!P1 BRA `(.L_x_739) ;  /* 0xfffffffc00f09947 */ /* 0x004fea000383ffff */
[----:B------:R-:W-:Y:S05]  /*2cb10*/  BRA `(.L_x_886) ;  /* 0xffffffc800c07947 */ /* 0x000fea000383ffff */
.L_x_741:
[----:B--2---:R2:W3:Y:S02]  /*2cb20*/  SYNCS.PHASECHK.TRANS64.TRYWAIT P1, [R4+URZ+0x33460], R5 ;  /* 0x03346005040075a7 */ /* 0x0044e4000802017f */
[----:B---3--:R-:W-:Y:S05]  /*2cb30*/  @!P1 NANOSLEEP.SYNCS 0x989680 ;  /* 0x009896800000995d */ /* 0x008fea0003900000 */
[----:B------:R-:W3:Y:S02]  /*2cb40*/  @!P1 SYNCS.PHASECHK.TRANS64 P1, [R4+URZ+0x33460], R5 ;  /* 0x03346005040095a7 */ /* 0x000ee4000802007f */
[----:B---3--:R-:W-:Y:S05]  /*2cb50*/  @!P1 BRA `(.L_x_741) ;  /* 0xfffffffc00f09947 */ /* 0x008fea000383ffff */
[----:B------:R-:W-:Y:S05]  /*2cb60*/  BRA `(.L_x_887) ;  /* 0xffffffc800c47947 */ /* 0x000fea000383ffff */
.L_x_743:
[----:B---3--:R3:W4:Y:S02]  /*2cb70*/  SYNCS.PHASECHK.TRANS64.TRYWAIT P1, [R3+URZ+0x33460], R2 ;  /* 0x03346002030075a7 */ /* 0x008724000802017f */
[----:B----4-:R-:W-:Y:S05]  /*2cb80*/  @!P1 NANOSLEEP.SYNCS 0x989680 ;  /* 0x009896800000995d */ /* 0x010fea0003900000 */
[----:B------:R-:W4:Y:S02]  /*2cb90*/  @!P1 SYNCS.PHASECHK.TRANS64 P1, [R3+URZ+0x33460], R2 ;  /* 0x03346002030095a7 */ /* 0x000f24000802007f */
[----:B----4-:R-:W-:Y:S05]  /*2cba0*/  @!P1 BRA `(.L_x_743) ;  /* 0xfffffffc00f09947 */ /* 0x010fea000383ffff */
[----:B------:R-:W-:Y:S05]  /*2cbb0*/  BRA `(.L_x_888) ;  /* 0xffffffc800c47947 */ /* 0x000fea000383ffff */
.L_x_745:
[----:B----4-:R4:W0:Y:S02]  /*2cbc0*/  SYNCS.PHASECHK.TRANS64.TRYWAIT P0, [R4+URZ+0x33480], R5 ;  /* 0x03348005040075a7 */ /* 0x010824000800017f */
[----:B0-----:R-:W-:Y:S05]  /*2cbd0*/  @!P0 NANOSLEEP.SYNCS 0x989680 ;  /* 0x009896800000895d */ /* 0x001fea0003900000 */
[----:B------:R-:W0:Y:S02]  /*2cbe0*/  @!P0 SYNCS.PHASECHK.TRANS64 P0, [R4+URZ+0x33480], R5 ;  /* 0x03348005040085a7 */ /* 0x000e24000800007f */
[----:B0-----:R-:W-:Y:S05]  /*2cbf0*/  @!P0 BRA `(.L_x_745) ;  /* 0xfffffffc00f08947 */ /* 0x001fea000383ffff */
[----:B------:R-:W-:Y:S05]  /*2cc00*/  BRA `(.L_x_746) ;  /* 0xffffffc800c07947 */ /* 0x000fea000383ffff */
.L_x_889:
        /* <DEDUP_REMOVED lines=15> */
.L_x_2703:


//--------------------- .text._ZN7cutlass13device_kernelIN5flash11enable_sm90INS1_16FlashAttnFwdSm90INS1_25CollectiveMainloopFwdSm90ILi2EN4cute5tupleIJNS5_1CILi1EEES8_S8_EEENS6_IJNS7_ILi128EEESA_NS7_ILi192EEEEEELi192ENS_12float_e4m3_tEfNS_4arch4Sm90ELb0ELb1ELb1ELb0ELb0ELb0ELb0ELb1ELb1ELb0ELb0ELb0EEENS1_21CollectiveEpilogueFwdINS6_IJSA_SB_SA_EEES9_NS_10bfloat16_tESF_Li256ELb0ELb0ELb0ELb1EEENS1_30DynamicPersistentTileSchedulerILi256ELi128ELb0ELb0ELb1EEEEEEEEEvNT_6ParamsE --------------------------
	.section	.text._ZN7cutlass13device_kernelIN5flash11enable_sm90INS1_16FlashAttnFwdSm90INS1_25CollectiveMainloopFwdSm90ILi2EN4cute5tupleIJNS5_1CILi1EEES8_S8_EEENS6_IJNS7_ILi128EEESA_NS7_ILi192EEEEEELi192ENS_12float_e4m3_tEfNS_4arch4Sm90ELb0ELb1ELb1ELb0ELb0ELb0ELb0ELb1ELb1ELb0ELb0ELb0EEENS1_21CollectiveEpilogueFwdINS6_IJSA_SB_SA_EEES9_NS_10bfloat16_tESF_Li256ELb0ELb0ELb0ELb1EEENS1_30DynamicPersistentTileSchedulerILi256ELi128ELb0ELb0ELb1EEEEEEEEEvNT_6ParamsE,"ax",@progbits
	.align	128
.text._ZN7cutlass13device_kernelIN5flash11enable_sm90INS1_16FlashAttnFwdSm90INS1_25CollectiveMainloopFwdSm90ILi2EN4cute5tupleIJNS5_1CILi1EEES8_S8_EEENS6_IJNS7_ILi128EEESA_NS7_ILi192EEEEEELi192ENS_12float_e4m3_tEfNS_4arch4Sm90ELb0ELb1ELb1ELb0ELb0ELb0ELb0ELb1ELb1ELb0ELb0ELb0EEENS1_21CollectiveEpilogueFwdINS6_IJSA_SB_SA_EEES9_NS_10bfloat16_tESF_Li256ELb0ELb0ELb0ELb1EEENS1_30DynamicPersistentTileSchedulerILi256ELi128ELb0ELb0ELb1EEEEEEEEEvNT_6ParamsE:
        .type           _ZN7cutlass13device_kernelIN5flash11enable_sm90INS1_16FlashAttnFwdSm90INS1_25CollectiveMainloopFwdSm90ILi2EN4cute5tupleIJNS5_1CILi1EEES8_S8_EEENS6_IJNS7_ILi128EEESA_NS7_ILi192EEEEEELi192ENS_12float_e4m3_tEfNS_4arch4Sm90ELb0ELb1ELb1ELb0ELb0ELb0ELb0ELb1ELb1ELb0ELb0ELb0EEENS1_21CollectiveEpilogueFwdINS6_IJSA_SB_SA_EEES9_NS_10bfloat16_tESF_Li256ELb0ELb0ELb0ELb1EEENS1_30DynamicPersistentTileSchedulerILi256ELi128ELb0ELb0ELb1EEEEEEEEEvNT_6ParamsE,@function
        .size           _ZN7cutlass13device_kernelIN5flash11enable_sm90INS1_16FlashAttnFwdSm90INS1_25CollectiveMainloopFwdSm90ILi2EN4cute5tupleIJNS5_1CILi1EEES8_S8_EEENS6_IJNS7_ILi128EEESA_NS7_ILi192EEEEEELi192ENS_12float_e4m3_tEfNS_4arch4Sm90ELb0ELb1ELb1ELb0ELb0ELb0ELb0ELb1ELb1ELb0ELb0ELb0EEENS1_21CollectiveEpilogueFwdINS6_IJSA_SB_SA_EEES9_NS_10bfloat16_tESF_Li256ELb0ELb0ELb0ELb1EEENS1_30DynamicPersistentTileSchedulerILi256ELi128ELb0ELb0ELb1EEEEEEEEEvNT_6ParamsE,(.L_x_2704 - _ZN7cutlass13device_kernelIN5flash11enable_sm90INS1_16FlashAttnFwdSm90INS1_25CollectiveMainloopFwdSm90ILi2EN4cute5tupleIJNS5_1CILi1EEES8_S8_EEENS6_IJNS7_ILi128EEESA_NS7_ILi192EEEEEELi192ENS_12float_e4m3_tEfNS_4arch4Sm90ELb0ELb1ELb1ELb0ELb0ELb0ELb0ELb1ELb1ELb0ELb0ELb0EEENS1_21CollectiveEpilogueFwdINS6_IJSA_SB_SA_EEES9_NS_10bfloat16_tESF_Li256ELb0ELb0ELb0ELb1EEENS1_30DynamicPersistentTileSchedulerILi256ELi128ELb0ELb0ELb1EEEEEEEEEvNT_6ParamsE)
        .other          _ZN7cutlass13device_kernelIN5flash11enable_sm90INS1_16FlashAttnFwdSm90INS1_25CollectiveMainloopFwdSm90ILi2EN4cute5tupleIJNS5_1CILi1EEES8_S8_EEENS6_IJNS7_ILi128EEESA_NS7_ILi192EEEEEELi192ENS_12float_e4m3_tEfNS_4arch4Sm90ELb0ELb1ELb1ELb0ELb0ELb0ELb0ELb1ELb1ELb0ELb0ELb0EEENS1_21CollectiveEpilogueFwdINS6_IJSA_SB_SA_EEES9_NS_10bfloat16_tESF_Li256ELb0ELb0ELb0ELb1EEENS1_30DynamicPersistentTileSchedulerILi256ELi128ELb0ELb0ELb1EEEEEEEEEvNT_6ParamsE,@"STO_CUDA_ENTRY STV_DEFAULT"
_ZN7cutlass13device_kernelIN5flash11enable_sm90INS1_16FlashAttnFwdSm90INS1_25CollectiveMainloopFwdSm90ILi2EN4cute5tupleIJNS5_1CILi1EEES8_S8_EEENS6_IJNS7_ILi128EEESA_NS7_ILi192EEEEEELi192ENS_12float_e4m3_tEfNS_4arch4Sm90ELb0ELb1ELb1ELb0ELb0ELb0ELb0ELb1ELb1ELb0ELb0ELb0EEENS1_21CollectiveEpilogueFwdINS6_IJSA_SB_SA_EEES9_NS_10bfloat16_tESF_Li256ELb0ELb0ELb0ELb1EEENS1_30DynamicPersistentTileSchedulerILi256ELi128ELb0ELb0ELb1EEEEEEEEEvNT_6ParamsE:
        /* <DEDUP_REMOVED lines=24> */
.L_x_891:
[----:B------:R-:W-:Y:S05]  /*0180*/  BSYNC B0 ;  /* 0x0000000000007941 */ /* 0x000fea0003800000 */
.L_x_890:
        /* <DEDUP_REMOVED lines=37> */
.L_x_892:
        /* <DEDUP_REMOVED lines=22> */
.L_x_893:
        /* <DEDUP_REMOVED lines=18> */
.L_x_894:
        /* <DEDUP_REMOVED lines=22> */
.L_x_895:
        /* <DEDUP_REMOVED lines=22> */
.L_x_896:
[----:B------:R-:W-:Y:S01]  /*0920*/  PLOP3.LUT P0, PT, PT, PT, UP0, 0x80, 0x0 ;  /* 0x000000000000781c */ /* 0x000fe20003f0f008 */
[----:B------:R-:W-:Y:S01]  /*0930*/  UMOV UR46, 0x1 ;  /* 0x00000001002e7882 */ /* 0x000fe20000000000 */
[----:B------:R-:W-:Y:S01]  /*0940*/  NOP ;  /* 0x0000000000007918 */ /* 0x000fe20000000000 */
[----:B------:R-:W-:Y:S01]  /*0950*/  USEL UR46, UR46, 0x2, !UP0 ;  /* 0x000000022e2e7887 */ /* 0x000fe2000c000000 */
[----:B------:R-:W-:Y:S01]  /*0960*/  ULDC.64 UR50, c[0x0][0x208] ;  /* 0x0000820000327ab9 */ /* 0x000fe20000000a00 */
[----:B-123--:R-:W-:Y:S08]  /*0970*/  BAR.SYNC.DEFER_BLOCKING 0x0 ;  /* 0x0000000000007b1d */ /* 0x00eff00000010000 */
[----:B------:R-:W-:Y:S05]  /*0980*/  @!P0 BRA `(.L_x_897) ;  /* 0x0000011400c48947 */ /* 0x000fea0003800000 */
.L_x_898:
[----:B------:R-:W-:-:S08]  /*0990*/  NOP ;  /* 0x0000000000007918 */ /* 0x000fd00000000000 */
[----:B------:R-:W1:Y:S02]  /*09a0*/  USETMAXREG.TRY_ALLOC.CTAPOOL UP0, 0xf0 ;  /* 0x000000f0000079c8 */ /* 0x000e640008000600 */
[----:B-1----:R-:W-:-:S13]  /*09b0*/  PLOP3.LUT P0, PT, PT, PT, UP0, 0x80, 0x0 ;  /* 0x000000000000781c */ /* 0x002fda0003f0f008 */
[----:B------:R-:W-:Y:S05]  /*09c0*/  @!P0 BRA `(.L_x_898) ;  /* 0xfffffffc00f08947 */ /* 0x000fea000383ffff */
[----:B------:R-:W1:Y:S01]  /*09d0*/  S2R R2, SR_TID.X ;  /* 0x0000000000027919 */ /* 0x000e620000002100 */
[----:B------:R-:W2:Y:S08]  /*09e0*/  S2UR UR7, SR_CTAID.X ;  /* 0x00000000000779c3 */ /* 0x000eb00000002500 */
[----:B------:R-:W-:Y:S08]  /*09f0*/  BAR.ARV 0x4, 0x180 ;  /* 0x0106000000007b1d */ /* 0x000ff00000002000 */
        /* <DEDUP_REMOVED lines=19> */
[----:B------:R-:W-:-:S02]  /*0b30*/  SHF.R.S32.HI R7, RZ, 0x4, R0 ;  /* 0x00000004ff077819 */ /* 0x000fc40000011400 */
[----:B------:R-:W-:Y:S02]  /*0b40*/  LOP3.LUT R9, R5, 0xffffff80, RZ, 0xc0, !PT ;  /* 0xffffff8005097812 */ /* 0x000fe400078ec0ff */
[----:B------:R-:W-:Y:S02]  /*0b50*/  LEA.HI R2, R0, R7, RZ, 0x1 ;  /* 0x0000000700027211 */ /* 0x000fe400078f08ff */
[----:B------:R-:W-:Y:S01]  /*0b60*/  LEA.HI R207, R3, R208, RZ, 0x5 ;  /* 0x000000d003cf7211 */ /* 0x000fe200078f28ff */
[----:B------:R-:W-:Y:S01]  /*0b70*/  IMAD.IADD R204, R208, 0x1, -R9 ;  /* 0x00000001d0cc7824 */ /* 0x000fe200078e0a09 */
[----:B------:R-:W-:Y:S02]  /*0b80*/  LOP3.LUT R2, R2, 0x1ffffffe, RZ, 0xc0, !PT ;  /* 0x1ffffffe02027812 */ /* 0x000fe400078ec0ff */
[----:B------:R-:W-:Y:S02]  /*0b90*/  SHF.R.S32.HI R207, RZ, 0x5, R207 ;  /* 0x00000005ffcf7819 */ /* 0x000fe400000114cf */
[----:B------:R-:W-:Y:S01]  /*0ba0*/  SHF.R.S32.HI R9, RZ, 0x1f, R204 ;  /* 0x0000001fff097819 */ /* 0x000fe200000114cc */
[----:B------:R-:W-:Y:S01]  /*0bb0*/  IMAD.IADD R2, R7, 0x1, -R2 ;  /* 0x0000000107027824 */ /* 0x000fe200078e0a02 */
[----:B------:R-:W-:Y:S01]  /*0bc0*/  LOP3.LUT R7, R0, 0x3fffff0, RZ, 0xc0, !PT ;  /* 0x03fffff000077812 */ /* 0x000fe200078ec0ff */
[----:B-1----:R-:W-:Y:S01]  /*0bd0*/  ULEA UR39, UR47, UR39, 0x18 ;  /* 0x000000272f277291 */ /* 0x002fe2000f8ec03f */
[----:B------:R-:W-:-:S02]  /*0be0*/  LEA.HI R4, R9, R204, RZ, 0x2 ;  /* 0x000000cc09047211 */ /* 0x000fc400078f10ff */
[----:B------:R-:W-:Y:S01]  /*0bf0*/  SHF.R.S32.HI R206, RZ, 0x7, R5 ;  /* 0x00000007ffce7819 */ /* 0x000fe20000011405 */
[----:B------:R-:W-:Y:S01]  /*0c00*/  IMAD.IADD R0, R208, 0x1, -R7 ;  /* 0x00000001d0007824 */ /* 0x000fe200078e0a07 */
[--C-:B------:R-:W-:Y:S02]  /*0c10*/  SHF.R.S32.HI R6, RZ, 0x2, R4.reuse ;  /* 0x00000002ff067819 */ /* 0x100fe40000011404 */
[----:B------:R-:W-:Y:S01]  /*0c20*/  SHF.R.S32.HI R7, RZ, 0x1f, R4 ;  /* 0x0000001fff077819 */ /* 0x000fe20000011404 */
[----:B------:R-:W-:Y:S01]  /*0c30*/  IMAD R11, R207, 0x10, R0 ;  /* 0x00000010cf0b7824 */ /* 0x000fe200078e0200 */
[----:B------:R-:W-:Y:S01]  /*0c40*/  LEA.HI R9, R9, R204, RZ, 0x5 ;  /* 0x000000cc09097211 */ /* 0x000fe200078f28ff */
        /* <DEDUP_REMOVED lines=8> */
[----:B------:R-:W-:Y:S01]  /*0cd0*/  SHF.R.S32.HI R9, RZ, 0x5, R9 ;  /* 0x00000005ff097819 */ /* 0x000fe20000011409 */
[----:B------:R-:W-:Y:S01]  /*0ce0*/  UMOV UR4, UR7 ;  /* 0x0000000700047c82 */ /* 0x000fe20008000000 */
[----:B------:R-:W-:Y:S01]  /*0cf0*/  LEA.HI R3, R3, R208, RZ, 0x3 ;  /* 0x000000d003037211 */ /* 0x000fe200078f18ff */
[----:B------:R-:W-:Y:S01]  /*0d00*/  IMAD.IADD R6, R6, 0x1, -R7 ;  /* 0x0000000106067824 */ /* 0x000fe200078e0a07 */
[----:B------:R-:W-:Y:S01]  /*0d10*/  LOP3.LUT R7, R5, 0x3fffffe, RZ, 0xc0, !PT ;  /* 0x03fffffe05077812 */ /* 0x000fe200078ec0ff */
[----:B------:R-:W-:Y:S01]  /*0d20*/  IMAD.SHL.U32 R5, R2, 0x8, RZ ;  /* 0x0000000802057824 */ /* 0x000fe200078e00ff */
[----:B------:R-:W-:Y:S01]  /*0d30*/  SHF.R.S32.HI R202, RZ, 0x3, R3 ;  /* 0x00000003ffca7819 */ /* 0x000fe20000011403 */
[----:B------:R-:W-:-:S02]  /*0d40*/  IMAD R6, R9, 0x10, R6 ;  /* 0x0000001009067824 */ /* 0x000fc400078e0206 */
[----:B------:R-:W-:Y:S02]  /*0d50*/  IMAD.IADD R7, R206, 0x1, -R7 ;  /* 0x00000001ce077824 */ /* 0x000fe400078e0a07 */
[----:B------:R-:W-:Y:S01]  /*0d60*/  IMAD.WIDE R18, R5, 0x2, R18 ;  /* 0x0000000205127825 */ /* 0x000fe200078e0212 */
[----:B------:R-:W-:-:S03]  /*0d70*/  LOP3.LUT R5, R3, 0x1ffffff8, RZ, 0xc0, !PT ;  /* 0x1ffffff803057812 */ /* 0x000fc600078ec0ff */
[----:B------:R-:W-:Y:S01]  /*0d80*/  IMAD R205, R7, 0x40, R6 ;  /* 0x0000004007cd7824 */ /* 0x000fe200078e0206 */
[----:B------:R-:W-:Y:S01]  /*0d90*/  LOP3.LUT R7, R4, 0x7ffffffc, RZ, 0xc0, !PT ;  /* 0x7ffffffc04077812 */ /* 0x000fe200078ec0ff */
[----:B------:R-:W-:-:S04]  /*0da0*/  IMAD.IADD R5, R208, 0x1, -R5 ;  /* 0x00000001d0057824 */ /* 0x000fc800078e0a05 */
[----:B------:R-:W-:Y:S02]  /*0db0*/  IMAD.SHL.U32 R22, R5, 0x8, RZ ;  /* 0x0000000805167824 */ /* 0x000fe400078e00ff */
[----:B------:R-:W-:-:S07]  /*0dc0*/  IMAD.IADD R16, R204, 0x1, -R7 ;  /* 0x00000001cc107824 */ /* 0x000fce00078e0a07 */
.L_x_995:
[----:B------:R-:W-:Y:S01]  /*0dd0*/  ULDC UR5, c[0x0][0xdd0] ;  /* 0x0003740000057ab9 */ /* 0x000fe20000000800 */
[----:B-1----:R-:W1:Y:S01]  /*0de0*/  LDC R0, c[0x0][0xde8] ;  /* 0x00037a00ff007b82 */ /* 0x002e620000000800 */
[----:B------:R-:W-:Y:S01]  /*0df0*/  UISETP.NE.AND UP0, UPT, UR5, 0x1, UPT ;  /* 0x000000010500788c */ /* 0x000fe2000bf05270 */
[----:B------:R-:W-:-:S10]  /*0e00*/  UMOV UR8, UR4 ;  /* 0x0000000400087c82 */ /* 0x000fd40008000000 */
[----:B------:R-:W-:Y:S01]  /*0e10*/  @UP0 ULDC UR6, c[0x0][0xdd4] ;  /* 0x0003750000060ab9 */ /* 0x000fe20000000800 */
[----:B------:R-:W-:Y:S01]  /*0e20*/  @UP0 ULDC UR9, c[0x0][0xdd8] ;  /* 0x0003760000090ab9 */ /* 0x000fe20000000800 */
[----:B------:R-:W-:-:S04]  /*0e30*/  UIMAD.WIDE.U32 UR6, UR4, UR6, URZ ;  /* 0x00000006040672a5 */ /* 0x000fc8000f8e003f */
[----:B------:R-:W-:-:S04]  /*0e40*/  @UP0 USHF.R.U32.HI UR8, URZ, UR9, UR7 ;  /* 0x000000093f080299 */ /* 0x000fc80008011607 */
[----:B------:R-:W-:Y:S02]  /*0e50*/  UIADD3 UR6, -UR8, URZ, URZ ;  /* 0x0000003f08067290 */ /* 0x000fe4000fffe13f */
[----:B-1----:R-:W-:Y:S02]  /*0e60*/  ISETP.LE.AND P0, PT, R0, UR8, PT ;  /* 0x0000000800007c0c */ /* 0x002fe4000bf03270 */
[----:B------:R-:W-:-:S11]  /*0e70*/  UIMAD UR7, UR5, UR6, UR4 ;  /* 0x00000006050772a4 */ /* 0x000fd6000f8e0204 */
[----:B--2-4-:R-:W-:Y:S05]  /*0e80*/  @!P0 BRA `(.L_x_899) ;  /* 0x0000000000208947 */ /* 0x014fea0003800000 */
[----:B------:R-:W-:Y:S01]  /*0e90*/  ULDC UR6, c[0x0][0xddc] ;  /* 0x0003770000067ab9 */ /* 0x000fe20000000800 */
[----:B------:R-:W-:Y:S01]  /*0ea0*/  UMOV UR48, UR7 ;  /* 0x0000000700307c82 */ /* 0x000fe20008000000 */
[----:B------:R-:W-:-:S11]  /*0eb0*/  UISETP.NE.AND UP0, UPT, UR6, 0x1, UPT ;  /* 0x000000010600788c */ /* 0x000fd6000bf05270 */
[----:B------:R-:W-:Y:S02]  /*0ec0*/  @UP0 ULDC.64 UR10, c[0x0][0xde0] ;  /* 0x00037800000a0ab9 */ /* 0x000fe40000000a00 */
[----:B------:R-:W-:-:S04]  /*0ed0*/  UIMAD.WIDE.U32 UR4, UR7, UR10, URZ ;  /* 0x0000000a070472a5 */ /* 0x000fc8000f8e003f */
[----:B------:R-:W-:-:S04]  /*0ee0*/  @UP0 USHF.R.U32.HI UR48, URZ, UR11, UR5 ;  /* 0x0000000b3f300299 */ /* 0x000fc80008011605 */
[----:B------:R-:W-:Y:S01]  /*0ef0*/  UIMAD UR4, UR48, UR6, URZ ;  /* 0x00000006300472a4 */ /* 0x000fe2000f8e023f */
[----:B------:R-:W-:Y:S11]  /*0f00*/  BRA `(.L_x_900) ;  /* 0x00000000001c7947 */ /* 0x000ff60003800000 */
.L_x_899:
[----:B------:R-:W-:Y:S01]  /*0f10*/  ULDC UR6, c[0x0][0xdc4] ;  /* 0x0003710000067ab9 */ /* 0x000fe20000000800 */
[----:B------:R-:W-:Y:S01]  /*0f20*/  UMOV UR48, UR7 ;  /* 0x0000000700307c82 */ /* 0x000fe20008000000 */
[----:B------:R-:W-:-:S11]  /*0f30*/  UISETP.NE.AND UP0, UPT, UR6, 0x1, UPT ;  /* 0x000000010600788c */ /* 0x000fd6000bf05270 */
[----:B------:R-:W-:Y:S02]  /*0f40*/  @UP0 ULDC.64 UR10, c[0x0][0xdc8] ;  /* 0x00037200000a0ab9 */ /* 0x000fe40000000a00 */
[----:B------:R-:W-:-:S04]  /*0f50*/  UIMAD.WIDE.U32 UR4, UR7, UR10, URZ ;  /* 0x0000000a070472a5 */ /* 0x000fc8000f8e003f */
[----:B------:R-:W-:-:S04]  /*0f60*/  @UP0 USHF.R.U32.HI UR48, URZ, UR11, UR5 ;  /* 0x0000000b3f300299 */ /* 0x000fc80008011605 */
[----:B------:R-:W-:-:S12]  /*0f70*/  UIMAD UR4, UR48, UR6, URZ ;  /* 0x00000006300472a4 */ /* 0x000fd8000f8e023f */
.L_x_900:
[----:B------:R-:W1:Y:S01]  /*0f80*/  LDC.64 R10, c[0x0][0x9e0] ;  /* 0x00027800ff0a7b82 */ /* 0x000e620000000a00 */
[----:B------:R-:W-:Y:S01]  /*0f90*/  ULDC UR43, c[0x0][0xdb8] ;  /* 0x00036e00002b7ab9 */ /* 0x000fe20000000800 */
[----:B------:R-:W-:Y:S02]  /*0fa0*/  UIADD3 UR4, UR7, -UR4, URZ ;  /* 0x8000000407047290 */ /* 0x000fe4000fffe03f */
[----:B------:R-:W-:Y:S01]  /*0fb0*/  UISETP.NE.AND UP0, UPT, UR43, 0x1, UPT ;  /* 0x000000012b00788c */ /* 0x000fe2000bf05270 */
[----:B------:R-:W-:Y:S01]  /*0fc0*/  ULDC UR5, c[0x0][0xdc4] ;  /* 0x0003710000057ab9 */ /* 0x000fe20000000800 */
[----:B------:R-:W-:Y:S02]  /*0fd0*/  ULDC UR6, c[0x0][0x428] ;  /* 0x00010a0000067ab9 */ /* 0x000fe40000000800 */
[----:B------:R-:W2:Y:S01]  /*0fe0*/  LDC R6, c[0x0][0x288] ;  /* 0x0000a200ff067b82 */ /* 0x000ea20000000800 */
[----:B------:R-:W-:Y:S01]  /*0ff0*/  UIMAD UR8, UR8, UR5, UR4 ;  /* 0x00000005080872a4 */ /* 0x000fe2000f8e0204 */
[----:B------:R-:W-:Y:S01]  /*1000*/  ULDC.64 UR10, c[0x0][0x3f8] ;  /* 0x0000fe00000a7ab9 */ /* 0x000fe20000000a00 */
[----:B------:R-:W-:Y:S01]  /*1010*/  UISETP.NE.AND UP1, UPT, UR6, 0x1, UPT ;  /* 0x000000010600788c */ /* 0x000fe2000bf25270 */
[----:B------:R-:W-:Y:S01]  /*1020*/  ISETP.NE.U32.AND P0, PT, RZ, UR10, PT ;  /* 0x0000000aff007c0c */ /* 0x000fe2000bf05070 */
[----:B------:R-:W-:-:S02]  /*1030*/  ULDC UR42, c[0x0][0xdac] ;  /* 0x00036b00002a7ab9 */ /* 0x000fc40000000800 */
[----:B------:R-:W-:Y:S01]  /*1040*/  @UP0 ULDC UR4, c[0x0][0xdbc] ;  /* 0x00036f0000040ab9 */ /* 0x000fe20000000800 */
[----:B------:R-:W3:Y:S01]  /*1050*/  LDC R17, c[0x0][0x404] ;  /* 0x00010100ff117b82 */ /* 0x000ee20000000800 */
[----:B------:R-:W-:Y:S01]  /*1060*/  UIMAD.WIDE.U32 UR4, UR8, UR4, URZ ;  /* 0x00000004080472a5 */ /* 0x000fe2000f8e003f */
[----:B------:R-:W-:Y:S01]  /*1070*/  ISETP.NE.AND.EX P0, PT, RZ, UR11, PT, P0 ;  /* 0x0000000bff007c0c */ /* 0x000fe2000bf05300 */
[----:B------:R-:W-:Y:S01]  /*1080*/  @UP0 ULDC UR6, c[0x0][0xdc0] ;  /* 0x0003700000060ab9 */ /* 0x000fe20000000800 */
[----:B------:R-:W-:Y:S01]  /*1090*/  UMOV UR44, UR8 ;  /* 0x00000008002c7c82 */ /* 0x000fe20008000000 */
[----:B------:R-:W-:Y:S02]  /*10a0*/  @UP0 USHF.R.U32.HI UR44, URZ, UR6, UR5 ;  /* 0x000000063f2c0299 */ /* 0x000fe40008011605 */
[----:B------:R-:W-:Y:S01]  /*10b0*/  ULOP3.LUT UR4, URZ, UR48, URZ, 0x33, !UPT ;  /* 0x000000303f047292 */ /* 0x000fe2000f8e333f */
[----:B------:R-:W4:Y:S01]  /*10c0*/  LDC R8, c[0x0][0x2e0] ;  /* 0x0000b800ff087b82 */ /* 0x000f220000000800 */
[----:B------:R-:W-:Y:S01]  /*10d0*/  UIADD3 UR5, -UR44, URZ, URZ ;  /* 0x0000003f2c057290 */ /* 0x000fe2000fffe13f */
[----:B-1----:R-:W-:Y:S01]  /*10e0*/  ISETP.GE.AND P1, PT, R11, 0x1, PT ;  /* 0x000000010b00780c */ /* 0x002fe20003f26270 */
[----:B------:R-:W-:-:S02]  /*10f0*/  UIADD3 UR42, UR4, UR42, URZ ;  /* 0x0000002a042a7290 */ /* 0x000fc4000fffe03f */
[----:B------:R-:W-:Y:S02]  /*1100*/  UIMAD UR43, UR43, UR5, UR8 ;  /* 0x000000052b2b72a4 */ /* 0x000fe4000f8e0208 */
[----:B------:R-:W-:Y:S01]  /*1110*/  USHF.L.U32 UR42, UR42, 0x7, URZ ;  /* 0x000000072a2a7899 */ /* 0x000fe2000800063f */
[----:B--2---:R-:W-:Y:S01]  /*1120*/  IADD3 R0, -R6, 0x80, RZ ;  /* 0x0000008006007810 */ /* 0x004fe20007ffe1ff */
[----:B------:R-:W-:Y:S01]  /*1130*/  @UP1 ULDC UR4, c[0x0][0x42c] ;  /* 0x00010b0000041ab9 */ /* 0x000fe20000000800 */
[----:B------:R-:W-:Y:S01]  /*1140*/  @UP1 ULDC UR6, c[0x0][0x430] ;  /* 0x00010c0000061ab9 */ /* 0x000fe20000000800 */
[----:B------:R-:W-:Y:S02]  /*1150*/  UIMAD.WIDE.U32 UR4, UR43, UR4, URZ ;  /* 0x000000042b0472a5 */ /* 0x000fe4000f8e003f */
[----:B------:R-:W-:Y:S02]  /*1160*/  UMOV UR45, UR43 ;  /* 0x0000002b002d7c82 */ /* 0x000fe40008000000 */
[----:B------:R-:W-:Y:S01]  /*1170*/  @UP1 USHF.R.U32.HI UR45, URZ, UR6, UR5 ;  /* 0x000000063f2d1299 */ /* 0x000fe20008011605 */
[----:B---3--:R-:W-:-:S05]  /*1180*/  SEL R17, R17, 0x1, P0 ;  /* 0x0000000111117807 */ /* 0x008fca0000000000 */
[----:B----4-:R-:W-:-:S04]  /*1190*/  IMAD R0, R17, R8, R0 ;  /* 0x0000000811007224 */ /* 0x010fc800078e0200 */
[----:B------:R-:W-:-:S04]  /*11a0*/  VIADD R200, R0, UR42 ;  /* 0x0000002a00c87c36 */ /* 0x000fc80008000000 */
[----:B------:R-:W-:Y:S01]  /*11b0*/  IMAD.IADD R0, R200, 0x1, R10 ;  /* 0x00000001c8007824 */ /* 0x000fe200078e020a */
[----:B------:R-:W-:Y:S06]  /*11c0*/  @!P1 BRA `(.L_x_901) ;  /* 0x0000000000409947 */ /* 0x000fec0003800000 */
[C---:B------:R-:W-:Y:S01]  /*11d0*/  ISETP.GT.AND P0, PT, R200.reuse, RZ, PT ;  /* 0x000000ffc800720c */ /* 0x040fe20003f04270 */
[----:B------:R-:W-:-:S12]  /*11e0*/  VIADD R2, R200, 0xffffffff ;  /* 0xffffffffc8027836 */ /* 0x000fd80000000000 */
[----:B------:R-:W-:Y:S05]  /*11f0*/  @P0 BRA `(.L_x_902) ;  /* 0x00000000001c0947 */ /* 0x000fea0003800000 */
[----:B------:R-:W-:Y:S01]  /*1200*/  ISETP.NE.AND P0, PT, R11, 0x1, PT ;  /* 0x000000010b00780c */ /* 0x000fe20003f05270 */
[----:B------:R-:W-:-:S12]  /*1210*/  IMAD.MOV R3, RZ, RZ, -R200 ;  /* 0x000000ffff037224 */ /* 0x000fd800078e0ac8 */
[----:B------:R-:W1:Y:S02]  /*1220*/  @P0 LDC.64 R4, c[0x0][0x9e8] ;  /* 0x00027a00ff040b82 */ /* 0x000e640000000a00 */
[----:B-1----:R-:W-:-:S05]  /*1230*/  @P0 IMAD.HI.U32 R2, R3, R4, RZ ;  /* 0x0000000403020227 */ /* 0x002fca00078e00ff */
[----:B------:R-:W-:-:S04]  /*1240*/  @P0 SHF.R.U32.HI R3, RZ, R5, R2 ;  /* 0x00000005ff030219 */ /* 0x000fc80000011602 */
[----:B------:R-:W-:Y:S01]  /*1250*/  LOP3.LUT R2, RZ, R3, RZ, 0x33, !PT ;  /* 0x00000003ff027212 */ /* 0x000fe200078e33ff */
[----:B------:R-:W-:Y:S06]  /*1260*/  BRA `(.L_x_903) ;  /* 0x0000000000107947 */ /* 0x000fec0003800000 */
.L_x_902:
[----:B------:R-:W-:-:S13]  /*1270*/  ISETP.NE.AND P0, PT, R11, 0x1, PT ;  /* 0x000000010b00780c */ /* 0x000fda0003f05270 */
[----:B------:R-:W1:Y:S02]  /*1280*/  @P0 LDC.64 R4, c[0x0][0x9e8] ;  /* 0x00027a00ff040b82 */ /* 0x000e640000000a00 */
[----:B-1----:R-:W-:-:S05]  /*1290*/  @P0 IMAD.HI.U32 R4, R2, R4, RZ ;  /* 0x0000000402040227 */ /* 0x002fca00078e00ff */
[----:B------:R-:W-:-:S07]  /*12a0*/  @P0 SHF.R.U32.HI R2, RZ, R5, R4 ;  /* 0x00000005ff020219 */ /* 0x000fce0000011604 */
.L_x_903:
[----:B------:R-:W-:-:S05]  /*12b0*/  IMAD R3, R2, R11, R11 ;  /* 0x0000000b02037224 */ /* 0x000fca00078e020b */
[----:B------:R-:W-:-:S07]  /*12c0*/  VIMNMX R0, R0, R3, PT ;  /* 0x0000000300007248 */ /* 0x000fce0003fe0100 */
.L_x_901:
[----:B------:R-:W-:Y:S01]  /*12d0*/  VIADD R2, R0, 0x7f ;  /* 0x0000007f00027836 */ /* 0x000fe20000000000 */
[----:B------:R-:W-:Y:S01]  /*12e0*/  ULDC UR4, c[0x0][0x9dc] ;  /* 0x0002770000047ab9 */ /* 0x000fe20000000800 */
[CC--:B------:R-:W-:Y:S02]  /*12f0*/  IMAD R0, R17.reuse, R8.reuse, 0x7f ;  /* 0x0000007f11007424 */ /* 0x0c0fe400078e0208 */
[----:B------:R-:W-:Y:S01]  /*1300*/  IMAD R201, R17, R8, -R6 ;  /* 0x0000000811c97224 */ /* 0x000fe200078e0a06 */
[----:B------:R-:W-:Y:S02]  /*1310*/  SHF.R.S32.HI R5, RZ, 0x1f, R2 ;  /* 0x0000001fff057819 */ /* 0x000fe40000011402 */
[----:B------:R-:W-:Y:S01]  /*1320*/  SHF.R.S32.HI R3, RZ, 0x1f, R0 ;  /* 0x0000001fff037819 */ /* 0x000fe20000011400 */
[----:B------:R-:W-:Y:S01]  /*1330*/  VIADD R89, R201, UR42 ;  /* 0x0000002ac9597c36 */ /* 0x000fe20008000000 */
[----:B------:R-:W-:Y:S02]  /*1340*/  LEA.HI R5, R5, R2, RZ, 0x7 ;  /* 0x0000000205057211 */ /* 0x000fe400078f38ff */
[----:B------:R-:W-:Y:S01]  /*1350*/  LEA.HI R3, R3, R0, RZ, 0x7 ;  /* 0x0000000003037211 */ /* 0x000fe200078f38ff */
[----:B------:R-:W-:Y:S01]  /*1360*/  VIADD R4, R89, -UR4 ;  /* 0x8000000459047c36 */ /* 0x000fe20008000000 */
[----:B------:R-:W-:-:S02]  /*1370*/  SHF.R.S32.HI R88, RZ, 0x7, R5 ;  /* 0x00000007ff587819 */ /* 0x000fc40000011405 */
[----:B------:R-:W-:Y:S02]  /*1380*/  SHF.R.S32.HI R3, RZ, 0x7, R3 ;  /* 0x00000007ff037819 */ /* 0x000fe40000011403 */
[----:B------:R-:W-:Y:S02]  /*1390*/  R2UR UR4, R4 ;  /* 0x00000000040472ca */ /* 0x000fe400000e0000 */
[----:B------:R-:W-:Y:S01]  /*13a0*/  VIMNMX R88, R3, R88, PT ;  /* 0x0000005803587248 */ /* 0x000fe20003fe0100 */
[----:B------:R-:W-:-:S12]  /*13b0*/  @!P1 BRA `(.L_x_904) ;  /* 0x0000000000489947 */ /* 0x000fd80003800000 */
[----:B------:R-:W-:-:S13]  /*13c0*/  ISETP.GT.AND P0, PT, R89, -0x1, PT ;  /* 0xffffffff5900780c */ /* 0x000fda0003f04270 */
[----:B------:R-:W-:Y:S05]  /*13d0*/  @P0 BRA `(.L_x_905) ;  /* 0x00000000001c0947 */ /* 0x000fea0003800000 */
[----:B------:R-:W-:Y:S02]  /*13e0*/  ISETP.NE.AND P0, PT, R11, 0x1, PT ;  /* 0x000000010b00780c */ /* 0x000fe40003f05270 */
[----:B------:R-:W-:-:S11]  /*13f0*/  LOP3.LUT R3, RZ, R89, RZ, 0x33, !PT ;  /* 0x00000059ff037212 */ /* 0x000fd600078e33ff */
[----:B------:R-:W1:Y:S02]  /*1400*/  @P0 LDC.64 R4, c[0x0][0x9e8] ;  /* 0x00027a00ff040b82 */ /* 0x000e640000000a00 */
[----:B-1----:R-:W-:-:S05]  /*1410*/  @P0 IMAD.HI.U32 R0, R3, R4, RZ ;  /* 0x0000000403000227 */ /* 0x002fca00078e00ff */
[----:B------:R-:W-:-:S04]  /*1420*/  @P0 SHF.R.U32.HI R3, RZ, R5, R0 ;  /* 0x00000005ff030219 */ /* 0x000fc80000011600 */
[----:B------:R-:W-:Y:S01]  /*1430*/  LOP3.LUT R0, RZ, R3, RZ, 0x33, !PT ;  /* 0x00000003ff007212 */ /* 0x000fe200078e33ff */
[----:B------:R-:W-:Y:S06]  /*1440*/  BRA `(.L_x_906) ;  /* 0x0000000000147947 */ /* 0x000fec0003800000 */
.L_x_905:
[----:B------:R-:W-:Y:S01]  /*1450*/  ISETP.NE.AND P0, PT, R11, 0x1, PT ;  /* 0x000000010b00780c */ /* 0x000fe20003f05270 */
[----:B------:R-:W-:-:S12]  /*1460*/  IMAD.MOV.U32 R0, RZ, RZ, R89 ;  /* 0x000000ffff007224 */ /* 0x000fd800078e0059 */
[----:B------:R-:W1:Y:S02]  /*1470*/  @P0 LDC.64 R2, c[0x0][0x9e8] ;  /* 0x00027a00ff020b82 */ /* 0x000e640000000a00 */
[----:B-1----:R-:W-:-:S05]  /*1480*/  @P0 IMAD.HI.U32 R2, R89, R2, RZ ;  /* 0x0000000259020227 */ /* 0x002fca00078e00ff */
[----:B------:R-:W-:-:S07]  /*1490*/  @P0 SHF.R.U32.HI R0, RZ, R3, R2 ;  /* 0x00000003ff000219 */ /* 0x000fce0000011602 */
.L_x_906:
[----:B------:R-:W-:-:S05]  /*14a0*/  IMAD R0, R0, R11, RZ ;  /* 0x0000000b00007224 */ /* 0x000fca00078e02ff */
[----:B------:R-:W-:-:S13]  /*14b0*/  R2UR UR5, R0 ;  /* 0x00000000000572ca */ /* 0x000fda00000e0000 */
[----:B------:R-:W-:-:S04]  /*14c0*/  UISETP.LT.AND UP0, UPT, UR4, UR5, UPT ;  /* 0x000000050400728c */ /* 0x000fc8000bf01270 */
[----:B------:R-:W-:-:S12]  /*14d0*/  USEL UR4, UR4, UR5, !UP0 ;  /* 0x0000000504047287 */ /* 0x000fd8000c000000 */
.L_x_904:
[----:B------:R-:W-:Y:S01]  /*14e0*/  USHF.R.S32.HI UR5, URZ, 0x1f, UR4 ;  /* 0x0000001f3f057899 */ /* 0x000fe20008011404 */
[----:B------:R-:W-:Y:S01]  /*14f0*/  PLOP3.LUT P0, PT, PT, PT, PT, 0x80, 0x0 ;  /* 0x000000000000781c */ /* 0x000fe20003f0f070 */
[----:B------:R-:W-:Y:S01]  /*1500*/  IMAD.MOV.U32 R2, RZ, RZ, RZ ;  /* 0x000000ffff027224 */ /* 0x000fe200078e00ff */
[----:B------:R-:W-:Y:S01]  /*1510*/  CS2R R118, SRZ ;  /* 0x0000000000767805 */ /* 0x000fe2000001ff00 */
[----:B------:R-:W-:Y:S01]  /*1520*/  ULEA.HI UR5, UR5, UR4, URZ, 0x7 ;  /* 0x0000000405057291 */ /* 0x000fe2000f8f383f */
[----:B------:R-:W-:Y:S01]  /*1530*/  IMAD.MOV.U32 R0, RZ, RZ, RZ ;  /* 0x000000ffff007224 */ /* 0x000fe200078e00ff */
[----:B------:R-:W-:Y:S02]  /*1540*/  CS2R R6, SRZ ;  /* 0x0000000000067805 */ /* 0x000fe4000001ff00 */
[----:B------:R-:W-:Y:S01]  /*1550*/  CS2R R116, SRZ ;  /* 0x0000000000747805 */ /* 0x000fe2000001ff00 */
[----:B------:R-:W-:Y:S01]  /*1560*/  USHF.R.S32.HI UR5, URZ, 0x7, UR5 ;  /* 0x000000073f057899 */ /* 0x000fe20008011405 */
[----:B------:R-:W-:-:S02]  /*1570*/  CS2R R8, SRZ ;  /* 0x0000000000087805 */ /* 0x000fc4000001ff00 */
[----:B------:R-:W-:Y:S02]  /*1580*/  CS2R R110, SRZ ;  /* 0x00000000006e7805 */ /* 0x000fe4000001ff00 */
[----:B------:R-:W-:Y:S01]  /*1590*/  CS2R R10, SRZ ;  /* 0x00000000000a7805 */ /* 0x000fe2000001ff00 */
[----:B------:R-:W-:Y:S01]  /*15a0*/  UISETP.LT.AND UP0, UPT, URZ, UR5, UPT ;  /* 0x000000053f00728c */ /* 0x000fe2000bf01270 */
[----:B------:R-:W-:Y:S02]  /*15b0*/  CS2R R108, SRZ ;  /* 0x00000000006c7805 */ /* 0x000fe4000001ff00 */
[----:B------:R-:W-:Y:S02]  /*15c0*/  CS2R R12, SRZ ;  /* 0x00000000000c7805 */ /* 0x000fe4000001ff00 */
[----:B------:R-:W-:Y:S01]  /*15d0*/  CS2R R102, SRZ ;  /* 0x0000000000667805 */ /* 0x000fe2000001ff00 */
[----:B------:R-:W-:Y:S01]  /*15e0*/  USEL UR40, URZ, UR5, !UP0 ;  /* 0x000000053f287287 */ /* 0x000fe2000c000000 */
[----:B------:R-:W-:-:S02]  /*15f0*/  CS2R R14, SRZ ;  /* 0x00000000000e7805 */ /* 0x000fc4000001ff00 */
[----:B------:R-:W-:Y:S02]  /*1600*/  CS2R R100, SRZ ;  /* 0x0000000000647805 */ /* 0x000fe4000001ff00 */
[----:B------:R-:W-:Y:S02]  /*1610*/  CS2R R20, SRZ ;  /* 0x0000000000147805 */ /* 0x000fe4000001ff00 */
[----:B------:R-:W-:Y:S02]  /*1620*/  CS2R R94, SRZ ;  /* 0x00000000005e7805 */ /* 0x000fe4000001ff00 */
[----:B------:R-:W-:Y:S02]  /*1630*/  CS2R R24, SRZ ;  /* 0x0000000000187805 */ /* 0x000fe4000001ff00 */
[----:B------:R-:W-:Y:S02]  /*1640*/  ISETP.GT.AND P1, PT, R88, UR40, PT ;  /* 0x0000002858007c0c */ /* 0x000fe4000bf24270 */
        /* <DEDUP_REMOVED lines=33> */
[----:B------:R-:W-:Y:S02]  /*1860*/  IMAD.MOV.U32 R96, RZ, RZ, RZ ;  /* 0x000000ffff607224 */ /* 0x000fe400078e00ff */
[----:B------:R-:W-:Y:S01]  /*1870*/  IMAD.MOV.U32 R133, RZ, RZ, RZ ;  /* 0x000000ffff857224 */ /* 0x000fe200078e00ff */
[----:B------:R-:W-:Y:S06]  /*1880*/  @!P1 BRA `(.L_x_907) ;  /* 0x000000e8001c9947 */ /* 0x000fec0003800000 */
[----:B------:R-:W1:Y:S01]  /*1890*/  SHFL.IDX PT, R0, R206, RZ, 0x1f ;  /* 0x00001fffce007589 */ /* 0x000e6200000e0000 */
[----:B------:R-:W-:-:S04]  /*18a0*/  UIADD3 UR5, UR39, 0x18400, URZ ;  /* 0x0001840027057890 */ /* 0x000fc8000fffe03f */
[----:B------:R-:W-:-:S06]  /*18b0*/  ULOP3.LUT UP0, URZ, UR5, 0x3ff, URZ, 0xc0, !UPT ;  /* 0x000003ff053f7892 */ /* 0x000fcc000f80c03f */
[----:B------:R-:W-:Y:S02]  /*18c0*/  PLOP3.LUT P0, PT, PT, PT, UP0, 0x80, 0x0 ;  /* 0x000000000000781c */ /* 0x000fe40003f0f008 */
[----:B-1----:R-:W-:-:S13]  /*18d0*/  R2UR UR41, R0 ;  /* 0x00000000002972ca */ /* 0x002fda00000e0000 */
[----:B------:R-:W-:-:S04]  /*18e0*/  ULEA.HI UR4, UR41, UR41, URZ, 0x1 ;  /* 0x0000002929047291 */ /* 0x000fc8000f8f083f */
        /* <DEDUP_REMOVED lines=22> */
.L_x_908:
        /* <DEDUP_REMOVED lines=44> */
[----:B------:R-:W-:Y:S01]  /*1d10*/  ULEA.HI UR4, UR37, UR37, URZ, 0x1 ;  /* 0x0000002525047291 */ /* 0x000fe2000f8f083f */
[----:B------:R-:W-:-:S03]  /*1d20*/  IMAD.U32 R8, RZ, RZ, UR38 ;  /* 0x00000026ff087e24 */ /* 0x000fc6000f8e00ff */
[----:B------:R-:W-:Y:S02]  /*1d30*/  ULOP3.LUT UR4, UR4, 0xfffffffe, URZ, 0xc0, !UPT ;  /* 0xfffffffe04047892 */ /* 0x000fe4000f8ec03f */
[----:B------:R-:W-:Y:S02]  /*1d40*/  ISETP.NE.AND P0, PT, R8, 0x3, PT ;  /* 0x000000030800780c */ /* 0x000fe40003f05270 */
[----:B------:R-:W-:-:S06]  /*1d50*/  UIADD3 UR4, UR37, -UR4, URZ ;  /* 0x8000000425047290 */ /* 0x000fcc000fffe03f */
[----:B------:R-:W-:Y:S01]  /*1d60*/  IMAD.U32 R6, RZ, RZ, UR4 ;  /* 0x00000004ff067e24 */ /* 0x000fe2000f8e00ff */
[----:B------:R-:W-:-:S04]  /*1d70*/  ULDC UR4, c[0x0][0x9d8] ;  /* 0x0002760000047ab9 */ /* 0x000fc80000000800 */
[----:B------:R-:W-:-:S04]  /*1d80*/  SHF.L.U32 R6, R6, 0x1f, RZ ;  /* 0x0000001f06067819 */ /* 0x000fc800000006ff */
[----:B------:R-:W1:Y:S01]  /*1d90*/  SYNCS.PHASECHK.TRANS64.TRYWAIT P1, [UR39+0x2a800], R6 ;  /* 0x02a80006ff0075a7 */ /* 0x000e620008020167 */
[----:B--2---:R-:W-:-:S04]  /*1da0*/  FMUL.FTZ R0, R7, R0 ;  /* 0x0000000007007220 */ /* 0x004fc80000410000 */
[----:B------:R-:W-:Y:S01]  /*1db0*/  FMUL.FTZ R0, R0, UR4 ;  /* 0x0000000400007c20 */ /* 0x000fe20008410000 */
[----:B-1----:R-:W-:Y:S06]  /*1dc0*/  @!P1 BRA `(.L_x_909) ;  /* 0x0000014000049947 */ /* 0x002fec0003800000 */
.L_x_1075:
[----:B------:R-:W-:Y:S05]  /*1dd0*/  @!P0 BRA `(.L_x_910) ;  /* 0x0000000000048947 */ /* 0x000fea0003800000 */
[----:B------:R-:W-:Y:S01]  /*1de0*/  BPT.TRAP 0x1 ;  /* 0x000000040000795c */ /* 0x000fe20000300000 */
.L_x_910:
[----:B-1----:R-:W-:Y:S02]  /*1df0*/  IMAD.U32 R3, RZ, RZ, UR49 ;  /* 0x00000031ff037e24 */ /* 0x002fe4000f8e00ff */
[----:B------:R-:W-:-:S03]  /*1e00*/  IMAD.U32 R2, RZ, RZ, UR36 ;  /* 0x00000024ff027e24 */ /* 0x000fc6000f8e00ff */
[----:B------:R-:W-:Y:S02]  /*1e10*/  LEA R3, R3, UR39, 0x3 ;  /* 0x0000002703037c11 */ /* 0x000fe4000f8e18ff */
[----:B------:R-:W-:-:S04]  /*1e20*/  SHF.L.U32 R2, R2, 0x1f, RZ ;  /* 0x0000001f02027819 */ /* 0x000fc800000006ff */
[----:B------:R1:W2:Y:S01]  /*1e30*/  SYNCS.PHASECHK.TRANS64.TRYWAIT P2, [R3+URZ+0x2a830], R2 ;  /* 0x02a83002030075a7 */ /* 0x0002a2000804017f */
[----:B------:R-:W-:Y:S05]  /*1e40*/  @!P0 BRA `(.L_x_911) ;  /* 0x0000000000048947 */ /* 0x000fea0003800000 */
[----:B------:R-:W-:Y:S01]  /*1e50*/  BPT.TRAP 0x1 ;  /* 0x000000040000795c */ /* 0x000fe20000300000 */
.L_x_911:
[----:B------:R-:W3:Y:S02]  /*1e60*/  S2R R4, SR_TID.X ;  /* 0x0000000000047919 */ /* 0x000ee40000002100 */
[----:B---3--:R-:W-:Y:S01]  /*1e70*/  LOP3.LUT P1, RZ, R4, 0x7f, RZ, 0xc0, !PT ;  /* 0x0000007f04ff7812 */ /* 0x008fe2000782c0ff */
[----:B--2---:R-:W-:-:S12]  /*1e80*/  @P2 BRA `(.L_x_912) ;  /* 0x0000000000082947 */ /* 0x004fd80003800000 */
[----:B------:R-:W2:Y:S02]  /*1e90*/  SYNCS.PHASECHK.TRANS64.TRYWAIT P2, [R3+URZ+0x2a830], R2 ;  /* 0x02a83002030075a7 */ /* 0x000ea4000804017f */
[----:B--2---:R-:W-:Y:S05]  /*1ea0*/  @!P2 BRA `(.L_x_913) ;  /* 0x0000013c00e4a947 */ /* 0x004fea0003800000 */
.L_x_912:
[----:B------:R-:W-:Y:S05]  /*1eb0*/  WARPSYNC.ALL ;  /* 0x0000000000007948 */ /* 0x000fea0003800000 */
[----:B------:R-:W-:Y:S01]  /*1ec0*/  UIADD3 UR4, UR39, 0x1e400, URZ ;  /* 0x0001e40027047890 */ /* 0x000fe2000fffe03f */
[----:B------:R-:W-:Y:S01]  /*1ed0*/  WARPGROUP.ARRIVE ;  /* 0x00000000000079c5 */ /* 0x000fe20000000000 */
[----:B------:R-:W-:Y:S01]  /*1ee0*/  ULOP3.LUT UR24, UR54, 0x10000, URZ, 0xfc, !UPT ;  /* 0x0001000036187892 */ /* 0x000fe2000f8efc3f */
[----:B------:R-:W3:Y:S01]  /*1ef0*/  LDC R108, c[0x0][0x288] ;  /* 0x0000a200ff6c7b82 */ /* 0x000ee20000000800 */
[----:B------:R-:W-:Y:S01]  /*1f00*/  USHF.R.U32.HI UR4, URZ, 0x4, UR4 ;  /* 0x000000043f047899 */ /* 0x000fe20008011604 */
[----:B------:R-:W-:Y:S01]  /*1f10*/  IMAD.MOV.U32 R5, RZ, RZ, -0x80 ;  /* 0xffffff80ff057424 */ /* 0x000fe200078e00ff */
[----:B------:R-:W-:Y:S01]  /*1f20*/  UMOV UR25, 0x80000020 ;  /* 0x8000002000197882 */ /* 0x000fe20000000000 */
[----:B------:R-:W-:Y:S01]  /*1f30*/  UMOV UR27, 0x80000020 ;  /* 0x80000020001b7882 */ /* 0x000fe20000000000 */
[----:B------:R-:W-:Y:S01]  /*1f40*/  ULOP3.LUT UR4, UR4, 0x3fff, URZ, 0xc0, !UPT ;  /* 0x00003fff04047892 */ /* 0x000fe2000f8ec03f */
[----:B-12---:R-:W-:Y:S01]  /*1f50*/  @!P1 VIADD R3, R3, 0x2a840 ;  /* 0x0002a84003039836 */ /* 0x006fe20000000000 */
[----:B------:R-:W-:Y:S01]  /*1f60*/  UMOV UR5, 0x80000020 ;  /* 0x8000002000057882 */ /* 0x000fe20000000000 */
[----:B------:R-:W-:Y:S01]  /*1f70*/  UMOV UR7, 0x80000020 ;  /* 0x8000002000077882 */ /* 0x000fe20000000000 */
[----:B------:R-:W-:Y:S01]  /*1f80*/  ULOP3.LUT UR28, UR4, 0x10000, URZ, 0xfc, !UPT ;  /* 0x00010000041c7892 */ /* 0x000fe2000f8efc3f */
[----:B------:R-:W-:Y:S01]  /*1f90*/  IMAD R98, R88, R5, 0x80 ;  /* 0x0000008058627424 */ /* 0x000fe200078e0205 */
[----:B------:R-:W-:Y:S01]  /*1fa0*/  UIADD3 UR4, UR24, 0x2, URZ ;  /* 0x0000000218047890 */ /* 0x000fe2000fffe03f */
[----:B------:R-:W-:Y:S01]  /*1fb0*/  @!P1 PRMT R3, RZ, 0x654, R3 ;  /* 0x00000654ff039816 */ /* 0x000fe20000000003 */
[----:B------:R-:W-:-:S02]  /*1fc0*/  UIMAD UR26, UR49, 0x600, UR28 ;  /* 0x00000600311a78a4 */ /* 0x000fc4000f8e021c */
[----:B------:R-:W-:Y:S02]  /*1fd0*/  UIADD3 UR8, UR24, 0x200, URZ ;  /* 0x0000020018087890 */ /* 0x000fe4000fffe03f */
[----:B------:R-:W-:Y:S02]  /*1fe0*/  UIADD3 UR6, UR26, 0x2, URZ ;  /* 0x000000021a067890 */ /* 0x000fe4000fffe03f */
[----:B------:R-:W-:Y:S01]  /*1ff0*/  UIADD3 UR10, UR26, 0x200, URZ ;  /* 0x000002001a0a7890 */ /* 0x000fe2000fffe03f */
[----:B------:R-:W-:Y:S02]  /*2000*/  UMOV UR9, 0x80000020 ;  /* 0x8000002000097882 */ /* 0x000fe40000000000 */
[----:B------:R-:W-:Y:S01]  /*2010*/  QGMMA.64x128x32.F32.E4M3.E4M3 R24, gdesc[UR24], RZ, !UPT, gsb0 ;  /* 0x01e00000181879f3 */ /* 0x000fe2000c0008ff */
[----:B------:R-:W-:Y:S01]  /*2020*/  UMOV UR11, 0x80000020 ;  /* 0x80000020000b7882 */ /* 0x000fe20000000000 */
[----:B------:R-:W-:Y:S02]  /*2030*/  UIADD3 UR12, UR24, 0x202, URZ ;  /* 0x00000202180c7890 */ /* 0x000fe4000fffe03f */
[----:B------:R-:W-:Y:S01]  /*2040*/  UIADD3 UR14, UR26, 0x202, URZ ;  /* 0x000002021a0e7890 */ /* 0x000fe2000fffe03f */
[----:B------:R-:W-:Y:S01]  /*2050*/  UMOV UR13, 0x80000020 ;  /* 0x80000020000d7882 */ /* 0x000fe20000000000 */
[----:B------:R-:W-:Y:S01]  /*2060*/  UMOV UR15, 0x80000020 ;  /* 0x80000020000f7882 */ /* 0x000fe20000000000 */
[----:B------:R-:W-:-:S02]  /*2070*/  UIADD3 UR16, UR24, 0x400, URZ ;  /* 0x0000040018107890 */ /* 0x000fc4000fffe03f */
[----:B------:R-:W-:Y:S01]  /*2080*/  UIADD3 UR18, UR26, 0x400, URZ ;  /* 0x000004001a127890 */ /* 0x000fe2000fffe03f */
[----:B------:R-:W-:Y:S01]  /*2090*/  UMOV UR17, 0x80000020 ;  /* 0x8000002000117882 */ /* 0x000fe20000000000 */
[----:B------:R-:W-:Y:S01]  /*20a0*/  UMOV UR19, 0x80000020 ;  /* 0x8000002000137882 */ /* 0x000fe20000000000 */
[----:B------:R-:W-:Y:S02]  /*20b0*/  UIADD3 UR20, UR24, 0x402, URZ ;  /* 0x0000040218147890 */ /* 0x000fe4000fffe03f */
[----:B------:R-:W-:Y:S01]  /*20c0*/  UIADD3 UR22, UR26, 0x402, URZ ;  /* 0x000004021a167890 */ /* 0x000fe2000fffe03f */
[----:B------:R-:W-:Y:S01]  /*20d0*/  UMOV UR21, 0x80000020 ;  /* 0x8000002000157882 */ /* 0x000fe20000000000 */
[----:B------:R-:W-:Y:S01]  /*20e0*/  UMOV UR23, 0x80000020 ;  /* 0x8000002000177882 */ /* 0x000fe20000000000 */
[----:B------:R-:W-:Y:S02]  /*20f0*/  ULDC UR29, c[0x0][0x9dc] ;  /* 0x00027700001d7ab9 */ /* 0x000fe40000000800 */
[----:B------:R-:W-:Y:S01]  /*2100*/  ULOP3.LUT UR29, URZ, UR29, URZ, 0x33, !UPT ;  /* 0x0000001d3f1d7292 */ /* 0x000fe2000f8e333f */
[----:B------:R-:W-:-:S02]  /*2110*/  WARPGROUP.DEPBAR.LE gsb0, 0x0 ;  /* 0x00008000000079c5 */ /* 0x000fc40000010000 */
[----:B------:R-:W-:-:S06]  /*2120*/  WARPGROUP.ARRIVE ;  /* 0x00000000000079c5 */ /* 0x000fcc0000000000 */
[----:B------:R-:W-:Y:S01]  /*2130*/  QGMMA.64x128x32.F32.E4M3.E4M3 R24, gdesc[UR4], R24, gsb0 ;  /* 0x01e00000041879f3 */ /* 0x000fe20008000818 */
[----:B------:R-:W-:Y:S02]  /*2140*/  ULDC.64 UR6, c[0x0][0x9e0] ;  /* 0x0002780000067ab9 */ /* 0x000fe40000000a00 */
[----:B------:R-:W-:-:S06]  /*2150*/  UISETP.GE.AND UP0, UPT, UR7, 0x1, UPT ;  /* 0x000000010700788c */ /* 0x000fcc000bf06270 */
[----:B------:R-:W-:Y:S01]  /*2160*/  PLOP3.LUT P2, PT, PT, PT, UP0, 0x40, 0x0 ;  /* 0x000000000000781c */ /* 0x000fe20003f4e808 */
[----:B------:R-:W-:Y:S02]  /*2170*/  WARPGROUP.DEPBAR.LE gsb0, 0x0 ;  /* 0x00008000000079c5 */ /* 0x000fe40000010000 */
[----:B------:R-:W-:-:S06]  /*2180*/  WARPGROUP.ARRIVE ;  /* 0x00000000000079c5 */ /* 0x000fcc0000000000 */
[----:B------:R-:W-:Y:S01]  /*2190*/  QGMMA.64x128x32.F32.E4M3.E4M3 R24, gdesc[UR8], R24, gsb0 ;  /* 0x01e00000081879f3 */ /* 0x000fe20008000818 */
[----:B------:R-:W-:Y:S02]  /*21a0*/  ULDC UR10, c[0x0][0x2e0] ;  /* 0x0000b800000a7ab9 */ /* 0x000fe40000000800 */
[----:B------:R-:W-:Y:S01]  /*21b0*/  IMAD R5, R17, UR10, R98 ;  /* 0x0000000a11057c24 */ /* 0x000fe2000f8e0262 */
[----:B------:R-:W-:Y:S02]  /*21c0*/  WARPGROUP.DEPBAR.LE gsb0, 0x0 ;  /* 0x00008000000079c5 */ /* 0x000fe40000010000 */
[----:B------:R-:W-:-:S06]  /*21d0*/  WARPGROUP.ARRIVE ;  /* 0x00000000000079c5 */ /* 0x000fcc0000000000 */
[----:B------:R-:W-:Y:S03]  /*21e0*/  QGMMA.64x128x32.F32.E4M3.E4M3 R24, gdesc[UR12], R24, gsb0 ;  /* 0x01e000000c1879f3 */ /* 0x000fe60008000818 */
[----:B------:R-:W-:Y:S02]  /*21f0*/  WARPGROUP.DEPBAR.LE gsb0, 0x0 ;  /* 0x00008000000079c5 */ /* 0x000fe40000010000 */
[----:B------:R-:W-:-:S07]  /*2200*/  WARPGROUP.ARRIVE ;  /* 0x00000000000079c5 */ /* 0x000fce0000000000 */
[----:B------:R-:W-:Y:S03]  /*2210*/  QGMMA.64x128x32.F32.E4M3.E4M3 R24, gdesc[UR16], R24, gsb0 ;  /* 0x01e00000101879f3 */ /* 0x000fe60008000818 */
[----:B------:R-:W-:Y:S02]  /*2220*/  WARPGROUP.DEPBAR.LE gsb0, 0x0 ;  /* 0x00008000000079c5 */ /* 0x000fe40000010000 */
[----:B------:R-:W-:-:S07]  /*2230*/  WARPGROUP.ARRIVE ;  /* 0x00000000000079c5 */ /* 0x000fce0000000000 */
[----:B------:R-:W-:Y:S03]  /*2240*/  QGMMA.64x128x32.F32.E4M3.E4M3 R24, gdesc[UR20], R24, gsb0 ;  /* 0x01e00000141879f3 */ /* 0x000fe60008000818 */
[----:B------:R-:W-:Y:S02]  /*2250*/  WARPGROUP.DEPBAR.LE gsb0, 0x0 ;  /* 0x00008000000079c5 */ /* 0x000fe40000010000 */
[C---:B------:R-:W-:Y:S01]  /*2260*/  FMUL.FTZ R25, R0.reuse, R25 ;  /* 0x0000001900197220 */ /* 0x040fe20000410000 */
        /* <DEDUP_REMOVED lines=8> */
[----:B------:R1:W2:Y:S01]  /*22f0*/  MUFU.TANH R8, R25 ;  /* 0x0000001900087308 */ /* 0x0002a20000002400 */
        /* <DEDUP_REMOVED lines=8> */
[C---:B-1----:R-:W-:Y:S01]  /*2380*/  FMUL.FTZ R25, R0.reuse, R42 ;  /* 0x0000002a00197220 */ /* 0x042fe20000410000 */
[C---:B------:R-:W-:Y:S01]  /*2390*/  FMUL.FTZ R20, R0.reuse, R35 ;  /* 0x0000002300147220 */ /* 0x040fe20000410000 */
[C---:B------:R-:W-:Y:S01]  /*23a0*/  FMUL.FTZ R26, R0.reuse, R43 ;  /* 0x0000002b001a7220 */ /* 0x040fe20000410000 */
[C---:B------:R-:W-:Y:S01]  /*23b0*/  FMUL.FTZ R31, R0.reuse, R54 ;  /* 0x00000036001f7220 */ /* 0x040fe20000410000 */
[C---:B------:R-:W-:Y:S01]  /*23c0*/  FMUL.FTZ R37, R0.reuse, R37 ;  /* 0x0000002500257220 */ /* 0x040fe20000410000 */
[C---:B------:R-:W-:Y:S01]  /*23d0*/  FMUL.FTZ R21, R0.reuse, R38 ;  /* 0x0000002600157220 */ /* 0x040fe20000410000 */
[C---:B------:R-:W-:Y:S01]  /*23e0*/  FMUL.FTZ R24, R0.reuse, R39 ;  /* 0x0000002700187220 */ /* 0x040fe20000410000 */
[----:B------:R1:W2:Y:S01]  /*23f0*/  MUFU.TANH R11, R32 ;  /* 0x00000020000b7308 */ /* 0x0002a20000002400 */
[C---:B----4-:R-:W-:Y:S01]  /*2400*/  FMUL.FTZ R28, R0.reuse, R47 ;  /* 0x0000002f001c7220 */ /* 0x050fe20000410000 */
        /* <DEDUP_REMOVED lines=42> */
[----:B------:R3:W-:Y:S01]  /*26b0*/  @!P1 SYNCS.ARRIVE.TRANS64.RED.A1T0 RZ, [R3+URZ], RZ ;  /* 0x000000ff03ff99a7 */ /* 0x0007e2000810043f */
[----:B------:R-:W-:Y:S01]  /*26c0*/  FMUL.FTZ R75, R0, R75 ;  /* 0x0000004b004b7220 */ /* 0x000fe20000410000 */
[----:B------:R-:W-:-:S02]  /*26d0*/  LEA R82, R88, 0xffffff80, 0x7 ;  /* 0xffffff8058527811 */ /* 0x000fc400078e38ff */
[----:B------:R1:W2:Y:S01]  /*26e0*/  MUFU.TANH R47, R57 ;  /* 0x00000039002f7308 */ /* 0x0002a20000002400 */
[----:B----4-:R-:W-:Y:S01]  /*26f0*/  FMUL.FTZ R56, R0, R86 ;  /* 0x0000005600387220 */ /* 0x010fe20000410000 */
[----:B---3--:R-:W-:-:S06]  /*2700*/  IADD3 R3, R5, 0x1, -R108 ;  /* 0x0000000105037810 */ /* 0x008fcc0007ffe86c */
[----:B------:R-:W3:Y:S01]  /*2710*/  MUFU.TANH R4, R4 ;  /* 0x0000000400047308 */ /* 0x000ee20000002400 */
[----:B-1----:R-:W-:Y:S01]  /*2720*/  FMUL.FTZ R57, R0, R87 ;  /* 0x0000005700397220 */ /* 0x002fe20000410000 */
[----:B------:R-:W-:Y:S02]  /*2730*/  IMAD R6, R16, -0x2, R3 ;  /* 0xfffffffe10067824 */ /* 0x000fe400078e0203 */
[----:B------:R-:W-:Y:S02]  /*2740*/  VIADD R3, R205, UR42 ;  /* 0x0000002acd037c36 */ /* 0x000fe40008000000 */
[C---:B------:R-:W-:Y:S02]  /*2750*/  VIADD R86, R6.reuse, UR6 ;  /* 0x0000000606567c36 */ /* 0x040fe40008000000 */
[----:B------:R-:W1:Y:S01]  /*2760*/  MUFU.TANH R2, R2 ;  /* 0x0000000200027308 */ /* 0x000e620000002400 */
[----:B------:R-:W-:-:S04]  /*2770*/  VIADD R79, R6, UR29 ;  /* 0x0000001d064f7c36 */ /* 0x000fc80008000000 */
[----:B------:R-:W-:-:S03]  /*2780*/  IMAD.IADD R7, R79, 0x1, R3 ;  /* 0x000000014f077824 */ /* 0x000fc600078e0203 */
[----:B------:R-:W4:Y:S08]  /*2790*/  MUFU.TANH R12, R12 ;  /* 0x0000000c000c7308 */ /* 0x000f300000002400 */
[----:B------:R-:W1:Y:S08]  /*27a0*/  MUFU.TANH R13, R13 ;  /* 0x0000000d000d7308 */ /* 0x000e700000002400 */
        /* <DEDUP_REMOVED lines=50> */
[----:B------:R5:W1:Y:S02]  /*2ad0*/  MUFU.TANH R97, R75 ;  /* 0x0000004b00617308 */ /* 0x000a640000002400 */
[----:B-----5:R-:W-:-:S05]  /*2ae0*/  IMAD R75, R16, -0x2, R5 ;  /* 0xfffffffe104b7824 */ /* 0x020fca00078e0205 */
[----:B------:R-:W-:Y:S01]  /*2af0*/  VIADDMNMX R6, R3, R86, R75, PT ;  /* 0x0000005603067246 */ /* 0x000fe2000380014b */
[----:B--234-:R-:W-:Y:S06]  /*2b00*/  @P2 BRA `(.L_x_914) ;  /* 0x00000000005c2947 */ /* 0x01cfec0003800000 */
[----:B------:R-:W-:Y:S01]  /*2b10*/  IMAD R5, R17, UR10, R3 ;  /* 0x0000000a11057c24 */ /* 0x000fe2000f8e0203 */
[----:B------:R-:W-:Y:S03]  /*2b20*/  BSSY B0, `(.L_x_915) ;  /* 0x0000011000007945 */ /* 0x000fe60003800000 */
[----:B------:R-:W-:-:S05]  /*2b30*/  IMAD.IADD R5, R5, 0x1, -R108 ;  /* 0x0000000105057824 */ /* 0x000fca00078e0a6c */
[----:B------:R-:W-:-:S13]  /*2b40*/  ISETP.GT.AND P2, PT, R5, -0x1, PT ;  /* 0xffffffff0500780c */ /* 0x000fda0003f44270 */
[----:B------:R-:W-:Y:S05]  /*2b50*/  @P2 BRA `(.L_x_916) ;  /* 0x0000000000202947 */ /* 0x000fea0003800000 */
[----:B------:R-:W-:Y:S01]  /*2b60*/  UISETP.NE.AND UP1, UPT, UR7, 0x1, UPT ;  /* 0x000000010700788c */ /* 0x000fe2000bf25270 */
[----:B------:R-:W-:-:S05]  /*2b70*/  LOP3.LUT R5, RZ, R5, RZ, 0x33, !PT ;  /* 0x00000005ff057212 */ /* 0x000fca00078e33ff */
[----:B------:R-:W-:-:S05]  /*2b80*/  PLOP3.LUT P2, PT, PT, PT, UP1, 0x80, 0x0 ;  /* 0x000000000000781c */ /* 0x000fca0003f4f018 */
[----:B------:R-:W-:-:S08]  /*2b90*/  @UP1 ULDC.64 UR14, c[0x0][0x9e8] ;  /* 0x00027a00000e1ab9 */ /* 0x000fd00000000a00 */
[----:B------:R-:W-:-:S05]  /*2ba0*/  @P2 IMAD.HI.U32 R48, R5, UR14, RZ ;  /* 0x0000000e05302c27 */ /* 0x000fca000f8e00ff */
[----:B------:R-:W-:-:S04]  /*2bb0*/  @P2 SHF.R.U32.HI R5, RZ, UR15, R48 ;  /* 0x0000000fff052c19 */ /* 0x000fc80008011630 */
[----:B------:R-:W-:Y:S01]  /*2bc0*/  LOP3.LUT R5, RZ, R5, RZ, 0x33, !PT ;  /* 0x00000005ff057212 */ /* 0x000fe200078e33ff */
[----:B------:R-:W-:Y:S06]  /*2bd0*/  BRA `(.L_x_917) ;  /* 0x0000000000147947 */ /* 0x000fec0003800000 */
.L_x_916:
[----:B------:R-:W-:-:S06]  /*2be0*/  UISETP.NE.AND UP1, UPT, UR7, 0x1, UPT ;  /* 0x000000010700788c */ /* 0x000fcc000bf25270 */
[----:B------:R-:W-:-:S05]  /*2bf0*/  PLOP3.LUT P2, PT, PT, PT, UP1, 0x80, 0x0 ;  /* 0x000000000000781c */ /* 0x000fca0003f4f018 */
[----:B------:R-:W-:-:S08]  /*2c00*/  @UP1 ULDC.64 UR14, c[0x0][0x9e8] ;  /* 0x00027a00000e1ab9 */ /* 0x000fd00000000a00 */
[----:B------:R-:W-:-:S05]  /*2c10*/  @P2 IMAD.HI.U32 R48, R5, UR14, RZ ;  /* 0x0000000e05302c27 */ /* 0x000fca000f8e00ff */
[----:B------:R-:W-:-:S07]  /*2c20*/  @P2 SHF.R.U32.HI R5, RZ, UR15, R48 ;  /* 0x0000000fff052c19 */ /* 0x000fce0008011630 */
.L_x_917:
[----:B------:R-:W-:Y:S05]  /*2c30*/  BSYNC B0 ;  /* 0x0000000000007941 */ /* 0x000fea0003800000 */
.L_x_915:
[----:B------:R-:W-:-:S04]  /*2c40*/  IMAD R5, R5, UR7, -R82 ;  /* 0x0000000705057c24 */ /* 0x000fc8000f8e0a52 */
[----:B------:R-:W-:-:S05]  /*2c50*/  IMAD R5, R16, -0x2, R5 ;  /* 0xfffffffe10057824 */ /* 0x000fca00078e0205 */
[----:B------:R-:W-:Y:S02]  /*2c60*/  VIMNMX R7, R7, R5, !PT ;  /* 0x0000000507077248 */ /* 0x000fe40007fe0100 */
[----:B------:R-:W-:-:S07]  /*2c70*/  VIADDMNMX R6, R5, UR7, R6, PT ;  /* 0x0000000705067c46 */ /* 0x000fce000b800106 */
.L_x_914:
[C---:B------:R-:W-:Y:S02]  /*2c80*/  ISETP.GE.AND P2, PT, R98.reuse, 0x2, PT ;  /* 0x000000026200780c */ /* 0x040fe40003f46270 */
[C---:B------:R-:W-:Y:S02]  /*2c90*/  ISETP.GE.AND P5, PT, R98.reuse, 0xa, PT ;  /* 0x0000000a6200780c */ /* 0x040fe40003fa6270 */
[----:B------:R-:W-:Y:S02]  /*2ca0*/  ISETP.GT.AND P3, PT, R7, 0x1, !P2 ;  /* 0x000000010700780c */ /* 0x000fe40005764270 */
[----:B------:R-:W-:Y:S02]  /*2cb0*/  ISETP.GE.AND P4, PT, R98, 0x9, PT ;  /* 0x000000096200780c */ /* 0x000fe40003f86270 */
[----:B------:R-:W-:Y:S02]  /*2cc0*/  ISETP.LT.OR P3, PT, R6, 0x2, P3 ;  /* 0x000000020600780c */ /* 0x000fe40001f61670 */
[----:B------:R-:W-:-:S02]  /*2cd0*/  P2R R83, PR, RZ, 0x10 ;  /* 0x00000010ff537803 */ /* 0x000fc40000000000 */
[----:B------:R-:W-:Y:S02]  /*2ce0*/  FSEL R100, R8, -INF , !P3 ;  /* 0xff80000008647808 */ /* 0x000fe40005800000 */
[C---:B------:R-:W-:Y:S02]  /*2cf0*/  ISETP.GT.AND P3, PT, R7.reuse, 0x9, !P5 ;  /* 0x000000090700780c */ /* 0x040fe40006f64270 */
[----:B------:R-:W-:Y:S02]  /*2d00*/  P2R R87, PR, RZ, 0x20 ;  /* 0x00000020ff577803 */ /* 0x000fe40000000000 */
[----:B------:R-:W-:Y:S02]  /*2d10*/  ISETP.LT.OR P3, PT, R6, 0xa, P3 ;  /* 0x0000000a0600780c */ /* 0x000fe40001f61670 */
[----:B------:R-:W-:Y:S02]  /*2d20*/  ISETP.GT.AND P4, PT, R7, 0x8, !P4 ;  /* 0x000000080700780c */ /* 0x000fe40006784270 */
[----:B------:R-:W-:-:S02]  /*2d30*/  ISETP.GE.AND P5, PT, R98, 0x11, PT ;  /* 0x000000116200780c */ /* 0x000fc40003fa6270 */
[----:B------:R-:W-:Y:S02]  /*2d40*/  FSEL R104, R10, -INF , !P3 ;  /* 0xff8000000a687808 */ /* 0x000fe40005800000 */
[C---:B------:R-:W-:Y:S02]  /*2d50*/  ISETP.LT.OR P4, PT, R6.reuse, 0x9, P4 ;  /* 0x000000090600780c */ /* 0x040fe40002781670 */
[----:B------:R-:W-:Y:S02]  /*2d60*/  ISETP.GT.AND P3, PT, R7, 0x10, !P5 ;  /* 0x000000100700780c */ /* 0x000fe40006f64270 */
[----:B------:R-:W-:Y:S02]  /*2d70*/  FSEL R102, R9, -INF , !P4 ;  /* 0xff80000009667808 */ /* 0x000fe40006000000 */
[----:B------:R-:W-:Y:S02]  /*2d80*/  ISETP.LT.OR P3, PT, R6, 0x11, P3 ;  /* 0x000000110600780c */ /* 0x000fe40001f61670 */
[----:B------:R-:W-:-:S02]  /*2d90*/  ISETP.GE.AND P4, PT, R98, 0x12, PT ;  /* 0x000000126200780c */ /* 0x000fc40003f86270 */
[----:B------:R-:W-:Y:S02]  /*2da0*/  FSEL R106, R11, -INF , !P3 ;  /* 0xff8000000b6a7808 */ /* 0x000fe40005800000 */
[----:B------:R-:W-:Y:S02]  /*2db0*/  ISETP.GT.AND P3, PT, R7, 0x11, !P4 ;  /* 0x000000110700780c */ /* 0x000fe40006764270 */
[----:B------:R-:W-:Y:S02]  /*2dc0*/  P2R R101, PR, RZ, 0x10 ;  /* 0x00000010ff657803 */ /* 0x000fe40000000000 */
[----:B------:R-:W-:Y:S02]  /*2dd0*/  ISETP.LT.OR P3, PT, R6, 0x12, P3 ;  /* 0x000000120600780c */ /* 0x000fe40001f61670 */
[----:B------:R-:W-:Y:S02]  /*2de0*/  ISETP.GE.AND P4, PT, R98, 0x19, PT ;  /* 0x000000196200780c */ /* 0x000fe40003f86270 */
[----:B------:R-:W-:-:S02]  /*2df0*/  FSEL R90, R90, -INF , !P3 ;  /* 0xff8000005a5a7808 */ /* 0x000fc40005800000 */
[----:B------:R-:W-:Y:S02]  /*2e00*/  ISETP.GT.AND P3, PT, R7, 0x18, !P4 ;  /* 0x000000180700780c */ /* 0x000fe40006764270 */
[----:B------:R-:W-:Y:S02]  /*2e10*/  P2R R103, PR, RZ, 0x10 ;  /* 0x00000010ff677803 */ /* 0x000fe40000000000 */
[----:B------:R-:W-:Y:S02]  /*2e20*/  ISETP.LT.OR P3, PT, R6, 0x19, P3 ;  /* 0x000000190600780c */ /* 0x000fe40001f61670 */
[----:B------:R-:W-:Y:S02]  /*2e30*/  ISETP.GE.AND P4, PT, R98, 0x1a, PT ;  /* 0x0000001a6200780c */ /* 0x000fe40003f86270 */
[----:B------:R-:W-:Y:S02]  /*2e40*/  FSEL R48, R91, -INF , !P3 ;  /* 0xff8000005b307808 */ /* 0x000fe40005800000 */
[----:B------:R-:W-:-:S02]  /*2e50*/  ISETP.GT.AND P3, PT, R7, 0x19, !P4 ;  /* 0x000000190700780c */ /* 0x000fc40006764270 */
[----:B------:R-:W-:Y:S02]  /*2e60*/  P2R R91, PR, RZ, 0x10 ;  /* 0x00000010ff5b7803 */ /* 0x000fe40000000000 */
[----:B------:R-:W-:Y:S02]  /*2e70*/  ISETP.LT.OR P3, PT, R6, 0x1a, P3 ;  /* 0x0000001a0600780c */ /* 0x000fe40001f61670 */
[----:B------:R-:W-:Y:S02]  /*2e80*/  ISETP.GE.AND P4, PT, R98, 0x21, PT ;  /* 0x000000216200780c */ /* 0x000fe40003f86270 */
[----:B-1----:R-:W-:Y:S02]  /*2e90*/  FSEL R69, R37, -INF , !P3 ;  /* 0xff80000025457808 */ /* 0x002fe40005800000 */
[----:B------:R-:W-:Y:S02]  /*2ea0*/  ISETP.GT.AND P3, PT, R7, 0x20, !P4 ;  /* 0x000000200700780c */ /* 0x000fe40006764270 */
[----:B------:R-:W-:-:S02]  /*2eb0*/  P2R R37, PR, RZ, 0x10 ;  /* 0x00000010ff257803 */ /* 0x000fc40000000000 */
[----:B------:R-:W-:Y:S02]  /*2ec0*/  ISETP.LT.OR P3, PT, R6, 0x21, P3 ;  /* 0x000000210600780c */ /* 0x000fe40001f61670 */
[----:B------:R-:W-:Y:S02]  /*2ed0*/  ISETP.GE.AND P4, PT, R98, 0x22, PT ;  /* 0x000000226200780c */ /* 0x000fe40003f86270 */
[----:B------:R-:W-:Y:S02]  /*2ee0*/  FSEL R50, R40, -INF , !P3 ;  /* 0xff80000028327808 */ /* 0x000fe40005800000 */
[----:B------:R-:W-:Y:S02]  /*2ef0*/  ISETP.GT.AND P3, PT, R7, 0x21, !P4 ;  /* 0x000000210700780c */ /* 0x000fe40006764270 */
[----:B------:R-:W-:Y:S02]  /*2f00*/  P2R R105, PR, RZ, 0x10 ;  /* 0x00000010ff697803 */ /* 0x000fe40000000000 */
[----:B------:R-:W-:-:S02]  /*2f10*/  ISETP.LT.OR P3, PT, R6, 0x22, P3 ;  /* 0x000000220600780c */ /* 0x000fc40001f61670 */
[----:B------:R-:W-:Y:S02]  /*2f20*/  ISETP.GE.AND P4, PT, R98, 0x29, PT ;  /* 0x000000296200780c */ /* 0x000fe40003f86270 */
[----:B------:R-:W-:Y:S02]  /*2f30*/  FSEL R51, R41, -INF , !P3 ;  /* 0xff80000029337808 */ /* 0x000fe40005800000 */
[----:B------:R-:W-:Y:S02]  /*2f40*/  ISETP.GT.AND P3, PT, R7, 0x28, !P4 ;  /* 0x000000280700780c */ /* 0x000fe40006764270 */
[----:B------:R-:W-:Y:S02]  /*2f50*/  P2R R41, PR, RZ, 0x10 ;  /* 0x00000010ff297803 */ /* 0x000fe40000000000 */
        /* <DEDUP_REMOVED lines=8> */
[C---:B------:R-:W-:Y:S02]  /*2fe0*/  ISETP.GT.AND P3, PT, R7.reuse, 0x30, !P4 ;  /* 0x000000300700780c */ /* 0x040fe40006764270 */
        /* <DEDUP_REMOVED lines=8> */
[----:B------:R-:W-:Y:S02]  /*3070*/  FSEL R71, R49, -INF , !P3 ;  /* 0xff80000031477808 */ /* 0x000fe40005800000 */
        /* <DEDUP_REMOVED lines=68> */
[----:B------:R-:W-:Y:S02]  /*34c0*/  P2R R99, PR, RZ, 0x20 ;  /* 0x00000020ff637803 */ /* 0x000fe40000000000 */
[----:B------:R-:W-:Y:S02]  /*34d0*/  FSEL R10, R77, -INF , !P3 ;  /* 0xff8000004d0a7808 */ /* 0x000fe40005800000 */
[----:B------:R-:W-:-:S04]  /*34e0*/  ISETP.GE.AND P3, PT, R98, 0x71, PT ;  /* 0x000000716200780c */ /* 0x000fc80003f66270 */
[----:B------:R-:W-:-:S04]  /*34f0*/  ISETP.GT.AND P4, PT, R7, 0x70, !P3 ;  /* 0x000000700700780c */ /* 0x000fc80005f84270 */
[----:B------:R-:W-:-:S04]  /*3500*/  ISETP.LT.OR P4, PT, R6, 0x71, P4 ;  /* 0x000000710600780c */ /* 0x000fc80002781670 */
        /* <DEDUP_REMOVED lines=10> */
[----:B------:R-:W-:Y:S02]  /*35b0*/  P2R R40, PR, RZ, 0x40 ;  /* 0x00000040ff287803 */ /* 0x000fe40000000000 */
[----:B------:R-:W-:-:S04]  /*35c0*/  ISETP.GT.AND P6, PT, R7, RZ, !P6 ;  /* 0x000000ff0700720c */ /* 0x000fc800077c4270 */
[----:B------:R-:W-:-:S04]  /*35d0*/  ISETP.LT.OR P6, PT, R6, 0x1, P6 ;  /* 0x000000010600780c */ /* 0x000fc800037c1670 */
[----:B------:R-:W-:Y:S01]  /*35e0*/  FSEL R76, R4, -INF , !P6 ;  /* 0xff800000044c7808 */ /* 0x000fe20007000000 */
[----:B------:R-:W-:Y:S01]  /*35f0*/  VIADD R4, R3, 0x8 ;  /* 0x0000000803047836 */ /* 0x000fe20000000000 */
[----:B------:R-:W-:-:S04]  /*3600*/  ISETP.GE.AND P6, PT, R98, 0x7a, PT ;  /* 0x0000007a6200780c */ /* 0x000fc80003fc6270 */
[----:B------:R-:W-:Y:S02]  /*3610*/  P2R R77, PR, RZ, 0x40 ;  /* 0x00000040ff4d7803 */ /* 0x000fe40000000000 */
[----:B------:R-:W-:Y:S02]  /*3620*/  ISETP.GT.AND P6, PT, R7, 0x79, !P6 ;  /* 0x000000790700780c */ /* 0x000fe400077c4270 */
[----:B------:R-:W-:Y:S01]  /*3630*/  VIADDMNMX R72, R4, R86, R75, PT ;  /* 0x0000005604487246 */ /* 0x000fe2000380014b */
[----:B------:R-:W-:Y:S01]  /*3640*/  IMAD.IADD R75, R79, 0x1, R4 ;  /* 0x000000014f4b7824 */ /* 0x000fe200078e0204 */
[----:B------:R-:W-:-:S04]  /*3650*/  ISETP.LT.OR P6, PT, R6, 0x7a, P6 ;  /* 0x0000007a0600780c */ /* 0x000fc800037c1670 */
[----:B------:R-:W-:Y:S02]  /*3660*/  FSEL R6, R85, -INF , !P6 ;  /* 0xff80000055067808 */ /* 0x000fe40007000000 */
[----:B------:R-:W-:-:S13]  /*3670*/  PLOP3.LUT P6, PT, PT, PT, UP0, 0x40, 0x0 ;  /* 0x000000000000781c */ /* 0x000fda0003fce808 */
[----:B------:R-:W-:Y:S05]  /*3680*/  @P6 BRA `(.L_x_918) ;  /* 0x0000000000646947 */ /* 0x000fea0003800000 */
        /* <DEDUP_REMOVED lines=9> */
[----:B------:R-:W-:Y:S01]  /*3720*/  @P6 IMAD.HI.U32 R79, R7, UR10, RZ ;  /* 0x0000000a074f6c27 */ /* 0x000fe2000f8e00ff */
[----:B------:R-:W-:-:S13]  /*3730*/  PLOP3.LUT P6, PT, PT, PT, UP1, 0x80, 0x0 ;  /* 0x000000000000781c */ /* 0x000fda0003fcf018 */
[----:B------:R-:W-:-:S04]  /*3740*/  @P6 SHF.R.U32.HI R7, RZ, UR11, R79 ;  /* 0x0000000bff076c19 */ /* 0x000fc8000801164f */
[----:B------:R-:W-:Y:S01]  /*3750*/  LOP3.LUT R7, RZ, R7, RZ, 0x33, !PT ;  /* 0x00000007ff077212 */ /* 0x000fe200078e33ff */
[----:B------:R-:W-:Y:S06]  /*3760*/  BRA `(.L_x_921) ;  /* 0x0000000000187947 */ /* 0x000fec0003800000 */
.L_x_920:
[----:B------:R-:W-:-:S06]  /*3770*/  UISETP.NE.AND UP1, UPT, UR7, 0x1, UPT ;  /* 0x000000010700788c */ /* 0x000fcc000bf25270 */
[----:B------:R-:W-:-:S05]  /*3780*/  PLOP3.LUT P6, PT, PT, PT, UP1, 0x80, 0x0 ;  /* 0x000000000000781c */ /* 0x000fca0003fcf018 */
[----:B------:R-:W-:-:S08]  /*3790*/  @UP1 ULDC.64 UR10, c[0x0][0x9e8] ;  /* 0x00027a00000a1ab9 */ /* 0x000fd00000000a00 */
[----:B------:R-:W-:Y:S01]  /*37a0*/  @P6 IMAD.HI.U32 R79, R7, UR10, RZ ;  /* 0x0000000a074f6c27 */ /* 0x000fe2000f8e00ff */
[----:B------:R-:W-:-:S13]  /*37b0*/  PLOP3.LUT P6, PT, PT, PT, UP1, 0x80, 0x0 ;  /* 0x000000000000781c */ /* 0x000fda0003fcf018 */
[----:B------:R-:W-:-:S07]  /*37c0*/  @P6 SHF.R.U32.HI R7, RZ, UR11, R79 ;  /* 0x0000000bff076c19 */ /* 0x000fce000801164f */
.L_x_921:
[----:B------:R-:W-:Y:S05]  /*37d0*/  BSYNC B0 ;  /* 0x0000000000007941 */ /* 0x000fea0003800000 */
.L_x_919:
[----:B------:R-:W-:-:S04]  /*37e0*/  IMAD R7, R7, UR7, -R82 ;  /* 0x0000000707077c24 */ /* 0x000fc8000f8e0a52 */
[----:B------:R-:W-:-:S05]  /*37f0*/  IMAD R7, R16, -0x2, R7 ;  /* 0xfffffffe10077824 */ /* 0x000fca00078e0207 */
[----:B------:R-:W-:Y:S02]  /*3800*/  VIMNMX R75, R75, R7, !PT ;  /* 0x000000074b4b7248 */ /* 0x000fe40007fe0100 */
[----:B------:R-:W-:-:S07]  /*3810*/  VIADDMNMX R72, R7, UR7, R72, PT ;  /* 0x0000000707487c46 */ /* 0x000fce000b800148 */
.L_x_918:
[----:B------:R-:W-:Y:S01]  /*3820*/  ISETP.GT.AND P2, PT, R75, 0x1, !P2 ;  /* 0x000000014b00780c */ /* 0x000fe20005744270 */
[----:B------:R-:W-:Y:S01]  /*3830*/  ULDC UR10, c[0x0][0x988] ;  /* 0x00026200000a7ab9 */ /* 0x000fe20000000800 */
[----:B------:R-:W-:Y:S02]  /*3840*/  ISETP.NE.AND P6, PT, R99, RZ, PT ;  /* 0x000000ff6300720c */ /* 0x000fe40003fc5270 */
[----:B------:R-:W-:Y:S02]  /*3850*/  ISETP.LT.OR P2, PT, R72, 0x2, P2 ;  /* 0x000000024800780c */ /* 0x000fe40001741670 */
[----:B------:R-:W-:Y:S02]  /*3860*/  FMNMX.FTZ R7, R76, R100, !PT ;  /* 0x000000644c077209 */ /* 0x000fe40007810000 */
[----:B------:R-:W-:Y:S02]  /*3870*/  FSEL R12, R12, -INF , !P2 ;  /* 0xff8000000c0c7808 */ /* 0x000fe40005000000 */
[----:B------:R-:W-:-:S02]  /*3880*/  ISETP.NE.AND P2, PT, R83, RZ, PT ;  /* 0x000000ff5300720c */ /* 0x000fc40003f45270 */
[----:B------:R-:W-:Y:S02]  /*3890*/  FMNMX.FTZ R7, R102, R7, !PT ;  /* 0x0000000766077209 */ /* 0x000fe40007810000 */
[----:B------:R-:W-:Y:S02]  /*38a0*/  ISETP.GT.AND P2, PT, R75, 0x8, !P2 ;  /* 0x000000084b00780c */ /* 0x000fe40005744270 */
[----:B------:R-:W-:Y:S02]  /*38b0*/  FMNMX.FTZ R7, R104, R7, !PT ;  /* 0x0000000768077209 */ /* 0x000fe40007810000 */
[----:B------:R-:W-:Y:S02]  /*38c0*/  ISETP.LT.OR P2, PT, R72, 0x9, P2 ;  /* 0x000000094800780c */ /* 0x000fe40001741670 */
[----:B------:R-:W-:Y:S02]  /*38d0*/  FMNMX.FTZ R7, R106, R7, !PT ;  /* 0x000000076a077209 */ /* 0x000fe40007810000 */
[----:B------:R-:W-:-:S02]  /*38e0*/  FSEL R13, R13, -INF , !P2 ;  /* 0xff8000000d0d7808 */ /* 0x000fc40005000000 */
[----:B------:R-:W-:Y:S02]  /*38f0*/  ISETP.NE.AND P2, PT, R87, RZ, PT ;  /* 0x000000ff5700720c */ /* 0x000fe40003f45270 */
[----:B------:R-:W-:Y:S02]  /*3900*/  FMNMX.FTZ R7, R90, R7, !PT ;  /* 0x000000075a077209 */ /* 0x000fe40007810000 */
[C---:B------:R-:W-:Y:S02]  /*3910*/  ISETP.GT.AND P2, PT, R75.reuse, 0x9, !P2 ;  /* 0x000000094b00780c */ /* 0x040fe40005744270 */
[C---:B------:R-:W-:Y:S02]  /*3920*/  ISETP.GT.AND P3, PT, R75.reuse, 0x70, !P3 ;  /* 0x000000704b00780c */ /* 0x040fe40005f64270 */
[----:B------:R-:W-:Y:S02]  /*3930*/  ISETP.LT.OR P2, PT, R72, 0xa, P2 ;  /* 0x0000000a4800780c */ /* 0x000fe40001741670 */
[----:B------:R-:W-:-:S02]  /*3940*/  ISETP.GT.AND P4, PT, R75, 0x71, !P4 ;  /* 0x000000714b00780c */ /* 0x000fc40006784270 */
[----:B------:R-:W-:Y:S02]  /*3950*/  FSEL R14, R14, -INF , !P2 ;  /* 0xff8000000e0e7808 */ /* 0x000fe40005000000 */
[----:B------:R-:W-:Y:S02]  /*3960*/  ISETP.GT.AND P2, PT, R75, 0x10, !P6 ;  /* 0x000000104b00780c */ /* 0x000fe40007744270 */
[----:B------:R-:W-:Y:S02]  /*3970*/  ISETP.NE.AND P6, PT, R39, RZ, PT ;  /* 0x000000ff2700720c */ /* 0x000fe40003fc5270 */
[C---:B------:R-:W-:Y:S02]  /*3980*/  ISETP.LT.OR P2, PT, R72.reuse, 0x11, P2 ;  /* 0x000000114800780c */ /* 0x040fe40001741670 */
[----:B------:R-:W-:Y:S02]  /*3990*/  ISETP.LT.OR P3, PT, R72, 0x71, P3 ;  /* 0x000000714800780c */ /* 0x000fe40001f61670 */
[----:B------:R-:W-:-:S02]  /*39a0*/  FSEL R15, R15, -INF , !P2 ;  /* 0xff8000000f0f7808 */ /* 0x000fc40005000000 */
[----:B------:R-:W-:Y:S02]  /*39b0*/  ISETP.NE.AND P2, PT, R101, RZ, PT ;  /* 0x000000ff6500720c */ /* 0x000fe40003f45270 */
[C---:B------:R-:W-:Y:S02]  /*39c0*/  ISETP.GT.AND P5, PT, R75.reuse, 0x78, !P5 ;  /* 0x000000784b00780c */ /* 0x040fe40006fa4270 */
[----:B------:R-:W-:Y:S02]  /*39d0*/  ISETP.GT.AND P2, PT, R75, 0x11, !P2 ;  /* 0x000000114b00780c */ /* 0x000fe40005744270 */
[C---:B------:R-:W-:Y:S02]  /*39e0*/  ISETP.LT.OR P4, PT, R72.reuse, 0x72, P4 ;  /* 0x000000724800780c */ /* 0x040fe40002781670 */
[----:B------:R-:W-:Y:S02]  /*39f0*/  ISETP.LT.OR P2, PT, R72, 0x12, P2 ;  /* 0x000000124800780c */ /* 0x000fe40001741670 */
[----:B------:R-:W-:-:S02]  /*3a00*/  FSEL R55, R55, -INF , !P3 ;  /* 0xff80000037377808 */ /* 0x000fc40005800000 */
[----:B------:R-:W-:Y:S02]  /*3a10*/  FSEL R20, R20, -INF , !P2 ;  /* 0xff80000014147808 */ /* 0x000fe40005000000 */
[----:B------:R-:W-:Y:S02]  /*3a20*/  ISETP.NE.AND P2, PT, R103, RZ, PT ;  /* 0x000000ff6700720c */ /* 0x000fe40003f45270 */
[----:B------:R-:W-:Y:S02]  /*3a30*/  ISETP.LT.OR P5, PT, R72, 0x79, P5 ;  /* 0x000000794800780c */ /* 0x000fe40002fa1670 */
[----:B------:R-:W-:Y:S02]  /*3a40*/  ISETP.GT.AND P2, PT, R75, 0x18, !P2 ;  /* 0x000000184b00780c */ /* 0x000fe40005744270 */
[----:B------:R-:W-:Y:S02]  /*3a50*/  FSEL R54, R54, -INF , !P4 ;  /* 0xff80000036367808 */ /* 0x000fe40006000000 */
[----:B------:R-:W-:-:S02]  /*3a60*/  ISETP.LT.OR P2, PT, R72, 0x19, P2 ;  /* 0x000000194800780c */ /* 0x000fc40001741670 */
[----:B------:R-:W-:Y:S02]  /*3a70*/  FSEL R56, R56, -INF , !P5 ;  /* 0xff80000038387808 */ /* 0x000fe40006800000 */
[----:B------:R-:W-:Y:S02]  /*3a80*/  FSEL R21, R21, -INF , !P2 ;  /* 0xff80000015157808 */ /* 0x000fe40005000000 */
[----:B------:R-:W-:Y:S02]  /*3a90*/  ISETP.NE.AND P2, PT, R91, RZ, PT ;  /* 0x000000ff5b00720c */ /* 0x000fe40003f45270 */
[----:B------:R-:W-:Y:S02]  /*3aa0*/  R2UR UR14, R89 ;  /* 0x00000000590e72ca */ /* 0x000fe400000e0000 */
[----:B------:R-:W-:-:S04]  /*3ab0*/  ISETP.GT.AND P2, PT, R75, 0x19, !P2 ;  /* 0x000000194b00780c */ /* 0x000fc80005744270 */
[----:B------:R-:W-:-:S04]  /*3ac0*/  ISETP.LT.OR P2, PT, R72, 0x1a, P2 ;  /* 0x0000001a4800780c */ /* 0x000fc80001741670 */
[----:B------:R-:W-:Y:S02]  /*3ad0*/  FSEL R24, R24, -INF , !P2 ;  /* 0xff80000018187808 */ /* 0x000fe40005000000 */
[----:B------:R-:W-:Y:S01]  /*3ae0*/  ISETP.NE.AND P2, PT, R37, RZ, PT ;  /* 0x000000ff2500720c */ /* 0x000fe20003f45270 */
[----:B------:R-:W-:-:S03]  /*3af0*/  UIADD3 UR6, UR14, UR6, URZ ;  /* 0x000000060e067290 */ /* 0x000fc6000fffe03f */
[----:B------:R-:W-:-:S04]  /*3b00*/  ISETP.GT.AND P2, PT, R75, 0x20, !P2 ;  /* 0x000000204b00780c */ /* 0x000fc80005744270 */
[----:B------:R-:W-:-:S04]  /*3b10*/  ISETP.LT.OR P2, PT, R72, 0x21, P2 ;  /* 0x000000214800780c */ /* 0x000fc80001741670 */
[----:B------:R-:W-:Y:S02]  /*3b20*/  FSEL R25, R25, -INF , !P2 ;  /* 0xff80000019197808 */ /* 0x000fe40005000000 */
[----:B------:R-:W-:-:S04]  /*3b30*/  ISETP.NE.AND P2, PT, R105, RZ, PT ;  /* 0x000000ff6900720c */ /* 0x000fc80003f45270 */
[----:B------:R-:W-:-:S04]  /*3b40*/  ISETP.GT.AND P2, PT, R75, 0x21, !P2 ;  /* 0x000000214b00780c */ /* 0x000fc80005744270 */
[----:B------:R-:W-:-:S04]  /*3b50*/  ISETP.LT.OR P2, PT, R72, 0x22, P2 ;  /* 0x000000224800780c */ /* 0x000fc80001741670 */
[----:B------:R-:W-:Y:S02]  /*3b60*/  FSEL R26, R26, -INF , !P2 ;  /* 0xff8000001a1a7808 */ /* 0x000fe40005000000 */
[----:B------:R-:W-:-:S04]  /*3b70*/  ISETP.NE.AND P2, PT, R41, RZ, PT ;  /* 0x000000ff2900720c */ /* 0x000fc80003f45270 */
[----:B------:R-:W-:-:S04]  /*3b80*/  ISETP.GT.AND P2, PT, R75, 0x28, !P2 ;  /* 0x000000284b00780c */ /* 0x000fc80005744270 */
[----:B------:R-:W-:-:S04]  /*3b90*/  ISETP.LT.OR P2, PT, R72, 0x29, P2 ;  /* 0x000000294800780c */ /* 0x000fc80001741670 */
[----:B------:R-:W-:Y:S02]  /*3ba0*/  FSEL R27, R27, -INF , !P2 ;  /* 0xff8000001b1b7808 */ /* 0x000fe40005000000 */
[----:B------:R-:W-:Y:S02]  /*3bb0*/  ISETP.NE.AND P2, PT, R44, RZ, PT ;  /* 0x000000ff2c00720c */ /* 0x000fe40003f45270 */
[----:B------:R-:W-:Y:S02]  /*3bc0*/  FMNMX.FTZ R44, R48, R7, !PT ;  /* 0x00000007302c7209 */ /* 0x000fe40007810000 */
[----:B------:R-:W-:Y:S02]  /*3bd0*/  ISETP.GT.AND P2, PT, R75, 0x29, !P2 ;  /* 0x000000294b00780c */ /* 0x000fe40005744270 */
[----:B------:R-:W-:Y:S02]  /*3be0*/  FMNMX.FTZ R7, R69, R44, !PT ;  /* 0x0000002c45077209 */ /* 0x000fe40007810000 */
[----:B------:R-:W-:-:S02]  /*3bf0*/  ISETP.LT.OR P2, PT, R72, 0x2a, P2 ;  /* 0x0000002a4800780c */ /* 0x000fc40001741670 */
[----:B------:R-:W-:Y:S02]  /*3c00*/  FMNMX.FTZ R44, R50, R7, !PT ;  /* 0x00000007322c7209 */ /* 0x000fe40007810000 */
[----:B------:R-:W-:Y:S02]  /*3c10*/  FSEL R28, R28, -INF , !P2 ;  /* 0xff8000001c1c7808 */ /* 0x000fe40005000000 */
[----:B------:R-:W-:Y:S02]  /*3c20*/  ISETP.NE.AND P2, PT, R45, RZ, PT ;  /* 0x000000ff2d00720c */ /* 0x000fe40003f45270 */
[----:B------:R-:W-:Y:S02]  /*3c30*/  FMNMX.FTZ R7, R51, R44, !PT ;  /* 0x0000002c33077209 */ /* 0x000fe40007810000 */
[----:B------:R-:W-:Y:S02]  /*3c40*/  ISETP.GT.AND P2, PT, R75, 0x30, !P2 ;  /* 0x000000304b00780c */ /* 0x000fe40005744270 */
[----:B------:R-:W-:-:S02]  /*3c50*/  FMNMX.FTZ R44, R74, R7, !PT ;  /* 0x000000074a2c7209 */ /* 0x000fc40007810000 */
[----:B------:R-:W-:Y:S02]  /*3c60*/  ISETP.LT.OR P2, PT, R72, 0x31, P2 ;  /* 0x000000314800780c */ /* 0x000fe40001741670 */
[----:B------:R-:W-:Y:S02]  /*3c70*/  FMNMX.FTZ R7, R73, R44, !PT ;  /* 0x0000002c49077209 */ /* 0x000fe40007810000 */
[----:B------:R-:W-:Y:S02]  /*3c80*/  FSEL R29, R29, -INF , !P2 ;  /* 0xff8000001d1d7808 */ /* 0x000fe40005000000 */
[----:B------:R-:W-:Y:S02]  /*3c90*/  ISETP.NE.AND P2, PT, R38, RZ, PT ;  /* 0x000000ff2600720c */ /* 0x000fe40003f45270 */
[----:B------:R-:W-:Y:S02]  /*3ca0*/  FMNMX.FTZ R44, R52, R7, !PT ;  /* 0x00000007342c7209 */ /* 0x000fe40007810000 */
[----:B------:R-:W-:-:S02]  /*3cb0*/  ISETP.GT.AND P2, PT, R75, 0x31, !P2 ;  /* 0x000000314b00780c */ /* 0x000fc40005744270 */
[----:B------:R-:W-:Y:S02]  /*3cc0*/  FMNMX.FTZ R7, R71, R44, !PT ;  /* 0x0000002c47077209 */ /* 0x000fe40007810000 */
[----:B------:R-:W-:Y:S02]  /*3cd0*/  ISETP.LT.OR P2, PT, R72, 0x32, P2 ;  /* 0x000000324800780c */ /* 0x000fe40001741670 */
[----:B------:R-:W-:Y:S02]  /*3ce0*/  FMNMX.FTZ R7, R70, R7, !PT ;  /* 0x0000000746077209 */ /* 0x000fe40007810000 */
[----:B------:R-:W-:Y:S02]  /*3cf0*/  FSEL R30, R30, -INF , !P2 ;  /* 0xff8000001e1e7808 */ /* 0x000fe40005000000 */
[----:B------:R-:W-:Y:S02]  /*3d00*/  ISETP.NE.AND P2, PT, R49, RZ, PT ;  /* 0x000000ff3100720c */ /* 0x000fe40003f45270 */
[----:B------:R-:W-:-:S02]  /*3d10*/  FMNMX.FTZ R44, R68, R7, !PT ;  /* 0x00000007442c7209 */ /* 0x000fc40007810000 */
[----:B------:R-:W-:Y:S02]  /*3d20*/  ISETP.GT.AND P2, PT, R75, 0x38, !P2 ;  /* 0x000000384b00780c */ /* 0x000fe40005744270 */
[----:B------:R-:W-:Y:S02]  /*3d30*/  FMNMX.FTZ R7, R67, R44, !PT ;  /* 0x0000002c43077209 */ /* 0x000fe40007810000 */
[----:B------:R-:W-:Y:S02]  /*3d40*/  ISETP.LT.OR P2, PT, R72, 0x39, P2 ;  /* 0x000000394800780c */ /* 0x000fe40001741670 */
[----:B------:R-:W-:Y:S02]  /*3d50*/  FMNMX.FTZ R44, R66, R7, !PT ;  /* 0x00000007422c7209 */ /* 0x000fe40007810000 */
[----:B------:R-:W-:Y:S02]  /*3d60*/  FSEL R31, R31, -INF , !P2 ;  /* 0xff8000001f1f7808 */ /* 0x000fe40005000000 */
        /* <DEDUP_REMOVED lines=21> */
[----:B------:R-:W-:Y:S02]  /*3ec0*/  ISETP.GT.AND P2, PT, R75, 0x48, !P2 ;  /* 0x000000484b00780c */ /* 0x000fe40005744270 */
[----:B------:R-:W-:Y:S02]  /*3ed0*/  FMNMX.FTZ R44, R10, R7, !PT ;  /* 0x000000070a2c7209 */ /* 0x000fe40007810000 */
[----:B------:R-:W-:Y:S02]  /*3ee0*/  ISETP.LT.OR P2, PT, R72, 0x49, P2 ;  /* 0x000000494800780c */ /* 0x000fe40001741670 */
[----:B------:R-:W-:-:S02]  /*3ef0*/  FMNMX.FTZ R7, R9, R44, !PT ;  /* 0x0000002c09077209 */ /* 0x000fc40007810000 */
        /* <DEDUP_REMOVED lines=8> */
[----:B------:R-:W-:Y:S01]  /*3f80*/  ISETP.NE.AND P2, PT, R109, RZ, PT ;  /* 0x000000ff6d00720c */ /* 0x000fe20003f45270 */
[----:B------:R-:W1:Y:S01]  /*3f90*/  SHFL.BFLY PT, R7, R44, 0x2, 0x1f ;  /* 0x0c401f002c077f89 */ /* 0x000e6200000e0000 */
[----:B------:R-:W-:Y:S02]  /*3fa0*/  ISETP.NE.AND P6, PT, R95, RZ, PT ;  /* 0x000000ff5f00720c */ /* 0x000fe40003fc5270 */
[----:B------:R-:W-:-:S04]  /*3fb0*/  ISETP.GT.AND P2, PT, R75, 0x50, !P2 ;  /* 0x000000504b00780c */ /* 0x000fc80005744270 */
[----:B------:R-:W-:-:S04]  /*3fc0*/  ISETP.LT.OR P2, PT, R72, 0x51, P2 ;  /* 0x000000514800780c */ /* 0x000fc80001741670 */
[----:B------:R-:W-:Y:S02]  /*3fd0*/  FSEL R43, R43, -INF , !P2 ;  /* 0xff8000002b2b7808 */ /* 0x000fe40005000000 */
[----:B------:R-:W-:-:S04]  /*3fe0*/  ISETP.NE.AND P2, PT, R110, RZ, PT ;  /* 0x000000ff6e00720c */ /* 0x000fc80003f45270 */
[----:B------:R-:W-:-:S04]  /*3ff0*/  ISETP.GT.AND P2, PT, R75, 0x51, !P2 ;  /* 0x000000514b00780c */ /* 0x000fc80005744270 */
[----:B------:R-:W-:Y:S02]  /*4000*/  ISETP.LT.OR P2, PT, R72, 0x52, P2 ;  /* 0x000000524800780c */ /* 0x000fe40001741670 */
[----:B-1----:R-:W-:Y:S02]  /*4010*/  FMNMX.FTZ R45, R44, R7, !PT ;  /* 0x000000072c2d7209 */ /* 0x002fe40007810000 */
[----:B------:R-:W-:Y:S02]  /*4020*/  FSEL R42, R92, -INF , !P2 ;  /* 0xff8000005c2a7808 */ /* 0x000fe40005000000 */
[----:B------:R-:W-:Y:S01]  /*4030*/  ISETP.NE.AND P2, PT, R111, RZ, PT ;  /* 0x000000ff6f00720c */ /* 0x000fe20003f45270 */
[----:B------:R-:W1:Y:S03]  /*4040*/  SHFL.BFLY PT, R46, R45, 0x1, 0x1f ;  /* 0x0c201f002d2e7f89 */ /* 0x000e6600000e0000 */
[----:B------:R-:W-:-:S04]  /*4050*/  ISETP.GT.AND P2, PT, R75, 0x58, !P2 ;  /* 0x000000584b00780c */ /* 0x000fc80005744270 */
[----:B------:R-:W-:-:S04]  /*4060*/  ISETP.LT.OR P2, PT, R72, 0x59, P2 ;  /* 0x000000594800780c */ /* 0x000fc80001741670 */
[----:B------:R-:W-:Y:S02]  /*4070*/  FSEL R38, R93, -INF , !P2 ;  /* 0xff8000005d267808 */ /* 0x000fe40005000000 */
[----:B------:R-:W-:-:S04]  /*4080*/  ISETP.NE.AND P2, PT, R112, RZ, PT ;  /* 0x000000ff7000720c */ /* 0x000fc80003f45270 */
[----:B------:R-:W-:-:S04]  /*4090*/  ISETP.GT.AND P2, PT, R75, 0x59, !P2 ;  /* 0x000000594b00780c */ /* 0x000fc80005744270 */
[----:B------:R-:W-:Y:S02]  /*40a0*/  ISETP.LT.OR P2, PT, R72, 0x5a, P2 ;  /* 0x0000005a4800780c */ /* 0x000fe40001741670 */
[----:B-1----:R-:W-:Y:S01]  /*40b0*/  FMNMX.FTZ R7, R45, R46, !PT ;  /* 0x0000002e2d077209 */ /* 0x002fe20007810000 */
[----:B------:R-:W-:Y:S01]  /*40c0*/  IMAD.U32 R46, RZ, RZ, UR10 ;  /* 0x0000000aff2e7e24 */ /* 0x000fe2000f8e00ff */
[----:B------:R-:W-:Y:S02]  /*40d0*/  FSEL R37, R94, -INF , !P2 ;  /* 0xff8000005e257808 */ /* 0x000fe40005000000 */
[----:B------:R-:W-:Y:S01]  /*40e0*/  ISETP.NE.AND P2, PT, R113, RZ, PT ;  /* 0x000000ff7100720c */ /* 0x000fe20003f45270 */
[----:B------:R-:W-:-:S03]  /*40f0*/  FFMA.FTZ R46, R7, R46, -8 ;  /* 0xc1000000072e7423 */ /* 0x000fc6000001002e */
[----:B------:R-:W-:-:S04]  /*4100*/  ISETP.GT.AND P2, PT, R75, 0x60, !P2 ;  /* 0x000000604b00780c */ /* 0x000fc80005744270 */
[----:B------:R-:W-:-:S04]  /*4110*/  ISETP.LT.OR P2, PT, R72, 0x61, P2 ;  /* 0x000000614800780c */ /* 0x000fc80001741670 */
[----:B------:R-:W-:Y:S02]  /*4120*/  FSEL R41, R96, -INF , !P2 ;  /* 0xff80000060297808 */ /* 0x000fe40005000000 */
[----:B------:R-:W-:-:S04]  /*4130*/  ISETP.NE.AND P2, PT, R114, RZ, PT ;  /* 0x000000ff7200720c */ /* 0x000fc80003f45270 */
[----:B------:R-:W-:-:S04]  /*4140*/  ISETP.GT.AND P2, PT, R75, 0x61, !P2 ;  /* 0x000000614b00780c */ /* 0x000fc80005744270 */
[----:B------:R-:W-:-:S04]  /*4150*/  ISETP.LT.OR P2, PT, R72, 0x62, P2 ;  /* 0x000000624800780c */ /* 0x000fc80001741670 */
[----:B------:R-:W-:Y:S02]  /*4160*/  FSEL R39, R97, -INF , !P2 ;  /* 0xff80000061277808 */ /* 0x000fe40005000000 */
[----:B------:R-:W-:Y:S02]  /*4170*/  ISETP.GT.AND P2, PT, R75, 0x68, !P6 ;  /* 0x000000684b00780c */ /* 0x000fe40007744270 */
[----:B------:R-:W-:Y:S02]  /*4180*/  ISETP.NE.AND P6, PT, R40, RZ, PT ;  /* 0x000000ff2800720c */ /* 0x000fe40003fc5270 */
[----:B------:R-:W-:-:S04]  /*4190*/  ISETP.LT.OR P2, PT, R72, 0x69, P2 ;  /* 0x000000694800780c */ /* 0x000fc80001741670 */
[----:B------:R-:W-:Y:S02]  /*41a0*/  FSEL R40, R78, -INF , !P2 ;  /* 0xff8000004e287808 */ /* 0x000fe40005000000 */
[----:B------:R-:W-:-:S04]  /*41b0*/  FSETP.NEU.FTZ.AND P2, PT, R7, -INF , PT ;  /* 0xff8000000700780b */ /* 0x000fc80003f5d000 */
[----:B------:R-:W-:Y:S02]  /*41c0*/  FSEL R81, R46, RZ, P2 ;  /* 0x000000ff2e517208 */ /* 0x000fe40001000000 */
[----:B------:R-:W-:Y:S02]  /*41d0*/  ISETP.GT.AND P2, PT, R75, RZ, !P6 ;  /* 0x000000ff4b00720c */ /* 0x000fe40007744270 */
[----:B------:R-:W-:Y:S01]  /*41e0*/  ISETP.NE.AND P6, PT, R77, RZ, PT ;  /* 0x000000ff4d00720c */ /* 0x000fe20003fc5270 */
[----:B------:R-:W-:-:S01]  /*41f0*/  FFMA.FTZ R78, R106, UR10, -R81 ;  /* 0x0000000a6a4e7c23 */ /* 0x000fc20008010851 */
[----:B------:R-:W-:Y:S01]  /*4200*/  ISETP.LT.OR P2, PT, R72, 0x1, P2 ;  /* 0x000000014800780c */ /* 0x000fe20001741670 */
[----:B------:R-:W-:-:S01]  /*4210*/  FFMA.FTZ R64, R64, UR10, -R81 ;  /* 0x0000000a40407c23 */ /* 0x000fc20008010851 */
[----:B------:R-:W-:Y:S01]  /*4220*/  ISETP.GT.AND P6, PT, R75, 0x79, !P6 ;  /* 0x000000794b00780c */ /* 0x000fe200077c4270 */
[----:B------:R-:W-:-:S01]  /*4230*/  FFMA.FTZ R45, R100, UR10, -R81 ;  /* 0x0000000a642d7c23 */ /* 0x000fc20008010851 */
[----:B------:R-:W-:Y:S01]  /*4240*/  FSEL R77, R2, -INF , !P2 ;  /* 0xff800000024d7808 */ /* 0x000fe20005000000 */
[----:B------:R-:W-:-:S01]  /*4250*/  FFMA.FTZ R2, R76, UR10, -R81 ;  /* 0x0000000a4c027c23 */ /* 0x000fc20008010851 */
[----:B------:R-:W-:Y:S01]  /*4260*/  ISETP.NE.AND P2, PT, R115, RZ, PT ;  /* 0x000000ff7300720c */ /* 0x000fe20003f45270 */
[----:B------:R-:W-:-:S01]  /*4270*/  FFMA.FTZ R46, R102, UR10, -R81 ;  /* 0x0000000a662e7c23 */ /* 0x000fc20008010851 */
[----:B------:R-:W-:Y:S01]  /*4280*/  FMNMX.FTZ R44, R77, R12, !PT ;  /* 0x0000000c4d2c7209 */ /* 0x000fe20007810000 */
[----:B------:R-:W-:Y:S01]  /*4290*/  MUFU.EX2 R45, R45 ;  /* 0x0000002d002d7308 */ /* 0x000fe20000000800 */
[----:B------:R-:W-:Y:S01]  /*42a0*/  ISETP.GT.AND P2, PT, R75, 0x69, !P2 ;  /* 0x000000694b00780c */ /* 0x000fe20005744270 */
[--C-:B------:R-:W-:Y:S01]  /*42b0*/  FFMA.FTZ R47, R104, UR10, -R81.reuse ;  /* 0x0000000a682f7c23 */ /* 0x100fe20008010851 */
[----:B------:R-:W-:Y:S01]  /*42c0*/  FMNMX.FTZ R49, R13, R44, !PT ;  /* 0x0000002c0d317209 */ /* 0x000fe20007810000 */
[--C-:B------:R-:W-:Y:S01]  /*42d0*/  FFMA.FTZ R48, R48, UR10, -R81.reuse ;  /* 0x0000000a30307c23 */ /* 0x100fe20008010851 */
[----:B------:R-:W-:Y:S01]  /*42e0*/  ISETP.LT.OR P2, PT, R72, 0x6a, P2 ;  /* 0x0000006a4800780c */ /* 0x000fe20001741670 */
[--C-:B------:R-:W-:Y:S01]  /*42f0*/  FFMA.FTZ R69, R69, UR10, -R81.reuse ;  /* 0x0000000a45457c23 */ /* 0x100fe20008010851 */
[----:B------:R-:W-:Y:S01]  /*4300*/  FMNMX.FTZ R76, R14, R49, !PT ;  /* 0x000000310e4c7209 */ /* 0x000fe20007810000 */
[----:B------:R1:W-:Y:S01]  /*4310*/  MUFU.EX2 R44, R78 ;  /* 0x0000004e002c7308 */ /* 0x0003e20000000800 */
[----:B------:R-:W-:Y:S01]  /*4320*/  FSEL R53, R53, -INF , !P2 ;  /* 0xff80000035357808 */ /* 0x000fe20005000000 */
[--C-:B------:R-:W-:Y:S01]  /*4330*/  FFMA.FTZ R49, R90, UR10, -R81.reuse ;  /* 0x0000000a5a317c23 */ /* 0x100fe20008010851 */
[----:B------:R-:W-:Y:S01]  /*4340*/  FMNMX.FTZ R79, R15, R76, !PT ;  /* 0x0000004c0f4f7209 */ /* 0x000fe20007810000 */
[--C-:B------:R-:W-:Y:S01]  /*4350*/  FFMA.FTZ R50, R50, UR10, -R81.reuse ;  /* 0x0000000a32327c23 */ /* 0x100fe20008010851 */
[----:B------:R-:W-:Y:S01]  /*4360*/  ISETP.LT.OR P6, PT, R72, 0x7a, P6 ;  /* 0x0000007a4800780c */ /* 0x000fe200037c1670 */
[--C-:B------:R-:W-:Y:S01]  /*4370*/  FFMA.FTZ R51, R51, UR10, -R81.reuse ;  /* 0x0000000a33337c23 */ /* 0x100fe20008010851 */
[----:B------:R-:W-:Y:S01]  /*4380*/  FMNMX.FTZ R76, R20, R79, !PT ;  /* 0x0000004f144c7209 */ /* 0x000fe20007810000 */
[----:B------:R-:W2:Y:S01]  /*4390*/  MUFU.EX2 R2, R2 ;  /* 0x0000000200027308 */ /* 0x000ea20000000800 */
[----:B-1----:R-:W-:-:S01]  /*43a0*/  FFMA.FTZ R78, R74, UR10, -R81 ;  /* 0x0000000a4a4e7c23 */ /* 0x002fc20008010851 */
[----:B------:R-:W-:Y:S01]  /*43b0*/  FSEL R57, R57, -INF , !P6 ;  /* 0xff80000039397808 */ /* 0x000fe20007000000 */
[----:B------:R-:W-:-:S01]  /*43c0*/  FFMA.FTZ R52, R52, UR10, -R81 ;  /* 0x0000000a34347c23 */ /* 0x000fc20008010851 */
[----:B------:R-:W-:Y:S01]  /*43d0*/  FMNMX.FTZ R79, R21, R76, !PT ;  /* 0x0000004c154f7209 */ /* 0x000fe20007810000 */
[----:B------:R-:W-:-:S01]  /*43e0*/  FFMA.FTZ R71, R71, UR10, -R81 ;  /* 0x0000000a47477c23 */ /* 0x000fc20008010851 */
[--C-:B------:R-:W-:Y:S01]  /*43f0*/  FFMA.FTZ R63, R63, UR10, -R81.reuse ;  /* 0x0000000a3f3f7c23 */ /* 0x100fe20008010851 */
[----:B------:R-:W-:-:S01]  /*4400*/  FFMA.FTZ R62, R62, UR10, -R81 ;  /* 0x0000000a3e3e7c23 */ /* 0x000fc20008010851 */
[----:B------:R-:W-:Y:S01]  /*4410*/  FMNMX.FTZ R76, R24, R79, !PT ;  /* 0x0000004f184c7209 */ /* 0x000fe20007810000 */
[----:B------:R-:W1:Y:S01]  /*4420*/  MUFU.EX2 R46, R46 ;  /* 0x0000002e002e7308 */ /* 0x000e620000000800 */
[----:B------:R-:W-:-:S01]  /*4430*/  FFMA.FTZ R61, R61, UR10, -R81 ;  /* 0x0000000a3d3d7c23 */ /* 0x000fc20008010851 */
[--C-:B------:R-:W-:Y:S01]  /*4440*/  FFMA.FTZ R60, R60, UR10, -R81.reuse ;  /* 0x0000000a3c3c7c23 */ /* 0x100fe20008010851 */
[----:B------:R-:W-:Y:S01]  /*4450*/  FMNMX.FTZ R79, R25, R76, !PT ;  /* 0x0000004c194f7209 */ /* 0x000fe20007810000 */
[--C-:B------:R-:W-:Y:S01]  /*4460*/  FFMA.FTZ R59, R59, UR10, -R81.reuse ;  /* 0x0000000a3b3b7c23 */ /* 0x100fe20008010851 */
[----:B------:R-:W-:-:S01]  /*4470*/  FFMA.FTZ R5, R5, UR10, -R81 ;  /* 0x0000000a05057c23 */ /* 0x000fc20008010851 */
[----:B------:R-:W-:Y:S01]  /*4480*/  FFMA.FTZ R6, R6, UR10, -R81 ;  /* 0x0000000a06067c23 */ /* 0x000fe20008010851 */
[----:B------:R-:W-:Y:S01]  /*4490*/  FMNMX.FTZ R76, R26, R79, !PT ;  /* 0x0000004f1a4c7209 */ /* 0x000fe20007810000 */
[----:B------:R-:W3:Y:S03]  /*44a0*/  MUFU.EX2 R47, R47 ;  /* 0x0000002f002f7308 */ /* 0x000ee60000000800 */
[----:B------:R-:W-:-:S04]  /*44b0*/  FMNMX.FTZ R79, R27, R76, !PT ;  /* 0x0000004c1b4f7209 */ /* 0x000fc80007810000 */
[----:B------:R-:W-:Y:S01]  /*44c0*/  FMNMX.FTZ R76, R28, R79, !PT ;  /* 0x0000004f1c4c7209 */ /* 0x000fe20007810000 */
[----:B------:R-:W4:Y:S03]  /*44d0*/  MUFU.EX2 R49, R49 ;  /* 0x0000003100317308 */ /* 0x000f260000000800 */
[----:B------:R-:W-:-:S04]  /*44e0*/  FMNMX.FTZ R79, R29, R76, !PT ;  /* 0x0000004c1d4f7209 */ /* 0x000fc80007810000 */
[----:B------:R-:W-:Y:S01]  /*44f0*/  FMNMX.FTZ R76, R30, R79, !PT ;  /* 0x0000004f1e4c7209 */ /* 0x000fe20007810000 */
[----:B------:R-:W5:Y:S03]  /*4500*/  MUFU.EX2 R48, R48 ;  /* 0x0000003000307308 */ /* 0x000f660000000800 */
[----:B------:R-:W-:Y:S01]  /*4510*/  FMNMX.FTZ R79, R31, R76, !PT ;  /* 0x0000004c1f4f7209 */ /* 0x000fe20007810000 */
[----:B------:R-:W-:-:S03]  /*4520*/  FFMA.FTZ R76, R73, UR10, -R81 ;  /* 0x0000000a494c7c23 */ /* 0x000fc60008010851 */
[----:B------:R-:W-:Y:S01]  /*4530*/  FMNMX.FTZ R74, R32, R79, !PT ;  /* 0x0000004f204a7209 */ /* 0x000fe20007810000 */
[----:B------:R-:W5:Y:S03]  /*4540*/  MUFU.EX2 R69, R69 ;  /* 0x0000004500457308 */ /* 0x000f660000000800 */
[----:B------:R-:W-:-:S04]  /*4550*/  FMNMX.FTZ R73, R33, R74, !PT ;  /* 0x0000004a21497209 */ /* 0x000fc80007810000 */
[----:B------:R-:W-:Y:S01]  /*4560*/  FMNMX.FTZ R74, R34, R73, !PT ;  /* 0x00000049224a7209 */ /* 0x000fe20007810000 */
[----:B------:R2:W-:Y:S03]  /*4570*/  MUFU.EX2 R79, R76 ;  /* 0x0000004c004f7308 */ /* 0x0005e60000000800 */
[----:B------:R-:W-:-:S04]  /*4580*/  FMNMX.FTZ R73, R35, R74, !PT ;  /* 0x0000004a23497209 */ /* 0x000fc80007810000 */
[----:B------:R-:W-:Y:S01]  /*4590*/  FMNMX.FTZ R74, R36, R73, !PT ;  /* 0x00000049244a7209 */ /* 0x000fe20007810000 */
[----:B------:R-:W5:Y:S01]  /*45a0*/  MUFU.EX2 R50, R50 ;  /* 0x0000003200327308 */ /* 0x000f620000000800 */
[----:B--2---:R-:W-:-:S02]  /*45b0*/  FFMA.FTZ R76, R68, UR10, -R81 ;  /* 0x0000000a444c7c23 */ /* 0x004fc40008010851 */
[----:B------:R-:W-:Y:S01]  /*45c0*/  FMNMX.FTZ R73, R43, R74, !PT ;  /* 0x0000004a2b497209 */ /* 0x000fe20007810000 */
[----:B------:R-:W-:-:S03]  /*45d0*/  FFMA.FTZ R74, R70, UR10, -R81 ;  /* 0x0000000a464a7c23 */ /* 0x000fc60008010851 */
[----:B------:R-:W-:Y:S01]  /*45e0*/  FMNMX.FTZ R73, R42, R73, !PT ;  /* 0x000000492a497209 */ /* 0x000fe20007810000 */
[----:B------:R-:W-:Y:S03]  /*45f0*/  MUFU.EX2 R75, R76 ;  /* 0x0000004c004b7308 */ /* 0x000fe60000000800 */
[----:B------:R-:W-:-:S04]  /*4600*/  FMNMX.FTZ R70, R38, R73, !PT ;  /* 0x0000004926467209 */ /* 0x000fc80007810000 */
[----:B------:R-:W-:Y:S01]  /*4610*/  FMNMX.FTZ R70, R37, R70, !PT ;  /* 0x0000004625467209 */ /* 0x000fe20007810000 */
[----:B------:R-:W-:Y:S03]  /*4620*/  MUFU.EX2 R51, R51 ;  /* 0x0000003300337308 */ /* 0x000fe60000000800 */
[----:B------:R-:W-:-:S04]  /*4630*/  FMNMX.FTZ R70, R41, R70, !PT ;  /* 0x0000004629467209 */ /* 0x000fc80007810000 */
[----:B------:R-:W-:Y:S01]  /*4640*/  FMNMX.FTZ R73, R39, R70, !PT ;  /* 0x0000004627497209 */ /* 0x000fe20007810000 */
[----:B------:R-:W-:-:S01]  /*4650*/  FFMA.FTZ R70, R67, UR10, -R81 ;  /* 0x0000000a43467c23 */ /* 0x000fc20008010851 */
[----:B------:R-:W-:Y:S02]  /*4660*/  MUFU.EX2 R78, R78 ;  /* 0x0000004e004e7308 */ /* 0x000fe40000000800 */
[----:B------:R-:W-:Y:S01]  /*4670*/  FMNMX.FTZ R68, R40, R73, !PT ;  /* 0x0000004928447209 */ /* 0x000fe20007810000 */
[----:B------:R-:W-:-:S03]  /*4680*/  FFMA.FTZ R73, R66, UR10, -R81 ;  /* 0x0000000a42497c23 */ /* 0x000fc60008010851 */
[----:B------:R-:W-:Y:S02]  /*4690*/  FMNMX.FTZ R68, R53, R68, !PT ;  /* 0x0000004435447209 */ /* 0x000fe40007810000 */
[----:B------:R-:W-:Y:S02]  /*46a0*/  MUFU.EX2 R52, R52 ;  /* 0x0000003400347308 */ /* 0x000fe40000000800 */
[----:B------:R-:W-:Y:S01]  /*46b0*/  FMNMX.FTZ R67, R55, R68, !PT ;  /* 0x0000004437437209 */ /* 0x000fe20007810000 */
[----:B------:R-:W-:-:S03]  /*46c0*/  FFMA.FTZ R68, R65, UR10, -R81 ;  /* 0x0000000a41447c23 */ /* 0x000fc60008010851 */
[----:B------:R-:W-:Y:S02]  /*46d0*/  FMNMX.FTZ R67, R54, R67, !PT ;  /* 0x0000004336437209 */ /* 0x000fe40007810000 */
[----:B------:R-:W-:Y:S02]  /*46e0*/  MUFU.EX2 R71, R71 ;  /* 0x0000004700477308 */ /* 0x000fe40000000800 */
[----:B------:R-:W-:-:S04]  /*46f0*/  FMNMX.FTZ R66, R56, R67, !PT ;  /* 0x0000004338427209 */ /* 0x000fc80007810000 */
[----:B------:R-:W-:Y:S02]  /*4700*/  FMNMX.FTZ R66, R57, R66, !PT ;  /* 0x0000004239427209 */ /* 0x000fe40007810000 */
[----:B------:R2:W-:Y:S03]  /*4710*/  MUFU.EX2 R67, R64 ;  /* 0x0000004000437308 */ /* 0x0005e60000000800 */
[----:B------:R-:W1:Y:S05]  /*4720*/  SHFL.BFLY PT, R65, R66, 0x2, 0x1f ;  /* 0x0c401f0042417f89 */ /* 0x000e6a00000e0000 */
[----:B------:R-:W-:Y:S01]  /*4730*/  MUFU.EX2 R74, R74 ;  /* 0x0000004a004a7308 */ /* 0x000fe20000000800 */
[----:B--2---:R-:W-:-:S07]  /*4740*/  FFMA.FTZ R64, R58, UR10, -R81 ;  /* 0x0000000a3a407c23 */ /* 0x004fce0008010851 */
[----:B------:R-:W-:Y:S08]  /*4750*/  MUFU.EX2 R70, R70 ;  /* 0x0000004600467308 */ /* 0x000ff00000000800 */
[----:B------:R-:W-:Y:S01]  /*4760*/  MUFU.EX2 R73, R73 ;  /* 0x0000004900497308 */ /* 0x000fe20000000800 */
[----:B-1----:R-:W-:Y:S01]  /*4770*/  FMNMX.FTZ R65, R66, R65, !PT ;  /* 0x0000004142417209 */ /* 0x002fe20007810000 */
[--C-:B------:R-:W-:Y:S01]  /*4780*/  FFMA.FTZ R66, R11, UR10, -R81.reuse ;  /* 0x0000000a0b427c23 */ /* 0x100fe20008010851 */
[----:B------:R-:W-:-:S01]  /*4790*/  FFMA.FTZ R11, R10, UR10, -R81 ;  /* 0x0000000a0a0b7c23 */ /* 0x000fc20008010851 */
[--C-:B------:R-:W-:Y:S01]  /*47a0*/  FFMA.FTZ R10, R9, UR10, -R81.reuse ;  /* 0x0000000a090a7c23 */ /* 0x100fe20008010851 */
[----:B------:R-:W-:-:S01]  /*47b0*/  FFMA.FTZ R9, R8, UR10, -R81 ;  /* 0x0000000a08097c23 */ /* 0x000fc20008010851 */
[----:B------:R-:W1:Y:S02]  /*47c0*/  SHFL.BFLY PT, R58, R65, 0x1, 0x1f ;  /* 0x0c201f00413a7f89 */ /* 0x000e6400000e0000 */
[----:B------:R-:W-:Y:S08]  /*47d0*/  MUFU.EX2 R68, R68 ;  /* 0x0000004400447308 */ /* 0x000ff00000000800 */
[----:B------:R-:W-:Y:S08]  /*47e0*/  MUFU.EX2 R61, R61 ;  /* 0x0000003d003d7308 */ /* 0x000ff00000000800 */
[----:B------:R-:W-:Y:S01]  /*47f0*/  MUFU.EX2 R60, R60 ;  /* 0x0000003c003c7308 */ /* 0x000fe20000000800 */
[----:B-1----:R-:W-:Y:S01]  /*4800*/  FMNMX.FTZ R8, R65, R58, !PT ;  /* 0x0000003a41087209 */ /* 0x002fe20007810000 */
[----:B------:R-:W-:-:S06]  /*4810*/  IMAD.U32 R65, RZ, RZ, UR10 ;  /* 0x0000000aff417e24 */ /* 0x000fcc000f8e00ff */
[----:B------:R-:W-:Y:S01]  /*4820*/  MUFU.EX2 R63, R63 ;  /* 0x0000003f003f7308 */ /* 0x000fe20000000800 */
[C---:B------:R-:W-:Y:S01]  /*4830*/  FSETP.NEU.FTZ.AND P2, PT, R8.reuse, -INF , PT ;  /* 0xff8000000800780b */ /* 0x040fe20003f5d000 */
[----:B------:R-:W-:Y:S01]  /*4840*/  FFMA.FTZ R58, R8, R65, -8 ;  /* 0xc1000000083a7423 */ /* 0x000fe20000010041 */
[----:B------:R-:W-:-:S04]  /*4850*/  FADD.FTZ R65, R2, R45 ;  /* 0x0000002d02417221 */ /* 0x000fc80000010000 */
[----:B------:R-:W-:Y:S01]  /*4860*/  FSEL R58, R58, RZ, P2 ;  /* 0x000000ff3a3a7208 */ /* 0x000fe20001000000 */
[----:B------:R-:W-:-:S01]  /*4870*/  FADD.FTZ R72, R46, R65 ;  /* 0x000000412e487221 */ /* 0x000fc20000010000 */
[----:B------:R-:W-:Y:S01]  /*4880*/  MUFU.EX2 R62, R62 ;  /* 0x0000003e003e7308 */ /* 0x000fe20000000800 */
[----:B------:R-:W-:Y:S02]  /*4890*/  PLOP3.LUT P2, PT, PT, PT, UP0, 0x40, 0x0 ;  /* 0x000000000000781c */ /* 0x000fe40003f4e808 */
        /* <DEDUP_REMOVED lines=8> */
[----:B---3--:R-:W-:Y:S01]  /*4920*/  FADD.FTZ R65, R47, R72 ;  /* 0x000000482f417221 */ /* 0x008fe20000010000 */
[----:B------:R-:W-:-:S01]  /*4930*/  FFMA.FTZ R24, R24, UR10, -R58 ;  /* 0x0000000a18187c23 */ /* 0x000fc2000801083a */
[--C-:B------:R-:W-:Y:S01]  /*4940*/  FFMA.FTZ R25, R25, UR10, -R58.reuse ;  /* 0x0000000a19197c23 */ /* 0x100fe2000801083a */
[----:B------:R-:W-:-:S01]  /*4950*/  FFMA.FTZ R26, R26, UR10, -R58 ;  /* 0x0000000a1a1a7c23 */ /* 0x000fc2000801083a */
[----:B------:R-:W-:Y:S01]  /*4960*/  FADD.FTZ R76, R44, R65 ;  /* 0x000000412c4c7221 */ /* 0x000fe20000010000 */
[----:B------:R-:W-:-:S01]  /*4970*/  FFMA.FTZ R27, R27, UR10, -R58 ;  /* 0x0000000a1b1b7c23 */ /* 0x000fc2000801083a */
[----:B------:R-:W1:Y:S01]  /*4980*/  MUFU.EX2 R12, R12 ;  /* 0x0000000c000c7308 */ /* 0x000e620000000800 */
[----:B------:R-:W-:-:S01]  /*4990*/  FFMA.FTZ R28, R28, UR10, -R58 ;  /* 0x0000000a1c1c7c23 */ /* 0x000fc2000801083a */
[----:B----4-:R-:W-:Y:S01]  /*49a0*/  FADD.FTZ R81, R49, R76 ;  /* 0x0000004c31517221 */ /* 0x010fe20000010000 */
[----:B------:R-:W-:-:S01]  /*49b0*/  FFMA.FTZ R29, R29, UR10, -R58 ;  /* 0x0000000a1d1d7c23 */ /* 0x000fc2000801083a */
[--C-:B------:R-:W-:Y:S01]  /*49c0*/  FFMA.FTZ R30, R30, UR10, -R58.reuse ;  /* 0x0000000a1e1e7c23 */ /* 0x100fe2000801083a */
[----:B------:R-:W-:-:S01]  /*49d0*/  FFMA.FTZ R31, R31, UR10, -R58 ;  /* 0x0000000a1f1f7c23 */ /* 0x000fc2000801083a */
[----:B-----5:R-:W-:Y:S01]  /*49e0*/  FADD.FTZ R76, R48, R81 ;  /* 0x00000051304c7221 */ /* 0x020fe20000010000 */
[----:B------:R-:W-:-:S01]  /*49f0*/  FFMA.FTZ R32, R32, UR10, -R58 ;  /* 0x0000000a20207c23 */ /* 0x000fc2000801083a */
[----:B------:R-:W2:Y:S01]  /*4a00*/  MUFU.EX2 R13, R13 ;  /* 0x0000000d000d7308 */ /* 0x000ea20000000800 */
[----:B------:R-:W-:-:S01]  /*4a10*/  FFMA.FTZ R33, R33, UR10, -R58 ;  /* 0x0000000a21217c23 */ /* 0x000fc2000801083a */
[C---:B------:R-:W-:Y:S01]  /*4a20*/  FADD.FTZ R81, R69.reuse, R76 ;  /* 0x0000004c45517221 */ /* 0x040fe20000010000 */
[----:B------:R-:W-:Y:S01]  /*4a30*/  F2FP.SATFINITE.E4M3.F32.PACK_AB_MERGE_C R69, R69, R48, RZ ;  /* 0x000000304545723e */ /* 0x000fe200048070ff */
[--C-:B------:R-:W-:Y:S01]  /*4a40*/  FFMA.FTZ R34, R34, UR10, -R58.reuse ;  /* 0x0000000a22227c23 */ /* 0x100fe2000801083a */
[----:B------:R-:W-:-:S01]  /*4a50*/  FFMA.FTZ R35, R35, UR10, -R58 ;  /* 0x0000000a23237c23 */ /* 0x000fc2000801083a */
[----:B------:R-:W-:Y:S01]  /*4a60*/  FADD.FTZ R76, R50, R81 ;  /* 0x00000051324c7221 */ /* 0x000fe20000010000 */
[----:B------:R-:W-:Y:S01]  /*4a70*/  F2FP.SATFINITE.E4M3.F32.PACK_AB_MERGE_C R198, R49, R44, R69 ;  /* 0x0000002c31c6723e */ /* 0x000fe20004807045 */
[----:B------:R-:W3:Y:S01]  /*4a80*/  MUFU.EX2 R14, R14 ;  /* 0x0000000e000e7308 */ /* 0x000ee20000000800 */
[----:B-1----:R-:W-:-:S01]  /*4a90*/  FADD.FTZ R72, R77, R12 ;  /* 0x0000000c4d487221 */ /* 0x002fc20000010000 */
[----:B------:R-:W-:Y:S01]  /*4aa0*/  FADD.FTZ R81, R51, R76 ;  /* 0x0000004c33517221 */ /* 0x000fe20000010000 */
[----:B------:R-:W-:Y:S01]  /*4ab0*/  F2FP.SATFINITE.E4M3.F32.PACK_AB_MERGE_C R76, R47, R46, RZ ;  /* 0x0000002e2f4c723e */ /* 0x000fe200048070ff */
[--C-:B------:R-:W-:Y:S01]  /*4ac0*/  FFMA.FTZ R36, R36, UR10, -R58.reuse ;  /* 0x0000000a24247c23 */ /* 0x100fe2000801083a */
[----:B------:R-:W-:-:S01]  /*4ad0*/  FFMA.FTZ R43, R43, UR10, -R58 ;  /* 0x0000000a2b2b7c23 */ /* 0x000fc2000801083a */
[----:B------:R-:W-:Y:S01]  /*4ae0*/  FFMA.FTZ R39, R39, UR10, -R58 ;  /* 0x0000000a27277c23 */ /* 0x000fe2000801083a */
[----:B------:R-:W-:Y:S01]  /*4af0*/  F2FP.SATFINITE.E4M3.F32.PACK_AB_MERGE_C R196, R45, R2, R76 ;  /* 0x000000022dc4723e */ /* 0x000fe2000480704c */
        /* <DEDUP_REMOVED lines=13> */
[----:B------:R-:W-:-:S03]  /*4bd0*/  FFMA.FTZ R57, R57, UR10, -R58 ;  /* 0x0000000a39397c23 */ /* 0x000fc6000801083a */
[----:B------:R-:W3:Y:S01]  /*4be0*/  MUFU.EX2 R21, R21 ;  /* 0x0000001500157308 */ /* 0x000ee20000000800 */
[----:B-1----:R-:W-:-:S07]  /*4bf0*/  FADD.FTZ R65, R15, R72 ;  /* 0x000000480f417221 */ /* 0x002fce0000010000 */
[----:B------:R-:W1:Y:S01]  /*4c00*/  MUFU.EX2 R24, R24 ;  /* 0x0000001800187308 */ /* 0x000e620000000800 */
[----:B--2---:R-:W-:-:S07]  /*4c10*/  FADD.FTZ R72, R20, R65 ;  /* 0x0000004114487221 */ /* 0x004fce0000010000 */
[----:B------:R-:W2:Y:S01]  /*4c20*/  MUFU.EX2 R25, R25 ;  /* 0x0000001900197308 */ /* 0x000ea20000000800 */
[----:B---3--:R-:W-:-:S01]  /*4c30*/  FADD.FTZ R65, R21, R72 ;  /* 0x0000004815417221 */ /* 0x008fc20000010000 */
[----:B------:R-:W-:Y:S01]  /*4c40*/  FADD.FTZ R72, R78, R81 ;  /* 0x000000514e487221 */ /* 0x000fe20000010000 */
[----:B------:R-:W-:-:S04]  /*4c50*/  F2FP.SATFINITE.E4M3.F32.PACK_AB_MERGE_C R78, R79, R78, RZ ;  /* 0x0000004e4f4e723e */ /* 0x000fc800048070ff */
[----:B------:R-:W-:Y:S01]  /*4c60*/  F2FP.SATFINITE.E4M3.F32.PACK_AB_MERGE_C R192, R51, R50, R78 ;  /* 0x0000003233c0723e */ /* 0x000fe2000480704e */
[----:B------:R-:W3:Y:S01]  /*4c70*/  MUFU.EX2 R26, R26 ;  /* 0x0000001a001a7308 */ /* 0x000ee20000000800 */
[----:B-1----:R-:W-:-:S01]  /*4c80*/  FADD.FTZ R46, R24, R65 ;  /* 0x00000041182e7221 */ /* 0x002fc20000010000 */
[----:B------:R-:W-:Y:S01]  /*4c90*/  FADD.FTZ R65, R79, R72 ;  /* 0x000000484f417221 */ /* 0x000fe20000010000 */
[----:B------:R-:W-:-:S03]  /*4ca0*/  F2FP.SATFINITE.E4M3.F32.PACK_AB_MERGE_C R21, R24, R21, RZ ;  /* 0x000000151815723e */ /* 0x000fc600048070ff */
[----:B------:R-:W-:Y:S01]  /*4cb0*/  FADD.FTZ R48, R52, R65 ;  /* 0x0000004134307221 */ /* 0x000fe20000010000 */
[----:B------:R-:W-:Y:S01]  /*4cc0*/  F2FP.SATFINITE.E4M3.F32.PACK_AB_MERGE_C R199, R20, R15, R21 ;  /* 0x0000000f14c7723e */ /* 0x000fe20004807015 */
[----:B------:R-:W1:Y:S01]  /*4cd0*/  MUFU.EX2 R27, R27 ;  /* 0x0000001b001b7308 */ /* 0x000e620000000800 */
[----:B--2---:R-:W-:-:S07]  /*4ce0*/  FADD.FTZ R47, R25, R46 ;  /* 0x0000002e192f7221 */ /* 0x004fce0000010000 */
[----:B------:R-:W2:Y:S01]  /*4cf0*/  MUFU.EX2 R28, R28 ;  /* 0x0000001c001c7308 */ /* 0x000ea20000000800 */
[----:B---3--:R-:W-:-:S01]  /*4d00*/  FADD.FTZ R46, R26, R47 ;  /* 0x0000002f1a2e7221 */ /* 0x008fc20000010000 */
[----:B------:R-:W-:-:S04]  /*4d10*/  FADD.FTZ R47, R71, R48 ;  /* 0x00000030472f7221 */ /* 0x000fc80000010000 */
[----:B------:R-:W-:Y:S01]  /*4d20*/  FADD.FTZ R44, R74, R47 ;  /* 0x0000002f4a2c7221 */ /* 0x000fe20000010000 */
[----:B------:R-:W-:Y:S01]  /*4d30*/  F2FP.SATFINITE.E4M3.F32.PACK_AB_MERGE_C R74, R75, R74, RZ ;  /* 0x0000004a4b4a723e */ /* 0x000fe200048070ff */
[----:B------:R-:W3:Y:S01]  /*4d40*/  MUFU.EX2 R29, R29 ;  /* 0x0000001d001d7308 */ /* 0x000ee20000000800 */
[----:B-1----:R-:W-:-:S01]  /*4d50*/  FADD.FTZ R45, R27, R46 ;  /* 0x0000002e1b2d7221 */ /* 0x002fc20000010000 */
[----:B------:R-:W-:Y:S01]  /*4d60*/  FADD.FTZ R75, R75, R44 ;  /* 0x0000002c4b4b7221 */ /* 0x000fe20000010000 */
[----:B------:R-:W-:-:S03]  /*4d70*/  F2FP.SATFINITE.E4M3.F32.PACK_AB_MERGE_C R194, R71, R52, R74 ;  /* 0x0000003447c2723e */ /* 0x000fc6000480704a */
[----:B------:R-:W-:Y:S02]  /*4d80*/  FADD.FTZ R46, R70, R75 ;  /* 0x0000004b462e7221 */ /* 0x000fe40000010000 */
[----:B------:R-:W1:Y:S01]  /*4d90*/  MUFU.EX2 R30, R30 ;  /* 0x0000001e001e7308 */ /* 0x000e620000000800 */
[----:B--2---:R-:W-:-:S01]  /*4da0*/  FADD.FTZ R2, R28, R45 ;  /* 0x0000002d1c027221 */ /* 0x004fc20000010000 */
[----:B------:R-:W-:Y:S01]  /*4db0*/  FADD.FTZ R47, R73, R46 ;  /* 0x0000002e492f7221 */ /* 0x000fe20000010000 */
[----:B------:R-:W-:Y:S02]  /*4dc0*/  F2FP.SATFINITE.E4M3.F32.PACK_AB_MERGE_C R46, R67, R68, RZ ;  /* 0x00000044432e723e */ /* 0x000fe400048070ff */
[----:B------:R-:W-:Y:S01]  /*4dd0*/  F2FP.SATFINITE.E4M3.F32.PACK_AB_MERGE_C R27, R28, R27, RZ ;  /* 0x0000001b1c1b723e */ /* 0x000fe200048070ff */
[----:B------:R-:W-:-:S01]  /*4de0*/  FADD.FTZ R68, R68, R47 ;  /* 0x0000002f44447221 */ /* 0x000fc20000010000 */
[----:B------:R-:W-:Y:S01]  /*4df0*/  F2FP.SATFINITE.E4M3.F32.PACK_AB_MERGE_C R188, R73, R70, R46 ;  /* 0x0000004649bc723e */ /* 0x000fe2000480702e */
[----:B------:R-:W2:Y:S01]  /*4e00*/  MUFU.EX2 R31, R31 ;  /* 0x0000001f001f7308 */ /* 0x000ea20000000800 */
[----:B---3--:R-:W-:-:S01]  /*4e10*/  FADD.FTZ R45, R29, R2 ;  /* 0x000000021d2d7221 */ /* 0x008fc20000010000 */
[----:B------:R-:W-:Y:S01]  /*4e20*/  FADD.FTZ R68, R67, R68 ;  /* 0x0000004443447221 */ /* 0x000fe20000010000 */
[----:B------:R-:W-:-:S05]  /*4e30*/  F2FP.SATFINITE.E4M3.F32.PACK_AB_MERGE_C R193, R26, R25, R27 ;  /* 0x000000191ac1723e */ /* 0x000fca000480701b */
[----:B------:R-:W3:Y:S01]  /*4e40*/  MUFU.EX2 R32, R32 ;  /* 0x0000002000207308 */ /* 0x000ee20000000800 */
[----:B-1----:R-:W-:-:S07]  /*4e50*/  FADD.FTZ R44, R30, R45 ;  /* 0x0000002d1e2c7221 */ /* 0x002fce0000010000 */
[----:B------:R-:W1:Y:S01]  /*4e60*/  MUFU.EX2 R33, R33 ;  /* 0x0000002100217308 */ /* 0x000e620000000800 */
[----:B--2---:R-:W-:-:S07]  /*4e70*/  FADD.FTZ R45, R31, R44 ;  /* 0x0000002c1f2d7221 */ /* 0x004fce0000010000 */
[----:B------:R-:W2:Y:S01]  /*4e80*/  MUFU.EX2 R34, R34 ;  /* 0x0000002200227308 */ /* 0x000ea20000000800 */
[----:B---3--:R-:W-:-:S01]  /*4e90*/  FADD.FTZ R44, R32, R45 ;  /* 0x0000002d202c7221 */ /* 0x008fc20000010000 */
[----:B------:R-:W-:Y:S02]  /*4ea0*/  F2FP.SATFINITE.E4M3.F32.PACK_AB_MERGE_C R45, R60, R61, RZ ;  /* 0x0000003d3c2d723e */ /* 0x000fe400048070ff */
[----:B------:R-:W-:Y:S02]  /*4eb0*/  F2FP.SATFINITE.E4M3.F32.PACK_AB_MERGE_C R31, R32, R31, RZ ;  /* 0x0000001f201f723e */ /* 0x000fe400048070ff */
[----:B------:R-:W-:Y:S01]  /*4ec0*/  F2FP.SATFINITE.E4M3.F32.PACK_AB_MERGE_C R190, R62, R63, R45 ;  /* 0x0000003f3ebe723e */ /* 0x000fe2000480702d */
[----:B------:R-:W-:-:S01]  /*4ed0*/  FADD.FTZ R63, R63, R68 ;  /* 0x000000443f3f7221 */ /* 0x000fc20000010000 */
[----:B------:R-:W3:Y:S01]  /*4ee0*/  MUFU.EX2 R35, R35 ;  /* 0x0000002300237308 */ /* 0x000ee20000000800 */
[----:B------:R-:W-:Y:S02]  /*4ef0*/  F2FP.SATFINITE.E4M3.F32.PACK_AB_MERGE_C R195, R30, R29, R31 ;  /* 0x0000001d1ec3723e */ /* 0x000fe4000480701f */
[----:B------:R-:W-:-:S04]  /*4f00*/  FADD.FTZ R62, R62, R63 ;  /* 0x0000003f3e3e7221 */ /* 0x000fc80000010000 */
[----:B------:R-:W-:Y:S01]  /*4f10*/  FADD.FTZ R61, R61, R62 ;  /* 0x0000003e3d3d7221 */ /* 0x000fe20000010000 */
[----:B------:R-:W4:Y:S03]  /*4f20*/  MUFU.EX2 R36, R36 ;  /* 0x0000002400247308 */ /* 0x000f260000000800 */
[----:B------:R-:W-:-:S05]  /*4f30*/  FADD.FTZ R60, R60, R61 ;  /* 0x0000003d3c3c7221 */ /* 0x000fca0000010000 */
[----:B------:R-:W5:Y:S08]  /*4f40*/  MUFU.EX2 R43, R43 ;  /* 0x0000002b002b7308 */ /* 0x000f700000000800 */
[----:B------:R1:W-:Y:S08]  /*4f50*/  MUFU.EX2 R2, R39 ;  /* 0x0000002700027308 */ /* 0x0003f00000000800 */
[----:B------:R-:W5:Y:S01]  /*4f60*/  MUFU.EX2 R42, R42 ;  /* 0x0000002a002a7308 */ /* 0x000f620000000800 */
[----:B-1----:R-:W-:-:S04]  /*4f70*/  FADD.FTZ R39, R33, R44 ;  /* 0x0000002c21277221 */ /* 0x002fc80000010000 */
[----:B--2---:R-:W-:-:S03]  /*4f80*/  FADD.FTZ R44, R34, R39 ;  /* 0x00000027222c7221 */ /* 0x004fc60000010000 */
[----:B------:R-:W1:Y:S01]  /*4f90*/  MUFU.EX2 R38, R38 ;  /* 0x0000002600267308 */ /* 0x000e620000000800 */
[----:B---3--:R-:W-:-:S01]  /*4fa0*/  FADD.FTZ R39, R35, R44 ;  /* 0x0000002c23277221 */ /* 0x008fc20000010000 */
[----:B----4-:R-:W-:-:S03]  /*4fb0*/  F2FP.SATFINITE.E4M3.F32.PACK_AB_MERGE_C R35, R36, R35, RZ ;  /* 0x000000232423723e */ /* 0x010fc600048070ff */
[----:B------:R-:W-:Y:S01]  /*4fc0*/  FADD.FTZ R44, R36, R39 ;  /* 0x00000027242c7221 */ /* 0x000fe20000010000 */
[----:B------:R-:W-:Y:S02]  /*4fd0*/  F2FP.SATFINITE.E4M3.F32.PACK_AB_MERGE_C R39, R14, R13, RZ ;  /* 0x0000000d0e27723e */ /* 0x000fe400048070ff */
[----:B------:R-:W-:Y:S01]  /*4fe0*/  MUFU.EX2 R66, R66 ;  /* 0x0000004200427308 */ /* 0x000fe20000000800 */
[----:B-----5:R-:W-:-:S01]  /*4ff0*/  FADD.FTZ R13, R43, R44 ;  /* 0x0000002c2b0d7221 */ /* 0x020fc20000010000 */
[----:B------:R-:W-:Y:S02]  /*5000*/  F2FP.SATFINITE.E4M3.F32.PACK_AB_MERGE_C R197, R12, R77, R39 ;  /* 0x0000004d0cc5723e */ /* 0x000fe40004807027 */
[----:B------:R-:W-:Y:S01]  /*5010*/  F2FP.SATFINITE.E4M3.F32.PACK_AB_MERGE_C R189, R34, R33, R35 ;  /* 0x0000002122bd723e */ /* 0x000fe20004807023 */
[----:B------:R-:W-:-:S03]  /*5020*/  FADD.FTZ R13, R42, R13 ;  /* 0x0000000d2a0d7221 */ /* 0x000fc60000010000 */
[----:B------:R-:W2:Y:S01]  /*5030*/  MUFU.EX2 R11, R11 ;  /* 0x0000000b000b7308 */ /* 0x000ea20000000800 */
[----:B-1----:R-:W-:-:S07]  /*5040*/  FADD.FTZ R14, R38, R13 ;  /* 0x0000000d260e7221 */ /* 0x002fce0000010000 */
[----:B------:R-:W1:Y:S08]  /*5050*/  MUFU.EX2 R37, R37 ;  /* 0x0000002500257308 */ /* 0x000e700000000800 */
[----:B------:R-:W-:Y:S01]  /*5060*/  MUFU.EX2 R59, R59 ;  /* 0x0000003b003b7308 */ /* 0x000fe20000000800 */
[----:B--2---:R-:W-:-:S07]  /*5070*/  F2FP.SATFINITE.E4M3.F32.PACK_AB_MERGE_C R24, R11, R66, RZ ;  /* 0x000000420b18723e */ /* 0x004fce00048070ff */
[----:B------:R-:W2:Y:S01]  /*5080*/  MUFU.EX2 R64, R64 ;  /* 0x0000004000407308 */ /* 0x000ea20000000800 */
[----:B-1----:R-:W-:-:S01]  /*5090*/  FADD.FTZ R14, R37, R14 ;  /* 0x0000000e250e7221 */ /* 0x002fc20000010000 */
[----:B------:R-:W-:-:S04]  /*50a0*/  F2FP.SATFINITE.E4M3.F32.PACK_AB_MERGE_C R37, R37, R38, RZ ;  /* 0x000000262525723e */ /* 0x000fc800048070ff */
[----:B------:R-:W-:Y:S02]  /*50b0*/  F2FP.SATFINITE.E4M3.F32.PACK_AB_MERGE_C R191, R42, R43, R37 ;  /* 0x0000002b2abf723e */ /* 0x000fe40004807025 */
[----:B------:R-:W1:Y:S08]  /*50c0*/  MUFU.EX2 R41, R41 ;  /* 0x0000002900297308 */ /* 0x000e700000000800 */
[----:B------:R-:W3:Y:S01]  /*50d0*/  MUFU.EX2 R40, R40 ;  /* 0x0000002800287308 */ /* 0x000ee20000000800 */
[----:B--2---:R-:W-:Y:S01]  /*50e0*/  F2FP.SATFINITE.E4M3.F32.PACK_AB_MERGE_C R184, R64, R59, R24 ;  /* 0x0000003b40b8723e */ /* 0x004fe20004807018 */
[----:B------:R-:W-:-:S04]  /*50f0*/  FADD.FTZ R59, R59, R60 ;  /* 0x0000003c3b3b7221 */ /* 0x000fc80000010000 */
[----:B------:R-:W-:Y:S02]  /*5100*/  FADD.FTZ R59, R64, R59 ;  /* 0x0000003b403b7221 */ /* 0x000fe40000010000 */
[----:B------:R-:W-:Y:S01]  /*5110*/  MUFU.EX2 R5, R5 ;  /* 0x0000000500057308 */ /* 0x000fe20000000800 */
[----:B-1----:R-:W-:-:S01]  /*5120*/  FADD.FTZ R13, R41, R14 ;  /* 0x0000000e290d7221 */ /* 0x002fc20000010000 */
[----:B------:R-:W-:-:S03]  /*5130*/  FADD.FTZ R66, R66, R59 ;  /* 0x0000003b42427221 */ /* 0x000fc60000010000 */
[----:B------:R-:W-:Y:S01]  /*5140*/  FADD.FTZ R13, R2, R13 ;  /* 0x0000000d020d7221 */ /* 0x000fe20000010000 */
[----:B------:R-:W-:-:S02]  /*5150*/  FADD.FTZ R11, R11, R66 ;  /* 0x000000420b0b7221 */ /* 0x000fc40000010000 */
[----:B------:R-:W1:Y:S01]  /*5160*/  MUFU.EX2 R6, R6 ;  /* 0x0000000600067308 */ /* 0x000e620000000800 */
[----:B---3--:R-:W-:-:S07]  /*5170*/  FADD.FTZ R12, R40, R13 ;  /* 0x0000000d280c7221 */ /* 0x008fce0000010000 */
[----:B------:R-:W2:Y:S08]  /*5180*/  MUFU.EX2 R53, R53 ;  /* 0x0000003500357308 */ /* 0x000eb00000000800 */
[----:B------:R-:W-:Y:S01]  /*5190*/  MUFU.EX2 R10, R10 ;  /* 0x0000000a000a7308 */ /* 0x000fe20000000800 */
[----:B-1----:R-:W-:-:S07]  /*51a0*/  F2FP.SATFINITE.E4M3.F32.PACK_AB_MERGE_C R13, R6, R5, RZ ;  /* 0x00000005060d723e */ /* 0x002fce00048070ff */
[----:B------:R-:W1:Y:S01]  /*51b0*/  MUFU.EX2 R9, R9 ;  /* 0x0000000900097308 */ /* 0x000e620000000800 */
[----:B--2---:R-:W-:-:S01]  /*51c0*/  FADD.FTZ R12, R53, R12 ;  /* 0x0000000c350c7221 */ /* 0x004fc20000010000 */
[----:B------:R-:W-:-:S04]  /*51d0*/  F2FP.SATFINITE.E4M3.F32.PACK_AB_MERGE_C R40, R53, R40, RZ ;  /* 0x000000283528723e */ /* 0x000fc800048070ff */
[----:B------:R-:W-:Y:S01]  /*51e0*/  F2FP.SATFINITE.E4M3.F32.PACK_AB_MERGE_C R185, R2, R41, R40 ;  /* 0x0000002902b9723e */ /* 0x000fe20004807028 */
[----:B------:R-:W-:Y:S01]  /*51f0*/  VIADD R2, R88, 0xfffffffe ;  /* 0xfffffffe58027836 */ /* 0x000fe20000000000 */
[----:B------:R-:W2:Y:S08]  /*5200*/  MUFU.EX2 R55, R55 ;  /* 0x0000003700377308 */ /* 0x000eb00000000800 */
[----:B------:R-:W3:Y:S01]  /*5210*/  MUFU.EX2 R54, R54 ;  /* 0x0000003600367308 */ /* 0x000ee20000000800 */
[----:B-1----:R-:W-:Y:S01]  /*5220*/  F2FP.SATFINITE.E4M3.F32.PACK_AB_MERGE_C R186, R9, R10, R13 ;  /* 0x0000000a09ba723e */ /* 0x002fe2000480700d */
[----:B------:R-:W-:-:S04]  /*5230*/  FADD.FTZ R10, R10, R11 ;  /* 0x0000000b0a0a7221 */ /* 0x000fc80000010000 */
[----:B------:R-:W-:Y:S02]  /*5240*/  FADD.FTZ R10, R9, R10 ;  /* 0x0000000a090a7221 */ /* 0x000fe40000010000 */
[----:B------:R-:W-:Y:S01]  /*5250*/  MUFU.EX2 R56, R56 ;  /* 0x0000003800387308 */ /* 0x000fe20000000800 */
[----:B--2---:R-:W-:-:S01]  /*5260*/  FADD.FTZ R11, R55, R12 ;  /* 0x0000000c370b7221 */ /* 0x004fc20000010000 */
[----:B------:R-:W-:-:S04]  /*5270*/  FADD.FTZ R5, R5, R10 ;  /* 0x0000000a05057221 */ /* 0x000fc80000010000 */
[----:B------:R-:W-:Y:S02]  /*5280*/  FADD.FTZ R6, R6, R5 ;  /* 0x0000000506067221 */ /* 0x000fe40000010000 */
[----:B------:R-:W1:Y:S01]  /*5290*/  MUFU.EX2 R57, R57 ;  /* 0x0000003900397308 */ /* 0x000e620000000800 */
[----:B---3--:R-:W-:-:S01]  /*52a0*/  FADD.FTZ R11, R54, R11 ;  /* 0x0000000b360b7221 */ /* 0x008fc20000010000 */
[----:B-1----:R-:W-:-:S03]  /*52b0*/  F2FP.SATFINITE.E4M3.F32.PACK_AB_MERGE_C R9, R57, R56, RZ ;  /* 0x000000383909723e */ /* 0x002fc600048070ff */
[----:B------:R-:W-:Y:S01]  /*52c0*/  FADD.FTZ R56, R56, R11 ;  /* 0x0000000b38387221 */ /* 0x000fe20000010000 */
[----:B------:R-:W-:-:S03]  /*52d0*/  F2FP.SATFINITE.E4M3.F32.PACK_AB_MERGE_C R187, R54, R55, R9 ;  /* 0x0000003736bb723e */ /* 0x000fc60004807009 */
[----:B------:R-:W-:Y:S01]  /*52e0*/  FADD.FTZ R5, R57, R56 ;  /* 0x0000003839057221 */ /* 0x000fe20000010000 */
[----:B------:R-:W-:Y:S06]  /*52f0*/  @P2 BRA `(.L_x_922) ;  /* 0x0000000000482947 */ /* 0x000fec0003800000 */
[C---:B------:R-:W-:Y:S01]  /*5300*/  ISETP.GT.AND P2, PT, R89.reuse, RZ, PT ;  /* 0x000000ff5900720c */ /* 0x040fe20003f44270 */
[----:B------:R-:W-:-:S05]  /*5310*/  VIADD R9, R89, 0xffffffff ;  /* 0xffffffff59097836 */ /* 0x000fca0000000000 */
[----:B------:R-:W-:-:S07]  /*5320*/  R2UR UR11, R9 ;  /* 0x00000000090b72ca */ /* 0x000fce00000e0000 */
[----:B------:R-:W-:Y:S08]  /*5330*/  @P2 BRA `(.L_x_923) ;  /* 0x00000000001c2947 */ /* 0x000ff00003800000 */
[----:B------:R-:W-:Y:S02]  /*5340*/  UISETP.NE.AND UP1, UPT, UR7, 0x1, UPT ;  /* 0x000000010700788c */ /* 0x000fe4000bf25270 */
[----:B------:R-:W-:-:S09]  /*5350*/  UIADD3 UR11, -UR14, URZ, URZ ;  /* 0x0000003f0e0b7290 */ /* 0x000fd2000fffe13f */
[----:B------:R-:W-:Y:S02]  /*5360*/  @UP1 ULDC.64 UR14, c[0x0][0x9e8] ;  /* 0x00027a00000e1ab9 */ /* 0x000fe40000000a00 */
[----:B------:R-:W-:-:S04]  /*5370*/  UIMAD.WIDE.U32 UR18, UR11, UR14, URZ ;  /* 0x0000000e0b1272a5 */ /* 0x000fc8000f8e003f */
[----:B------:R-:W-:-:S04]  /*5380*/  @UP1 USHF.R.U32.HI UR11, URZ, UR15, UR19 ;  /* 0x0000000f3f0b1299 */ /* 0x000fc80008011613 */
[----:B------:R-:W-:Y:S01]  /*5390*/  ULOP3.LUT UR11, URZ, UR11, URZ, 0x33, !UPT ;  /* 0x0000000b3f0b7292 */ /* 0x000fe2000f8e333f */
[----:B------:R-:W-:Y:S11]  /*53a0*/  BRA `(.L_x_924) ;  /* 0x0000000000107947 */ /* 0x000ff60003800000 */
.L_x_923:
[----:B------:R-:W-:-:S11]  /*53b0*/  UISETP.NE.AND UP1, UPT, UR7, 0x1, UPT ;  /* 0x000000010700788c */ /* 0x000fd6000bf25270 */
[----:B------:R-:W-:Y:S02]  /*53c0*/  @UP1 ULDC.64 UR14, c[0x0][0x9e8] ;  /* 0x00027a00000e1ab9 */ /* 0x000fe40000000a00 */
[----:B------:R-:W-:-:S04]  /*53d0*/  UIMAD.WIDE.U32 UR18, UR11, UR14, URZ ;  /* 0x0000000e0b1272a5 */ /* 0x000fc8000f8e003f */
[----:B------:R-:W-:-:S12]  /*53e0*/  @UP1 USHF.R.U32.HI UR11, URZ, UR15, UR19 ;  /* 0x0000000f3f0b1299 */ /* 0x000fd80008011613 */
.L_x_924:
[----:B------:R-:W-:-:S04]  /*53f0*/  UIMAD UR7, UR11, UR7, UR7 ;  /* 0x000000070b0772a4 */ /* 0x000fc8000f8e0207 */
[----:B------:R-:W-:-:S04]  /*5400*/  UISETP.LT.AND UP1, UPT, UR6, UR7, UPT ;  /* 0x000000070600728c */ /* 0x000fc8000bf21270 */
[----:B------:R-:W-:-:S12]  /*5410*/  USEL UR6, UR6, UR7, UP1 ;  /* 0x0000000706067287 */ /* 0x000fd80008800000 */
.L_x_922:
[----:B------:R-:W-:Y:S01]  /*5420*/  USHF.R.S32.HI UR7, URZ, 0x1f, UR6 ;  /* 0x0000001f3f077899 */ /* 0x000fe20008011406 */
[----:B------:R-:W-:Y:S02]  /*5430*/  CS2R R118, SRZ ;  /* 0x0000000000767805 */ /* 0x000fe4000001ff00 */
[----:B------:R-:W-:Y:S02]  /*5440*/  CS2R R116, SRZ ;  /* 0x0000000000747805 */ /* 0x000fe4000001ff00 */
[----:B------:R-:W-:Y:S01]  /*5450*/  CS2R R114, SRZ ;  /* 0x0000000000727805 */ /* 0x000fe2000001ff00 */
[----:B------:R-:W-:Y:S01]  /*5460*/  ULEA.HI UR7, UR7, UR6, URZ, 0x7 ;  /* 0x0000000607077291 */ /* 0x000fe2000f8f383f */
[----:B------:R-:W-:Y:S02]  /*5470*/  CS2R R112, SRZ ;  /* 0x0000000000707805 */ /* 0x000fe4000001ff00 */
[----:B------:R-:W-:Y:S02]  /*5480*/  CS2R R110, SRZ ;  /* 0x00000000006e7805 */ /* 0x000fe4000001ff00 */
[----:B------:R-:W-:Y:S01]  /*5490*/  CS2R R108, SRZ ;  /* 0x00000000006c7805 */ /* 0x000fe2000001ff00 */
[----:B------:R-:W-:Y:S01]  /*54a0*/  USHF.R.S32.HI UR7, URZ, 0x7, UR7 ;  /* 0x000000073f077899 */ /* 0x000fe20008011407 */
[----:B------:R-:W-:-:S02]  /*54b0*/  CS2R R106, SRZ ;  /* 0x00000000006a7805 */ /* 0x000fc4000001ff00 */
[----:B------:R-:W-:Y:S02]  /*54c0*/  CS2R R104, SRZ ;  /* 0x0000000000687805 */ /* 0x000fe4000001ff00 */
[----:B------:R-:W-:Y:S01]  /*54d0*/  CS2R R102, SRZ ;  /* 0x0000000000667805 */ /* 0x000fe2000001ff00 */
[----:B------:R-:W-:Y:S01]  /*54e0*/  UISETP.LT.AND UP1, UPT, UR40, UR7, UPT ;  /* 0x000000072800728c */ /* 0x000fe2000bf21270 */
[----:B------:R-:W-:Y:S02]  /*54f0*/  CS2R R100, SRZ ;  /* 0x0000000000647805 */ /* 0x000fe4000001ff00 */
[----:B------:R-:W-:Y:S02]  /*5500*/  CS2R R98, SRZ ;  /* 0x0000000000627805 */ /* 0x000fe4000001ff00 */
[----:B------:R-:W-:Y:S01]  /*5510*/  CS2R R96, SRZ ;  /* 0x0000000000607805 */ /* 0x000fe2000001ff00 */
[----:B------:R-:W-:Y:S01]  /*5520*/  USEL UR55, UR40, UR7, !UP1 ;  /* 0x0000000728377287 */ /* 0x000fe2000c800000 */
[----:B------:R-:W-:-:S02]  /*5530*/  CS2R R94, SRZ ;  /* 0x00000000005e7805 */ /* 0x000fc4000001ff00 */
[----:B------:R-:W-:Y:S02]  /*5540*/  CS2R R92, SRZ ;  /* 0x00000000005c7805 */ /* 0x000fe4000001ff00 */
[----:B------:R-:W-:Y:S02]  /*5550*/  CS2R R90, SRZ ;  /* 0x00000000005a7805 */ /* 0x000fe4000001ff00 */
[----:B------:R-:W-:Y:S02]  /*5560*/  CS2R R88, SRZ ;  /* 0x0000000000587805 */ /* 0x000fe4000001ff00 */
[----:B------:R-:W-:Y:S02]  /*5570*/  CS2R R86, SRZ ;  /* 0x0000000000567805 */ /* 0x000fe4000001ff00 */
[----:B------:R-:W-:Y:S02]  /*5580*/  ISETP.GE.AND P2, PT, R2, UR55, PT ;  /* 0x0000003702007c0c */ /* 0x000fe4000bf46270 */
        /* <DEDUP_REMOVED lines=31> */
[----:B------:R-:W-:Y:S06]  /*5780*/  @!P2 BRA `(.L_x_925) ;  /* 0x000000380040a947 */ /* 0x000fec0003800000 */
[----:B------:R-:W-:Y:S01]  /*5790*/  IMAD.IADD R9, R201, 0x1, R3 ;  /* 0x00000001c9097824 */ /* 0x000fe200078e0203 */
[----:B------:R-:W-:Y:S01]  /*57a0*/  ULDC UR31, c[0x0][0x9e4] ;  /* 0x00027900001f7ab9 */ /* 0x000fe20000000800 */
[----:B------:R-:W-:Y:S01]  /*57b0*/  IMAD.MOV.U32 R119, RZ, RZ, RZ ;  /* 0x000000ffff777224 */ /* 0x000fe200078e00ff */
[----:B------:R-:W-:Y:S01]  /*57c0*/  ULDC UR34, c[0x0][0x2e0] ;  /* 0x0000b80000227ab9 */ /* 0x000fe20000000800 */
[----:B------:R-:W-:Y:S01]  /*57d0*/  ULDC UR33, c[0x0][0x288] ;  /* 0x0000a20000217ab9 */ /* 0x000fe20000000800 */
[----:B------:R-:W-:Y:S01]  /*57e0*/  ULDC UR30, c[0x0][0x988] ;  /* 0x00026200001e7ab9 */ /* 0x000fe20000000800 */
[----:B------:R-:W-:-:S05]  /*57f0*/  ULDC UR32, c[0x0][0x9e0] ;  /* 0x0002780000207ab9 */ /* 0x000fca0000000800 */
.L_x_943:
[----:B------:R-:W-:Y:S01]  /*5800*/  UIADD3 UR54, UR49, 0x1, URZ ;  /* 0x0000000131367890 */ /* 0x000fe2000fffe03f */
[----:B------:R-:W-:-:S03]  /*5810*/  ISETP.NE.AND P3, PT, RZ, UR41, PT ;  /* 0x00000029ff007c0c */ /* 0x000fc6000bf65270 */
[----:B------:R-:W-:-:S04]  /*5820*/  UISETP.NE.AND UP1, UPT, UR54, 0x2, UPT ;  /* 0x000000023600788c */ /* 0x000fc8000bf25270 */
[----:B------:R-:W-:Y:S02]  /*5830*/  USEL UR35, URZ, 0x1, UP1 ;  /* 0x000000013f237887 */ /* 0x000fe40008800000 */
[----:B------:R-:W-:Y:S02]  /*5840*/  USEL UR54, UR54, URZ, UP1 ;  /* 0x0000003f36367287 */ /* 0x000fe40008800000 */
[----:B------:R-:W-:Y:S02]  /*5850*/  ULOP3.LUT UR35, UR36, UR35, URZ, 0x3c, !UPT ;  /* 0x0000002324237292 */ /* 0x000fe4000f8e3c3f */
[----:B------:R-:W-:Y:S10]  /*5860*/  @P3 BRA `(.L_x_926) ;  /* 0x00000000002c3947 */ /* 0x000ff40003800000 */
[----:B------:R-:W-:Y:S05]  /*5870*/  @!P0 BRA `(.L_x_927) ;  /* 0x0000000000048947 */ /* 0x000fea0003800000 */
[----:B------:R-:W-:Y:S01]  /*5880*/  BPT.TRAP 0x1 ;  /* 0x000000040000795c */ /* 0x000fe20000300000 */
.L_x_927:
[----:B------:R-:W-:Y:S01]  /*5890*/  ULEA UR6, UR54, UR39, 0x3 ;  /* 0x0000002736067291 */ /* 0x000fe2000f8e183f */
[----:B------:R-:W-:-:S05]  /*58a0*/  IMAD.U32 R10, RZ, RZ, UR35 ;  /* 0x00000023ff0a7e24 */ /* 0x000fca000f8e00ff */
[----:B------:R-:W-:-:S04]  /*58b0*/  SHF.L.U32 R10, R10, 0x1f, RZ ;  /* 0x0000001f0a0a7819 */ /* 0x000fc800000006ff */
[----:B------:R1:W2:Y:S01]  /*58c0*/  SYNCS.PHASECHK.TRANS64.TRYWAIT P2, [UR6+0x2a830], R10 ;  /* 0x02a8300aff0075a7 */ /* 0x0002a20008040146 */
[----:B------:R-:W-:Y:S05]  /*58d0*/  @!P0 BRA `(.L_x_928) ;  /* 0x0000000000048947 */ /* 0x000fea0003800000 */
[----:B------:R-:W-:Y:S01]  /*58e0*/  BPT.TRAP 0x1 ;  /* 0x000000040000795c */ /* 0x000fe20000300000 */
.L_x_928:
[----:B--2---:R-:W-:Y:S05]  /*58f0*/  @P2 BRA `(.L_x_926) ;  /* 0x0000000000082947 */ /* 0x004fea0003800000 */
[----:B------:R-:W2:Y:S02]  /*5900*/  SYNCS.PHASECHK.TRANS64.TRYWAIT P2, [UR6+0x2a830], R10 ;  /* 0x02a8300aff0075a7 */ /* 0x000ea40008040146 */
[----:B--2---:R-:W-:Y:S05]  /*5910*/  @!P2 BRA `(.L_x_929) ;  /* 0x00000104005ca947 */ /* 0x004fea0003800000 */
.L_x_926:
[----:B--2---:R-:W2:Y:S01]  /*5920*/  S2R R11, SR_TID.X ;  /* 0x00000000000b7919 */ /* 0x004ea20000002100 */
[----:B------:R-:W-:Y:S01]  /*5930*/  UIMAD UR26, UR54, 0x600, UR28 ;  /* 0x00000600361a78a4 */ /* 0x000fe2000f8e021c */
[----:B------:R-:W-:Y:S01]  /*5940*/  UMOV UR27, 0x80000020 ;  /* 0x80000020001b7882 */ /* 0x000fe20000000000 */
[----:B------:R-:W-:Y:S02]  /*5950*/  UMOV UR7, 0x80000020 ;  /* 0x8000002000077882 */ /* 0x000fe40000000000 */
[----:B------:R-:W-:Y:S02]  /*5960*/  UIADD3 UR6, UR26, 0x2, URZ ;  /* 0x000000021a067890 */ /* 0x000fe4000fffe03f */
[----:B------:R-:W-:Y:S01]  /*5970*/  UIADD3 UR10, UR26, 0x200, URZ ;  /* 0x000002001a0a7890 */ /* 0x000fe2000fffe03f */
[----:B------:R-:W-:Y:S01]  /*5980*/  UMOV UR11, 0x80000020 ;  /* 0x80000020000b7882 */ /* 0x000fe20000000000 */
[----:B------:R-:W-:Y:S01]  /*5990*/  UIADD3 UR14, UR26, 0x202, URZ ;  /* 0x000002021a0e7890 */ /* 0x000fe2000fffe03f */
[----:B------:R-:W-:Y:S01]  /*59a0*/  UMOV UR15, 0x80000020 ;  /* 0x80000020000f7882 */ /* 0x000fe20000000000 */
[----:B------:R-:W-:Y:S01]  /*59b0*/  UIADD3 UR18, UR26, 0x400, URZ ;  /* 0x000004001a127890 */ /* 0x000fe2000fffe03f */
[----:B------:R-:W-:Y:S01]  /*59c0*/  UMOV UR19, 0x80000020 ;  /* 0x8000002000137882 */ /* 0x000fe20000000000 */
[----:B------:R-:W-:Y:S01]  /*59d0*/  UIADD3 UR22, UR26, 0x402, URZ ;  /* 0x000004021a167890 */ /* 0x000fe2000fffe03f */
[----:B------:R-:W-:Y:S01]  /*59e0*/  UMOV UR23, 0x80000020 ;  /* 0x8000002000177882 */ /* 0x000fe20000000000 */
[----:B--2---:R-:W-:-:S05]  /*59f0*/  SHF.R.U32.HI R11, RZ, 0x7, R11 ;  /* 0x00000007ff0b7819 */ /* 0x004fca000001160b */
[----:B-1----:R-:W-:-:S05]  /*5a00*/  VIADD R10, R11, 0x8 ;  /* 0x000000080b0a7836 */ /* 0x002fca0000000000 */
[----:B------:R1:W-:Y:S06]  /*5a10*/  BAR.SYNC.DEFER_BLOCKING R10, 0x100 ;  /* 0x0004000a0000751d */ /* 0x0003ec0000010000 */
[----:B------:R-:W-:-:S06]  /*5a20*/  WARPGROUP.ARRIVE ;  /* 0x00000000000079c5 */ /* 0x000fcc0000000000 */
[----:B------:R-:W-:Y:S03]  /*5a30*/  QGMMA.64x128x32.F32.E4M3.E4M3 R120, gdesc[UR24], RZ, !UPT, gsb0 ;  /* 0x01e00000187879f3 */ /* 0x000fe6000c0008ff */
[----:B------:R-:W-:Y:S02]  /*5a40*/  WARPGROUP.DEPBAR.LE gsb0, 0x0 ;  /* 0x00008000000079c5 */ /* 0x000fe40000010000 */
[----:B------:R-:W-:-:S07]  /*5a50*/  WARPGROUP.ARRIVE ;  /* 0x00000000000079c5 */ /* 0x000fce0000000000 */
        /* <DEDUP_REMOVED lines=14> */
[----:B-1----:R-:W-:Y:S05]  /*5b40*/  @P3 BRA `(.L_x_930) ;  /* 0x00000000002c3947 */ /* 0x002fea0003800000 */
[----:B------:R-:W-:Y:S05]  /*5b50*/  @!P0 BRA `(.L_x_931) ;  /* 0x0000000000048947 */ /* 0x000fea0003800000 */
[----:B------:R-:W-:Y:S01]  /*5b60*/  BPT.TRAP 0x1 ;  /* 0x000000040000795c */ /* 0x000fe20000300000 */
.L_x_931:
[----:B------:R-:W-:Y:S01]  /*5b70*/  ULEA UR6, UR49, UR39, 0x3 ;  /* 0x0000002731067291 */ /* 0x000fe2000f8e183f */
[----:B------:R-:W-:-:S05]  /*5b80*/  IMAD.U32 R10, RZ, RZ, UR36 ;  /* 0x00000024ff0a7e24 */ /* 0x000fca000f8e00ff */
[----:B------:R-:W-:-:S04]  /*5b90*/  SHF.L.U32 R10, R10, 0x1f, RZ ;  /* 0x0000001f0a0a7819 */ /* 0x000fc800000006ff */
[----:B------:R1:W2:Y:S01]  /*5ba0*/  SYNCS.PHASECHK.TRANS64.TRYWAIT P2, [UR6+0x2a850], R10 ;  /* 0x02a8500aff0075a7 */ /* 0x0002a20008040146 */
[----:B------:R-:W-:Y:S05]  /*5bb0*/  @!P0 BRA `(.L_x_932) ;  /* 0x0000000000048947 */ /* 0x000fea0003800000 */
[----:B------:R-:W-:Y:S01]  /*5bc0*/  BPT.TRAP 0x1 ;  /* 0x000000040000795c */ /* 0x000fe20000300000 */
.L_x_932:
[----:B--2---:R-:W-:Y:S05]  /*5bd0*/  @P2 BRA `(.L_x_930) ;  /* 0x0000000000082947 */ /* 0x004fea0003800000 */
[----:B------:R-:W2:Y:S02]  /*5be0*/  SYNCS.PHASECHK.TRANS64.TRYWAIT P2, [UR6+0x2a850], R10 ;  /* 0x02a8500aff0075a7 */ /* 0x000ea40008040146 */
[----:B--2---:R-:W-:Y:S05]  /*5bf0*/  @!P2 BRA `(.L_x_933) ;  /* 0x0000010000bca947 */ /* 0x004fea0003800000 */
.L_x_930:
[----:B------:R-:W-:Y:S01]  /*5c00*/  UIADD3 UR6, UR39, 0x400, URZ ;  /* 0x0000040027067890 */ /* 0x000fe2000fffe03f */
[----:B------:R-:W-:Y:S01]  /*5c10*/  WARPGROUP.ARRIVE ;  /* 0x00000000000079c5 */ /* 0x000fe20000000000 */
[----:B------:R-:W-:-:S05]  /*5c20*/  UMOV UR7, 0x40000040 ;  /* 0x4000004000077882 */ /* 0x000fca0000000000 */
[----:B------:R-:W3:Y:S01]  /*5c30*/  S2R R209, SR_TID.X ;  /* 0x0000000000d17919 */ /* 0x000ee20000002100 */
[----:B------:R-:W-:Y:S01]  /*5c40*/  USHF.R.U32.HI UR6, URZ, 0x4, UR6 ;  /* 0x000000043f067899 */ /* 0x000fe20008011606 */
[C---:B-12---:R-:W-:Y:S01]  /*5c50*/  FMUL.FTZ R10, R0.reuse, R122 ;  /* 0x0000007a000a7220 */ /* 0x046fe20000410000 */
[C---:B------:R-:W-:Y:S01]  /*5c60*/  FMUL.FTZ R122, R0.reuse, R138 ;  /* 0x0000008a007a7220 */ /* 0x040fe20000410000 */
[C---:B------:R-:W-:Y:S01]  /*5c70*/  FMUL.FTZ R138, R0.reuse, R162 ;  /* 0x000000a2008a7220 */ /* 0x040fe20000410000 */
[----:B------:R-:W-:Y:S01]  /*5c80*/  ULOP3.LUT UR6, UR6, 0x3fff, URZ, 0xc0, !UPT ;  /* 0x00003fff06067892 */ /* 0x000fe2000f8ec03f */
[----:B------:R-:W-:Y:S01]  /*5c90*/  FMUL.FTZ R162, R0, R168 ;  /* 0x000000a800a27220 */ /* 0x000fe20000410000 */
[----:B------:R-:W-:Y:S02]  /*5ca0*/  IMAD.SHL.U32 R168, R2, 0x80, RZ ;  /* 0x0000008002a87824 */ /* 0x000fe400078e00ff */
[C---:B------:R-:W-:Y:S01]  /*5cb0*/  FMUL.FTZ R13, R0.reuse, R121 ;  /* 0x00000079000d7220 */ /* 0x040fe20000410000 */
[----:B------:R-:W-:Y:S01]  /*5cc0*/  ULOP3.LUT UR6, UR6, 0x10000, URZ, 0xfc, !UPT ;  /* 0x0001000006067892 */ /* 0x000fe2000f8efc3f */
[C---:B------:R-:W-:Y:S01]  /*5cd0*/  FMUL.FTZ R12, R0.reuse, R120 ;  /* 0x00000078000c7220 */ /* 0x040fe20000410000 */
[C---:B------:R-:W-:Y:S01]  /*5ce0*/  FMUL.FTZ R121, R0.reuse, R135 ;  /* 0x0000008700797220 */ /* 0x040fe20000410000 */
[C---:B------:R-:W-:Y:S01]  /*5cf0*/  FMUL.FTZ R120, R0.reuse, R134 ;  /* 0x0000008600787220 */ /* 0x040fe20000410000 */
[----:B------:R-:W-:Y:S01]  /*5d00*/  UIMAD UR10, UR49, 0x600, UR6 ;  /* 0x00000600310a78a4 */ /* 0x000fe2000f8e0206 */
[C---:B------:R-:W-:Y:S01]  /*5d10*/  FMUL.FTZ R135, R0.reuse, R155 ;  /* 0x0000009b00877220 */ /* 0x040fe20000410000 */
        /* <DEDUP_REMOVED lines=9> */
[----:B------:R-:W-:Y:S01]  /*5db0*/  IADD3 R156, -R168, 0x1, RZ ;  /* 0x00000001a89c7810 */ /* 0x000fe20007ffe1ff */
[----:B------:R-:W-:Y:S01]  /*5dc0*/  UMOV UR7, 0x40000040 ;  /* 0x4000004000077882 */ /* 0x000fe20000000000 */
[C---:B------:R-:W-:Y:S01]  /*5dd0*/  FMUL.FTZ R15, R0.reuse, R127 ;  /* 0x0000007f000f7220 */ /* 0x040fe20000410000 */
[C---:B------:R-:W-:Y:S01]  /*5de0*/  FMUL.FTZ R20, R0.reuse, R130 ;  /* 0x0000008200147220 */ /* 0x040fe20000410000 */
[C---:B------:R-:W-:Y:S01]  /*5df0*/  FMUL.FTZ R21, R0.reuse, R131 ;  /* 0x0000008300157220 */ /* 0x040fe20000410000 */
[C---:B------:R-:W-:Y:S01]  /*5e00*/  FMUL.FTZ R126, R0.reuse, R142 ;  /* 0x0000008e007e7220 */ /* 0x040fe20000410000 */
[C---:B------:R-:W-:Y:S01]  /*5e10*/  FMUL.FTZ R157, R0.reuse, R161 ;  /* 0x000000a1009d7220 */ /* 0x040fe20000410000 */
[C---:B------:R-:W-:Y:S01]  /*5e20*/  FMUL.FTZ R139, R0.reuse, R163 ;  /* 0x000000a3008b7220 */ /* 0x040fe20000410000 */
[----:B---3--:R-:W-:Y:S01]  /*5e30*/  SHF.R.U32.HI R209, RZ, 0x7, R209 ;  /* 0x00000007ffd17819 */ /* 0x008fe200000116d1 */
        /* <DEDUP_REMOVED lines=14> */
[----:B------:R-:W-:Y:S01]  /*5f20*/  FMUL.FTZ R170, R0, R181 ;  /* 0x000000b500aa7220 */ /* 0x000fe20000410000 */
[----:B------:R-:W-:Y:S01]  /*5f30*/  IMAD R156, R17, UR34, R156 ;  /* 0x00000022119c7c24 */ /* 0x000fe2000f8e029c */
[----:B------:R-:W-:Y:S01]  /*5f40*/  PLOP3.LUT P2, PT, PT, PT, UP0, 0x40, 0x0 ;  /* 0x000000000000781c */ /* 0x000fe20003f4e808 */
[----:B------:R-:W1:Y:S08]  /*5f50*/  MUFU.TANH R12, R12 ;  /* 0x0000000c000c7308 */ /* 0x000e700000002400 */
[----:B------:R-:W2:Y:S08]  /*5f60*/  MUFU.TANH R13, R13 ;  /* 0x0000000d000d7308 */ /* 0x000eb00000002400 */
[----:B------:R-:W3:Y:S08]  /*5f70*/  MUFU.TANH R10, R10 ;  /* 0x0000000a000a7308 */ /* 0x000ef00000002400 */
        /* <DEDUP_REMOVED lines=19> */
[----:B------:R-:W1:Y:S01]  /*60b0*/  MUFU.TANH R154, R154 ;  /* 0x0000009a009a7308 */ /* 0x000e620000002400 */
[----:B------:R-:W-:-:S02]  /*60c0*/  WARPGROUP.DEPBAR.LE gsb0, 0x0 ;  /* 0x00008000000079c5 */ /* 0x000fc40000010000 */
[----:B------:R-:W-:Y:S01]  /*60d0*/  WARPGROUP.ARRIVE ;  /* 0x00000000000079c5 */ /* 0x000fe20000000000 */
[C---:B------:R-:W-:Y:S01]  /*60e0*/  FMUL.FTZ R196, R0.reuse, R137 ;  /* 0x0000008900c47220 */ /* 0x040fe20000410000 */
[C---:B------:R-:W-:Y:S01]  /*60f0*/  FMUL.FTZ R137, R0.reuse, R159 ;  /* 0x0000009f00897220 */ /* 0x040fe20000410000 */
[C---:B------:R-:W-:Y:S01]  /*6100*/  FMUL.FTZ R159, R0.reuse, R160 ;  /* 0x000000a0009f7220 */ /* 0x040fe20000410000 */
[C---:B------:R-:W-:Y:S01]  /*6110*/  FMUL.FTZ R197, R0.reuse, R136 ;  /* 0x0000008800c57220 */ /* 0x040fe20000410000 */
[C---:B------:R-:W-:Y:S01]  /*6120*/  FMUL.FTZ R199, R0.reuse, R148 ;  /* 0x0000009400c77220 */ /* 0x040fe20000410000 */
[----:B------:R-:W-:Y:S01]  /*6130*/  QGMMA.64x192x32.F32.E4M3.E4M3 R24, R192, gdesc[UR4], R24, gsb0 ;  /* 0x02e00004c0187df3 */ /* 0x000fe20008000818 */
[----:B------:R-:W-:Y:S01]  /*6140*/  UIADD3 UR6, UR10, 0x4, URZ ;  /* 0x000000040a067890 */ /* 0x000fe2000fffe03f */
[C---:B------:R-:W-:Y:S01]  /*6150*/  FMUL.FTZ R198, R0.reuse, R149 ;  /* 0x0000009500c67220 */ /* 0x040fe20000410000 */
[----:B------:R-:W-:Y:S01]  /*6160*/  UMOV UR7, 0x40000040 ;  /* 0x4000004000077882 */ /* 0x000fe20000000000 */
[C---:B------:R-:W-:Y:S01]  /*6170*/  FMUL.FTZ R160, R0.reuse, R164 ;  /* 0x000000a400a07220 */ /* 0x040fe20000410000 */
[C---:B------:R-:W-:Y:S01]  /*6180*/  FMUL.FTZ R136, R0.reuse, R158 ;  /* 0x0000009e00887220 */ /* 0x040fe20000410000 */
[C---:B------:R-:W-:Y:S01]  /*6190*/  FMUL.FTZ R164, R0.reuse, R172 ;  /* 0x000000ac00a47220 */ /* 0x040fe20000410000 */
[C---:B------:R-:W-:Y:S01]  /*61a0*/  FMUL.FTZ R148, R0.reuse, R182 ;  /* 0x000000b600947220 */ /* 0x040fe20000410000 */
[----:B------:R-:W-:Y:S01]  /*61b0*/  FMUL.FTZ R149, R0, R183 ;  /* 0x000000b700957220 */ /* 0x000fe20000410000 */
        /* <DEDUP_REMOVED lines=27> */
[----:B------:R-:W-:Y:S02]  /*6370*/  IMAD.U32 R129, RZ, RZ, UR54 ;  /* 0x00000036ff817e24 */ /* 0x000fe4000f8e00ff */
[C---:B------:R-:W-:Y:S01]  /*6380*/  FMUL.FTZ R192, R0.reuse, R128 ;  /* 0x0000008000c07220 */ /* 0x040fe20000410000 */
[C---:B------:R-:W-:Y:S01]  /*6390*/  FMUL.FTZ R195, R0.reuse, R132 ;  /* 0x0000008400c37220 */ /* 0x040fe20000410000 */
[C---:B------:R-:W-:Y:S01]  /*63a0*/  FMUL.FTZ R194, R0.reuse, R133 ;  /* 0x0000008500c27220 */ /* 0x040fe20000410000 */
[----:B------:R-:W-:Y:S01]  /*63b0*/  QGMMA.64x192x32.F32.E4M3.E4M3 R24, R188, gdesc[UR4], R24, gsb0 ;  /* 0x02e00004bc187df3 */ /* 0x000fe20008000818 */
[----:B------:R-:W-:Y:S01]  /*63c0*/  UIADD3 UR6, UR10, 0x6, URZ ;  /* 0x000000060a067890 */ /* 0x000fe2000fffe03f */
[----:B------:R-:W-:Y:S01]  /*63d0*/  @!P1 LEA R129, R129, UR39, 0x3 ;  /* 0x0000002781819c11 */ /* 0x000fe2000f8e18ff */
[----:B------:R-:W-:Y:S01]  /*63e0*/  UMOV UR7, 0x40000040 ;  /* 0x4000004000077882 */ /* 0x000fe20000000000 */
[C---:B------:R-:W-:Y:S01]  /*63f0*/  FMUL.FTZ R132, R0.reuse, R150 ;  /* 0x0000009600847220 */ /* 0x040fe20000410000 */
[----:B------:R-:W-:Y:S01]  /*6400*/  IADD3 R128, -R209, 0xb, RZ ;  /* 0x0000000bd1807810 */ /* 0x000fe20007ffe1ff */
[----:B------:R-:W-:Y:S01]  /*6410*/  FMUL.FTZ R133, R0, R151 ;  /* 0x0000009700857220 */ /* 0x000fe20000410000 */
[----:B------:R-:W-:-:S02]  /*6420*/  @!P1 VIADD R129, R129, 0x2a840 ;  /* 0x0002a84081819836 */ /* 0x000fc40000000000 */
[----:B------:R-:W-:Y:S01]  /*6430*/  FMUL.FTZ R150, R0, R153 ;  /* 0x0000009900967220 */ /* 0x000fe20000410000 */
[----:B------:R-:W1:Y:S02]  /*6440*/  MUFU.TANH R192, R192 ;  /* 0x000000c000c07308 */ /* 0x000e640000002400 */
[----:B------:R-:W-:-:S06]  /*6450*/  @!P1 PRMT R129, RZ, 0x654, R129 ;  /* 0x00000654ff819816 */ /* 0x000fcc0000000081 */
        /* <DEDUP_REMOVED lines=30> */
[----:B------:R1:W-:Y:S06]  /*6640*/  BAR.ARV R128, 0x100 ;  /* 0x000400800000751d */ /* 0x0003ec0000002000 */
[----:B------:R5:W-:Y:S02]  /*6650*/  @!P1 SYNCS.ARRIVE.TRANS64.RED.A1T0 RZ, [R129+URZ], RZ ;  /* 0x000000ff81ff99a7 */ /* 0x000be4000810043f */
[----:B-----5:R-:W-:-:S04]  /*6660*/  VIADD R129, R156, -UR33 ;  /* 0x800000219c817c36 */ /* 0x020fc80008000000 */
[----:B------:R-:W-:-:S04]  /*6670*/  IMAD R129, R16, -0x2, R129 ;  /* 0xfffffffe10817824 */ /* 0x000fc800078e0281 */
[C---:B------:R-:W-:Y:S02]  /*6680*/  VIADD R176, R129.reuse, UR32 ;  /* 0x0000002081b07c36 */ /* 0x040fe40008000000 */
[----:B------:R-:W-:Y:S02]  /*6690*/  VIADD R178, R129, UR29 ;  /* 0x0000001d81b27c36 */ /* 0x000fe40008000000 */
[C---:B------:R-:W-:Y:S02]  /*66a0*/  IMAD.IADD R172, R3.reuse, 0x1, R176 ;  /* 0x0000000103ac7824 */ /* 0x040fe400078e02b0 */
[----:B------:R-:W-:Y:S01]  /*66b0*/  IMAD.IADD R174, R3, 0x1, R178 ;  /* 0x0000000103ae7824 */ /* 0x000fe200078e02b2 */
[----:B-1234-:R-:W-:Y:S06]  /*66c0*/  @P2 BRA `(.L_x_934) ;  /* 0x00000000005c2947 */ /* 0x01efec0003800000 */
[----:B------:R-:W-:Y:S01]  /*66d0*/  ISETP.GT.AND P2, PT, R9, -0x1, PT ;  /* 0xffffffff0900780c */ /* 0x000fe20003f44270 */
[----:B------:R-:W-:-:S12]  /*66e0*/  BSSY B0, `(.L_x_935) ;  /* 0x0000011000007945 */ /* 0x000fd80003800000 */
[----:B------:R-:W-:Y:S05]  /*66f0*/  @P2 BRA `(.L_x_936) ;  /* 0x0000000000202947 */ /* 0x000fea0003800000 */
[----:B------:R-:W-:Y:S01]  /*6700*/  IMAD.U32 R153, RZ, RZ, UR31 ;  /* 0x0000001fff997e24 */ /* 0x000fe2000f8e00ff */
[----:B------:R-:W-:-:S04]  /*6710*/  LOP3.LUT R151, RZ, R9, RZ, 0x33, !PT ;  /* 0x00000009ff977212 */ /* 0x000fc800078e33ff */
[----:B------:R-:W-:-:S13]  /*6720*/  ISETP.NE.AND P2, PT, R153, 0x1, PT ;  /* 0x000000019900780c */ /* 0x000fda0003f45270 */
[----:B------:R-:W1:Y:S02]  /*6730*/  @P2 LDC.64 R128, c[0x0][0x9e8] ;  /* 0x00027a00ff802b82 */ /* 0x000e640000000a00 */
[----:B-1----:R-:W-:-:S05]  /*6740*/  @P2 IMAD.HI.U32 R128, R151, R128, RZ ;  /* 0x0000008097802227 */ /* 0x002fca00078e00ff */
[----:B------:R-:W-:-:S04]  /*6750*/  @P2 SHF.R.U32.HI R151, RZ, R129, R128 ;  /* 0x00000081ff972219 */ /* 0x000fc80000011680 */
[----:B------:R-:W-:Y:S01]  /*6760*/  LOP3.LUT R151, RZ, R151, RZ, 0x33, !PT ;  /* 0x00000097ff977212 */ /* 0x000fe200078e33ff */
[----:B------:R-:W-:Y:S06]  /*6770*/  BRA `(.L_x_937) ;  /* 0x00000000001c7947 */ /* 0x000fec0003800000 */
.L_x_936:
[----:B------:R-:W-:-:S05]  /*6780*/  IMAD.U32 R153, RZ, RZ, UR31 ;  /* 0x0000001fff997e24 */ /* 0x000fca000f8e00ff */
[----:B------:R-:W-:-:S13]  /*6790*/  ISETP.NE.AND P2, PT, R153, 0x1, PT ;  /* 0x000000019900780c */ /* 0x000fda0003f45270 */
[----:B------:R-:W1:Y:S01]  /*67a0*/  @P2 LDC.64 R128, c[0x0][0x9e8] ;  /* 0x00027a00ff802b82 */ /* 0x000e620000000a00 */
[----:B------:R-:W-:-:S04]  /*67b0*/  @P2 IMAD.IADD R151, R201, 0x1, R3 ;  /* 0x00000001c9972824 */ /* 0x000fc800078e0203 */
[----:B-1----:R-:W-:-:S04]  /*67c0*/  @P2 IMAD.HI.U32 R128, R151, R128, RZ ;  /* 0x0000008097802227 */ /* 0x002fc800078e00ff */
[----:B------:R-:W-:Y:S01]  /*67d0*/  IMAD.MOV.U32 R151, RZ, RZ, R9 ;  /* 0x000000ffff977224 */ /* 0x000fe200078e0009 */
[----:B------:R-:W-:-:S07]  /*67e0*/  @P2 SHF.R.U32.HI R151, RZ, R129, R128 ;  /* 0x00000081ff972219 */ /* 0x000fce0000011680 */
.L_x_937:
[----:B------:R-:W-:Y:S05]  /*67f0*/  BSYNC B0 ;  /* 0x0000000000007941 */ /* 0x000fea0003800000 */
.L_x_935:
[----:B------:R-:W-:-:S04]  /*6800*/  IMAD R129, R151, R153, -R168 ;  /* 0x0000009997817224 */ /* 0x000fc800078e0aa8 */
[----:B------:R-:W-:-:S05]  /*6810*/  IMAD R129, R16, -0x2, R129 ;  /* 0xfffffffe10817824 */ /* 0x000fca00078e0281 */
[----:B------:R-:W-:Y:S02]  /*6820*/  VIADDMNMX R172, R129, R153, R172, PT ;  /* 0x0000009981ac7246 */ /* 0x000fe400038001ac */
[----:B------:R-:W-:-:S07]  /*6830*/  VIMNMX R174, R174, R129, !PT ;  /* 0x00000081aeae7248 */ /* 0x000fce0007fe0100 */
.L_x_934:
[----:B------:R-:W-:-:S04]  /*6840*/  ISETP.GT.AND P2, PT, R2, -0x1, PT ;  /* 0xffffffff0200780c */ /* 0x000fc80003f44270 */
[C---:B------:R-:W-:Y:S02]  /*6850*/  ISETP.GT.AND P5, PT, R174.reuse, RZ, P2 ;  /* 0x000000ffae00720c */ /* 0x040fe400017a4270 */
[----:B------:R-:W-:Y:S02]  /*6860*/  ISETP.GT.AND P4, PT, R174, 0x1, P2 ;  /* 0x00000001ae00780c */ /* 0x000fe40001784270 */
[C---:B------:R-:W-:Y:S02]  /*6870*/  ISETP.LT.OR P5, PT, R172.reuse, 0x1, P5 ;  /* 0x00000001ac00780c */ /* 0x040fe40002fa1670 */
[----:B------:R-:W-:Y:S02]  /*6880*/  ISETP.LT.OR P4, PT, R172, 0x2, P4 ;  /* 0x00000002ac00780c */ /* 0x000fe40002781670 */
[----:B------:R-:W-:Y:S02]  /*6890*/  FSEL R179, R12, -INF , !P5 ;  /* 0xff8000000cb37808 */ /* 0x000fe40006800000 */
[----:B------:R-:W-:-:S02]  /*68a0*/  ISETP.GT.AND P5, PT, R174, 0x10, P2 ;  /* 0x00000010ae00780c */ /* 0x000fc400017a4270 */
[----:B------:R-:W-:Y:S02]  /*68b0*/  ISETP.GT.AND P6, PT, R174, 0x8, P2 ;  /* 0x00000008ae00780c */ /* 0x000fe400017c4270 */
[----:B------:R-:W-:Y:S02]  /*68c0*/  ISETP.LT.OR P5, PT, R172, 0x11, P5 ;  /* 0x00000011ac00780c */ /* 0x000fe40002fa1670 */
[C---:B------:R-:W-:Y:S02]  /*68d0*/  ISETP.GT.AND P3, PT, R174.reuse, 0x9, P2 ;  /* 0x00000009ae00780c */ /* 0x040fe40001764270 */
[----:B------:R-:W-:Y:S02]  /*68e0*/  FSEL R177, R13, -INF , !P4 ;  /* 0xff8000000db17808 */ /* 0x000fe40006000000 */
[----:B------:R-:W-:Y:S02]  /*68f0*/  ISETP.GT.AND P4, PT, R174, 0x11, P2 ;  /* 0x00000011ae00780c */ /* 0x000fe40001784270 */
[----:B------:R-:W-:-:S02]  /*6900*/  FSEL R171, R192, -INF , !P5 ;  /* 0xff800000c0ab7808 */ /* 0x000fc40006800000 */
[----:B------:R-:W-:Y:S02]  /*6910*/  ISETP.GT.AND P5, PT, R174, 0x20, P2 ;  /* 0x00000020ae00780c */ /* 0x000fe400017a4270 */
[C---:B------:R-:W-:Y:S02]  /*6920*/  ISETP.LT.OR P6, PT, R172.reuse, 0x9, P6 ;  /* 0x00000009ac00780c */ /* 0x040fe400037c1670 */
[C---:B------:R-:W-:Y:S02]  /*6930*/  ISETP.LT.OR P3, PT, R172.reuse, 0xa, P3 ;  /* 0x0000000aac00780c */ /* 0x040fe40001f61670 */
[C---:B------:R-:W-:Y:S02]  /*6940*/  ISETP.LT.OR P4, PT, R172.reuse, 0x12, P4 ;  /* 0x00000012ac00780c */ /* 0x040fe40002781670 */
[----:B------:R-:W-:Y:S02]  /*6950*/  ISETP.LT.OR P5, PT, R172, 0x21, P5 ;  /* 0x00000021ac00780c */ /* 0x000fe40002fa1670 */
[----:B------:R-:W-:-:S02]  /*6960*/  FSEL R175, R124, -INF , !P6 ;  /* 0xff8000007caf7808 */ /* 0x000fc40007000000 */
[----:B------:R-:W-:Y:S02]  /*6970*/  FSEL R173, R125, -INF , !P3 ;  /* 0xff8000007dad7808 */ /* 0x000fe40005800000 */
[C---:B------:R-:W-:Y:S02]  /*6980*/  ISETP.GT.AND P6, PT, R174.reuse, 0x18, P2 ;  /* 0x00000018ae00780c */ /* 0x040fe400017c4270 */
        /* <DEDUP_REMOVED lines=12> */
[----:B------:R-:W-:Y:S02]  /*6a50*/  ISETP.GT.AND P3, PT, R174, 0x29, P2 ;  /* 0x00000029ae00780c */ /* 0x000fe40001764270 */
        /* <DEDUP_REMOVED lines=37> */
[----:B------:R-:W-:Y:S02]  /*6cb0*/  FSEL R157, R162, -INF , !P5 ;  /* 0xff800000a29d7808 */ /* 0x000fe40006800000 */
[----:B------:R-:W-:-:S02]  /*6cc0*/  ISETP.GT.AND P5, PT, R174, 0x70, P2 ;  /* 0x00000070ae00780c */ /* 0x000fc400017a4270 */
[C---:B------:R-:W-:Y:S02]  /*6cd0*/  ISETP.LT.OR P6, PT, R172.reuse, 0x59, P6 ;  /* 0x00000059ac00780c */ /* 0x040fe400037c1670 */
[C---:B------:R-:W-:Y:S02]  /*6ce0*/  ISETP.LT.OR P3, PT, R172.reuse, 0x5a, P3 ;  /* 0x0000005aac00780c */ /* 0x040fe40001f61670 */
[----:B------:R-:W-:Y:S02]  /*6cf0*/  ISETP.LT.OR P5, PT, R172, 0x71, P5 ;  /* 0x00000071ac00780c */ /* 0x000fe40002fa1670 */
[----:B------:R-:W-:Y:S02]  /*6d00*/  ISETP.GT.AND P4, PT, R174, 0x61, P2 ;  /* 0x00000061ae00780c */ /* 0x000fe40001784270 */
[----:B------:R-:W-:Y:S02]  /*6d10*/  FSEL R154, R160, -INF , !P6 ;  /* 0xff800000a09a7808 */ /* 0x000fe40007000000 */
[----:B------:R-:W-:-:S02]  /*6d20*/  FSEL R155, R161, -INF , !P3 ;  /* 0xff800000a19b7808 */ /* 0x000fc40005800000 */
[C---:B------:R-:W-:Y:S02]  /*6d30*/  ISETP.GT.AND P6, PT, R174.reuse, 0x68, P2 ;  /* 0x00000068ae00780c */ /* 0x040fe400017c4270 */
[----:B------:R-:W-:Y:S02]  /*6d40*/  ISETP.GT.AND P3, PT, R174, 0x69, P2 ;  /* 0x00000069ae00780c */ /* 0x000fe40001764270 */
[----:B------:R-:W-:Y:S02]  /*6d50*/  FSEL R162, R167, -INF , !P5 ;  /* 0xff800000a7a27808 */ /* 0x000fe40006800000 */
[----:B------:R-:W-:Y:S02]  /*6d60*/  PLOP3.LUT P5, PT, PT, PT, UP0, 0x40, 0x0 ;  /* 0x000000000000781c */ /* 0x000fe40003fae808 */
[C---:B------:R-:W-:Y:S02]  /*6d70*/  ISETP.LT.OR P4, PT, R172.reuse, 0x62, P4 ;  /* 0x00000062ac00780c */ /* 0x040fe40002781670 */
[----:B------:R-:W-:-:S02]  /*6d80*/  ISETP.LT.OR P6, PT, R172, 0x69, P6 ;  /* 0x00000069ac00780c */ /* 0x000fc400037c1670 */
[----:B------:R-:W-:Y:S02]  /*6d90*/  ISETP.LT.OR P3, PT, R172, 0x6a, P3 ;  /* 0x0000006aac00780c */ /* 0x000fe40001f61670 */
[----:B------:R-:W-:Y:S01]  /*6da0*/  FSEL R159, R163, -INF , !P4 ;  /* 0xff800000a39f7808 */ /* 0x000fe20006000000 */
[----:B------:R-:W-:Y:S01]  /*6db0*/  IMAD.IADD R163, R4, 0x1, R176 ;  /* 0x0000000104a37824 */ /* 0x000fe200078e02b0 */
[----:B------:R-:W-:Y:S02]  /*6dc0*/  ISETP.GT.AND P4, PT, R174, 0x71, P2 ;  /* 0x00000071ae00780c */ /* 0x000fe40001784270 */
[----:B------:R-:W-:Y:S01]  /*6dd0*/  FSEL R160, R164, -INF , !P6 ;  /* 0xff800000a4a07808 */ /* 0x000fe20007000000 */
[----:B------:R-:W-:Y:S01]  /*6de0*/  IMAD.IADD R164, R4, 0x1, R178 ;  /* 0x0000000104a47824 */ /* 0x000fe200078e02b2 */
[----:B------:R-:W-:Y:S02]  /*6df0*/  FSEL R161, R165, -INF , !P3 ;  /* 0xff800000a5a17808 */ /* 0x000fe40005800000 */
[----:B------:R-:W-:-:S02]  /*6e00*/  ISETP.GT.AND P6, PT, R174, 0x78, P2 ;  /* 0x00000078ae00780c */ /* 0x000fc400017c4270 */
[----:B------:R-:W-:Y:S02]  /*6e10*/  ISETP.GT.AND P3, PT, R174, 0x79, P2 ;  /* 0x00000079ae00780c */ /* 0x000fe40001764270 */
[C---:B------:R-:W-:Y:S02]  /*6e20*/  ISETP.LT.OR P4, PT, R172.reuse, 0x72, P4 ;  /* 0x00000072ac00780c */ /* 0x040fe40002781670 */
[C---:B------:R-:W-:Y:S02]  /*6e30*/  ISETP.LT.OR P6, PT, R172.reuse, 0x79, P6 ;  /* 0x00000079ac00780c */ /* 0x040fe400037c1670 */
[----:B------:R-:W-:Y:S02]  /*6e40*/  ISETP.LT.OR P3, PT, R172, 0x7a, P3 ;  /* 0x0000007aac00780c */ /* 0x000fe40001f61670 */
[----:B------:R-:W-:Y:S02]  /*6e50*/  FSEL R165, R166, -INF , !P4 ;  /* 0xff800000a6a57808 */ /* 0x000fe40006000000 */
[----:B------:R-:W-:-:S02]  /*6e60*/  FSEL R166, R169, -INF , !P6 ;  /* 0xff800000a9a67808 */ /* 0x000fc40007000000 */
[----:B------:R-:W-:Y:S01]  /*6e70*/  FSEL R167, R170, -INF , !P3 ;  /* 0xff800000aaa77808 */ /* 0x000fe20005800000 */
[----:B------:R-:W-:Y:S06]  /*6e80*/  @P5 BRA `(.L_x_938) ;  /* 0x0000000000585947 */ /* 0x000fec0003800000 */
[----:B------:R-:W-:Y:S01]  /*6e90*/  IMAD.IADD R169, R201, 0x1, R4 ;  /* 0x00000001c9a97824 */ /* 0x000fe200078e0204 */
[----:B------:R-:W-:Y:S04]  /*6ea0*/  BSSY B0, `(.L_x_939) ;  /* 0x0000010000007945 */ /* 0x000fe80003800000 */
[----:B------:R-:W-:-:S13]  /*6eb0*/  ISETP.GT.AND P3, PT, R169, -0x1, PT ;  /* 0xffffffffa900780c */ /* 0x000fda0003f64270 */
        /* <DEDUP_REMOVED lines=9> */
.L_x_940:
[----:B------:R-:W-:-:S05]  /*6f50*/  IMAD.U32 R170, RZ, RZ, UR31 ;  /* 0x0000001fffaa7e24 */ /* 0x000fca000f8e00ff */
[----:B------:R-:W-:-:S13]  /*6f60*/  ISETP.NE.AND P3, PT, R170, 0x1, PT ;  /* 0x00000001aa00780c */ /* 0x000fda0003f65270 */
[----:B------:R-:W1:Y:S02]  /*6f70*/  @P3 LDC.64 R12, c[0x0][0x9e8] ;  /* 0x00027a00ff0c3b82 */ /* 0x000e640000000a00 */
[----:B-1----:R-:W-:-:S05]  /*6f80*/  @P3 IMAD.HI.U32 R12, R169, R12, RZ ;  /* 0x0000000ca90c3227 */ /* 0x002fca00078e00ff */
[----:B------:R-:W-:-:S07]  /*6f90*/  @P3 SHF.R.U32.HI R169, RZ, R13, R12 ;  /* 0x0000000dffa93219 */ /* 0x000fce000001160c */
.L_x_941:
[----:B------:R-:W-:Y:S05]  /*6fa0*/  BSYNC B0 ;  /* 0x0000000000007941 */ /* 0x000fea0003800000 */
.L_x_939:
[----:B------:R-:W-:-:S04]  /*6fb0*/  IMAD R169, R169, R170, -R168 ;  /* 0x000000aaa9a97224 */ /* 0x000fc800078e0aa8 */
[----:B------:R-:W-:-:S05]  /*6fc0*/  IMAD R169, R16, -0x2, R169 ;  /* 0xfffffffe10a97824 */ /* 0x000fca00078e02a9 */
[----:B------:R-:W-:Y:S02]  /*6fd0*/  VIADDMNMX R163, R169, R170, R163, PT ;  /* 0x000000aaa9a37246 */ /* 0x000fe400038001a3 */
[----:B------:R-:W-:-:S07]  /*6fe0*/  VIMNMX R164, R164, R169, !PT ;  /* 0x000000a9a4a47248 */ /* 0x000fce0007fe0100 */
.L_x_938:
[----:B------:R-:W-:Y:S01]  /*6ff0*/  FMNMX.FTZ R12, R179, R7, !PT ;  /* 0x00000007b30c7209 */ /* 0x000fe20007810000 */
[----:B------:R-:W-:Y:S01]  /*7000*/  UMOV UR10, UR30 ;  /* 0x0000001e000a7c82 */ /* 0x000fe20008000000 */
[----:B------:R-:W-:Y:S01]  /*7010*/  ISETP.GT.AND P5, PT, R164, 0x8, P2 ;  /* 0x00000008a400780c */ /* 0x000fe200017a4270 */
[----:B------:R-:W-:Y:S01]  /*7020*/  IMAD.U32 R181, RZ, RZ, UR10 ;  /* 0x0000000affb57e24 */ /* 0x000fe2000f8e00ff */
[----:B------:R-:W-:Y:S02]  /*7030*/  FMNMX.FTZ R12, R177, R12, !PT ;  /* 0x0000000cb10c7209 */ /* 0x000fe40007810000 */
[----:B------:R-:W-:Y:S02]  /*7040*/  ISETP.LT.OR P5, PT, R163, 0x9, P5 ;  /* 0x00000009a300780c */ /* 0x000fe40002fa1670 */
[----:B------:R-:W-:Y:S02]  /*7050*/  FMNMX.FTZ R12, R175, R12, !PT ;  /* 0x0000000caf0c7209 */ /* 0x000fe40007810000 */
[----:B------:R-:W-:-:S02]  /*7060*/  FSEL R14, R14, -INF , !P5 ;  /* 0xff8000000e0e7808 */ /* 0x000fc40006800000 */
[----:B------:R-:W-:Y:S02]  /*7070*/  FMNMX.FTZ R12, R173, R12, !PT ;  /* 0x0000000cad0c7209 */ /* 0x000fe40007810000 */
[C---:B------:R-:W-:Y:S02]  /*7080*/  ISETP.GT.AND P5, PT, R164.reuse, 0x11, P2 ;  /* 0x00000011a400780c */ /* 0x040fe400017a4270 */
[----:B------:R-:W-:Y:S02]  /*7090*/  FMNMX.FTZ R12, R171, R12, !PT ;  /* 0x0000000cab0c7209 */ /* 0x000fe40007810000 */
[----:B------:R-:W-:Y:S02]  /*70a0*/  ISETP.LT.OR P5, PT, R163, 0x12, P5 ;  /* 0x00000012a300780c */ /* 0x000fe40002fa1670 */
[----:B------:R-:W-:Y:S02]  /*70b0*/  FMNMX.FTZ R12, R193, R12, !PT ;  /* 0x0000000cc10c7209 */ /* 0x000fe40007810000 */
[----:B------:R-:W-:-:S02]  /*70c0*/  ISETP.GT.AND P4, PT, R164, 0x1, P2 ;  /* 0x00000001a400780c */ /* 0x000fc40001784270 */
[----:B------:R-:W-:Y:S02]  /*70d0*/  FMNMX.FTZ R13, R195, R12, !PT ;  /* 0x0000000cc30d7209 */ /* 0x000fe40007810000 */
[----:B------:R-:W-:Y:S02]  /*70e0*/  FSEL R21, R21, -INF , !P5 ;  /* 0xff80000015157808 */ /* 0x000fe40006800000 */
[----:B------:R-:W-:Y:S02]  /*70f0*/  FMNMX.FTZ R12, R194, R13, !PT ;  /* 0x0000000dc20c7209 */ /* 0x000fe40007810000 */
[----:B------:R-:W-:Y:S02]  /*7100*/  ISETP.GT.AND P5, PT, R164, 0x20, P2 ;  /* 0x00000020a400780c */ /* 0x000fe400017a4270 */
[----:B------:R-:W-:Y:S02]  /*7110*/  FMNMX.FTZ R13, R197, R12, !PT ;  /* 0x0000000cc50d7209 */ /* 0x000fe40007810000 */
[----:B------:R-:W-:-:S02]  /*7120*/  ISETP.LT.OR P4, PT, R163, 0x2, P4 ;  /* 0x00000002a300780c */ /* 0x000fc40002781670 */
[----:B------:R-:W-:Y:S02]  /*7130*/  FMNMX.FTZ R12, R196, R13, !PT ;  /* 0x0000000dc40c7209 */ /* 0x000fe40007810000 */
[----:B------:R-:W-:Y:S02]  /*7140*/  ISETP.LT.OR P5, PT, R163, 0x21, P5 ;  /* 0x00000021a300780c */ /* 0x000fe40002fa1670 */
[----:B------:R-:W-:Y:S02]  /*7150*/  FMNMX.FTZ R13, R189, R12, !PT ;  /* 0x0000000cbd0d7209 */ /* 0x000fe40007810000 */
[----:B------:R-:W-:Y:S02]  /*7160*/  FSEL R11, R11, -INF , !P4 ;  /* 0xff8000000b0b7808 */ /* 0x000fe40006000000 */
[----:B------:R-:W-:Y:S02]  /*7170*/  FMNMX.FTZ R13, R188, R13, !PT ;  /* 0x0000000dbc0d7209 */ /* 0x000fe40007810000 */
[----:B------:R-:W-:-:S02]  /*7180*/  ISETP.GT.AND P4, PT, R164, 0x10, P2 ;  /* 0x00000010a400780c */ /* 0x000fc40001784270 */
[----:B------:R-:W-:Y:S02]  /*7190*/  FMNMX.FTZ R13, R158, R13, !PT ;  /* 0x0000000d9e0d7209 */ /* 0x000fe40007810000 */
[----:B------:R-:W-:Y:S02]  /*71a0*/  FSEL R122, R122, -INF , !P5 ;  /* 0xff8000007a7a7808 */ /* 0x000fe40006800000 */
[----:B------:R-:W-:Y:S02]  /*71b0*/  FMNMX.FTZ R12, R156, R13, !PT ;  /* 0x0000000d9c0c7209 */ /* 0x000fe40007810000 */
[----:B------:R-:W-:Y:S02]  /*71c0*/  ISETP.GT.AND P5, PT, R164, RZ, P2 ;  /* 0x000000ffa400720c */ /* 0x000fe400017a4270 */
        /* <DEDUP_REMOVED lines=9> */
[C---:B------:R-:W-:Y:S02]  /*7260*/  ISETP.LT.OR P4, PT, R163.reuse, 0x1a, P4 ;  /* 0x0000001aa300780c */ /* 0x040fe40002781670 */
[----:B------:R-:W-:Y:S02]  /*7270*/  FMNMX.FTZ R13, R128, R13, !PT ;  /* 0x0000000d800d7209 */ /* 0x000fe40007810000 */
[----:B------:R-:W-:Y:S02]  /*7280*/  ISETP.GT.AND P3, PT, R164, 0x9, P2 ;  /* 0x00000009a400780c */ /* 0x000fe40001764270 */
[----:B------:R-:W-:Y:S02]  /*7290*/  FMNMX.FTZ R13, R150, R13, !PT ;  /* 0x0000000d960d7209 */ /* 0x000fe40007810000 */
[----:B------:R-:W-:-:S02]  /*72a0*/  ISETP.LT.OR P3, PT, R163, 0xa, P3 ;  /* 0x0000000aa300780c */ /* 0x000fc40001f61670 */
[----:B------:R-:W-:Y:S02]  /*72b0*/  FMNMX.FTZ R13, R152, R13, !PT ;  /* 0x0000000d980d7209 */ /* 0x000fe40007810000 */
[----:B------:R-:W-:Y:S02]  /*72c0*/  FSEL R15, R15, -INF , !P3 ;  /* 0xff8000000f0f7808 */ /* 0x000fe40005800000 */
        /* <DEDUP_REMOVED lines=14> */
[----:B------:R-:W-:-:S04]  /*73b0*/  FMNMX.FTZ R13, R165, R12, !PT ;  /* 0x0000000ca50d7209 */ /* 0x000fc80007810000 */
[----:B------:R-:W-:-:S04]  /*73c0*/  FMNMX.FTZ R12, R166, R13, !PT ;  /* 0x0000000da60c7209 */ /* 0x000fc80007810000 */
[----:B------:R-:W-:-:S05]  /*73d0*/  FMNMX.FTZ R13, R167, R12, !PT ;  /* 0x0000000ca70d7209 */ /* 0x000fca0007810000 */
[----:B------:R-:W1:Y:S02]  /*73e0*/  SHFL.BFLY PT, R12, R13, 0x2, 0x1f ;  /* 0x0c401f000d0c7f89 */ /* 0x000e6400000e0000 */
[----:B-1----:R-:W-:-:S05]  /*73f0*/  FMNMX.FTZ R168, R13, R12, !PT ;  /* 0x0000000c0da87209 */ /* 0x002fca0007810000 */
[----:B------:R-:W1:Y:S02]  /*7400*/  SHFL.BFLY PT, R169, R168, 0x1, 0x1f ;  /* 0x0c201f00a8a97f89 */ /* 0x000e6400000e0000 */
[----:B-1----:R-:W-:-:S04]  /*7410*/  FMNMX.FTZ R12, R168, R169, !PT ;  /* 0x000000a9a80c7209 */ /* 0x002fc80007810000 */
[C---:B------:R-:W-:Y:S01]  /*7420*/  FSETP.NEU.FTZ.AND P6, PT, R12.reuse, -INF , PT ;  /* 0xff8000000c00780b */ /* 0x040fe20003fdd000 */
[----:B------:R-:W-:-:S05]  /*7430*/  FFMA.FTZ R169, R12, R181, -8 ;  /* 0xc10000000ca97423 */ /* 0x000fca00000100b5 */
[----:B------:R-:W-:Y:S02]  /*7440*/  FSEL R168, R169, RZ, P6 ;  /* 0x000000ffa9a87208 */ /* 0x000fe40003000000 */
[----:B------:R-:W-:Y:S02]  /*7450*/  FSEL R169, R121, -INF , !P4 ;  /* 0xff80000079a97808 */ /* 0x000fe40006000000 */
[----:B------:R-:W-:Y:S01]  /*7460*/  ISETP.GT.AND P4, PT, R164, 0x28, P2 ;  /* 0x00000028a400780c */ /* 0x000fe20001784270 */
[----:B------:R-:W-:-:S01]  /*7470*/  FFMA.FTZ R176, R171, UR10, -R168 ;  /* 0x0000000aabb07c23 */ /* 0x000fc200080108a8 */
[----:B------:R-:W-:Y:S01]  /*7480*/  FSEL R171, R10, -INF , !P5 ;  /* 0xff8000000aab7808 */ /* 0x000fe20006800000 */
[----:B------:R-:W-:-:S01]  /*7490*/  FFMA.FTZ R175, R175, UR10, -R168 ;  /* 0x0000000aafaf7c23 */ /* 0x000fc200080108a8 */
[--C-:B------:R-:W-:Y:S01]  /*74a0*/  FFMA.FTZ R170, R177, UR10, -R168.reuse ;  /* 0x0000000ab1aa7c23 */ /* 0x100fe200080108a8 */
[----:B------:R-:W-:Y:S01]  /*74b0*/  MUFU.EX2 R10, R176 ;  /* 0x000000b0000a7308 */ /* 0x000fe20000000800 */
[----:B------:R-:W-:Y:S01]  /*74c0*/  FMNMX.FTZ R174, R171, R8, !PT ;  /* 0x00000008abae7209 */ /* 0x000fe20007810000 */
[--C-:B------:R-:W-:Y:S01]  /*74d0*/  FFMA.FTZ R13, R179, UR10, -R168.reuse ;  /* 0x0000000ab30d7c23 */ /* 0x100fe200080108a8 */
[C---:B------:R-:W-:Y:S01]  /*74e0*/  ISETP.LT.OR P4, PT, R163.reuse, 0x29, P4 ;  /* 0x00000029a300780c */ /* 0x040fe20002781670 */
[--C-:B------:R-:W-:Y:S01]  /*74f0*/  FFMA.FTZ R182, R158, UR10, -R168.reuse ;  /* 0x0000000a9eb67c23 */ /* 0x100fe200080108a8 */
[----:B------:R-:W-:Y:S01]  /*7500*/  ISETP.LT.OR P5, PT, R163, 0x2a, P3 ;  /* 0x0000002aa300780c */ /* 0x000fe20001fa1670 */
[--C-:B------:R-:W-:Y:S01]  /*7510*/  FFMA.FTZ R183, R156, UR10, -R168.reuse ;  /* 0x0000000a9cb77c23 */ /* 0x100fe200080108a8 */
[----:B------:R-:W-:Y:S01]  /*7520*/  FSEL R126, R126, -INF , !P4 ;  /* 0xff8000007e7e7808 */ /* 0x000fe20006000000 */
[----:B------:R1:W-:Y:S01]  /*7530*/  MUFU.EX2 R121, R175 ;  /* 0x000000af00797308 */ /* 0x0003e20000000800 */
[C---:B------:R-:W-:Y:S01]  /*7540*/  ISETP.GT.AND P4, PT, R164.reuse, 0x30, P2 ;  /* 0x00000030a400780c */ /* 0x040fe20001784270 */
[--C-:B------:R-:W-:Y:S01]  /*7550*/  FFMA.FTZ R172, R173, UR10, -R168.reuse ;  /* 0x0000000aadac7c23 */ /* 0x100fe200080108a8 */
[----:B------:R-:W-:Y:S01]  /*7560*/  ISETP.GT.AND P3, PT, R164, 0x31, P2 ;  /* 0x00000031a400780c */ /* 0x000fe20001764270 */
[--C-:B------:R-:W-:Y:S01]  /*7570*/  FFMA.FTZ R173, R193, UR10, -R168.reuse ;  /* 0x0000000ac1ad7c23 */ /* 0x100fe200080108a8 */
[----:B------:R-:W-:Y:S01]  /*7580*/  FSEL R127, R127, -INF , !P5 ;  /* 0xff8000007f7f7808 */ /* 0x000fe20006800000 */
[--C-:B------:R-:W-:Y:S01]  /*7590*/  FFMA.FTZ R195, R195, UR10, -R168.reuse ;  /* 0x0000000ac3c37c23 */ /* 0x100fe200080108a8 */
[----:B------:R-:W-:Y:S01]  /*75a0*/  ISETP.LT.OR P4, PT, R163, 0x31, P4 ;  /* 0x00000031a300780c */ /* 0x000fe20002781670 */
[--C-:B------:R-:W-:Y:S01]  /*75b0*/  FFMA.FTZ R194, R194, UR10, -R168.reuse ;  /* 0x0000000ac2c27c23 */ /* 0x100fe200080108a8 */
[----:B-1----:R-:W-:Y:S01]  /*75c0*/  FMNMX.FTZ R175, R11, R174, !PT ;  /* 0x000000ae0baf7209 */ /* 0x002fe20007810000 */
[--C-:B------:R-:W-:Y:S01]  /*75d0*/  FFMA.FTZ R197, R197, UR10, -R168.reuse ;  /* 0x0000000ac5c57c23 */ /* 0x100fe200080108a8 */
[----:B------:R-:W-:Y:S01]  /*75e0*/  ISETP.GT.AND P5, PT, R164, 0x38, P2 ;  /* 0x00000038a400780c */ /* 0x000fe200017a4270 */
[--C-:B------:R-:W-:Y:S01]  /*75f0*/  FFMA.FTZ R196, R196, UR10, -R168.reuse ;  /* 0x0000000ac4c47c23 */ /* 0x100fe200080108a8 */
[----:B------:R-:W-:Y:S01]  /*7600*/  FMNMX.FTZ R174, R14, R175, !PT ;  /* 0x000000af0eae7209 */ /* 0x000fe20007810000 */
[--C-:B------:R-:W-:Y:S01]  /*7610*/  FFMA.FTZ R189, R189, UR10, -R168.reuse ;  /* 0x0000000abdbd7c23 */ /* 0x100fe200080108a8 */
[----:B------:R-:W-:Y:S01]  /*7620*/  ISETP.LT.OR P3, PT, R163, 0x32, P3 ;  /* 0x00000032a300780c */ /* 0x000fe20001f61670 */
[--C-:B------:R-:W-:Y:S01]  /*7630*/  FFMA.FTZ R188, R188, UR10, -R168.reuse ;  /* 0x0000000abcbc7c23 */ /* 0x100fe200080108a8 */
[----:B------:R-:W-:Y:S01]  /*7640*/  FMNMX.FTZ R175, R15, R174, !PT ;  /* 0x000000ae0faf7209 */ /* 0x000fe20007810000 */
[--C-:B------:R-:W-:Y:S01]  /*7650*/  FFMA.FTZ R153, R153, UR10, -R168.reuse ;  /* 0x0000000a99997c23 */ /* 0x100fe200080108a8 */
[----:B------:R-:W-:Y:S01]  /*7660*/  FSEL R130, R130, -INF , !P4 ;  /* 0xff80000082827808 */ /* 0x000fe20006000000 */
[--C-:B------:R-:W-:Y:S01]  /*7670*/  FFMA.FTZ R129, R129, UR10, -R168.reuse ;  /* 0x0000000a81817c23 */ /* 0x100fe200080108a8 */
[----:B------:R-:W-:Y:S01]  /*7680*/  FMNMX.FTZ R176, R20, R175, !PT ;  /* 0x000000af14b07209 */ /* 0x000fe20007810000 */
[--C-:B------:R-:W-:Y:S01]  /*7690*/  FFMA.FTZ R124, R124, UR10, -R168.reuse ;  /* 0x0000000a7c7c7c23 */ /* 0x100fe200080108a8 */
[----:B------:R-:W-:Y:S01]  /*76a0*/  ISETP.GT.AND P4, PT, R164, 0x39, P2 ;  /* 0x00000039a400780c */ /* 0x000fe20001784270 */
[--C-:B------:R-:W-:Y:S01]  /*76b0*/  FFMA.FTZ R125, R125, UR10, -R168.reuse ;  /* 0x0000000a7d7d7c23 */ /* 0x100fe200080108a8 */
[----:B------:R-:W-:Y:S01]  /*76c0*/  FMNMX.FTZ R177, R21, R176, !PT ;  /* 0x000000b015b17209 */ /* 0x000fe20007810000 */
[--C-:B------:R-:W-:Y:S01]  /*76d0*/  FFMA.FTZ R128, R128, UR10, -R168.reuse ;  /* 0x0000000a80807c23 */ /* 0x100fe200080108a8 */
[----:B------:R-:W-:Y:S01]  /*76e0*/  FSEL R174, R131, -INF , !P3 ;  /* 0xff80000083ae7808 */ /* 0x000fe20005800000 */
[--C-:B------:R-:W-:Y:S01]  /*76f0*/  FFMA.FTZ R150, R150, UR10, -R168.reuse ;  /* 0x0000000a96967c23 */ /* 0x100fe200080108a8 */
[----:B------:R-:W-:Y:S01]  /*7700*/  FMNMX.FTZ R176, R120, R177, !PT ;  /* 0x000000b178b07209 */ /* 0x000fe20007810000 */
[--C-:B------:R-:W-:Y:S01]  /*7710*/  FFMA.FTZ R155, R155, UR10, -R168.reuse ;  /* 0x0000000a9b9b7c23 */ /* 0x100fe200080108a8 */
[----:B------:R-:W-:Y:S01]  /*7720*/  ISETP.LT.OR P5, PT, R163, 0x39, P5 ;  /* 0x00000039a300780c */ /* 0x000fe20002fa1670 */
[----:B------:R-:W-:Y:S01]  /*7730*/  FFMA.FTZ R167, R167, UR10, -R168 ;  /* 0x0000000aa7a77c23 */ /* 0x000fe200080108a8 */
[----:B------:R-:W-:Y:S01]  /*7740*/  FMNMX.FTZ R177, R169, R176, !PT ;  /* 0x000000b0a9b17209 */ /* 0x000fe20007810000 */
[----:B------:R-:W-:Y:S01]  /*7750*/  MUFU.EX2 R13, R13 ;  /* 0x0000000d000d7308 */ /* 0x000fe20000000800 */
[----:B------:R-:W-:-:S02]  /*7760*/  ISETP.GT.AND P3, PT, R164, 0x40, P2 ;  /* 0x00000040a400780c */ /* 0x000fc40001764270 */
[----:B------:R-:W-:Y:S02]  /*7770*/  FMNMX.FTZ R178, R122, R177, !PT ;  /* 0x000000b17ab27209 */ /* 0x000fe40007810000 */
[----:B------:R-:W-:Y:S02]  /*7780*/  ISETP.LT.OR P4, PT, R163, 0x3a, P4 ;  /* 0x0000003aa300780c */ /* 0x000fe40002781670 */
[----:B------:R-:W-:Y:S01]  /*7790*/  FMNMX.FTZ R179, R123, R178, !PT ;  /* 0x000000b27bb37209 */ /* 0x000fe20007810000 */
[----:B------:R-:W-:Y:S01]  /*77a0*/  MUFU.EX2 R170, R170 ;  /* 0x000000aa00aa7308 */ /* 0x000fe20000000800 */
[----:B------:R-:W-:Y:S02]  /*77b0*/  FSEL R175, R132, -INF , !P5 ;  /* 0xff80000084af7808 */ /* 0x000fe40006800000 */
[----:B------:R-:W-:Y:S02]  /*77c0*/  FMNMX.FTZ R178, R126, R179, !PT ;  /* 0x000000b37eb27209 */ /* 0x000fe40007810000 */
[----:B------:R-:W-:-:S02]  /*77d0*/  ISETP.GT.AND P5, PT, R164, 0x41, P2 ;  /* 0x00000041a400780c */ /* 0x000fc400017a4270 */
[----:B------:R-:W-:Y:S01]  /*77e0*/  FMNMX.FTZ R179, R127, R178, !PT ;  /* 0x000000b27fb37209 */ /* 0x000fe20007810000 */
[----:B------:R-:W-:Y:S01]  /*77f0*/  MUFU.EX2 R172, R172 ;  /* 0x000000ac00ac7308 */ /* 0x000fe20000000800 */
[----:B------:R-:W-:Y:S02]  /*7800*/  FSEL R133, R133, -INF , !P4 ;  /* 0xff80000085857808 */ /* 0x000fe40006000000 */
[----:B------:R-:W-:Y:S02]  /*7810*/  FMNMX.FTZ R179, R130, R179, !PT ;  /* 0x000000b382b37209 */ /* 0x000fe40007810000 */
[----:B------:R-:W-:Y:S02]  /*7820*/  ISETP.LT.OR P3, PT, R163, 0x41, P3 ;  /* 0x00000041a300780c */ /* 0x000fe40001f61670 */
[----:B------:R-:W-:Y:S01]  /*7830*/  FMNMX.FTZ R180, R174, R179, !PT ;  /* 0x000000b3aeb47209 */ /* 0x000fe20007810000 */
[----:B------:R-:W-:Y:S01]  /*7840*/  MUFU.EX2 R173, R173 ;  /* 0x000000ad00ad7308 */ /* 0x000fe20000000800 */
[----:B------:R-:W-:-:S02]  /*7850*/  ISETP.GT.AND P4, PT, R164, 0x48, P2 ;  /* 0x00000048a400780c */ /* 0x000fc40001784270 */
[----:B------:R-:W-:Y:S02]  /*7860*/  FMNMX.FTZ R180, R175, R180, !PT ;  /* 0x000000b4afb47209 */ /* 0x000fe40007810000 */
[----:B------:R-:W-:Y:S02]  /*7870*/  ISETP.LT.OR P5, PT, R163, 0x42, P5 ;  /* 0x00000042a300780c */ /* 0x000fe40002fa1670 */
[----:B------:R-:W-:Y:S01]  /*7880*/  FSEL R134, R134, -INF , !P3 ;  /* 0xff80000086867808 */ /* 0x000fe20005800000 */
[----:B------:R-:W-:Y:S01]  /*7890*/  MUFU.EX2 R131, R195 ;  /* 0x000000c300837308 */ /* 0x000fe20000000800 */
[----:B------:R-:W-:Y:S02]  /*78a0*/  FMNMX.FTZ R181, R133, R180, !PT ;  /* 0x000000b485b57209 */ /* 0x000fe40007810000 */
[----:B------:R-:W-:Y:S02]  /*78b0*/  ISETP.GT.AND P3, PT, R164, 0x49, P2 ;  /* 0x00000049a400780c */ /* 0x000fe40001764270 */
[----:B------:R-:W-:-:S02]  /*78c0*/  FSEL R177, R135, -INF , !P5 ;  /* 0xff80000087b17808 */ /* 0x000fc40006800000 */
[C---:B------:R-:W-:Y:S01]  /*78d0*/  ISETP.LT.OR P4, PT, R163.reuse, 0x49, P4 ;  /* 0x00000049a300780c */ /* 0x040fe20002781670 */
[----:B------:R-:W-:Y:S01]  /*78e0*/  MUFU.EX2 R132, R194 ;  /* 0x000000c200847308 */ /* 0x000fe20000000800 */
[----:B------:R-:W-:Y:S02]  /*78f0*/  FMNMX.FTZ R180, R134, R181, !PT ;  /* 0x000000b586b47209 */ /* 0x000fe40007810000 */
[----:B------:R-:W-:Y:S02]  /*7900*/  ISETP.GT.AND P5, PT, R164, 0x50, P2 ;  /* 0x00000050a400780c */ /* 0x000fe400017a4270 */
[----:B------:R-:W-:Y:S02]  /*7910*/  ISETP.LT.OR P3, PT, R163, 0x4a, P3 ;  /* 0x0000004aa300780c */ /* 0x000fe40001f61670 */
[----:B------:R-:W-:Y:S01]  /*7920*/  FSEL R178, R136, -INF , !P4 ;  /* 0xff80000088b27808 */ /* 0x000fe20006000000 */
[----:B------:R-:W-:Y:S01]  /*7930*/  MUFU.EX2 R176, R197 ;  /* 0x000000c500b07308 */ /* 0x000fe20000000800 */
[----:B------:R-:W-:-:S02]  /*7940*/  FMNMX.FTZ R181, R177, R180, !PT ;  /* 0x000000b4b1b57209 */ /* 0x000fc40007810000 */
[----:B------:R-:W-:Y:S02]  /*7950*/  ISETP.GT.AND P4, PT, R164, 0x51, P2 ;  /* 0x00000051a400780c */ /* 0x000fe40001784270 */
[----:B------:R-:W-:Y:S02]  /*7960*/  FSEL R137, R137, -INF , !P3 ;  /* 0xff80000089897808 */ /* 0x000fe40005800000 */
[C---:B------:R-:W-:Y:S01]  /*7970*/  ISETP.LT.OR P5, PT, R163.reuse, 0x51, P5 ;  /* 0x00000051a300780c */ /* 0x040fe20002fa1670 */
[----:B------:R-:W-:Y:S01]  /*7980*/  MUFU.EX2 R135, R196 ;  /* 0x000000c400877308 */ /* 0x000fe20000000800 */
[----:B------:R-:W-:Y:S02]  /*7990*/  FMNMX.FTZ R180, R178, R181, !PT ;  /* 0x000000b5b2b47209 */ /* 0x000fe40007810000 */
[----:B------:R-:W-:Y:S02]  /*79a0*/  ISETP.GT.AND P3, PT, R164, 0x58, P2 ;  /* 0x00000058a400780c */ /* 0x000fe40001764270 */
[----:B------:R-:W-:-:S02]  /*79b0*/  ISETP.LT.OR P4, PT, R163, 0x52, P4 ;  /* 0x00000052a300780c */ /* 0x000fc40002781670 */
[----:B------:R-:W-:Y:S01]  /*79c0*/  FSEL R138, R138, -INF , !P5 ;  /* 0xff8000008a8a7808 */ /* 0x000fe20006800000 */
[----:B------:R-:W-:Y:S01]  /*79d0*/  MUFU.EX2 R136, R189 ;  /* 0x000000bd00887308 */ /* 0x000fe20000000800 */
[----:B------:R-:W-:Y:S01]  /*79e0*/  FMNMX.FTZ R181, R137, R180, !PT ;  /* 0x000000b489b57209 */ /* 0x000fe20007810000 */
[----:B------:R-:W-:Y:S01]  /*79f0*/  FFMA.FTZ R180, R151, UR10, -R168 ;  /* 0x0000000a97b47c23 */ /* 0x000fe200080108a8 */
[----:B------:R-:W-:Y:S02]  /*7a00*/  ISETP.GT.AND P5, PT, R164, 0x59, P2 ;  /* 0x00000059a400780c */ /* 0x000fe400017a4270 */
[----:B------:R-:W-:Y:S02]  /*7a10*/  FSEL R158, R139, -INF , !P4 ;  /* 0xff8000008b9e7808 */ /* 0x000fe40006000000 */
[----:B------:R-:W-:Y:S01]  /*7a20*/  ISETP.LT.OR P3, PT, R163, 0x59, P3 ;  /* 0x00000059a300780c */ /* 0x000fe20001f61670 */
[----:B------:R1:W-:Y:S01]  /*7a30*/  MUFU.EX2 R139, R182 ;  /* 0x000000b6008b7308 */ /* 0x0003e20000000800 */
[----:B------:R-:W-:-:S02]  /*7a40*/  FMNMX.FTZ R181, R138, R181, !PT ;  /* 0x000000b58ab57209 */ /* 0x000fc40007810000 */
[----:B------:R-:W-:Y:S02]  /*7a50*/  ISETP.GT.AND P4, PT, R164, 0x60, P2 ;  /* 0x00000060a400780c */ /* 0x000fe40001784270 */
        /* <DEDUP_REMOVED lines=8> */
[----:B-1----:R-:W-:Y:S02]  /*7ae0*/  FMNMX.FTZ R182, R156, R181, !PT ;  /* 0x000000b59cb67209 */ /* 0x002fe40007810000 */
        /* <DEDUP_REMOVED lines=10> */
[----:B------:R-:W-:Y:S02]  /*7b90*/  ISETP.LT.OR P4, PT, R163, 0x6a, P4 ;  /* 0x0000006aa300780c */ /* 0x000fe40002781670 */
[----:B------:R-:W-:-:S02]  /*7ba0*/  ISETP.GT.AND P3, PT, R164, 0x70, P2 ;  /* 0x00000070a400780c */ /* 0x000fc40001764270 */
[----:B------:R-:W-:Y:S01]  /*7bb0*/  FSEL R144, R144, -INF , !P5 ;  /* 0xff80000090907808 */ /* 0x000fe20006800000 */
[----:B------:R-:W-:Y:S01]  /*7bc0*/  MUFU.EX2 R129, R129 ;  /* 0x0000008100817308 */ /* 0x000fe20000000800 */
[----:B------:R-:W-:Y:S02]  /*7bd0*/  FMNMX.FTZ R151, R143, R182, !PT ;  /* 0x000000b68f977209 */ /* 0x000fe40007810000 */
[----:B------:R-:W-:Y:S02]  /*7be0*/  FSEL R145, R145, -INF , !P4 ;  /* 0xff80000091917808 */ /* 0x000fe40006000000 */
[C---:B------:R-:W-:Y:S02]  /*7bf0*/  ISETP.GT.AND P5, PT, R164.reuse, 0x71, P2 ;  /* 0x00000071a400780c */ /* 0x040fe400017a4270 */
[C---:B------:R-:W-:Y:S01]  /*7c00*/  ISETP.GT.AND P4, PT, R164.reuse, 0x78, P2 ;  /* 0x00000078a400780c */ /* 0x040fe20001784270 */
[----:B------:R-:W-:Y:S01]  /*7c10*/  MUFU.EX2 R124, R124 ;  /* 0x0000007c007c7308 */ /* 0x000fe20000000800 */
[----:B------:R-:W-:-:S02]  /*7c20*/  ISETP.GT.AND P2, PT, R164, 0x79, P2 ;  /* 0x00000079a400780c */ /* 0x000fc40001744270 */
[C---:B------:R-:W-:Y:S02]  /*7c30*/  ISETP.LT.OR P3, PT, R163.reuse, 0x71, P3 ;  /* 0x00000071a300780c */ /* 0x040fe40001f61670 */
[----:B------:R-:W-:Y:S02]  /*7c40*/  FMNMX.FTZ R164, R144, R151, !PT ;  /* 0x0000009790a47209 */ /* 0x000fe40007810000 */
[----:B------:R-:W-:Y:S01]  /*7c50*/  ISETP.LT.OR P5, PT, R163, 0x72, P5 ;  /* 0x00000072a300780c */ /* 0x000fe20002fa1670 */
[----:B------:R-:W-:Y:S01]  /*7c60*/  MUFU.EX2 R125, R125 ;  /* 0x0000007d007d7308 */ /* 0x000fe20000000800 */
[----:B------:R-:W-:Y:S02]  /*7c70*/  FSEL R146, R146, -INF , !P3 ;  /* 0xff80000092927808 */ /* 0x000fe40005800000 */
[----:B------:R-:W-:Y:S02]  /*7c80*/  FMNMX.FTZ R151, R145, R164, !PT ;  /* 0x000000a491977209 */ /* 0x000fe40007810000 */
[----:B------:R-:W-:-:S02]  /*7c90*/  ISETP.LT.OR P4, PT, R163, 0x79, P4 ;  /* 0x00000079a300780c */ /* 0x000fc40002781670 */
[----:B------:R-:W-:Y:S01]  /*7ca0*/  FSEL R147, R147, -INF , !P5 ;  /* 0xff80000093937808 */ /* 0x000fe20006800000 */
[----:B------:R-:W-:Y:S01]  /*7cb0*/  MUFU.EX2 R128, R128 ;  /* 0x0000008000807308 */ /* 0x000fe20000000800 */
[----:B------:R-:W-:Y:S02]  /*7cc0*/  FMNMX.FTZ R164, R146, R151, !PT ;  /* 0x0000009792a47209 */ /* 0x000fe40007810000 */
[----:B------:R-:W-:Y:S01]  /*7cd0*/  ISETP.LT.OR P2, PT, R163, 0x7a, P2 ;  /* 0x0000007aa300780c */ /* 0x000fe20001741670 */
[----:B------:R-:W-:-:S01]  /*7ce0*/  FFMA.FTZ R163, R152, UR10, -R168 ;  /* 0x0000000a98a37c23 */ /* 0x000fc200080108a8 */
[----:B------:R-:W-:Y:S01]  /*7cf0*/  FSEL R148, R148, -INF , !P4 ;  /* 0xff80000094947808 */ /* 0x000fe20006000000 */
[----:B------:R-:W-:-:S01]  /*7d00*/  FFMA.FTZ R152, R154, UR10, -R168 ;  /* 0x0000000a9a987c23 */ /* 0x000fc200080108a8 */
[----:B------:R-:W-:Y:S01]  /*7d10*/  FMNMX.FTZ R151, R147, R164, !PT ;  /* 0x000000a493977209 */ /* 0x000fe20007810000 */
[----:B------:R-:W-:-:S01]  /*7d20*/  FFMA.FTZ R154, R157, UR10, -R168 ;  /* 0x0000000a9d9a7c23 */ /* 0x000fc200080108a8 */
[----:B------:R-:W-:Y:S01]  /*7d30*/  FSEL R149, R149, -INF , !P2 ;  /* 0xff80000095957808 */ /* 0x000fe20005000000 */
[----:B------:R-:W-:-:S01]  /*7d40*/  FFMA.FTZ R157, R159, UR10, -R168 ;  /* 0x0000000a9f9d7c23 */ /* 0x000fc200080108a8 */
[----:B------:R-:W-:Y:S01]  /*7d50*/  FMNMX.FTZ R164, R148, R151, !PT ;  /* 0x0000009794a47209 */ /* 0x000fe20007810000 */
[----:B------:R-:W-:-:S01]  /*7d60*/  FFMA.FTZ R159, R160, UR10, -R168 ;  /* 0x0000000aa09f7c23 */ /* 0x000fc200080108a8 */
[--C-:B------:R-:W-:Y:S01]  /*7d70*/  FFMA.FTZ R160, R161, UR10, -R168.reuse ;  /* 0x0000000aa1a07c23 */ /* 0x100fe200080108a8 */
[----:B------:R-:W-:-:S01]  /*7d80*/  FFMA.FTZ R161, R162, UR10, -R168 ;  /* 0x0000000aa2a17c23 */ /* 0x000fc200080108a8 */
[----:B------:R-:W-:Y:S01]  /*7d90*/  FMNMX.FTZ R164, R149, R164, !PT ;  /* 0x000000a495a47209 */ /* 0x000fe20007810000 */
[----:B------:R-:W-:-:S01]  /*7da0*/  FFMA.FTZ R162, R165, UR10, -R168 ;  /* 0x0000000aa5a27c23 */ /* 0x000fc200080108a8 */
[----:B------:R-:W-:Y:S03]  /*7db0*/  MUFU.EX2 R150, R150 ;  /* 0x0000009600967308 */ /* 0x000fe60000000800 */
[----:B------:R-:W1:Y:S05]  /*7dc0*/  SHFL.BFLY PT, R151, R164, 0x2, 0x1f ;  /* 0x0c401f00a4977f89 */ /* 0x000e6a00000e0000 */
[----:B------:R-:W-:Y:S08]  /*7dd0*/  MUFU.EX2 R163, R163 ;  /* 0x000000a300a37308 */ /* 0x000ff00000000800 */
[----:B------:R-:W-:Y:S08]  /*7de0*/  MUFU.EX2 R152, R152 ;  /* 0x0000009800987308 */ /* 0x000ff00000000800 */
[----:B------:R-:W-:Y:S01]  /*7df0*/  MUFU.EX2 R155, R155 ;  /* 0x0000009b009b7308 */ /* 0x000fe20000000800 */
[----:B-1----:R-:W-:Y:S01]  /*7e00*/  FMNMX.FTZ R151, R164, R151, !PT ;  /* 0x00000097a4977209 */ /* 0x002fe20007810000 */
[----:B------:R-:W-:Y:S01]  /*7e10*/  FFMA.FTZ R164, R166, UR10, -R168 ;  /* 0x0000000aa6a47c23 */ /* 0x000fe200080108a8 */
[----:B------:R-:W-:Y:S01]  /*7e20*/  IMAD.U32 R168, RZ, RZ, UR10 ;  /* 0x0000000affa87e24 */ /* 0x000fe2000f8e00ff */
[----:B------:R-:W-:-:S02]  /*7e30*/  FSEL R166, R12, RZ, P6 ;  /* 0x000000ff0ca67208 */ /* 0x000fc40003000000 */
[----:B------:R-:W1:Y:S02]  /*7e40*/  SHFL.BFLY PT, R182, R151, 0x1, 0x1f ;  /* 0x0c201f0097b67f89 */ /* 0x000e6400000e0000 */
[----:B------:R-:W-:Y:S01]  /*7e50*/  MUFU.EX2 R154, R154 ;  /* 0x0000009a009a7308 */ /* 0x000fe20000000800 */
[----:B------:R-:W-:-:S04]  /*7e60*/  FADD.FTZ R166, -R166, R7 ;  /* 0x00000007a6a67221 */ /* 0x000fc80000010100 */
[----:B------:R-:W-:-:S03]  /*7e70*/  FMUL.FTZ R166, R166, UR10 ;  /* 0x0000000aa6a67c20 */ /* 0x000fc60008410000 */
[----:B------:R2:W-:Y:S08]  /*7e80*/  MUFU.EX2 R7, R167 ;  /* 0x000000a700077308 */ /* 0x0005f00000000800 */
[----:B------:R-:W3:Y:S01]  /*7e90*/  MUFU.EX2 R166, R166 ;  /* 0x000000a600a67308 */ /* 0x000ee20000000800 */
[----:B-1----:R-:W-:-:S07]  /*7ea0*/  FMNMX.FTZ R151, R151, R182, !PT ;  /* 0x000000b697977209 */ /* 0x002fce0007810000 */
[----:B------:R-:W-:Y:S01]  /*7eb0*/  MUFU.EX2 R157, R157 ;  /* 0x0000009d009d7308 */ /* 0x000fe20000000800 */
[C---:B------:R-:W-:Y:S01]  /*7ec0*/  FSETP.NEU.FTZ.AND P2, PT, R151.reuse, -INF , PT ;  /* 0xff8000009700780b */ /* 0x040fe20003f5d000 */
[----:B------:R-:W-:-:S06]  /*7ed0*/  FFMA.FTZ R165, R151, R168, -8 ;  /* 0xc100000097a57423 */ /* 0x000fcc00000100a8 */
[----:B------:R-:W-:Y:S01]  /*7ee0*/  MUFU.EX2 R159, R159 ;  /* 0x0000009f009f7308 */ /* 0x000fe20000000800 */
[----:B------:R-:W-:-:S05]  /*7ef0*/  FSEL R165, R165, RZ, P2 ;  /* 0x000000ffa5a57208 */ /* 0x000fca0001000000 */
[--C-:B------:R-:W-:Y:S01]  /*7f00*/  FFMA.FTZ R168, R171, UR10, -R165.reuse ;  /* 0x0000000aaba87c23 */ /* 0x100fe200080108a5 */
[----:B------:R-:W-:Y:S01]  /*7f10*/  FSEL R171, R151, RZ, P2 ;  /* 0x000000ff97ab7208 */ /* 0x000fe20001000000 */
[--C-:B------:R-:W-:Y:S01]  /*7f20*/  FFMA.FTZ R11, R11, UR10, -R165.reuse ;  /* 0x0000000a0b0b7c23 */ /* 0x100fe200080108a5 */
[----:B------:R-:W-:-:S01]  /*7f30*/  FFMA.FTZ R14, R14, UR10, -R165 ;  /* 0x0000000a0e0e7c23 */ /* 0x000fc200080108a5 */
[--C-:B------:R-:W-:Y:S01]  /*7f40*/  FFMA.FTZ R15, R15, UR10, -R165.reuse ;  /* 0x0000000a0f0f7c23 */ /* 0x100fe200080108a5 */
[----:B------:R-:W-:-:S01]  /*7f50*/  FFMA.FTZ R20, R20, UR10, -R165 ;  /* 0x0000000a14147c23 */ /* 0x000fc200080108a5 */
[----:B------:R-:W-:Y:S01]  /*7f60*/  FADD.FTZ R171, -R171, R8 ;  /* 0x00000008abab7221 */ /* 0x000fe20000010100 */
[----:B------:R-:W-:Y:S01]  /*7f70*/  MUFU.EX2 R168, R168 ;  /* 0x000000a800a87308 */ /* 0x000fe20000000800 */
[----:B--2---:R-:W-:-:S01]  /*7f80*/  FFMA.FTZ R167, R169, UR10, -R165 ;  /* 0x0000000aa9a77c23 */ /* 0x004fc200080108a5 */
[--C-:B------:R-:W-:Y:S01]  /*7f90*/  FFMA.FTZ R169, R174, UR10, -R165.reuse ;  /* 0x0000000aaea97c23 */ /* 0x100fe200080108a5 */
[----:B------:R-:W-:Y:S01]  /*7fa0*/  FMUL.FTZ R171, R171, UR10 ;  /* 0x0000000aabab7c20 */ /* 0x000fe20008410000 */
[--C-:B------:R-:W-:Y:S01]  /*7fb0*/  FFMA.FTZ R21, R21, UR10, -R165.reuse ;  /* 0x0000000a15157c23 */ /* 0x100fe200080108a5 */
[----:B------:R-:W-:-:S01]  /*7fc0*/  FFMA.FTZ R174, R175, UR10, -R165 ;  /* 0x0000000aafae7c23 */ /* 0x000fc200080108a5 */
[----:B------:R-:W-:Y:S01]  /*7fd0*/  FFMA.FTZ R175, R177, UR10, -R165 ;  /* 0x0000000ab1af7c23 */ /* 0x000fe200080108a5 */
[----:B---3--:R-:W-:-:S01]  /*7fe0*/  FFMA.FTZ R177, R166, R6, R13 ;  /* 0x00000006a6b17223 */ /* 0x008fc2000001000d */
[----:B------:R-:W-:Y:S01]  /*7ff0*/  MUFU.EX2 R11, R11 ;  /* 0x0000000b000b7308 */ /* 0x000fe20000000800 */
[----:B------:R-:W-:-:S01]  /*8000*/  FFMA.FTZ R120, R120, UR10, -R165 ;  /* 0x0000000a78787c23 */ /* 0x000fc200080108a5 */
[----:B------:R-:W-:Y:S01]  /*8010*/  FFMA.FTZ R122, R122, UR10, -R165 ;  /* 0x0000000a7a7a7c23 */ /* 0x000fe200080108a5 */
[----:B------:R-:W-:-:S01]  /*8020*/  FADD.FTZ R182, R170, R177 ;  /* 0x000000b1aab67221 */ /* 0x000fc20000010000 */
[--C-:B------:R-:W-:Y:S01]  /*8030*/  FFMA.FTZ R178, R178, UR10, -R165.reuse ;  /* 0x0000000ab2b27c23 */ /* 0x100fe200080108a5 */
[----:B------:R-:W-:-:S01]  /*8040*/  FFMA.FTZ R123, R123, UR10, -R165 ;  /* 0x0000000a7b7b7c23 */ /* 0x000fc200080108a5 */
[----:B------:R-:W-:Y:S01]  /*8050*/  FFMA.FTZ R126, R126, UR10, -R165 ;  /* 0x0000000a7e7e7c23 */ /* 0x000fe200080108a5 */
[----:B------:R-:W-:-:S01]  /*8060*/  FADD.FTZ R177, R121, R182 ;  /* 0x000000b679b17221 */ /* 0x000fc20000010000 */
[----:B------:R-:W1:Y:S01]  /*8070*/  MUFU.EX2 R171, R171 ;  /* 0x000000ab00ab7308 */ /* 0x000e620000000800 */
[----:B------:R-:W-:-:S01]  /*8080*/  FFMA.FTZ R127, R127, UR10, -R165 ;  /* 0x0000000a7f7f7c23 */ /* 0x000fc200080108a5 */
[----:B------:R-:W-:Y:S01]  /*8090*/  FFMA.FTZ R130, R130, UR10, -R165 ;  /* 0x0000000a82827c23 */ /* 0x000fe200080108a5 */
[----:B------:R-:W-:-:S01]  /*80a0*/  FADD.FTZ R177, R172, R177 ;  /* 0x000000b1acb17221 */ /* 0x000fc20000010000 */
[--C-:B------:R-:W-:Y:S01]  /*80b0*/  FFMA.FTZ R133, R133, UR10, -R165.reuse ;  /* 0x0000000a85857c23 */ /* 0x100fe200080108a5 */
[----:B------:R-:W-:-:S01]  /*80c0*/  FFMA.FTZ R134, R134, UR10, -R165 ;  /* 0x0000000a86867c23 */ /* 0x000fc200080108a5 */
[--C-:B------:R-:W-:Y:S01]  /*80d0*/  FFMA.FTZ R137, R137, UR10, -R165.reuse ;  /* 0x0000000a89897c23 */ /* 0x100fe200080108a5 */
[----:B------:R-:W-:-:S01]  /*80e0*/  FFMA.FTZ R138, R138, UR10, -R165 ;  /* 0x0000000a8a8a7c23 */ /* 0x000fc200080108a5 */
        /* <DEDUP_REMOVED lines=9> */
[----:B-1----:R-:W-:-:S04]  /*8180*/  FFMA.FTZ R6, R171, R5, R168 ;  /* 0x00000005ab067223 */ /* 0x002fc800000100a8 */
[----:B------:R-:W-:-:S03]  /*8190*/  FADD.FTZ R5, R11, R6 ;  /* 0x000000060b057221 */ /* 0x000fc60000010000 */
[----:B------:R-:W1:Y:S01]  /*81a0*/  MUFU.EX2 R20, R20 ;  /* 0x0000001400147308 */ /* 0x000e620000000800 */
[----:B--2---:R-:W-:-:S07]  /*81b0*/  FADD.FTZ R6, R14, R5 ;  /* 0x000000050e067221 */ /* 0x004fce0000010000 */
[----:B------:R-:W2:Y:S01]  /*81c0*/  MUFU.EX2 R21, R21 ;  /* 0x0000001500157308 */ /* 0x000ea20000000800 */
[----:B---3--:R-:W-:-:S01]  /*81d0*/  FADD.FTZ R5, R15, R6 ;  /* 0x000000060f057221 */ /* 0x008fc20000010000 */
[----:B------:R-:W-:Y:S01]  /*81e0*/  FADD.FTZ R6, R10, R177 ;  /* 0x000000b10a067221 */ /* 0x000fe20000010000 */
[----:B------:R-:W-:-:S03]  /*81f0*/  FFMA.FTZ R177, R158, UR10, -R165 ;  /* 0x0000000a9eb17c23 */ /* 0x000fc600080108a5 */
[----:B------:R-:W-:Y:S02]  /*8200*/  FADD.FTZ R6, R173, R6 ;  /* 0x00000006ad067221 */ /* 0x000fe40000010000 */
[----:B------:R-:W3:Y:S02]  /*8210*/  MUFU.EX2 R120, R120 ;  /* 0x0000007800787308 */ /* 0x000ee40000000800 */
[----:B------:R-:W-:-:S04]  /*8220*/  FADD.FTZ R181, R131, R6 ;  /* 0x0000000683b57221 */ /* 0x000fc80000010000 */
[----:B------:R-:W-:Y:S02]  /*8230*/  FADD.FTZ R181, R132, R181 ;  /* 0x000000b584b57221 */ /* 0x000fe40000010000 */
[----:B------:R-:W4:Y:S08]  /*8240*/  MUFU.EX2 R167, R167 ;  /* 0x000000a700a77308 */ /* 0x000f300000000800 */
[----:B------:R-:W-:Y:S08]  /*8250*/  MUFU.EX2 R8, R174 ;  /* 0x000000ae00087308 */ /* 0x000ff00000000800 */
[----:B------:R-:W5:Y:S08]  /*8260*/  MUFU.EX2 R122, R122 ;  /* 0x0000007a007a7308 */ /* 0x000f700000000800 */
[----:B------:R1:W-:Y:S08]  /*8270*/  MUFU.EX2 R174, R178 ;  /* 0x000000b200ae7308 */ /* 0x0003f00000000800 */
[----:B------:R-:W5:Y:S01]  /*8280*/  MUFU.EX2 R123, R123 ;  /* 0x0000007b007b7308 */ /* 0x000f620000000800 */
[----:B-1----:R-:W-:-:S04]  /*8290*/  FADD.FTZ R178, R20, R5 ;  /* 0x0000000514b27221 */ /* 0x002fc80000010000 */
[----:B--2---:R-:W-:-:S03]  /*82a0*/  FADD.FTZ R5, R21, R178 ;  /* 0x000000b215057221 */ /* 0x004fc60000010000 */
[----:B------:R-:W1:Y:S01]  /*82b0*/  MUFU.EX2 R126, R126 ;  /* 0x0000007e007e7308 */ /* 0x000e620000000800 */
[----:B---3--:R-:W-:-:S04]  /*82c0*/  FADD.FTZ R6, R120, R5 ;  /* 0x0000000578067221 */ /* 0x008fc80000010000 */
[----:B----4-:R-:W-:Y:S01]  /*82d0*/  FADD.FTZ R5, R167, R6 ;  /* 0x00000006a7057221 */ /* 0x010fe20000010000 */
[----:B------:R-:W-:-:S02]  /*82e0*/  FADD.FTZ R6, R176, R181 ;  /* 0x000000b5b0067221 */ /* 0x000fc40000010000 */
[----:B------:R-:W2:Y:S01]  /*82f0*/  MUFU.EX2 R127, R127 ;  /* 0x0000007f007f7308 */ /* 0x000ea20000000800 */
[----:B-----5:R-:W-:-:S01]  /*8300*/  FADD.FTZ R158, R122, R5 ;  /* 0x000000057a9e7221 */ /* 0x020fc20000010000 */
[----:B------:R-:W-:-:S03]  /*8310*/  FADD.FTZ R5, R135, R6 ;  /* 0x0000000687057221 */ /* 0x000fc60000010000 */
[----:B------:R-:W-:Y:S01]  /*8320*/  FADD.FTZ R181, R123, R158 ;  /* 0x0000009e7bb57221 */ /* 0x000fe20000010000 */
[----:B------:R-:W-:-:S02]  /*8330*/  FADD.FTZ R6, R136, R5 ;  /* 0x0000000588067221 */ /* 0x000fc40000010000 */
[----:B------:R-:W3:Y:S01]  /*8340*/  MUFU.EX2 R130, R130 ;  /* 0x0000008200827308 */ /* 0x000ee20000000800 */
[----:B-1----:R-:W-:-:S01]  /*8350*/  FADD.FTZ R158, R126, R181 ;  /* 0x000000b57e9e7221 */ /* 0x002fc20000010000 */
[----:B------:R-:W-:-:S04]  /*8360*/  FADD.FTZ R6, R179, R6 ;  /* 0x00000006b3067221 */ /* 0x000fc80000010000 */
[----:B------:R-:W-:Y:S02]  /*8370*/  FADD.FTZ R181, R139, R6 ;  /* 0x000000068bb57221 */ /* 0x000fe40000010000 */
[----:B------:R-:W1:Y:S01]  /*8380*/  MUFU.EX2 R169, R169 ;  /* 0x000000a900a97308 */ /* 0x000e620000000800 */
[----:B--2---:R-:W-:-:S01]  /*8390*/  FADD.FTZ R5, R127, R158 ;  /* 0x0000009e7f057221 */ /* 0x004fc20000010000 */
[----:B------:R-:W-:-:S04]  /*83a0*/  FADD.FTZ R158, R140, R181 ;  /* 0x000000b58c9e7221 */ /* 0x000fc80000010000 */
[----:B------:R-:W-:Y:S02]  /*83b0*/  FADD.FTZ R181, R153, R158 ;  /* 0x0000009e99b57221 */ /* 0x000fe40000010000 */
[----:B------:R-:W2:Y:S01]  /*83c0*/  MUFU.EX2 R133, R133 ;  /* 0x0000008500857308 */ /* 0x000ea20000000800 */
[----:B---3--:R-:W-:-:S01]  /*83d0*/  FADD.FTZ R6, R130, R5 ;  /* 0x0000000582067221 */ /* 0x008fc20000010000 */
[----:B------:R-:W-:-:S04]  /*83e0*/  FADD.FTZ R158, R180, R181 ;  /* 0x000000b5b49e7221 */ /* 0x000fc80000010000 */
[----:B------:R-:W-:Y:S02]  /*83f0*/  FADD.FTZ R181, R129, R158 ;  /* 0x0000009e81b57221 */ /* 0x000fe40000010000 */
[----:B------:R-:W3:Y:S01]  /*8400*/  MUFU.EX2 R134, R134 ;  /* 0x0000008600867308 */ /* 0x000ee20000000800 */
[----:B-1----:R-:W-:-:S01]  /*8410*/  FADD.FTZ R5, R169, R6 ;  /* 0x00000006a9057221 */ /* 0x002fc20000010000 */
[----:B------:R-:W-:-:S03]  /*8420*/  FADD.FTZ R158, R124, R181 ;  /* 0x000000b57c9e7221 */ /* 0x000fc60000010000 */
[----:B------:R-:W-:-:S03]  /*8430*/  FADD.FTZ R6, R8, R5 ;  /* 0x0000000508067221 */ /* 0x000fc60000010000 */
[----:B------:R-:W1:Y:S01]  /*8440*/  MUFU.EX2 R175, R175 ;  /* 0x000000af00af7308 */ /* 0x000e620000000800 */
[----:B--2---:R-:W-:-:S07]  /*8450*/  FADD.FTZ R5, R133, R6 ;  /* 0x0000000685057221 */ /* 0x004fce0000010000 */
[----:B------:R-:W2:Y:S01]  /*8460*/  MUFU.EX2 R137, R137 ;  /* 0x0000008900897308 */ /* 0x000ea20000000800 */
[----:B---3--:R-:W-:-:S01]  /*8470*/  FADD.FTZ R6, R134, R5 ;  /* 0x0000000586067221 */ /* 0x008fc20000010000 */
[----:B------:R-:W-:Y:S01]  /*8480*/  FFMA.FTZ R5, R145, UR10, -R165 ;  /* 0x0000000a91057c23 */ /* 0x000fe200080108a5 */
[----:B------:R-:W-:-:S05]  /*8490*/  FADD.FTZ R145, R125, R158 ;  /* 0x0000009e7d917221 */ /* 0x000fca0000010000 */
[----:B------:R-:W3:Y:S01]  /*84a0*/  MUFU.EX2 R138, R138 ;  /* 0x0000008a008a7308 */ /* 0x000ee20000000800 */
[----:B-1----:R-:W-:-:S04]  /*84b0*/  FADD.FTZ R181, R175, R6 ;  /* 0x00000006afb57221 */ /* 0x002fc80000010000 */
[----:B------:R-:W-:Y:S01]  /*84c0*/  FADD.FTZ R6, R174, R181 ;  /* 0x000000b5ae067221 */ /* 0x000fe20000010000 */
[----:B------:R-:W-:-:S01]  /*84d0*/  FADD.FTZ R181, R128, R145 ;  /* 0x0000009180b57221 */ /* 0x000fc20000010000 */
[----:B------:R-:W-:Y:S01]  /*84e0*/  FFMA.FTZ R145, R146, UR10, -R165 ;  /* 0x0000000a92917c23 */ /* 0x000fe200080108a5 */
[----:B------:R-:W1:Y:S01]  /*84f0*/  MUFU.EX2 R177, R177 ;  /* 0x000000b100b17308 */ /* 0x000e620000000800 */
[----:B--2---:R-:W-:-:S01]  /*8500*/  FADD.FTZ R183, R137, R6 ;  /* 0x0000000689b77221 */ /* 0x004fc20000010000 */
[----:B------:R-:W-:-:S04]  /*8510*/  FADD.FTZ R6, R150, R181 ;  /* 0x000000b596067221 */ /* 0x000fc80000010000 */
[----:B------:R-:W-:Y:S02]  /*8520*/  FADD.FTZ R181, R163, R6 ;  /* 0x00000006a3b57221 */ /* 0x000fe40000010000 */
[----:B------:R-:W2:Y:S01]  /*8530*/  MUFU.EX2 R156, R156 ;  /* 0x0000009c009c7308 */ /* 0x000ea20000000800 */
[----:B---3--:R-:W-:-:S01]  /*8540*/  FADD.FTZ R146, R138, R183 ;  /* 0x000000b78a927221 */ /* 0x008fc20000010000 */
[----:B------:R-:W-:-:S06]  /*8550*/  FADD.FTZ R6, R152, R181 ;  /* 0x000000b598067221 */ /* 0x000fcc0000010000 */
[----:B------:R-:W3:Y:S01]  /*8560*/  MUFU.EX2 R141, R141 ;  /* 0x0000008d008d7308 */ /* 0x000ee20000000800 */
[----:B-1----:R-:W-:-:S01]  /*8570*/  FADD.FTZ R183, R177, R146 ;  /* 0x00000092b1b77221 */ /* 0x002fc20000010000 */
[----:B------:R-:W-:-:S06]  /*8580*/  FFMA.FTZ R146, R147, UR10, -R165 ;  /* 0x0000000a93927c23 */ /* 0x000fcc00080108a5 */
[----:B------:R-:W1:Y:S01]  /*8590*/  MUFU.EX2 R142, R142 ;  /* 0x0000008e008e7308 */ /* 0x000e620000000800 */
[----:B--2---:R-:W-:-:S07]  /*85a0*/  FADD.FTZ R158, R156, R183 ;  /* 0x000000b79c9e7221 */ /* 0x004fce0000010000 */
[----:B------:R-:W2:Y:S01]  /*85b0*/  MUFU.EX2 R143, R143 ;  /* 0x0000008f008f7308 */ /* 0x000ea20000000800 */
[----:B---3--:R-:W-:-:S07]  /*85c0*/  FADD.FTZ R147, R141, R158 ;  /* 0x0000009e8d937221 */ /* 0x008fce0000010000 */
[----:B------:R-:W3:Y:S01]  /*85d0*/  MUFU.EX2 R144, R144 ;  /* 0x0000009000907308 */ /* 0x000ee20000000800 */
[----:B-1----:R-:W-:-:S07]  /*85e0*/  FADD.FTZ R158, R142, R147 ;  /* 0x000000938e9e7221 */ /* 0x002fce0000010000 */
[----:B------:R-:W-:Y:S08]  /*85f0*/  MUFU.EX2 R160, R160 ;  /* 0x000000a000a07308 */ /* 0x000ff00000000800 */
[----:B------:R1:W4:Y:S08]  /*8600*/  MUFU.EX2 R178, R5 ;  /* 0x0000000500b27308 */ /* 0x0003300000000800 */
[----:B------:R-:W5:Y:S01]  /*8610*/  MUFU.EX2 R161, R161 ;  /* 0x000000a100a17308 */ /* 0x000f620000000800 */
[----:B-1----:R-:W-:-:S04]  /*8620*/  FADD.FTZ R5, R155, R6 ;  /* 0x000000069b057221 */ /* 0x002fc80000010000 */
[----:B------:R-:W-:Y:S01]  /*8630*/  FADD.FTZ R6, R154, R5 ;  /* 0x000000059a067221 */ /* 0x000fe20000010000 */
[----:B--2---:R-:W-:-:S02]  /*8640*/  FADD.FTZ R5, R143, R158 ;  /* 0x0000009e8f057221 */ /* 0x004fc40000010000 */
[----:B------:R-:W1:Y:S01]  /*8650*/  MUFU.EX2 R145, R145 ;  /* 0x0000009100917308 */ /* 0x000e620000000800 */
[----:B------:R-:W-:-:S01]  /*8660*/  FADD.FTZ R6, R157, R6 ;  /* 0x000000069d067221 */ /* 0x000fc20000010000 */
[----:B---3--:R-:W-:-:S03]  /*8670*/  FADD.FTZ R5, R144, R5 ;  /* 0x0000000590057221 */ /* 0x008fc60000010000 */
[----:B------:R-:W-:Y:S01]  /*8680*/  FADD.FTZ R147, R159, R6 ;  /* 0x000000069f937221 */ /* 0x000fe20000010000 */
[----:B----4-:R-:W-:-:S02]  /*8690*/  FADD.FTZ R158, R178, R5 ;  /* 0x00000005b29e7221 */ /* 0x010fc40000010000 */
[----:B------:R-:W2:Y:S01]  /*86a0*/  MUFU.EX2 R162, R162 ;  /* 0x000000a200a27308 */ /* 0x000ea20000000800 */
[----:B------:R-:W-:-:S04]  /*86b0*/  FADD.FTZ R6, R160, R147 ;  /* 0x00000093a0067221 */ /* 0x000fc80000010000 */
[----:B-----5:R-:W-:-:S03]  /*86c0*/  FADD.FTZ R5, R161, R6 ;  /* 0x00000006a1057221 */ /* 0x020fc60000010000 */
[----:B------:R-:W3:Y:S01]  /*86d0*/  MUFU.EX2 R146, R146 ;  /* 0x0000009200927308 */ /* 0x000ee20000000800 */
[----:B-1----:R-:W-:-:S07]  /*86e0*/  FADD.FTZ R147, R145, R158 ;  /* 0x0000009e91937221 */ /* 0x002fce0000010000 */
[----:B------:R-:W1:Y:S01]  /*86f0*/  MUFU.EX2 R164, R164 ;  /* 0x000000a400a47308 */ /* 0x000e620000000800 */
[----:B--2---:R-:W-:-:S07]  /*8700*/  FADD.FTZ R5, R162, R5 ;  /* 0x00000005a2057221 */ /* 0x004fce0000010000 */
[----:B------:R-:W2:Y:S01]  /*8710*/  MUFU.EX2 R148, R148 ;  /* 0x0000009400947308 */ /* 0x000ea20000000800 */
[----:B---3--:R-:W-:-:S07]  /*8720*/  FADD.FTZ R147, R146, R147 ;  /* 0x0000009392937221 */ /* 0x008fce0000010000 */
[----:B------:R-:W3:Y:S01]  /*8730*/  MUFU.EX2 R149, R149 ;  /* 0x0000009500957308 */ /* 0x000ee20000000800 */
[----:B-1----:R-:W-:-:S04]  /*8740*/  FADD.FTZ R6, R164, R5 ;  /* 0x00000005a4067221 */ /* 0x002fc80000010000 */
[----:B------:R-:W-:Y:S01]  /*8750*/  FADD.FTZ R6, R7, R6 ;  /* 0x0000000607067221 */ /* 0x000fe20000010000 */
[----:B--2---:R-:W-:-:S04]  /*8760*/  FADD.FTZ R147, R148, R147 ;  /* 0x0000009394937221 */ /* 0x004fc80000010000 */
[----:B---3--:R-:W-:Y:S01]  /*8770*/  FADD.FTZ R5, R149, R147 ;  /* 0x0000009395057221 */ /* 0x008fe20000010000 */
[----:B------:R-:W-:Y:S06]  /*8780*/  @!P0 BRA `(.L_x_942) ;  /* 0x0000000000048947 */ /* 0x000fec0003800000 */
[----:B------:R-:W-:Y:S01]  /*8790*/  BPT.TRAP 0x1 ;  /* 0x000000040000795c */ /* 0x000fe20000300000 */
.L_x_942:
[----:B------:R-:W-:Y:S01]  /*87a0*/  ULEA UR6, UR49, UR39, 0x3 ;  /* 0x0000002731067291 */ /* 0x000fe2000f8e183f */
[----:B------:R-:W-:Y:S01]  /*87b0*/  ISETP.GT.AND P2, PT, R2, UR55, PT ;  /* 0x0000003702007c0c */ /* 0x000fe2000bf44270 */
[----:B------:R-:W-:Y:S01]  /*87c0*/  UMOV UR36, UR35 ;  /* 0x0000002300247c82 */ /* 0x000fe20008000000 */
[----:B------:R-:W-:Y:S01]  /*87d0*/  F2FP.SATFINITE.E4M3.F32.PACK_AB_MERGE_C R14, R15, R14, RZ ;  /* 0x0000000e0f0e723e */ /* 0x000fe200048070ff */
[----:B------:R-:W-:Y:S01]  /*87e0*/  UIADD3 UR6, UR6, 0x2a860, URZ ;  /* 0x0002a86006067890 */ /* 0x000fe2000fffe03f */
[----:B------:R-:W-:Y:S01]  /*87f0*/  F2FP.SATFINITE.E4M3.F32.PACK_AB_MERGE_C R8, R133, R8, RZ ;  /* 0x000000088508723e */ /* 0x000fe200048070ff */
[----:B------:R-:W-:Y:S01]  /*8800*/  UMOV UR49, UR54 ;  /* 0x0000003600317c82 */ /* 0x000fe20008000000 */
[----:B------:R-:W-:Y:S01]  /*8810*/  F2FP.SATFINITE.E4M3.F32.PACK_AB_MERGE_C R7, R7, R164, RZ ;  /* 0x000000a40707723e */ /* 0x000fe200048070ff */
[----:B------:R-:W-:Y:S01]  /*8820*/  UPRMT UR6, UR47, 0x654, UR6 ;  /* 0x000006542f067896 */ /* 0x000fe20008000006 */
[----:B------:R-:W-:Y:S01]  /*8830*/  F2FP.SATFINITE.E4M3.F32.PACK_AB_MERGE_C R121, R172, R121, RZ ;  /* 0x00000079ac79723e */ /* 0x000fe200048070ff */
[-C--:B------:R-:W-:Y:S01]  /*8840*/  FMUL.FTZ R24, R24, R166.reuse ;  /* 0x000000a618187220 */ /* 0x080fe20000410000 */
[----:B------:R-:W-:Y:S01]  /*8850*/  F2FP.SATFINITE.E4M3.F32.PACK_AB_MERGE_C R131, R132, R131, RZ ;  /* 0x000000838483723e */ /* 0x000fe200048070ff */
[----:B------:R-:W-:Y:S01]  /*8860*/  FMUL.FTZ R25, R25, R166 ;  /* 0x000000a619197220 */ /* 0x000fe20000410000 */
[----:B------:R-:W-:Y:S01]  /*8870*/  F2FP.SATFINITE.E4M3.F32.PACK_AB_MERGE_C R120, R167, R120, RZ ;  /* 0x00000078a778723e */ /* 0x000fe200048070ff */
[----:B------:R-:W-:Y:S01]  /*8880*/  FMUL.FTZ R28, R28, R166 ;  /* 0x000000a61c1c7220 */ /* 0x000fe20000410000 */
[----:B------:R-:W-:Y:S01]  /*8890*/  F2FP.SATFINITE.E4M3.F32.PACK_AB_MERGE_C R136, R179, R136, RZ ;  /* 0x00000088b388723e */ /* 0x000fe200048070ff */
[----:B------:R-:W-:Y:S01]  /*88a0*/  FMUL.FTZ R29, R29, R166 ;  /* 0x000000a61d1d7220 */ /* 0x000fe20000410000 */
[----:B------:R-:W-:Y:S01]  /*88b0*/  F2FP.SATFINITE.E4M3.F32.PACK_AB_MERGE_C R126, R127, R126, RZ ;  /* 0x0000007e7f7e723e */ /* 0x000fe200048070ff */
[----:B------:R-:W-:Y:S01]  /*88c0*/  SYNCS.ARRIVE.TRANS64.RED.A1T0 RZ, [UR6], RZ ;  /* 0x000000ffffff79a7 */ /* 0x000fe20008100406 */
        /* <DEDUP_REMOVED lines=16> */
[----:B------:R-:W-:Y:S01]  /*89d0*/  F2FP.SATFINITE.E4M3.F32.PACK_AB_MERGE_C R195, R169, R130, R8 ;  /* 0x00000082a9c3723e */ /* 0x000fe20004807008 */
[-C--:B------:R-:W-:Y:S01]  /*89e0*/  FMUL.FTZ R48, R48, R166.reuse ;  /* 0x000000a630307220 */ /* 0x080fe20000410000 */
[----:B------:R-:W-:Y:S01]  /*89f0*/  F2FP.SATFINITE.E4M3.F32.PACK_AB_MERGE_C R186, R162, R161, R7 ;  /* 0x000000a1a2ba723e */ /* 0x000fe20004807007 */
[-C--:B------:R-:W-:Y:S01]  /*8a00*/  FMUL.FTZ R49, R49, R166.reuse ;  /* 0x000000a631317220 */ /* 0x080fe20000410000 */
[----:B------:R-:W-:Y:S01]  /*8a10*/  F2FP.SATFINITE.E4M3.F32.PACK_AB_MERGE_C R196, R170, R13, R121 ;  /* 0x0000000daac4723e */ /* 0x000fe20004807079 */
[----:B------:R-:W-:Y:S01]  /*8a20*/  FMUL.FTZ R52, R52, R166 ;  /* 0x000000a634347220 */ /* 0x000fe20000410000 */
        /* <DEDUP_REMOVED lines=94> */
[----:B------:R-:W-:-:S02]  /*9010*/  VIADD R2, R2, 0xffffffff ;  /* 0xffffffff02027836 */ /* 0x000fc40000000000 */
[----:B------:R-:W-:Y:S02]  /*9020*/  IMAD.MOV.U32 R8, RZ, RZ, R151 ;  /* 0x000000ffff087224 */ /* 0x000fe400078e0097 */
[----:B------:R-:W-:Y:S01]  /*9030*/  IMAD.MOV.U32 R7, RZ, RZ, R12 ;  /* 0x000000ffff077224 */ /* 0x000fe200078e000c */
[----:B------:R-:W-:Y:S06]  /*9040*/  @P2 BRA `(.L_x_943) ;  /* 0xffffffc400ec2947 */ /* 0x000fec000383ffff */
[----:B------:R-:W-:Y:S01]  /*9050*/  IMAD.MOV.U32 R8, RZ, RZ, R151 ;  /* 0x000000ffff087224 */ /* 0x000fe200078e0097 */
[----:B------:R-:W-:Y:S01]  /*9060*/  UMOV UR49, UR54 ;  /* 0x0000003600317c82 */ /* 0x000fe20008000000 */
[----:B------:R-:W-:Y:S01]  /*9070*/  IMAD.MOV.U32 R7, RZ, RZ, R12 ;  /* 0x000000ffff077224 */ /* 0x000fe200078e000c */
[----:B------:R-:W-:-:S06]  /*9080*/  UMOV UR36, UR35 ;  /* 0x0000002300247c82 */ /* 0x000fcc0008000000 */
.L_x_925:
[----:B------:R-:W1:Y:S01]  /*9090*/  LDC R11, c[0x0][0x9e4] ;  /* 0x00027900ff0b7b82 */ /* 0x000e620000000800 */
[----:B------:R-:W-:Y:S02]  /*90a0*/  ULDC UR6, c[0x0][0x9dc] ;  /* 0x0002770000067ab9 */ /* 0x000fe40000000800 */
[----:B------:R-:W-:-:S05]  /*90b0*/  VIADD R9, R200, -UR6 ;  /* 0x80000006c8097c36 */ /* 0x000fca0008000000 */
[----:B------:R-:W-:Y:S02]  /*90c0*/  R2UR UR6, R9 ;  /* 0x00000000090672ca */ /* 0x000fe400000e0000 */
[----:B-1----:R-:W-:-:S13]  /*90d0*/  ISETP.GE.AND P5, PT, R11, 0x1, PT ;  /* 0x000000010b00780c */ /* 0x002fda0003fa6270 */
[----:B------:R-:W-:Y:S05]  /*90e0*/  @!P5 BRA `(.L_x_944) ;  /* 0x000000000044d947 */ /* 0x000fea0003800000 */
        /* <DEDUP_REMOVED lines=9> */
.L_x_945:
[----:B------:R-:W-:-:S13]  /*9180*/  ISETP.NE.AND P2, PT, R11, 0x1, PT ;  /* 0x000000010b00780c */ /* 0x000fda0003f45270 */
[----:B------:R-:W1:Y:S02]  /*9190*/  @P2 LDC.64 R12, c[0x0][0x9e8] ;  /* 0x00027a00ff0c2b82 */ /* 0x000e640000000a00 */
[----:B-1----:R-:W-:-:S05]  /*91a0*/  @P2 IMAD.HI.U32 R10, R200, R12, RZ ;  /* 0x0000000cc80a2227 */ /* 0x002fca00078e00ff */
[----:B------:R-:W-:-:S07]  /*91b0*/  @P2 SHF.R.U32.HI R200, RZ, R13, R10 ;  /* 0x0000000dffc82219 */ /* 0x000fce000001160a */
.L_x_946:
[----:B------:R-:W-:-:S05]  /*91c0*/  IMAD R200, R200, R11, RZ ;  /* 0x0000000bc8c87224 */ /* 0x000fca00078e02ff */
[----:B------:R-:W-:-:S13]  /*91d0*/  R2UR UR7, R200 ;  /* 0x00000000c80772ca */ /* 0x000fda00000e0000 */
[----:B------:R-:W-:-:S04]  /*91e0*/  UISETP.LT.AND UP0, UPT, UR6, UR7, UPT ;  /* 0x000000070600728c */ /* 0x000fc8000bf01270 */
[----:B------:R-:W-:-:S12]  /*91f0*/  USEL UR6, UR6, UR7, !UP0 ;  /* 0x0000000706067287 */ /* 0x000fd8000c000000 */
.L_x_944:
[----:B------:R-:W-:-:S04]  /*9200*/  UIADD3 UR6, UR6, 0x7f, URZ ;  /* 0x0000007f06067890 */ /* 0x000fc8000fffe03f */
[----:B------:R-:W-:-:S04]  /*9210*/  USHF.R.S32.HI UR7, URZ, 0x1f, UR6 ;  /* 0x0000001f3f077899 */ /* 0x000fc80008011406 */
[----:B------:R-:W-:-:S04]  /*9220*/  ULEA.HI UR7, UR7, UR6, URZ, 0x7 ;  /* 0x0000000607077291 */ /* 0x000fc8000f8f383f */
[----:B------:R-:W-:-:S04]  /*9230*/  USHF.R.S32.HI UR7, URZ, 0x7, UR7 ;  /* 0x000000073f077899 */ /* 0x000fc80008011407 */
[----:B------:R-:W-:-:S04]  /*9240*/  UISETP.LT.AND UP0, UPT, UR40, UR7, UPT ;  /* 0x000000072800728c */ /* 0x000fc8000bf01270 */
[----:B------:R-:W-:-:S06]  /*9250*/  USEL UR30, UR40, UR7, !UP0 ;  /* 0x00000007281e7287 */ /* 0x000fcc000c000000 */
[----:B------:R-:W-:-:S13]  /*9260*/  ISETP.GE.AND P2, PT, R2, UR30, PT ;  /* 0x0000001e02007c0c */ /* 0x000fda000bf46270 */
[----:B------:R-:W-:Y:S05]  /*9270*/  @!P2 BRA `(.L_x_947) ;  /* 0x00000028002ca947 */ /* 0x000fea0003800000 */
[----:B------:R-:W-:Y:S01]  /*9280*/  IMAD.MOV.U32 R9, RZ, RZ, R8 ;  /* 0x000000ffff097224 */ /* 0x000fe200078e0008 */
[----:B------:R-:W-:Y:S01]  /*9290*/  UMOV UR33, UR36 ;  /* 0x0000002400217c82 */ /* 0x000fe20008000000 */
[----:B------:R-:W-:Y:S01]  /*92a0*/  IMAD.MOV.U32 R10, RZ, RZ, R7 ;  /* 0x000000ffff0a7224 */ /* 0x000fe200078e0007 */
[----:B------:R-:W-:Y:S01]  /*92b0*/  UMOV UR32, UR49 ;  /* 0x0000003100207c82 */ /* 0x000fe20008000000 */
[----:B------:R-:W-:-:S05]  /*92c0*/  ULDC UR31, c[0x0][0x988] ;  /* 0x00026200001f7ab9 */ /* 0x000fca0000000800 */
.L_x_957:
[----:B------:R-:W-:Y:S01]  /*92d0*/  ISETP.NE.AND P3, PT, RZ, UR41, PT ;  /* 0x00000029ff007c0c */ /* 0x000fe2000bf65270 */
[----:B------:R-:W-:-:S04]  /*92e0*/  UISETP.NE.AND UP0, UPT, UR32, 0x1, UPT ;  /* 0x000000012000788c */ /* 0x000fc8000bf05270 */
[----:B------:R-:W-:-:S04]  /*92f0*/  USEL UR36, URZ, 0x1, UP0 ;  /* 0x000000013f247887 */ /* 0x000fc80008000000 */
[----:B------:R-:W-:-:S04]  /*9300*/  ULOP3.LUT UR36, UR33, UR36, URZ, 0x3c, !UPT ;  /* 0x0000002421247292 */ /* 0x000fc8000f8e3c3f */
[----:B------:R-:W-:Y:S08]  /*9310*/  @P3 BRA `(.L_x_948) ;  /* 0x0000000000383947 */ /* 0x000ff00003800000 */
[----:B------:R-:W-:Y:S05]  /*9320*/  @!P0 BRA `(.L_x_949) ;  /* 0x0000000000048947 */ /* 0x000fea0003800000 */
[----:B------:R-:W-:Y:S01]  /*9330*/  BPT.TRAP 0x1 ;  /* 0x000000040000795c */ /* 0x000fe20000300000 */
.L_x_949:
        /* <DEDUP_REMOVED lines=9> */
.L_x_950:
[----:B--2---:R-:W-:Y:S05]  /*93d0*/  @P2 BRA `(.L_x_948) ;  /* 0x0000000000082947 */ /* 0x004fea0003800000 */
[----:B------:R-:W2:Y:S02]  /*93e0*/  SYNCS.PHASECHK.TRANS64.TRYWAIT P2, [UR6+0x2a830], R7 ;  /* 0x02a83007ff0075a7 */ /* 0x000ea40008040146 */
[----:B--2---:R-:W-:Y:S05]  /*93f0*/  @!P2 BRA `(.L_x_951) ;  /* 0x000000c800d4a947 */ /* 0x004fea0003800000 */
.L_x_948:
[----:B--2---:R-:W2:Y:S01]  /*9400*/  S2R R8, SR_TID.X ;  /* 0x0000000000087919 */ /* 0x004ea20000002100 */
[----:B------:R-:W-:Y:S01]  /*9410*/  UIADD3 UR49, UR32, 0x1, URZ ;  /* 0x0000000120317890 */ /* 0x000fe2000fffe03f */
[----:B------:R-:W-:Y:S01]  /*9420*/  UMOV UR27, 0x80000020 ;  /* 0x80000020001b7882 */ /* 0x000fe20000000000 */
[----:B------:R-:W-:Y:S02]  /*9430*/  UMOV UR7, 0x80000020 ;  /* 0x8000002000077882 */ /* 0x000fe40000000000 */
[----:B------:R-:W-:Y:S01]  /*9440*/  UISETP.NE.AND UP0, UPT, UR49, 0x2, UPT ;  /* 0x000000023100788c */ /* 0x000fe2000bf05270 */
[----:B------:R-:W-:Y:S01]  /*9450*/  UMOV UR11, 0x80000020 ;  /* 0x80000020000b7882 */ /* 0x000fe20000000000 */
[----:B------:R-:W-:Y:S02]  /*9460*/  UMOV UR15, 0x80000020 ;  /* 0x80000020000f7882 */ /* 0x000fe40000000000 */
[----:B------:R-:W-:Y:S01]  /*9470*/  USEL UR49, UR49, URZ, UP0 ;  /* 0x0000003f31317287 */ /* 0x000fe20008000000 */
[----:B------:R-:W-:Y:S01]  /*9480*/  UMOV UR19, 0x80000020 ;  /* 0x8000002000137882 */ /* 0x000fe20000000000 */
[----:B------:R-:W-:-:S02]  /*9490*/  UMOV UR23, 0x80000020 ;  /* 0x8000002000177882 */ /* 0x000fc40000000000 */
[----:B------:R-:W-:-:S04]  /*94a0*/  UIMAD UR26, UR49, 0x600, UR28 ;  /* 0x00000600311a78a4 */ /* 0x000fc8000f8e021c */
[----:B------:R-:W-:Y:S02]  /*94b0*/  UIADD3 UR6, UR26, 0x2, URZ ;  /* 0x000000021a067890 */ /* 0x000fe4000fffe03f */
[----:B------:R-:W-:Y:S02]  /*94c0*/  UIADD3 UR10, UR26, 0x200, URZ ;  /* 0x000002001a0a7890 */ /* 0x000fe4000fffe03f */
[----:B------:R-:W-:Y:S02]  /*94d0*/  UIADD3 UR14, UR26, 0x202, URZ ;  /* 0x000002021a0e7890 */ /* 0x000fe4000fffe03f */
[----:B------:R-:W-:Y:S02]  /*94e0*/  UIADD3 UR18, UR26, 0x400, URZ ;  /* 0x000004001a127890 */ /* 0x000fe4000fffe03f */
[----:B------:R-:W-:Y:S01]  /*94f0*/  UIADD3 UR22, UR26, 0x402, URZ ;  /* 0x000004021a167890 */ /* 0x000fe2000fffe03f */
        /* <DEDUP_REMOVED lines=24> */
.L_x_953:
[----:B------:R-:W-:Y:S01]  /*9680*/  ULEA UR6, UR32, UR39, 0x3 ;  /* 0x0000002720067291 */ /* 0x000fe2000f8e183f */
[----:B------:R-:W-:-:S05]  /*9690*/  IMAD.U32 R7, RZ, RZ, UR33 ;  /* 0x00000021ff077e24 */ /* 0x000fca000f8e00ff */
[----:B------:R-:W-:-:S04]  /*96a0*/  SHF.L.U32 R7, R7, 0x1f, RZ ;  /* 0x0000001f07077819 */ /* 0x000fc800000006ff */
[----:B------:R1:W2:Y:S01]  /*96b0*/  SYNCS.PHASECHK.TRANS64.TRYWAIT P2, [UR6+0x2a850], R7 ;  /* 0x02a85007ff0075a7 */ /* 0x0002a20008040146 */
[----:B------:R-:W-:Y:S05]  /*96c0*/  @!P0 BRA `(.L_x_954) ;  /* 0x0000000000048947 */ /* 0x000fea0003800000 */
[----:B------:R-:W-:Y:S01]  /*96d0*/  BPT.TRAP 0x1 ;  /* 0x000000040000795c */ /* 0x000fe20000300000 */
.L_x_954:
[----:B--2---:R-:W-:Y:S05]  /*96e0*/  @P2 BRA `(.L_x_952) ;  /* 0x0000000000082947 */ /* 0x004fea0003800000 */
[----:B------:R-:W2:Y:S02]  /*96f0*/  SYNCS.PHASECHK.TRANS64.TRYWAIT P2, [UR6+0x2a850], R7 ;  /* 0x02a85007ff0075a7 */ /* 0x000ea40008040146 */
[----:B--2---:R-:W-:Y:S05]  /*9700*/  @!P2 BRA `(.L_x_955) ;  /* 0x000000c80028a947 */ /* 0x004fea0003800000 */
.L_x_952:
[----:B------:R-:W-:Y:S01]  /*9710*/  UIADD3 UR6, UR39, 0x400, URZ ;  /* 0x0000040027067890 */ /* 0x000fe2000fffe03f */
[----:B------:R-:W-:Y:S01]  /*9720*/  WARPGROUP.ARRIVE ;  /* 0x00000000000079c5 */ /* 0x000fe20000000000 */
[----:B------:R-:W-:Y:S01]  /*9730*/  UMOV UR7, 0x40000040 ;  /* 0x4000004000077882 */ /* 0x000fe20000000000 */
[C---:B------:R-:W-:Y:S01]  /*9740*/  FMUL.FTZ R11, R0.reuse, R120 ;  /* 0x00000078000b7220 */ /* 0x040fe20000410000 */
[----:B------:R-:W-:Y:S01]  /*9750*/  USHF.R.U32.HI UR6, URZ, 0x4, UR6 ;  /* 0x000000043f067899 */ /* 0x000fe20008011606 */
[C---:B------:R-:W-:Y:S01]  /*9760*/  FMUL.FTZ R12, R0.reuse, R121 ;  /* 0x00000079000c7220 */ /* 0x040fe20000410000 */
[C---:B------:R-:W-:Y:S01]  /*9770*/  FMUL.FTZ R15, R0.reuse, R124 ;  /* 0x0000007c000f7220 */ /* 0x040fe20000410000 */
        /* <DEDUP_REMOVED lines=10> */
[----:B------:R-:W3:Y:S01]  /*9820*/  MUFU.TANH R12, R12 ;  /* 0x0000000c000c7308 */ /* 0x000ee20000002400 */
[C---:B------:R-:W-:Y:S01]  /*9830*/  FMUL.FTZ R125, R0.reuse, R132 ;  /* 0x00000084007d7220 */ /* 0x040fe20000410000 */
[C---:B------:R-:W-:Y:S01]  /*9840*/  FMUL.FTZ R143, R0.reuse, R150 ;  /* 0x00000096008f7220 */ /* 0x040fe20000410000 */
[C---:B------:R-:W-:Y:S01]  /*9850*/  FMUL.FTZ R150, R0.reuse, R157 ;  /* 0x0000009d00967220 */ /* 0x040fe20000410000 */
[C---:B------:R-:W-:Y:S01]  /*9860*/  FMUL.FTZ R157, R0.reuse, R164 ;  /* 0x000000a4009d7220 */ /* 0x040fe20000410000 */
[C---:B------:R-:W-:Y:S01]  /*9870*/  FMUL.FTZ R21, R0.reuse, R126 ;  /* 0x0000007e00157220 */ /* 0x040fe20000410000 */
[----:B------:R-:W-:Y:S01]  /*9880*/  UMOV UR6, UR11 ;  /* 0x0000000b00067c82 */ /* 0x000fe20008000000 */
[C---:B------:R-:W-:Y:S01]  /*9890*/  FMUL.FTZ R126, R0.reuse, R133 ;  /* 0x00000085007e7220 */ /* 0x040fe20000410000 */
[----:B------:R-:W-:Y:S01]  /*98a0*/  QGMMA.64x192x32.F32.E4M3.E4M3 R24, R196, gdesc[UR4], R24, gsb0 ;  /* 0x02e00004c4187df3 */ /* 0x000fe20008000818 */
[----:B------:R-:W-:Y:S01]  /*98b0*/  UIADD3 UR6, UR11, 0x2, URZ ;  /* 0x000000020b067890 */ /* 0x000fe2000fffe03f */
[----:B------:R-:W4:Y:S01]  /*98c0*/  MUFU.TANH R15, R15 ;  /* 0x0000000f000f7308 */ /* 0x000f220000002400 */
[----:B------:R-:W-:Y:S01]  /*98d0*/  UMOV UR7, 0x40000040 ;  /* 0x4000004000077882 */ /* 0x000fe20000000000 */
[----:B-12---:R-:W-:Y:S01]  /*98e0*/  FMNMX.FTZ R7, R11, R10, !PT ;  /* 0x0000000a0b077209 */ /* 0x006fe20007810000 */
[C---:B------:R-:W-:Y:S01]  /*98f0*/  FMUL.FTZ R124, R0.reuse, R131 ;  /* 0x00000083007c7220 */ /* 0x040fe20000410000 */
[C---:B------:R-:W-:Y:S01]  /*9900*/  FMUL.FTZ R131, R0.reuse, R138 ;  /* 0x0000008a00837220 */ /* 0x040fe20000410000 */
[C---:B------:R-:W-:Y:S01]  /*9910*/  FMUL.FTZ R138, R0.reuse, R145 ;  /* 0x00000091008a7220 */ /* 0x040fe20000410000 */
[----:B------:R-:W-:Y:S01]  /*9920*/  FMUL.FTZ R13, R0, R123 ;  /* 0x0000007b000d7220 */ /* 0x000fe20000410000 */
[----:B---3--:R-:W-:Y:S01]  /*9930*/  FMNMX.FTZ R164, R12, R7, !PT ;  /* 0x000000070ca47209 */ /* 0x008fe20007810000 */
        /* <DEDUP_REMOVED lines=9> */
[----:B----4-:R-:W-:Y:S01]  /*99d0*/  FMNMX.FTZ R7, R15, R164, !PT ;  /* 0x000000a40f077209 */ /* 0x010fe20007810000 */
        /* <DEDUP_REMOVED lines=35> */
[----:B------:R-:W-:Y:S01]  /*9c10*/  FMUL.FTZ R166, R0, R173 ;  /* 0x000000ad00a67220 */ /* 0x000fe20000410000 */
[----:B------:R-:W-:Y:S01]  /*9c20*/  UMOV UR10, UR31 ;  /* 0x0000001f000a7c82 */ /* 0x000fe20008000000 */
[----:B------:R-:W1:Y:S01]  /*9c30*/  S2R R200, SR_TID.X ;  /* 0x0000000000c87919 */ /* 0x000e620000002100 */
[----:B------:R-:W4:Y:S01]  /*9c40*/  MUFU.TANH R13, R13 ;  /* 0x0000000d000d7308 */ /* 0x000f220000002400 */
[----:B--2---:R-:W-:-:S07]  /*9c50*/  FMNMX.FTZ R8, R14, R9, !PT ;  /* 0x000000090e087209 */ /* 0x004fce0007810000 */
[----:B------:R-:W2:Y:S01]  /*9c60*/  MUFU.TANH R129, R129 ;  /* 0x0000008100817308 */ /* 0x000ea20000002400 */
[----:B---3--:R-:W-:-:S07]  /*9c70*/  FMNMX.FTZ R168, R126, R167, !PT ;  /* 0x000000a77ea87209 */ /* 0x008fce0007810000 */
[----:B------:R-:W3:Y:S01]  /*9c80*/  MUFU.TANH R21, R21 ;  /* 0x0000001500157308 */ /* 0x000ee20000002400 */
[----:B----4-:R-:W-:-:S07]  /*9c90*/  FMNMX.FTZ R8, R13, R8, !PT ;  /* 0x000000080d087209 */ /* 0x010fce0007810000 */
[----:B------:R-:W4:Y:S01]  /*9ca0*/  MUFU.TANH R130, R130 ;  /* 0x0000008200827308 */ /* 0x000f220000002400 */
[----:B--2---:R-:W-:Y:S02]  /*9cb0*/  FMNMX.FTZ R167, R129, R168, !PT ;  /* 0x000000a881a77209 */ /* 0x004fe40007810000 */
[----:B-1----:R-:W-:-:S05]  /*9cc0*/  SHF.R.U32.HI R200, RZ, 0x7, R200 ;  /* 0x00000007ffc87819 */ /* 0x002fca00000116c8 */
[----:B------:R-:W1:Y:S01]  /*9cd0*/  MUFU.TANH R120, R120 ;  /* 0x0000007800787308 */ /* 0x000e620000002400 */
[----:B---3--:R-:W-:-:S07]  /*9ce0*/  FMNMX.FTZ R7, R21, R8, !PT ;  /* 0x0000000815077209 */ /* 0x008fce0007810000 */
[----:B------:R-:W2:Y:S01]  /*9cf0*/  MUFU.TANH R133, R133 ;  /* 0x0000008500857308 */ /* 0x000ea20000002400 */
[----:B----4-:R-:W-:Y:S01]  /*9d00*/  FMNMX.FTZ R168, R130, R167, !PT ;  /* 0x000000a782a87209 */ /* 0x010fe20007810000 */
[----:B------:R-:W-:-:S06]  /*9d10*/  FMUL.FTZ R167, R0, R174 ;  /* 0x000000ae00a77220 */ /* 0x000fcc0000410000 */
[----:B------:R-:W3:Y:S01]  /*9d20*/  MUFU.TANH R123, R123 ;  /* 0x0000007b007b7308 */ /* 0x000ee20000002400 */
[----:B-1----:R-:W-:-:S07]  /*9d30*/  FMNMX.FTZ R8, R120, R7, !PT ;  /* 0x0000000778087209 */ /* 0x002fce0007810000 */
[----:B------:R-:W1:Y:S01]  /*9d40*/  MUFU.TANH R134, R134 ;  /* 0x0000008600867308 */ /* 0x000e620000002400 */
[----:B--2---:R-:W-:Y:S01]  /*9d50*/  FMNMX.FTZ R169, R133, R168, !PT ;  /* 0x000000a885a97209 */ /* 0x004fe20007810000 */
[C---:B------:R-:W-:Y:S01]  /*9d60*/  FMUL.FTZ R168, R0.reuse, R175 ;  /* 0x000000af00a87220 */ /* 0x040fe20000410000 */
[----:B------:R-:W-:-:S05]  /*9d70*/  FMUL.FTZ R175, R0, R180 ;  /* 0x000000b400af7220 */ /* 0x000fca0000410000 */
        /* <DEDUP_REMOVED lines=11> */
[----:B--2---:R-:W-:Y:S01]  /*9e30*/  FMNMX.FTZ R170, R138, R169, !PT ;  /* 0x000000a98aaa7209 */ /* 0x004fe20007810000 */
[----:B------:R-:W-:-:S06]  /*9e40*/  FMUL.FTZ R169, R0, R176 ;  /* 0x000000b000a97220 */ /* 0x000fcc0000410000 */
[----:B------:R-:W2:Y:S01]  /*9e50*/  MUFU.TANH R131, R131 ;  /* 0x0000008300837308 */ /* 0x000ea20000002400 */
[----:B---3--:R-:W-:-:S07]  /*9e60*/  FMNMX.FTZ R8, R128, R7, !PT ;  /* 0x0000000780087209 */ /* 0x008fce0007810000 */
[----:B------:R-:W3:Y:S01]  /*9e70*/  MUFU.TANH R142, R142 ;  /* 0x0000008e008e7308 */ /* 0x000ee20000002400 */
[----:B-1----:R-:W-:Y:S01]  /*9e80*/  FMNMX.FTZ R171, R141, R170, !PT ;  /* 0x000000aa8dab7209 */ /* 0x002fe20007810000 */
[C---:B------:R-:W-:Y:S01]  /*9e90*/  FMUL.FTZ R170, R0.reuse, R177 ;  /* 0x000000b100aa7220 */ /* 0x040fe20000410000 */
[----:B------:R-:W-:-:S05]  /*9ea0*/  FMUL.FTZ R177, R0, R181 ;  /* 0x000000b500b17220 */ /* 0x000fca0000410000 */
[----:B------:R-:W1:Y:S01]  /*9eb0*/  MUFU.TANH R132, R132 ;  /* 0x0000008400847308 */ /* 0x000e620000002400 */
[----:B--2---:R-:W-:-:S07]  /*9ec0*/  FMNMX.FTZ R7, R131, R8, !PT ;  /* 0x0000000883077209 */ /* 0x004fce0007810000 */
[----:B------:R-:W2:Y:S01]  /*9ed0*/  MUFU.TANH R145, R145 ;  /* 0x0000009100917308 */ /* 0x000ea20000002400 */
[----:B---3--:R-:W-:-:S07]  /*9ee0*/  FMNMX.FTZ R172, R142, R171, !PT ;  /* 0x000000ab8eac7209 */ /* 0x008fce0007810000 */
[----:B------:R-:W3:Y:S01]  /*9ef0*/  MUFU.TANH R135, R135 ;  /* 0x0000008700877308 */ /* 0x000ee20000002400 */
[----:B-1----:R-:W-:Y:S01]  /*9f00*/  FMNMX.FTZ R8, R132, R7, !PT ;  /* 0x0000000784087209 */ /* 0x002fe20007810000 */
[----:B------:R-:W-:Y:S02]  /*9f10*/  WARPGROUP.DEPBAR.LE gsb0, 0x0 ;  /* 0x00008000000079c5 */ /* 0x000fe40000010000 */
[----:B------:R-:W-:-:S04]  /*9f20*/  WARPGROUP.ARRIVE ;  /* 0x00000000000079c5 */ /* 0x000fc80000000000 */
[----:B------:R-:W1:Y:S01]  /*9f30*/  MUFU.TANH R146, R146 ;  /* 0x0000009200927308 */ /* 0x000e620000002400 */
[----:B--2---:R-:W-:Y:S01]  /*9f40*/  FMNMX.FTZ R171, R145, R172, !PT ;  /* 0x000000ac91ab7209 */ /* 0x004fe20007810000 */
[----:B------:R-:W-:Y:S01]  /*9f50*/  QGMMA.64x192x32.F32.E4M3.E4M3 R24, R192, gdesc[UR4], R24, gsb0 ;  /* 0x02e00004c0187df3 */ /* 0x000fe20008000818 */
[----:B------:R-:W-:Y:S01]  /*9f60*/  UIADD3 UR6, UR11, 0x4, URZ ;  /* 0x000000040b067890 */ /* 0x000fe2000fffe03f */
[----:B------:R-:W-:-:S04]  /*9f70*/  UMOV UR7, 0x40000040 ;  /* 0x4000004000077882 */ /* 0x000fc80000000000 */
[----:B------:R-:W2:Y:S01]  /*9f80*/  MUFU.TANH R136, R136 ;  /* 0x0000008800887308 */ /* 0x000ea20000002400 */
[----:B---3--:R-:W-:-:S07]  /*9f90*/  FMNMX.FTZ R7, R135, R8, !PT ;  /* 0x0000000887077209 */ /* 0x008fce0007810000 */
[----:B------:R-:W3:Y:S01]  /*9fa0*/  MUFU.TANH R149, R149 ;  /* 0x0000009500957308 */ /* 0x000ee20000002400 */
[----:B-1----:R-:W-:Y:S01]  /*9fb0*/  FMNMX.FTZ R172, R146, R171, !PT ;  /* 0x000000ab92ac7209 */ /* 0x002fe20007810000 */
[----:B------:R-:W-:-:S06]  /*9fc0*/  FMUL.FTZ R171, R0, R178 ;  /* 0x000000b200ab7220 */ /* 0x000fcc0000410000 */
[----:B------:R-:W1:Y:S01]  /*9fd0*/  MUFU.TANH R139, R139 ;  /* 0x0000008b008b7308 */ /* 0x000e620000002400 */
[----:B--2---:R-:W-:-:S07]  /*9fe0*/  FMNMX.FTZ R8, R136, R7, !PT ;  /* 0x0000000788087209 */ /* 0x004fce0007810000 */
[----:B------:R-:W2:Y:S01]  /*9ff0*/  MUFU.TANH R150, R150 ;  /* 0x0000009600967308 */ /* 0x000ea20000002400 */
[----:B---3--:R-:W-:Y:S01]  /*a000*/  FMNMX.FTZ R173, R149, R172, !PT ;  /* 0x000000ac95ad7209 */ /* 0x008fe20007810000 */
[----:B------:R-:W-:-:S06]  /*a010*/  FMUL.FTZ R172, R0, R179 ;  /* 0x000000b300ac7220 */ /* 0x000fcc0000410000 */
        /* <DEDUP_REMOVED lines=56> */
[----:B-1----:R-:W-:-:S07]  /*a3a0*/  FMNMX.FTZ R7, R163, R8, !PT ;  /* 0x00000008a3077209 */ /* 0x002fce0007810000 */
[----:B------:R-:W1:Y:S01]  /*a3b0*/  MUFU.TANH R167, R167 ;  /* 0x000000a700a77308 */ /* 0x000e620000002400 */
[----:B--2---:R-:W-:-:S05]  /*a3c0*/  FMNMX.FTZ R176, R177, R176, !PT ;  /* 0x000000b0b1b07209 */ /* 0x004fca0007810000 */
[----:B------:R-:W2:Y:S02]  /*a3d0*/  SHFL.BFLY PT, R179, R176, 0x2, 0x1f ;  /* 0x0c401f00b0b37f89 */ /* 0x000ea400000e0000 */
[----:B------:R-:W4:Y:S01]  /*a3e0*/  MUFU.TANH R168, R168 ;  /* 0x000000a800a87308 */ /* 0x000f220000002400 */
[----:B---3--:R-:W-:-:S07]  /*a3f0*/  FMNMX.FTZ R8, R164, R7, !PT ;  /* 0x00000007a4087209 */ /* 0x008fce0007810000 */
[----:B------:R-:W3:Y:S01]  /*a400*/  MUFU.TANH R171, R171 ;  /* 0x000000ab00ab7308 */ /* 0x000ee20000002400 */
[----:B-1----:R-:W-:-:S07]  /*a410*/  FMNMX.FTZ R7, R167, R8, !PT ;  /* 0x00000008a7077209 */ /* 0x002fce0007810000 */
[----:B------:R-:W1:Y:S01]  /*a420*/  MUFU.TANH R172, R172 ;  /* 0x000000ac00ac7308 */ /* 0x000e620000002400 */
[----:B----4-:R-:W-:Y:S02]  /*a430*/  FMNMX.FTZ R8, R168, R7, !PT ;  /* 0x00000007a8087209 */ /* 0x010fe40007810000 */
[----:B--2---:R-:W-:-:S05]  /*a440*/  FMNMX.FTZ R179, R176, R179, !PT ;  /* 0x000000b3b0b37209 */ /* 0x004fca0007810000 */
[----:B------:R-:W2:Y:S01]  /*a450*/  MUFU.TANH R173, R173 ;  /* 0x000000ad00ad7308 */ /* 0x000ea20000002400 */
[----:B---3--:R-:W-:-:S07]  /*a460*/  FMNMX.FTZ R7, R171, R8, !PT ;  /* 0x00000008ab077209 */ /* 0x008fce0007810000 */
[----:B------:R-:W3:Y:S01]  /*a470*/  MUFU.TANH R174, R174 ;  /* 0x000000ae00ae7308 */ /* 0x000ee20000002400 */
[----:B-1----:R-:W-:-:S04]  /*a480*/  FMNMX.FTZ R8, R172, R7, !PT ;  /* 0x00000007ac087209 */ /* 0x002fc80007810000 */
[----:B--2---:R-:W-:Y:S02]  /*a490*/  FMNMX.FTZ R7, R173, R8, !PT ;  /* 0x00000008ad077209 */ /* 0x004fe40007810000 */
[----:B------:R-:W-:Y:S02]  /*a4a0*/  SHFL.BFLY PT, R8, R179, 0x1, 0x1f ;  /* 0x0c201f00b3087f89 */ /* 0x000fe400000e0000 */
[----:B---3--:R-:W-:-:S05]  /*a4b0*/  FMNMX.FTZ R178, R174, R7, !PT ;  /* 0x00000007aeb27209 */ /* 0x008fca0007810000 */
[----:B------:R-:W1:Y:S02]  /*a4c0*/  SHFL.BFLY PT, R7, R178, 0x2, 0x1f ;  /* 0x0c401f00b2077f89 */ /* 0x000e6400000e0000 */
[----:B-1----:R-:W-:Y:S01]  /*a4d0*/  FMNMX.FTZ R180, R178, R7, !PT ;  /* 0x00000007b2b47209 */ /* 0x002fe20007810000 */
[----:B------:R-:W-:Y:S01]  /*a4e0*/  IMAD.U32 R178, RZ, RZ, UR10 ;  /* 0x0000000affb27e24 */ /* 0x000fe2000f8e00ff */
[----:B------:R-:W-:-:S03]  /*a4f0*/  FMNMX.FTZ R7, R179, R8, !PT ;  /* 0x00000008b3077209 */ /* 0x000fc60007810000 */
[----:B------:R-:W1:Y:S02]  /*a500*/  SHFL.BFLY PT, R181, R180, 0x1, 0x1f ;  /* 0x0c201f00b4b57f89 */ /* 0x000e6400000e0000 */
[----:B------:R-:W-:-:S01]  /*a510*/  FFMA.FTZ R178, R7, R178, -8 ;  /* 0xc100000007b27423 */ /* 0x000fc200000100b2 */
[----:B------:R-:W-:-:S03]  /*a520*/  FADD.FTZ R10, -R7, R10 ;  /* 0x0000000a070a7221 */ /* 0x000fc60000010100 */
        /* <DEDUP_REMOVED lines=30> */
[----:B-1----:R-:W-:Y:S01]  /*a710*/  FMNMX.FTZ R8, R180, R181, !PT ;  /* 0x000000b5b4087209 */ /* 0x002fe20007810000 */
[----:B------:R-:W-:-:S01]  /*a720*/  FFMA.FTZ R170, R175, UR10, -R178 ;  /* 0x0000000aafaa7c23 */ /* 0x000fc200080108b2 */
[----:B------:R-:W-:-:S02]  /*a730*/  IMAD.U32 R175, RZ, RZ, UR10 ;  /* 0x0000000affaf7e24 */ /* 0x000fc4000f8e00ff */
[----:B------:R-:W-:Y:S01]  /*a740*/  FMUL.FTZ R181, R10, UR10 ;  /* 0x0000000a0ab57c20 */ /* 0x000fe20008410000 */
[----:B------:R-:W-:Y:S01]  /*a750*/  MUFU.EX2 R176, R176 ;  /* 0x000000b000b07308 */ /* 0x000fe20000000800 */
[----:B------:R-:W-:-:S01]  /*a760*/  FADD.FTZ R10, -R8, R9 ;  /* 0x00000009080a7221 */ /* 0x000fc20000010100 */
[----:B------:R-:W-:Y:S01]  /*a770*/  FFMA.FTZ R175, R8, R175, -8 ;  /* 0xc100000008af7423 */ /* 0x000fe200000100af */
[----:B------:R-:W-:-:S01]  /*a780*/  FFMA.FTZ R177, R177, UR10, -R178 ;  /* 0x0000000ab1b17c23 */ /* 0x000fc200080108b2 */
[----:B------:R-:W-:Y:S01]  /*a790*/  IADD3 R180, -R200, 0xb, RZ ;  /* 0x0000000bc8b47810 */ /* 0x000fe20007ffe1ff */
[----:B------:R-:W-:Y:S01]  /*a7a0*/  FMUL.FTZ R10, R10, UR10 ;  /* 0x0000000a0a0a7c20 */ /* 0x000fe20008410000 */
        /* <DEDUP_REMOVED lines=29> */
[----:B------:R-:W-:-:S05]  /*a980*/  FFMA.FTZ R174, R174, UR10, -R175 ;  /* 0x0000000aaeae7c23 */ /* 0x000fca00080108af */
[----:B------:R-:W3:Y:S01]  /*a990*/  MUFU.EX2 R14, R14 ;  /* 0x0000000e000e7308 */ /* 0x000ee20000000800 */
[----:B--2---:R-:W-:-:S07]  /*a9a0*/  FFMA.FTZ R5, R10, R5, R179 ;  /* 0x000000050a057223 */ /* 0x004fce00000100b3 */
[----:B------:R-:W2:Y:S01]  /*a9b0*/  MUFU.EX2 R12, R12 ;  /* 0x0000000c000c7308 */ /* 0x000ea20000000800 */
[----:B-1----:R-:W-:-:S01]  /*a9c0*/  FADD.FTZ R151, R11, R6 ;  /* 0x000000060b977221 */ /* 0x002fc20000010000 */
[----:B------:R-:W-:Y:S02]  /*a9d0*/  WARPGROUP.DEPBAR.LE gsb0, 0x0 ;  /* 0x00008000000079c5 */ /* 0x000fe40000010000 */
[----:B------:R-:W-:-:S04]  /*a9e0*/  WARPGROUP.ARRIVE ;  /* 0x00000000000079c5 */ /* 0x000fc80000000000 */
[----:B------:R-:W1:Y:S01]  /*a9f0*/  MUFU.EX2 R13, R13 ;  /* 0x0000000d000d7308 */ /* 0x000e620000000800 */
[----:B---3--:R-:W-:-:S01]  /*aa00*/  FADD.FTZ R6, R14, R5 ;  /* 0x000000050e067221 */ /* 0x008fc20000010000 */
[----:B------:R-:W-:Y:S06]  /*aa10*/  QGMMA.64x192x32.F32.E4M3.E4M3 R24, R184, gdesc[UR4], R24, gsb0 ;  /* 0x02e00004b8187df3 */ /* 0x000fec0008000818 */
[----:B------:R-:W3:Y:S01]  /*aa20*/  MUFU.EX2 R15, R15 ;  /* 0x0000000f000f7308 */ /* 0x000ee20000000800 */
[----:B--2---:R-:W-:-:S01]  /*aa30*/  FADD.FTZ R178, R12, R151 ;  /* 0x000000970cb27221 */ /* 0x004fc20000010000 */
[----:B------:R-:W-:-:S06]  /*aa40*/  FFMA.FTZ R151, R155, UR10, -R175 ;  /* 0x0000000a9b977c23 */ /* 0x000fcc00080108af */
        /* <DEDUP_REMOVED lines=16> */
[----:B------:R-:W-:-:S06]  /*ab50*/  FFMA.FTZ R155, R159, UR10, -R175 ;  /* 0x0000000a9f9b7c23 */ /* 0x000fcc00080108af */
        /* <DEDUP_REMOVED lines=16> */
[----:B------:R-:W-:-:S06]  /*ac60*/  FFMA.FTZ R159, R163, UR10, -R175 ;  /* 0x0000000aa39f7c23 */ /* 0x000fcc00080108af */
        /* <DEDUP_REMOVED lines=16> */
[----:B------:R-:W-:-:S06]  /*ad70*/  FFMA.FTZ R163, R167, UR10, -R175 ;  /* 0x0000000aa7a37c23 */ /* 0x000fcc00080108af */
[----:B------:R-:W2:Y:S01]  /*ad80*/  MUFU.EX2 R144, R144 ;  /* 0x0000009000907308 */ /* 0x000ea20000000800 */
[----:B-1----:R-:W-:-:S01]  /*ad90*/  FADD.FTZ R5, R139, R6 ;  /* 0x000000068b057221 */ /* 0x002fc20000010000 */
[----:B------:R-:W-:Y:S02]  /*ada0*/  WARPGROUP.DEPBAR.LE gsb0, 0x0 ;  /* 0x00008000000079c5 */ /* 0x000fe40000010000 */
[----:B------:R1:W-:Y:S06]  /*adb0*/  BAR.ARV R180, 0x100 ;  /* 0x000400b40000751d */ /* 0x0003ec0000002000 */
[----:B------:R-:W4:Y:S01]  /*adc0*/  MUFU.EX2 R142, R142 ;  /* 0x0000008e008e7308 */ /* 0x000f220000000800 */
[----:B---3--:R-:W-:-:S01]  /*add0*/  FADD.FTZ R181, R141, R178 ;  /* 0x000000b28db57221 */ /* 0x008fc20000010000 */
[----:B--2---:R-:W-:-:S06]  /*ade0*/  FADD.FTZ R6, R144, R5 ;  /* 0x0000000590067221 */ /* 0x004fcc0000010000 */
[----:B------:R-:W2:Y:S08]  /*adf0*/  MUFU.EX2 R143, R143 ;  /* 0x0000008f008f7308 */ /* 0x000eb00000000800 */
[----:B------:R-:W3:Y:S01]  /*ae00*/  MUFU.EX2 R145, R145 ;  /* 0x0000009100917308 */ /* 0x000ee20000000800 */
[----:B----4-:R-:W-:-:S07]  /*ae10*/  FADD.FTZ R178, R142, R181 ;  /* 0x000000b58eb27221 */ /* 0x010fce0000010000 */
[----:B------:R-:W4:Y:S01]  /*ae20*/  MUFU.EX2 R148, R148 ;  /* 0x0000009400947308 */ /* 0x000f220000000800 */
[----:B--2---:R-:W-:-:S07]  /*ae30*/  FADD.FTZ R5, R143, R6 ;  /* 0x000000068f057221 */ /* 0x004fce0000010000 */
[----:B------:R-:W2:Y:S01]  /*ae40*/  MUFU.EX2 R146, R146 ;  /* 0x0000009200927308 */ /* 0x000ea20000000800 */
[----:B---3--:R-:W-:-:S01]  /*ae50*/  FADD.FTZ R167, R145, R178 ;  /* 0x000000b291a77221 */ /* 0x008fc20000010000 */
[----:B------:R-:W-:-:S06]  /*ae60*/  FFMA.FTZ R178, R168, UR10, -R175 ;  /* 0x0000000aa8b27c23 */ /* 0x000fcc00080108af */
[----:B------:R-:W3:Y:S01]  /*ae70*/  MUFU.EX2 R147, R147 ;  /* 0x0000009300937308 */ /* 0x000ee20000000800 */
[----:B----4-:R-:W-:-:S07]  /*ae80*/  FADD.FTZ R6, R148, R5 ;  /* 0x0000000594067221 */ /* 0x010fce0000010000 */
[----:B------:R-:W4:Y:S01]  /*ae90*/  MUFU.EX2 R149, R149 ;  /* 0x0000009500957308 */ /* 0x000f220000000800 */
[----:B--2---:R-:W-:-:S01]  /*aea0*/  FADD.FTZ R168, R146, R167 ;  /* 0x000000a792a87221 */ /* 0x004fc20000010000 */
[----:B------:R-:W-:-:S06]  /*aeb0*/  FFMA.FTZ R167, R171, UR10, -R175 ;  /* 0x0000000aaba77c23 */ /* 0x000fcc00080108af */
[----:B------:R-:W2:Y:S01]  /*aec0*/  MUFU.EX2 R152, R152 ;  /* 0x0000009800987308 */ /* 0x000ea20000000800 */
[----:B---3--:R-:W-:-:S07]  /*aed0*/  FADD.FTZ R5, R147, R6 ;  /* 0x0000000693057221 */ /* 0x008fce0000010000 */
[----:B------:R-:W3:Y:S01]  /*aee0*/  MUFU.EX2 R150, R150 ;  /* 0x0000009600967308 */ /* 0x000ee20000000800 */
[----:B----4-:R-:W-:-:S07]  /*aef0*/  FADD.FTZ R181, R149, R168 ;  /* 0x000000a895b57221 */ /* 0x010fce0000010000 */
[----:B------:R-:W4:Y:S01]  /*af00*/  MUFU.EX2 R151, R151 ;  /* 0x0000009700977308 */ /* 0x000f220000000800 */
[----:B--2---:R-:W-:-:S07]  /*af10*/  FADD.FTZ R6, R152, R5 ;  /* 0x0000000598067221 */ /* 0x004fce0000010000 */
[----:B------:R-:W2:Y:S01]  /*af20*/  MUFU.EX2 R153, R153 ;  /* 0x0000009900997308 */ /* 0x000ea20000000800 */
[----:B---3--:R-:W-:-:S01]  /*af30*/  FADD.FTZ R168, R150, R181 ;  /* 0x000000b596a87221 */ /* 0x008fc20000010000 */
[----:B------:R-:W-:-:S06]  /*af40*/  IMAD.U32 R181, RZ, RZ, UR49 ;  /* 0x00000031ffb57e24 */ /* 0x000fcc000f8e00ff */
        /* <DEDUP_REMOVED lines=12> */
[----:B---3--:R-:W-:-:S07]  /*b010*/  FADD.FTZ R171, R157, R172 ;  /* 0x000000ac9dab7221 */ /* 0x008fce0000010000 */
[----:B------:R-:W3:Y:S01]  /*b020*/  MUFU.EX2 R159, R159 ;  /* 0x0000009f009f7308 */ /* 0x000ee20000000800 */
[----:B----4-:R-:W-:-:S01]  /*b030*/  FADD.FTZ R6, R160, R5 ;  /* 0x00000005a0067221 */ /* 0x010fc20000010000 */
[----:B------:R-:W-:-:S05]  /*b040*/  @!P1 LEA R5, R181, UR39, 0x3 ;  /* 0x00000027b5059c11 */ /* 0x000fca000f8e18ff */
[----:B------:R-:W-:Y:S01]  /*b050*/  @!P1 VIADD R5, R5, 0x2a840 ;  /* 0x0002a84005059836 */ /* 0x000fe20000000000 */
[----:B------:R-:W4:Y:S01]  /*b060*/  MUFU.EX2 R161, R161 ;  /* 0x000000a100a17308 */ /* 0x000f220000000800 */
[----:B--2---:R-:W-:-:S03]  /*b070*/  FADD.FTZ R172, R158, R171 ;  /* 0x000000ab9eac7221 */ /* 0x004fc60000010000 */
[----:B------:R-:W-:-:S04]  /*b080*/  @!P1 PRMT R5, RZ, 0x654, R5 ;  /* 0x00000654ff059816 */ /* 0x000fc80000000005 */
[----:B------:R-:W2:Y:S01]  /*b090*/  MUFU.EX2 R164, R164 ;  /* 0x000000a400a47308 */ /* 0x000ea20000000800 */
[----:B---3--:R-:W-:-:S01]  /*b0a0*/  FADD.FTZ R171, R159, R6 ;  /* 0x000000069fab7221 */ /* 0x008fc20000010000 */
[----:B------:R3:W-:Y:S06]  /*b0b0*/  @!P1 SYNCS.ARRIVE.TRANS64.RED.A1T0 RZ, [R5+URZ], RZ ;  /* 0x000000ff05ff99a7 */ /* 0x0007ec000810043f */
[----:B------:R-:W5:Y:S01]  /*b0c0*/  MUFU.EX2 R162, R162 ;  /* 0x000000a200a27308 */ /* 0x000f620000000800 */
[----:B----4-:R-:W-:-:S07]  /*b0d0*/  FADD.FTZ R181, R161, R172 ;  /* 0x000000aca1b57221 */ /* 0x010fce0000010000 */
[----:B------:R-:W4:Y:S01]  /*b0e0*/  MUFU.EX2 R163, R163 ;  /* 0x000000a300a37308 */ /* 0x000f220000000800 */
[----:B--2---:R-:W-:-:S07]  /*b0f0*/  FADD.FTZ R6, R164, R171 ;  /* 0x000000aba4067221 */ /* 0x004fce0000010000 */
[----:B------:R-:W3:Y:S01]  /*b100*/  MUFU.EX2 R165, R165 ;  /* 0x000000a500a57308 */ /* 0x000ee20000000800 */
[----:B-----5:R-:W-:-:S07]  /*b110*/  FADD.FTZ R172, R162, R181 ;  /* 0x000000b5a2ac7221 */ /* 0x020fce0000010000 */
[----:B------:R-:W2:Y:S01]  /*b120*/  MUFU.EX2 R178, R178 ;  /* 0x000000b200b27308 */ /* 0x000ea20000000800 */
[----:B----4-:R-:W-:-:S07]  /*b130*/  FADD.FTZ R171, R163, R6 ;  /* 0x00000006a3ab7221 */ /* 0x010fce0000010000 */
[----:B------:R-:W4:Y:S01]  /*b140*/  MUFU.EX2 R166, R166 ;  /* 0x000000a600a67308 */ /* 0x000f220000000800 */
[----:B---3--:R-:W-:-:S07]  /*b150*/  FADD.FTZ R5, R165, R172 ;  /* 0x000000aca5057221 */ /* 0x008fce0000010000 */
[----:B------:R-:W3:Y:S01]  /*b160*/  MUFU.EX2 R167, R167 ;  /* 0x000000a700a77308 */ /* 0x000ee20000000800 */
[----:B--2---:R-:W-:-:S07]  /*b170*/  FADD.FTZ R6, R178, R171 ;  /* 0x000000abb2067221 */ /* 0x004fce0000010000 */
[----:B------:R-:W2:Y:S01]  /*b180*/  MUFU.EX2 R169, R169 ;  /* 0x000000a900a97308 */ /* 0x000ea20000000800 */
[----:B----4-:R-:W-:-:S07]  /*b190*/  FADD.FTZ R172, R166, R5 ;  /* 0x00000005a6ac7221 */ /* 0x010fce0000010000 */
[----:B------:R-:W4:Y:S01]  /*b1a0*/  MUFU.EX2 R168, R168 ;  /* 0x000000a800a87308 */ /* 0x000f220000000800 */
[----:B---3--:R-:W-:-:S07]  /*b1b0*/  FADD.FTZ R5, R167, R6 ;  /* 0x00000006a7057221 */ /* 0x008fce0000010000 */
[----:B------:R-:W3:Y:S01]  /*b1c0*/  MUFU.EX2 R170, R170 ;  /* 0x000000aa00aa7308 */ /* 0x000ee20000000800 */
[----:B--2---:R-:W-:-:S07]  /*b1d0*/  FADD.FTZ R171, R169, R172 ;  /* 0x000000aca9ab7221 */ /* 0x004fce0000010000 */
[----:B-1----:R-:W1:Y:S01]  /*b1e0*/  MUFU.EX2 R180, R173 ;  /* 0x000000ad00b47308 */ /* 0x002e620000000800 */
[----:B----4-:R-:W-:-:S07]  /*b1f0*/  FADD.FTZ R5, R168, R5 ;  /* 0x00000005a8057221 */ /* 0x010fce0000010000 */
        /* <DEDUP_REMOVED lines=8> */
.L_x_956:
        /* <DEDUP_REMOVED lines=14> */
[-C--:B------:R-:W-:Y:S01]  /*b360*/  FMUL.FTZ R28, R28, R9.reuse ;  /* 0x000000091c1c7220 */ /* 0x080fe20000410000 */
[----:B------:R-:W-:Y:S01]  /*b370*/  F2FP.SATFINITE.E4M3.F32.PACK_AB_MERGE_C R138, R141, R138, RZ ;  /* 0x0000008a8d8a723e */ /* 0x000fe200048070ff */
[----:B------:R-:W-:Y:S01]  /*b380*/  FMUL.FTZ R29, R29, R9 ;  /* 0x000000091d1d7220 */ /* 0x000fe20000410000 */
[----:B------:R-:W-:Y:S01]  /*b390*/  F2FP.SATFINITE.E4M3.F32.PACK_AB_MERGE_C R139, R144, R139, RZ ;  /* 0x0000008b908b723e */ /* 0x000fe200048070ff */
[----:B------:R-:W-:Y:S01]  /*b3a0*/  SYNCS.ARRIVE.TRANS64.RED.A1T0 RZ, [UR6], RZ ;  /* 0x000000ffffff79a7 */ /* 0x000fe20008100406 */
[----:B------:R-:W-:Y:S01]  /*b3b0*/  F2FP.SATFINITE.E4M3.F32.PACK_AB_MERGE_C R146, R149, R146, RZ ;  /* 0x000000929592723e */ /* 0x000fe200048070ff */
[----:B------:R-:W-:Y:S01]  /*b3c0*/  FMUL.FTZ R32, R32, R9 ;  /* 0x0000000920207220 */ /* 0x000fe20000410000 */
        /* <DEDUP_REMOVED lines=116> */
[----:B------:R-:W-:Y:S01]  /*bb10*/  F2FP.SATFINITE.E4M3.F32.PACK_AB_MERGE_C R187, R168, R167, R15 ;  /* 0x000000a7a8bb723e */ /* 0x000fe2000480700f */
[----:B------:R-:W-:Y:S06]  /*bb20*/  @P2 BRA `(.L_x_957) ;  /* 0xffffffd400e82947 */ /* 0x000fec000383ffff */
.L_x_947:
[----:B------:R-:W-:-:S13]  /*bb30*/  ISETP.GE.AND P2, PT, R2, UR40, PT ;  /* 0x0000002802007c0c */ /* 0x000fda000bf46270 */
[----:B------:R-:W-:Y:S05]  /*bb40*/  @!P2 BRA `(.L_x_958) ;  /* 0x000000380044a947 */ /* 0x000fea0003800000 */
[----:B------:R-:W-:Y:S01]  /*bb50*/  IMAD.MOV.U32 R11, RZ, RZ, R8 ;  /* 0x000000ffff0b7224 */ /* 0x000fe200078e0008 */
[----:B------:R-:W-:Y:S01]  /*bb60*/  UMOV UR54, UR36 ;  /* 0x0000002400367c82 */ /* 0x000fe20008000000 */
[----:B------:R-:W-:Y:S01]  /*bb70*/  IMAD.MOV.U32 R10, RZ, RZ, R7 ;  /* 0x000000ffff0a7224 */ /* 0x000fe200078e0007 */
[----:B------:R-:W-:Y:S01]  /*bb80*/  UMOV UR35, UR49 ;  /* 0x0000003100237c82 */ /* 0x000fe20008000000 */
[----:B------:R-:W-:Y:S01]  /*bb90*/  IMAD.IADD R9, R201, 0x1, R3 ;  /* 0x00000001c9097824 */ /* 0x000fe200078e0203 */
[----:B------:R-:W-:Y:S01]  /*bba0*/  ULDC UR31, c[0x0][0x9e4] ;  /* 0x00027900001f7ab9 */ /* 0x000fe20000000800 */
[----:B------:R-:W-:Y:S01]  /*bbb0*/  ULDC UR34, c[0x0][0x2e0] ;  /* 0x0000b80000227ab9 */ /* 0x000fe20000000800 */
[----:B------:R-:W-:Y:S01]  /*bbc0*/  ULDC UR33, c[0x0][0x288] ;  /* 0x0000a20000217ab9 */ /* 0x000fe20000000800 */
[----:B------:R-:W-:Y:S01]  /*bbd0*/  ULDC UR30, c[0x0][0x988] ;  /* 0x00026200001e7ab9 */ /* 0x000fe20000000800 */
[----:B------:R-:W-:-:S05]  /*bbe0*/  ULDC UR32, c[0x0][0x9e0] ;  /* 0x0002780000207ab9 */ /* 0x000fca0000000800 */
.L_x_976:
[----:B------:R-:W-:Y:S01]  /*bbf0*/  ISETP.NE.AND P3, PT, RZ, UR41, PT ;  /* 0x00000029ff007c0c */ /* 0x000fe2000bf65270 */
[----:B------:R-:W-:-:S04]  /*bc00*/  UISETP.NE.AND UP0, UPT, UR35, 0x1, UPT ;  /* 0x000000012300788c */ /* 0x000fc8000bf05270 */
[----:B------:R-:W-:-:S04]  /*bc10*/  USEL UR36, URZ, 0x1, UP0 ;  /* 0x000000013f247887 */ /* 0x000fc80008000000 */
[----:B------:R-:W-:-:S04]  /*bc20*/  ULOP3.LUT UR36, UR54, UR36, URZ, 0x3c, !UPT ;  /* 0x0000002436247292 */ /* 0x000fc8000f8e3c3f */
[----:B------:R-:W-:Y:S08]  /*bc30*/  @P3 BRA `(.L_x_959) ;  /* 0x0000000000383947 */ /* 0x000ff00003800000 */
[----:B------:R-:W-:Y:S05]  /*bc40*/  @!P0 BRA `(.L_x_960) ;  /* 0x0000000000048947 */ /* 0x000fea0003800000 */
[----:B------:R-:W-:Y:S01]  /*bc50*/  BPT.TRAP 0x1 ;  /* 0x000000040000795c */ /* 0x000fe20000300000 */
.L_x_960:
        /* <DEDUP_REMOVED lines=9> */
.L_x_961:
[----:B--2---:R-:W-:Y:S05]  /*bcf0*/  @P2 BRA `(.L_x_959) ;  /* 0x0000000000082947 */ /* 0x004fea0003800000 */
[----:B------:R-:W2:Y:S02]  /*bd00*/  SYNCS.PHASECHK.TRANS64.TRYWAIT P2, [UR6+0x2a830], R7 ;  /* 0x02a83007ff0075a7 */ /* 0x000ea40008040146 */
[----:B--2---:R-:W-:Y:S05]  /*bd10*/  @!P2 BRA `(.L_x_962) ;  /* 0x000000a000bca947 */ /* 0x004fea0003800000 */
.L_x_959:
        /* <DEDUP_REMOVED lines=40> */
.L_x_964:
[----:B------:R-:W-:Y:S01]  /*bfa0*/  ULEA UR6, UR35, UR39, 0x3 ;  /* 0x0000002723067291 */ /* 0x000fe2000f8e183f */
[----:B------:R-:W-:-:S05]  /*bfb0*/  IMAD.U32 R7, RZ, RZ, UR54 ;  /* 0x00000036ff077e24 */ /* 0x000fca000f8e00ff */
[----:B------:R-:W-:-:S04]  /*bfc0*/  SHF.L.U32 R7, R7, 0x1f, RZ ;  /* 0x0000001f07077819 */ /* 0x000fc800000006ff */
[----:B------:R1:W2:Y:S01]  /*bfd0*/  SYNCS.PHASECHK.TRANS64.TRYWAIT P2, [UR6+0x2a850], R7 ;  /* 0x02a85007ff0075a7 */ /* 0x0002a20008040146 */
[----:B------:R-:W-:Y:S05]  /*bfe0*/  @!P0 BRA `(.L_x_965) ;  /* 0x0000000000048947 */ /* 0x000fea0003800000 */
[----:B------:R-:W-:Y:S01]  /*bff0*/  BPT.TRAP 0x1 ;  /* 0x000000040000795c */ /* 0x000fe20000300000 */
.L_x_965:
[----:B--2---:R-:W-:Y:S05]  /*c000*/  @P2 BRA `(.L_x_963) ;  /* 0x0000000000082947 */ /* 0x004fea0003800000 */
[----:B------:R-:W2:Y:S02]  /*c010*/  SYNCS.PHASECHK.TRANS64.TRYWAIT P2, [UR6+0x2a850], R7 ;  /* 0x02a85007ff0075a7 */ /* 0x000ea40008040146 */
[----:B--2---:R-:W-:Y:S05]  /*c020*/  @!P2 BRA `(.L_x_966) ;  /* 0x000000a00010a947 */ /* 0x004fea0003800000 */
.L_x_963:
[----:B------:R-:W-:Y:S01]  /*c030*/  UIADD3 UR6, UR39, 0x400, URZ ;  /* 0x0000040027067890 */ /* 0x000fe2000fffe03f */
[----:B------:R-:W-:Y:S01]  /*c040*/  WARPGROUP.ARRIVE ;  /* 0x00000000000079c5 */ /* 0x000fe20000000000 */
[----:B------:R-:W-:-:S05]  /*c050*/  UMOV UR7, 0x40000040 ;  /* 0x4000004000077882 */ /* 0x000fca0000000000 */
[----:B------:R-:W3:Y:S01]  /*c060*/  S2R R200, SR_TID.X ;  /* 0x0000000000c87919 */ /* 0x000ee20000002100 */
[----:B------:R-:W-:Y:S01]  /*c070*/  USHF.R.U32.HI UR6, URZ, 0x4, UR6 ;  /* 0x000000043f067899 */ /* 0x000fe20008011606 */
[C---:B------:R-:W-:Y:S01]  /*c080*/  FMUL.FTZ R12, R0.reuse, R123 ;  /* 0x0000007b000c7220 */ /* 0x040fe20000410000 */
[C---:B------:R-:W-:Y:S01]  /*c090*/  FMUL.FTZ R123, R0.reuse, R139 ;  /* 0x0000008b007b7220 */ /* 0x040fe20000410000 */
[C---:B------:R-:W-:Y:S01]  /*c0a0*/  FMUL.FTZ R139, R0.reuse, R163 ;  /* 0x000000a3008b7220 */ /* 0x040fe20000410000 */
[----:B------:R-:W-:Y:S01]  /*c0b0*/  ULOP3.LUT UR6, UR6, 0x3fff, URZ, 0xc0, !UPT ;  /* 0x00003fff06067892 */ /* 0x000fe2000f8ec03f */
[----:B------:R-:W-:Y:S01]  /*c0c0*/  FMUL.FTZ R163, R0, R169 ;  /* 0x000000a900a37220 */ /* 0x000fe20000410000 */
[----:B------:R-:W-:Y:S02]  /*c0d0*/  IMAD.SHL.U32 R169, R2, 0x80, RZ ;  /* 0x0000008002a97824 */ /* 0x000fe400078e00ff */
[C---:B--2---:R-:W-:Y:S01]  /*c0e0*/  FMUL.FTZ R8, R0.reuse, R122 ;  /* 0x0000007a00087220 */ /* 0x044fe20000410000 */
[----:B------:R-:W-:Y:S01]  /*c0f0*/  ULOP3.LUT UR6, UR6, 0x10000, URZ, 0xfc, !UPT ;  /* 0x0001000006067892 */ /* 0x000fe2000f8efc3f */
[C---:B-1----:R-:W-:Y:S01]  /*c100*/  FMUL.FTZ R7, R0.reuse, R120 ;  /* 0x0000007800077220 */ /* 0x042fe20000410000 */
        /* <DEDUP_REMOVED lines=30> */
[----:B---3--:R-:W-:Y:S01]  /*c2f0*/  SHF.R.U32.HI R200, RZ, 0x7, R200 ;  /* 0x00000007ffc87819 */ /* 0x008fe200000116c8 */
[----:B------:R-:W1:Y:S03]  /*c300*/  MUFU.TANH R7, R7 ;  /* 0x0000000700077308 */ /* 0x000e660000002400 */
[----:B------:R-:W-:-:S05]  /*c310*/  IADD3 R154, -R200, 0xb, RZ ;  /* 0x0000000bc89a7810 */ /* 0x000fca0007ffe1ff */
        /* <DEDUP_REMOVED lines=68> */
[----:B------:R-:W-:Y:S01]  /*c760*/  FMUL.FTZ R150, R0, R153 ;  /* 0x0000009900967220 */ /* 0x000fe20000410000 */
[----:B------:R-:W-:-:S02]  /*c770*/  IMAD.U32 R128, RZ, RZ, UR49 ;  /* 0x00000031ff807e24 */ /* 0x000fc4000f8e00ff */
[C---:B------:R-:W-:Y:S01]  /*c780*/  FMUL.FTZ R153, R0.reuse, R157 ;  /* 0x0000009d00997220 */ /* 0x040fe20000410000 */
[----:B------:R-:W-:Y:S01]  /*c790*/  IADD3 R152, -R169, 0x1, RZ ;  /* 0x00000001a9987810 */ /* 0x000fe20007ffe1ff */
[C---:B------:R-:W-:Y:S01]  /*c7a0*/  FMUL.FTZ R157, R0.reuse, R160 ;  /* 0x000000a0009d7220 */ /* 0x040fe20000410000 */
[C---:B------:R-:W-:Y:S01]  /*c7b0*/  FMUL.FTZ R160, R0.reuse, R164 ;  /* 0x000000a400a07220 */ /* 0x040fe20000410000 */
[C---:B------:R-:W-:Y:S01]  /*c7c0*/  FMUL.FTZ R193, R0.reuse, R129 ;  /* 0x0000008100c17220 */ /* 0x040fe20000410000 */
[----:B------:R-:W-:Y:S01]  /*c7d0*/  FMUL.FTZ R164, R0, R172 ;  /* 0x000000ac00a47220 */ /* 0x000fe20000410000 */
[----:B------:R-:W-:Y:S01]  /*c7e0*/  @!P1 LEA R128, R128, UR39, 0x3 ;  /* 0x0000002780809c11 */ /* 0x000fe2000f8e18ff */
[----:B------:R-:W-:Y:S01]  /*c7f0*/  IMAD R152, R17, UR34, R152 ;  /* 0x0000002211987c24 */ /* 0x000fe2000f8e0298 */
[----:B------:R-:W1:Y:S03]  /*c800*/  MUFU.TANH R192, R192 ;  /* 0x000000c000c07308 */ /* 0x000e660000002400 */
[----:B------:R-:W-:-:S02]  /*c810*/  @!P1 VIADD R128, R128, 0x2a840 ;  /* 0x0002a84080809836 */ /* 0x000fc40000000000 */
[----:B------:R-:W-:-:S03]  /*c820*/  VIADD R129, R152, -UR33 ;  /* 0x8000002198817c36 */ /* 0x000fc60008000000 */
[----:B------:R-:W1:Y:S01]  /*c830*/  MUFU.TANH R193, R193 ;  /* 0x000000c100c17308 */ /* 0x000e620000002400 */
[----:B------:R-:W-:Y:S01]  /*c840*/  IMAD R129, R16, -0x2, R129 ;  /* 0xfffffffe10817824 */ /* 0x000fe200078e0281 */
[----:B------:R-:W-:-:S03]  /*c850*/  @!P1 PRMT R128, RZ, 0x654, R128 ;  /* 0x00000654ff809816 */ /* 0x000fc60000000080 */
[----:B------:R-:W-:-:S03]  /*c860*/  VIADD R178, R129, UR29 ;  /* 0x0000001d81b27c36 */ /* 0x000fc60008000000 */
        /* <DEDUP_REMOVED lines=23> */
[----:B------:R-:W1:Y:S01]  /*c9e0*/  MUFU.TANH R189, R189 ;  /* 0x000000bd00bd7308 */ /* 0x000e620000002400 */
[----:B------:R-:W-:-:S02]  /*c9f0*/  VIADD R176, R129, UR32 ;  /* 0x0000002081b07c36 */ /* 0x000fc40008000000 */
[C---:B------:R-:W-:Y:S02]  /*ca00*/  IMAD.IADD R174, R3.reuse, 0x1, R178 ;  /* 0x0000000103ae7824 */ /* 0x040fe400078e02b2 */
[----:B------:R-:W-:-:S03]  /*ca10*/  IMAD.IADD R172, R3, 0x1, R176 ;  /* 0x0000000103ac7824 */ /* 0x000fc600078e02b0 */
        /* <DEDUP_REMOVED lines=11> */
[----:B------:R1:W-:Y:S01]  /*cad0*/  @!P1 SYNCS.ARRIVE.TRANS64.RED.A1T0 RZ, [R128+URZ], RZ ;  /* 0x000000ff80ff99a7 */ /* 0x0003e2000810043f */
[----:B--234-:R-:W-:Y:S05]  /*cae0*/  @!P5 BRA `(.L_x_967) ;  /* 0x00000000005cd947 */ /* 0x01cfea0003800000 */
[----:B------:R-:W-:Y:S01]  /*caf0*/  ISETP.GT.AND P2, PT, R9, -0x1, PT ;  /* 0xffffffff0900780c */ /* 0x000fe20003f44270 */
[----:B------:R-:W-:-:S12]  /*cb00*/  BSSY B0, `(.L_x_968) ;  /* 0x0000011000007945 */ /* 0x000fd80003800000 */
[----:B------:R-:W-:Y:S05]  /*cb10*/  @P2 BRA `(.L_x_969) ;  /* 0x0000000000202947 */ /* 0x000fea0003800000 */
[----:B------:R-:W-:Y:S01]  /*cb20*/  IMAD.U32 R152, RZ, RZ, UR31 ;  /* 0x0000001fff987e24 */ /* 0x000fe2000f8e00ff */
[----:B------:R-:W-:-:S04]  /*cb30*/  LOP3.LUT R159, RZ, R9, RZ, 0x33, !PT ;  /* 0x00000009ff9f7212 */ /* 0x000fc800078e33ff */
[----:B------:R-:W-:-:S13]  /*cb40*/  ISETP.NE.AND P2, PT, R152, 0x1, PT ;  /* 0x000000019800780c */ /* 0x000fda0003f45270 */
[----:B-1----:R-:W1:Y:S02]  /*cb50*/  @P2 LDC.64 R128, c[0x0][0x9e8] ;  /* 0x00027a00ff802b82 */ /* 0x002e640000000a00 */
[----:B-1----:R-:W-:-:S05]  /*cb60*/  @P2 IMAD.HI.U32 R128, R159, R128, RZ ;  /* 0x000000809f802227 */ /* 0x002fca00078e00ff */
[----:B------:R-:W-:-:S04]  /*cb70*/  @P2 SHF.R.U32.HI R159, RZ, R129, R128 ;  /* 0x00000081ff9f2219 */ /* 0x000fc80000011680 */
[----:B------:R-:W-:Y:S01]  /*cb80*/  LOP3.LUT R128, RZ, R159, RZ, 0x33, !PT ;  /* 0x0000009fff807212 */ /* 0x000fe200078e33ff */
[----:B------:R-:W-:Y:S06]  /*cb90*/  BRA `(.L_x_970) ;  /* 0x00000000001c7947 */ /* 0x000fec0003800000 */
.L_x_969:
[----:B------:R-:W-:-:S05]  /*cba0*/  IMAD.U32 R152, RZ, RZ, UR31 ;  /* 0x0000001fff987e24 */ /* 0x000fca000f8e00ff */
[----:B------:R-:W-:-:S13]  /*cbb0*/  ISETP.NE.AND P2, PT, R152, 0x1, PT ;  /* 0x000000019800780c */ /* 0x000fda0003f45270 */
[----:B-1----:R-:W1:Y:S01]  /*cbc0*/  @P2 LDC.64 R128, c[0x0][0x9e8] ;  /* 0x00027a00ff802b82 */ /* 0x002e620000000a00 */
[----:B------:R-:W-:-:S04]  /*cbd0*/  @P2 IMAD.IADD R159, R201, 0x1, R3 ;  /* 0x00000001c99f2824 */ /* 0x000fc800078e0203 */
[----:B-1----:R-:W-:-:S04]  /*cbe0*/  @P2 IMAD.HI.U32 R154, R159, R128, RZ ;  /* 0x000000809f9a2227 */ /* 0x002fc800078e00ff */
[----:B------:R-:W-:Y:S01]  /*cbf0*/  IMAD.MOV.U32 R128, RZ, RZ, R9 ;  /* 0x000000ffff807224 */ /* 0x000fe200078e0009 */
[----:B------:R-:W-:-:S07]  /*cc00*/  @P2 SHF.R.U32.HI R128, RZ, R129, R154 ;  /* 0x00000081ff802219 */ /* 0x000fce000001169a */
.L_x_970:
[----:B------:R-:W-:Y:S05]  /*cc10*/  BSYNC B0 ;  /* 0x0000000000007941 */ /* 0x000fea0003800000 */
.L_x_968:
[----:B------:R-:W-:-:S04]  /*cc20*/  IMAD R129, R128, R152, -R169 ;  /* 0x0000009880817224 */ /* 0x000fc800078e0aa9 */
[----:B------:R-:W-:-:S05]  /*cc30*/  IMAD R129, R16, -0x2, R129 ;  /* 0xfffffffe10817824 */ /* 0x000fca00078e0281 */
[----:B------:R-:W-:Y:S02]  /*cc40*/  VIADDMNMX R172, R129, R152, R172, PT ;  /* 0x0000009881ac7246 */ /* 0x000fe400038001ac */
[----:B------:R-:W-:-:S07]  /*cc50*/  VIMNMX R174, R174, R129, !PT ;  /* 0x00000081aeae7248 */ /* 0x000fce0007fe0100 */
.L_x_967:
[----:B------:R-:W-:-:S04]  /*cc60*/  ISETP.GT.AND P2, PT, R2, -0x1, PT ;  /* 0xffffffff0200780c */ /* 0x000fc80003f44270 */
[C---:B------:R-:W-:Y:S02]  /*cc70*/  ISETP.GT.AND P4, PT, R174.reuse, RZ, P2 ;  /* 0x000000ffae00720c */ /* 0x040fe40001784270 */
[----:B------:R-:W-:Y:S02]  /*cc80*/  ISETP.GT.AND P6, PT, R174, 0x1, P2 ;  /* 0x00000001ae00780c */ /* 0x000fe400017c4270 */
[C---:B------:R-:W-:Y:S02]  /*cc90*/  ISETP.LT.OR P4, PT, R172.reuse, 0x1, P4 ;  /* 0x00000001ac00780c */ /* 0x040fe40002781670 */
[----:B------:R-:W-:Y:S02]  /*cca0*/  ISETP.LT.OR P6, PT, R172, 0x2, P6 ;  /* 0x00000002ac00780c */ /* 0x000fe400037c1670 */
[----:B-1----:R-:W-:Y:S02]  /*ccb0*/  FSEL R179, R7, -INF , !P4 ;  /* 0xff80000007b37808 */ /* 0x002fe40006000000 */
[----:B------:R-:W-:-:S02]  /*ccc0*/  ISETP.GT.AND P3, PT, R174, 0x8, P2 ;  /* 0x00000008ae00780c */ /* 0x000fc40001764270 */
[C---:B------:R-:W-:Y:S02]  /*ccd0*/  ISETP.GT.AND P4, PT, R174.reuse, 0x9, P2 ;  /* 0x00000009ae00780c */ /* 0x040fe40001784270 */
[----:B------:R-:W-:Y:S02]  /*cce0*/  FSEL R177, R121, -INF , !P6 ;  /* 0xff80000079b17808 */ /* 0x000fe40007000000 */
[----:B------:R-:W-:Y:S02]  /*ccf0*/  ISETP.GT.AND P6, PT, R174, 0x10, P2 ;  /* 0x00000010ae00780c */ /* 0x000fe400017c4270 */
[C---:B------:R-:W-:Y:S02]  /*cd00*/  ISETP.LT.OR P3, PT, R172.reuse, 0x9, P3 ;  /* 0x00000009ac00780c */ /* 0x040fe40001f61670 */
[C---:B------:R-:W-:Y:S02]  /*cd10*/  ISETP.LT.OR P4, PT, R172.reuse, 0xa, P4 ;  /* 0x0000000aac00780c */ /* 0x040fe40002781670 */
[----:B------:R-:W-:-:S02]  /*cd20*/  ISETP.LT.OR P6, PT, R172, 0x11, P6 ;  /* 0x00000011ac00780c */ /* 0x000fc400037c1670 */
[----:B------:R-:W-:Y:S02]  /*cd30*/  FSEL R175, R124, -INF , !P3 ;  /* 0xff8000007caf7808 */ /* 0x000fe40005800000 */
[----:B------:R-:W-:Y:S02]  /*cd40*/  FSEL R171, R125, -INF , !P4 ;  /* 0xff8000007dab7808 */ /* 0x000fe40006000000 */
[C---:B------:R-:W-:Y:S02]  /*cd50*/  ISETP.GT.AND P3, PT, R174.reuse, 0x11, P2 ;  /* 0x00000011ae00780c */ /* 0x040fe40001764270 */
[----:B------:R-:W-:Y:S02]  /*cd60*/  ISETP.GT.AND P4, PT, R174, 0x18, P2 ;  /* 0x00000018ae00780c */ /* 0x000fe40001784270 */
[----:B------:R-:W-:Y:S02]  /*cd70*/  FSEL R173, R192, -INF , !P6 ;  /* 0xff800000c0ad7808 */ /* 0x000fe40007000000 */
[----:B------:R-:W-:-:S02]  /*cd80*/  ISETP.GT.AND P6, PT, R174, 0x19, P2 ;  /* 0x00000019ae00780c */ /* 0x000fc400017c4270 */
[C---:B------:R-:W-:Y:S02]  /*cd90*/  ISETP.LT.OR P3, PT, R172.reuse, 0x12, P3 ;  /* 0x00000012ac00780c */ /* 0x040fe40001f61670 */
[C---:B------:R-:W-:Y:S02]  /*cda0*/  ISETP.LT.OR P4, PT, R172.reuse, 0x19, P4 ;  /* 0x00000019ac00780c */ /* 0x040fe40002781670 */
[----:B------:R-:W-:Y:S02]  /*cdb0*/  ISETP.LT.OR P6, PT, R172, 0x1a, P6 ;  /* 0x0000001aac00780c */ /* 0x000fe400037c1670 */
[----:B------:R-:W-:Y:S02]  /*cdc0*/  FSEL R193, R193, -INF , !P3 ;  /* 0xff800000c1c17808 */ /* 0x000fe40005800000 */
[----:B------:R-:W-:Y:S02]  /*cdd0*/  FSEL R195, R195, -INF , !P4 ;  /* 0xff800000c3c37808 */ /* 0x000fe40006000000 */
[----:B------:R-:W-:-:S02]  /*cde0*/  ISETP.GT.AND P3, PT, R174, 0x20, P2 ;  /* 0x00000020ae00780c */ /* 0x000fc40001764270 */
[----:B------:R-:W-:Y:S02]  /*cdf0*/  ISETP.GT.AND P4, PT, R174, 0x21, P2 ;  /* 0x00000021ae00780c */ /* 0x000fe40001784270 */
        /* <DEDUP_REMOVED lines=8> */
[C---:B------:R-:W-:Y:S02]  /*ce80*/  ISETP.GT.AND P4, PT, R174.reuse, 0x30, P2 ;  /* 0x00000030ae00780c */ /* 0x040fe40001784270 */
        /* <DEDUP_REMOVED lines=26> */
[----:B------:R-:W-:Y:S02]  /*d030*/  FSEL R150, R153, -INF , !P6 ;  /* 0xff80000099967808 */ /* 0x000fe40007000000 */
[C---:B------:R-:W-:Y:S02]  /*d040*/  ISETP.GT.AND P3, PT, R174.reuse, 0x50, P2 ;  /* 0x00000050ae00780c */ /* 0x040fe40001764270 */
[----:B------:R-:W-:Y:S02]  /*d050*/  ISETP.GT.AND P6, PT, R174, 0x58, P2 ;  /* 0x00000058ae00780c */ /* 0x000fe400017c4270 */
[C---:B------:R-:W-:Y:S02]  /*d060*/  ISETP.LT.OR P4, PT, R172.reuse, 0x52, P4 ;  /* 0x00000052ac00780c */ /* 0x040fe40002781670 */
[C---:B------:R-:W-:Y:S02]  /*d070*/  ISETP.LT.OR P3, PT, R172.reuse, 0x51, P3 ;  /* 0x00000051ac00780c */ /* 0x040fe40001f61670 */
[----:B------:R-:W-:-:S02]  /*d080*/  ISETP.LT.OR P6, PT, R172, 0x59, P6 ;  /* 0x00000059ac00780c */ /* 0x000fc400037c1670 */
[----:B------:R-:W-:Y:S02]  /*d090*/  FSEL R153, R158, -INF , !P4 ;  /* 0xff8000009e997808 */ /* 0x000fe40006000000 */
[----:B------:R-:W-:Y:S02]  /*d0a0*/  FSEL R151, R157, -INF , !P3 ;  /* 0xff8000009d977808 */ /* 0x000fe40005800000 */
[----:B------:R-:W-:Y:S02]  /*d0b0*/  ISETP.GT.AND P4, PT, R174, 0x60, P2 ;  /* 0x00000060ae00780c */ /* 0x000fe40001784270 */
[----:B------:R-:W-:Y:S02]  /*d0c0*/  FSEL R155, R160, -INF , !P6 ;  /* 0xff800000a09b7808 */ /* 0x000fe40007000000 */
[C---:B------:R-:W-:Y:S02]  /*d0d0*/  ISETP.GT.AND P3, PT, R174.reuse, 0x59, P2 ;  /* 0x00000059ae00780c */ /* 0x040fe40001764270 */
        /* <DEDUP_REMOVED lines=13> */
[----:B------:R-:W-:Y:S01]  /*d1b0*/  FSEL R162, R165, -INF , !P4 ;  /* 0xff800000a5a27808 */ /* 0x000fe20006000000 */
[----:B------:R-:W-:Y:S01]  /*d1c0*/  IMAD.IADD R165, R4, 0x1, R178 ;  /* 0x0000000104a57824 */ /* 0x000fe200078e02b2 */
[----:B------:R-:W-:Y:S01]  /*d1d0*/  FSEL R161, R164, -INF , !P3 ;  /* 0xff800000a4a17808 */ /* 0x000fe20005800000 */
[----:B------:R-:W-:Y:S01]  /*d1e0*/  IMAD.IADD R164, R4, 0x1, R176 ;  /* 0x0000000104a47824 */ /* 0x000fe200078e02b0 */
[C---:B------:R-:W-:Y:S02]  /*d1f0*/  ISETP.GT.AND P4, PT, R174.reuse, 0x78, P2 ;  /* 0x00000078ae00780c */ /* 0x040fe40001784270 */
        /* <DEDUP_REMOVED lines=8> */
[----:B------:R-:W-:Y:S01]  /*d280*/  FSEL R168, R170, -INF , !P6 ;  /* 0xff800000aaa87808 */ /* 0x000fe20007000000 */
[----:B------:R-:W-:Y:S06]  /*d290*/  @!P5 BRA `(.L_x_971) ;  /* 0x000000000058d947 */ /* 0x000fec0003800000 */
        /* <DEDUP_REMOVED lines=12> */
.L_x_973:
[----:B------:R-:W-:-:S05]  /*d360*/  IMAD.U32 R172, RZ, RZ, UR31 ;  /* 0x0000001fffac7e24 */ /* 0x000fca000f8e00ff */
[----:B------:R-:W-:-:S13]  /*d370*/  ISETP.NE.AND P3, PT, R172, 0x1, PT ;  /* 0x00000001ac00780c */ /* 0x000fda0003f65270 */
[----:B------:R-:W1:Y:S02]  /*d380*/  @P3 LDC.64 R124, c[0x0][0x9e8] ;  /* 0x00027a00ff7c3b82 */ /* 0x000e640000000a00 */
[----:B-1----:R-:W-:-:S05]  /*d390*/  @P3 IMAD.HI.U32 R124, R170, R124, RZ ;  /* 0x0000007caa7c3227 */ /* 0x002fca00078e00ff */
[----:B------:R-:W-:-:S07]  /*d3a0*/  @P3 SHF.R.U32.HI R170, RZ, R125, R124 ;  /* 0x0000007dffaa3219 */ /* 0x000fce000001167c */
.L_x_974:
[----:B------:R-:W-:Y:S05]  /*d3b0*/  BSYNC B0 ;  /* 0x0000000000007941 */ /* 0x000fea0003800000 */
.L_x_972:
[----:B------:R-:W-:-:S04]  /*d3c0*/  IMAD R169, R170, R172, -R169 ;  /* 0x000000acaaa97224 */ /* 0x000fc800078e0aa9 */
[----:B------:R-:W-:-:S05]  /*d3d0*/  IMAD R169, R16, -0x2, R169 ;  /* 0xfffffffe10a97824 */ /* 0x000fca00078e02a9 */
[----:B------:R-:W-:Y:S02]  /*d3e0*/  VIADDMNMX R164, R169, R172, R164, PT ;  /* 0x000000aca9a47246 */ /* 0x000fe400038001a4 */
[----:B------:R-:W-:-:S07]  /*d3f0*/  VIMNMX R165, R165, R169, !PT ;  /* 0x000000a9a5a57248 */ /* 0x000fce0007fe0100 */
.L_x_971:
[----:B------:R-:W-:Y:S01]  /*d400*/  FMNMX.FTZ R124, R179, R10, !PT ;  /* 0x0000000ab37c7209 */ /* 0x000fe20007810000 */
[----:B------:R-:W-:Y:S01]  /*d410*/  UMOV UR10, UR30 ;  /* 0x0000001e000a7c82 */ /* 0x000fe20008000000 */
[----:B------:R-:W-:Y:S02]  /*d420*/  ISETP.GT.AND P3, PT, R165, 0x9, P2 ;  /* 0x00000009a500780c */ /* 0x000fe40001764270 */
[----:B------:R-:W-:Y:S02]  /*d430*/  FMNMX.FTZ R124, R177, R124, !PT ;  /* 0x0000007cb17c7209 */ /* 0x000fe40007810000 */
[----:B------:R-:W-:Y:S02]  /*d440*/  ISETP.LT.OR P3, PT, R164, 0xa, P3 ;  /* 0x0000000aa400780c */ /* 0x000fe40001f61670 */
[----:B------:R-:W-:Y:S02]  /*d450*/  FMNMX.FTZ R124, R175, R124, !PT ;  /* 0x0000007caf7c7209 */ /* 0x000fe40007810000 */
[----:B------:R-:W-:-:S02]  /*d460*/  FSEL R14, R14, -INF , !P3 ;  /* 0xff8000000e0e7808 */ /* 0x000fc40005800000 */
[----:B------:R-:W-:Y:S02]  /*d470*/  FMNMX.FTZ R124, R171, R124, !PT ;  /* 0x0000007cab7c7209 */ /* 0x000fe40007810000 */
[----:B------:R-:W-:Y:S02]  /*d480*/  ISETP.GT.AND P3, PT, R165, 0x11, P2 ;  /* 0x00000011a500780c */ /* 0x000fe40001764270 */
        /* <DEDUP_REMOVED lines=19> */
[----:B------:R-:W-:Y:S02]  /*d5c0*/  ISETP.GT.AND P6, PT, R165, 0x8, P2 ;  /* 0x00000008a500780c */ /* 0x000fe400017c4270 */
[----:B------:R-:W-:Y:S02]  /*d5d0*/  FMNMX.FTZ R7, R154, R7, !PT ;  /* 0x000000079a077209 */ /* 0x000fe40007810000 */
[----:B------:R-:W-:-:S02]  /*d5e0*/  FSEL R169, R120, -INF , !P3 ;  /* 0xff80000078a97808 */ /* 0x000fc40005800000 */
[----:B------:R-:W-:Y:S02]  /*d5f0*/  FMNMX.FTZ R124, R152, R7, !PT ;  /* 0x00000007987c7209 */ /* 0x000fe40007810000 */
[----:B------:R-:W-:Y:S02]  /*d600*/  ISETP.GT.AND P3, PT, R165, 0x21, P2 ;  /* 0x00000021a500780c */ /* 0x000fe40001764270 */
[----:B------:R-:W-:Y:S02]  /*d610*/  FMNMX.FTZ R124, R129, R124, !PT ;  /* 0x0000007c817c7209 */ /* 0x000fe40007810000 */
[----:B------:R-:W-:Y:S02]  /*d620*/  FSEL R15, R15, -INF , !P4 ;  /* 0xff8000000f0f7808 */ /* 0x000fe40006000000 */
[----:B------:R-:W-:Y:S02]  /*d630*/  FMNMX.FTZ R7, R121, R124, !PT ;  /* 0x0000007c79077209 */ /* 0x000fe40007810000 */
[----:B------:R-:W-:-:S02]  /*d640*/  ISETP.LT.OR P6, PT, R164, 0x9, P6 ;  /* 0x00000009a400780c */ /* 0x000fc400037c1670 */
[----:B------:R-:W-:Y:S02]  /*d650*/  FMNMX.FTZ R7, R128, R7, !PT ;  /* 0x0000000780077209 */ /* 0x000fe40007810000 */
[----:B------:R-:W-:Y:S02]  /*d660*/  ISETP.GT.AND P4, PT, R165, 0x18, P2 ;  /* 0x00000018a500780c */ /* 0x000fe40001784270 */
[----:B------:R-:W-:Y:S02]  /*d670*/  FMNMX.FTZ R124, R150, R7, !PT ;  /* 0x00000007967c7209 */ /* 0x000fe40007810000 */
[----:B------:R-:W-:Y:S02]  /*d680*/  ISETP.LT.OR P3, PT, R164, 0x22, P3 ;  /* 0x00000022a400780c */ /* 0x000fe40001f61670 */
[----:B------:R-:W-:Y:S02]  /*d690*/  FMNMX.FTZ R124, R151, R124, !PT ;  /* 0x0000007c977c7209 */ /* 0x000fe40007810000 */
[----:B------:R-:W-:-:S02]  /*d6a0*/  FSEL R13, R13, -INF , !P6 ;  /* 0xff8000000d0d7808 */ /* 0x000fc40007000000 */
[----:B------:R-:W-:Y:S02]  /*d6b0*/  FMNMX.FTZ R124, R153, R124, !PT ;  /* 0x0000007c997c7209 */ /* 0x000fe40007810000 */
[----:B------:R-:W-:Y:S02]  /*d6c0*/  ISETP.LT.OR P4, PT, R164, 0x19, P4 ;  /* 0x00000019a400780c */ /* 0x000fe40002781670 */
[----:B------:R-:W-:Y:S02]  /*d6d0*/  FMNMX.FTZ R124, R155, R124, !PT ;  /* 0x0000007c9b7c7209 */ /* 0x000fe40007810000 */
[----:B------:R-:W-:Y:S02]  /*d6e0*/  FSEL R123, R123, -INF , !P3 ;  /* 0xff8000007b7b7808 */ /* 0x000fe40005800000 */
[----:B------:R-:W-:Y:S02]  /*d6f0*/  FMNMX.FTZ R7, R157, R124, !PT ;  /* 0x0000007c9d077209 */ /* 0x000fe40007810000 */
[----:B------:R-:W-:-:S02]  /*d700*/  ISETP.GT.AND P3, PT, R165, RZ, P2 ;  /* 0x000000ffa500720c */ /* 0x000fc40001764270 */
        /* <DEDUP_REMOVED lines=13> */
[----:B------:R-:W-:Y:S02]  /*d7e0*/  ISETP.LT.OR P3, PT, R164, 0x31, P3 ;  /* 0x00000031a400780c */ /* 0x000fe40001f61670 */
[----:B------:R-:W-:Y:S02]  /*d7f0*/  FMNMX.FTZ R124, R168, R7, !PT ;  /* 0x00000007a87c7209 */ /* 0x000fe40007810000 */
[----:B------:R-:W-:Y:S02]  /*d800*/  FSEL R174, R130, -INF , !P3 ;  /* 0xff80000082ae7808 */ /* 0x000fe40005800000 */
[----:B------:R-:W-:Y:S01]  /*d810*/  ISETP.GT.AND P3, PT, R165, 0x38, P2 ;  /* 0x00000038a500780c */ /* 0x000fe20001764270 */
[----:B------:R-:W1:Y:S03]  /*d820*/  SHFL.BFLY PT, R7, R124, 0x2, 0x1f ;  /* 0x0c401f007c077f89 */ /* 0x000e6600000e0000 */
[----:B------:R-:W-:-:S04]  /*d830*/  ISETP.LT.OR P3, PT, R164, 0x39, P3 ;  /* 0x00000039a400780c */ /* 0x000fc80001f61670 */
[----:B------:R-:W-:Y:S02]  /*d840*/  FSEL R132, R132, -INF , !P3 ;  /* 0xff80000084847808 */ /* 0x000fe40005800000 */
[----:B------:R-:W-:-:S04]  /*d850*/  ISETP.GT.AND P3, PT, R165, 0x40, P2 ;  /* 0x00000040a500780c */ /* 0x000fc80001764270 */
[----:B------:R-:W-:Y:S02]  /*d860*/  ISETP.LT.OR P3, PT, R164, 0x41, P3 ;  /* 0x00000041a400780c */ /* 0x000fe40001f61670 */
[----:B-1----:R-:W-:-:S05]  /*d870*/  FMNMX.FTZ R125, R124, R7, !PT ;  /* 0x000000077c7d7209 */ /* 0x002fca0007810000 */
[----:B------:R-:W1:Y:S02]  /*d880*/  SHFL.BFLY PT, R170, R125, 0x1, 0x1f ;  /* 0x0c201f007daa7f89 */ /* 0x000e6400000e0000 */
[----:B-1----:R-:W-:Y:S01]  /*d890*/  FMNMX.FTZ R7, R125, R170, !PT ;  /* 0x000000aa7d077209 */ /* 0x002fe20007810000 */
[----:B------:R-:W-:-:S03]  /*d8a0*/  IMAD.U32 R170, RZ, RZ, UR10 ;  /* 0x0000000affaa7e24 */ /* 0x000fc6000f8e00ff */
[C---:B------:R-:W-:Y:S01]  /*d8b0*/  FSETP.NEU.FTZ.AND P6, PT, R7.reuse, -INF , PT ;  /* 0xff8000000700780b */ /* 0x040fe20003fdd000 */
[----:B------:R-:W-:-:S01]  /*d8c0*/  FFMA.FTZ R124, R7, R170, -8 ;  /* 0xc1000000077c7423 */ /* 0x000fc200000100aa */
[----:B------:R-:W-:Y:S02]  /*d8d0*/  FSEL R170, R122, -INF , !P4 ;  /* 0xff8000007aaa7808 */ /* 0x000fe40006000000 */
[----:B------:R-:W-:Y:S02]  /*d8e0*/  ISETP.GT.AND P4, PT, R165, 0x28, P2 ;  /* 0x00000028a500780c */ /* 0x000fe40001784270 */
[----:B------:R-:W-:Y:S02]  /*d8f0*/  FSEL R124, R124, RZ, P6 ;  /* 0x000000ff7c7c7208 */ /* 0x000fe40003000000 */
[----:B------:R-:W-:-:S03]  /*d900*/  ISETP.LT.OR P4, PT, R164, 0x29, P4 ;  /* 0x00000029a400780c */ /* 0x000fc60002781670 */
[--C-:B------:R-:W-:Y:S01]  /*d910*/  FFMA.FTZ R175, R175, UR10, -R124.reuse ;  /* 0x0000000aafaf7c23 */ /* 0x100fe2000801087c */
[----:B------:R-:W-:-:S01]  /*d920*/  FFMA.FTZ R177, R177, UR10, -R124 ;  /* 0x0000000ab1b17c23 */ /* 0x000fc2000801087c */
[----:B------:R-:W-:Y:S01]  /*d930*/  FSEL R126, R126, -INF , !P4 ;  /* 0xff8000007e7e7808 */ /* 0x000fe20006000000 */
[----:B------:R-:W-:-:S01]  /*d940*/  FFMA.FTZ R125, R179, UR10, -R124 ;  /* 0x0000000ab37d7c23 */ /* 0x000fc2000801087c */
[----:B------:R1:W-:Y:S01]  /*d950*/  MUFU.EX2 R122, R175 ;  /* 0x000000af007a7308 */ /* 0x0003e20000000800 */
[----:B------:R-:W-:Y:S01]  /*d960*/  ISETP.GT.AND P4, PT, R165, 0x29, P2 ;  /* 0x00000029a500780c */ /* 0x000fe20001784270 */
[--C-:B------:R-:W-:Y:S01]  /*d970*/  FFMA.FTZ R182, R159, UR10, -R124.reuse ;  /* 0x0000000a9fb67c23 */ /* 0x100fe2000801087c */
[----:B------:R-:W-:-:S01]  /*d980*/  FFMA.FTZ R183, R152, UR10, -R124 ;  /* 0x0000000a98b77c23 */ /* 0x000fc2000801087c */
[--C-:B------:R-:W-:Y:S01]  /*d990*/  FFMA.FTZ R168, R168, UR10, -R124.reuse ;  /* 0x0000000aa8a87c23 */ /* 0x100fe2000801087c */
[----:B------:R-:W-:Y:S01]  /*d9a0*/  ISETP.LT.OR P4, PT, R164, 0x2a, P4 ;  /* 0x0000002aa400780c */ /* 0x000fe20002781670 */
[--C-:B------:R-:W-:Y:S01]  /*d9b0*/  FFMA.FTZ R171, R171, UR10, -R124.reuse ;  /* 0x0000000aabab7c23 */ /* 0x100fe2000801087c */
[----:B------:R-:W-:-:S01]  /*d9c0*/  FFMA.FTZ R173, R173, UR10, -R124 ;  /* 0x0000000aadad7c23 */ /* 0x000fc2000801087c */
[----:B------:R2:W-:Y:S01]  /*d9d0*/  MUFU.EX2 R120, R177 ;  /* 0x000000b100787308 */ /* 0x0005e20000000800 */
[----:B-1----:R-:W-:Y:S01]  /*d9e0*/  FMNMX.FTZ R175, R172, R11, !PT ;  /* 0x0000000bacaf7209 */ /* 0x002fe20007810000 */
        /* <DEDUP_REMOVED lines=15> */
[----:B--2---:R-:W-:Y:S01]  /*dae0*/  FMNMX.FTZ R177, R15, R8, !PT ;  /* 0x000000080fb17209 */ /* 0x004fe20007810000 */
[--C-:B------:R-:W-:Y:S01]  /*daf0*/  FFMA.FTZ R128, R128, UR10, -R124.reuse ;  /* 0x0000000a80807c23 */ /* 0x100fe2000801087c */
[----:B------:R-:W-:Y:S01]  /*db00*/  ISETP.GT.AND P4, PT, R165, 0x39, P2 ;  /* 0x00000039a500780c */ /* 0x000fe20001784270 */
[----:B------:R-:W-:Y:S01]  /*db10*/  FFMA.FTZ R151, R151, UR10, -R124 ;  /* 0x0000000a97977c23 */ /* 0x000fe2000801087c */
[----:B------:R-:W-:Y:S01]  /*db20*/  FMNMX.FTZ R8, R20, R177, !PT ;  /* 0x000000b114087209 */ /* 0x000fe20007810000 */
[----:B------:R-:W-:Y:S01]  /*db30*/  MUFU.EX2 R125, R125 ;  /* 0x0000007d007d7308 */ /* 0x000fe20000000800 */
[----:B------:R-:W-:-:S02]  /*db40*/  ISETP.LT.OR P4, PT, R164, 0x3a, P4 ;  /* 0x0000003aa400780c */ /* 0x000fc40002781670 */
[----:B------:R-:W-:Y:S02]  /*db50*/  FMNMX.FTZ R8, R21, R8, !PT ;  /* 0x0000000815087209 */ /* 0x000fe40007810000 */
[----:B------:R-:W-:Y:S02]  /*db60*/  FSEL R133, R133, -INF , !P4 ;  /* 0xff80000085857808 */ /* 0x000fe40006000000 */
[----:B------:R-:W-:Y:S01]  /*db70*/  FMNMX.FTZ R179, R169, R8, !PT ;  /* 0x00000008a9b37209 */ /* 0x000fe20007810000 */
[----:B------:R-:W-:Y:S01]  /*db80*/  MUFU.EX2 R171, R171 ;  /* 0x000000ab00ab7308 */ /* 0x000fe20000000800 */
[----:B------:R-:W-:Y:S02]  /*db90*/  ISETP.GT.AND P4, PT, R165, 0x41, P2 ;  /* 0x00000041a500780c */ /* 0x000fe40001784270 */
[----:B------:R-:W-:Y:S02]  /*dba0*/  FMNMX.FTZ R8, R170, R179, !PT ;  /* 0x000000b3aa087209 */ /* 0x000fe40007810000 */
[----:B------:R-:W-:-:S02]  /*dbb0*/  FSEL R177, R134, -INF , !P3 ;  /* 0xff80000086b17808 */ /* 0x000fc40005800000 */
[----:B------:R-:W-:Y:S01]  /*dbc0*/  FMNMX.FTZ R179, R123, R8, !PT ;  /* 0x000000087bb37209 */ /* 0x000fe20007810000 */
[----:B------:R-:W-:Y:S01]  /*dbd0*/  MUFU.EX2 R173, R173 ;  /* 0x000000ad00ad7308 */ /* 0x000fe20000000800 */
[----:B------:R-:W-:Y:S02]  /*dbe0*/  ISETP.GT.AND P3, PT, R165, 0x48, P2 ;  /* 0x00000048a500780c */ /* 0x000fe40001764270 */
[----:B------:R-:W-:Y:S01]  /*dbf0*/  FMNMX.FTZ R8, R126, R179, !PT ;  /* 0x000000b37e087209 */ /* 0x000fe20007810000 */
[----:B------:R-:W-:-:S01]  /*dc00*/  FFMA.FTZ R179, R189, UR10, -R124 ;  /* 0x0000000abdb37c23 */ /* 0x000fc2000801087c */
[C---:B------:R-:W-:Y:S02]  /*dc10*/  ISETP.LT.OR P4, PT, R164.reuse, 0x42, P4 ;  /* 0x00000042a400780c */ /* 0x040fe40002781670 */
        /* <DEDUP_REMOVED lines=13> */
[C---:B------:R-:W-:Y:S02]  /*dcf0*/  ISETP.LT.OR P4, PT, R164.reuse, 0x4a, P4 ;  /* 0x0000004aa400780c */ /* 0x040fe40002781670 */
[----:B------:R-:W-:Y:S02]  /*dd00*/  FMNMX.FTZ R181, R177, R8, !PT ;  /* 0x00000008b1b57209 */ /* 0x000fe40007810000 */
[----:B------:R-:W-:Y:S01]  /*dd10*/  ISETP.LT.OR P3, PT, R164, 0x51, P3 ;  /* 0x00000051a400780c */ /* 0x000fe20001f61670 */
[----:B------:R-:W-:Y:S01]  /*dd20*/  MUFU.EX2 R134, R197 ;  /* 0x000000c500867308 */ /* 0x000fe20000000800 */
[----:B------:R-:W-:-:S02]  /*dd30*/  FSEL R137, R137, -INF , !P4 ;  /* 0xff80000089897808 */ /* 0x000fc40006000000 */
[C---:B------:R-:W-:Y:S02]  /*dd40*/  ISETP.GT.AND P4, PT, R165.reuse, 0x51, P2 ;  /* 0x00000051a500780c */ /* 0x040fe40001784270 */
[----:B------:R-:W-:Y:S02]  /*dd50*/  FMNMX.FTZ R181, R178, R181, !PT ;  /* 0x000000b5b2b57209 */ /* 0x000fe40007810000 */
[----:B------:R-:W-:Y:S01]  /*dd60*/  FSEL R180, R138, -INF , !P3 ;  /* 0xff8000008ab47808 */ /* 0x000fe20005800000 */
[----:B------:R-:W-:Y:S01]  /*dd70*/  MUFU.EX2 R135, R196 ;  /* 0x000000c400877308 */ /* 0x000fe20000000800 */
[----:B------:R-:W-:Y:S02]  /*dd80*/  ISETP.GT.AND P3, PT, R165, 0x58, P2 ;  /* 0x00000058a500780c */ /* 0x000fe40001764270 */
[----:B------:R-:W-:Y:S02]  /*dd90*/  ISETP.LT.OR P4, PT, R164, 0x52, P4 ;  /* 0x00000052a400780c */ /* 0x000fe40002781670 */
[----:B------:R-:W-:-:S02]  /*dda0*/  FMNMX.FTZ R8, R136, R181, !PT ;  /* 0x000000b588087209 */ /* 0x000fc40007810000 */
[----:B------:R-:W-:Y:S01]  /*ddb0*/  ISETP.LT.OR P3, PT, R164, 0x59, P3 ;  /* 0x00000059a400780c */ /* 0x000fe20001f61670 */
[----:B------:R-:W-:Y:S01]  /*ddc0*/  MUFU.EX2 R179, R179 ;  /* 0x000000b300b37308 */ /* 0x000fe20000000800 */
[----:B------:R-:W-:Y:S02]  /*ddd0*/  FSEL R159, R139, -INF , !P4 ;  /* 0xff8000008b9f7808 */ /* 0x000fe40006000000 */
[----:B------:R-:W-:Y:S02]  /*dde0*/  FMNMX.FTZ R181, R137, R8, !PT ;  /* 0x0000000889b57209 */ /* 0x000fe40007810000 */
[----:B------:R-:W-:Y:S02]  /*ddf0*/  ISETP.GT.AND P4, PT, R165, 0x59, P2 ;  /* 0x00000059a500780c */ /* 0x000fe40001784270 */
[----:B------:R-:W-:Y:S01]  /*de00*/  FSEL R140, R140, -INF , !P3 ;  /* 0xff8000008c8c7808 */ /* 0x000fe20005800000 */
[----:B------:R1:W-:Y:S01]  /*de10*/  MUFU.EX2 R139, R182 ;  /* 0x000000b6008b7308 */ /* 0x0003e20000000800 */
[----:B------:R-:W-:-:S02]  /*de20*/  FMNMX.FTZ R8, R180, R181, !PT ;  /* 0x000000b5b4087209 */ /* 0x000fc40007810000 */
[----:B------:R-:W-:Y:S02]  /*de30*/  ISETP.GT.AND P3, PT, R165, 0x60, P2 ;  /* 0x00000060a500780c */ /* 0x000fe40001764270 */
[C---:B------:R-:W-:Y:S02]  /*de40*/  ISETP.LT.OR P4, PT, R164.reuse, 0x5a, P4 ;  /* 0x0000005aa400780c */ /* 0x040fe40002781670 */
[----:B------:R-:W-:Y:S01]  /*de50*/  FMNMX.FTZ R181, R159, R8, !PT ;  /* 0x000000089fb57209 */ /* 0x000fe20007810000 */
[----:B------:R-:W-:Y:S01]  /*de60*/  MUFU.EX2 R138, R188 ;  /* 0x000000bc008a7308 */ /* 0x000fe20000000800 */
[----:B------:R-:W-:Y:S01]  /*de70*/  ISETP.LT.OR P3, PT, R164, 0x61, P3 ;  /* 0x00000061a400780c */ /* 0x000fe20001f61670 */
[----:B-1----:R-:W-:Y:S01]  /*de80*/  FFMA.FTZ R182, R154, UR10, -R124 ;  /* 0x0000000a9ab67c23 */ /* 0x002fe2000801087c */
[----:B------:R-:W-:Y:S02]  /*de90*/  FSEL R141, R141, -INF , !P4 ;  /* 0xff8000008d8d7808 */ /* 0x000fe40006000000 */
[----:B------:R-:W-:-:S02]  /*dea0*/  ISETP.GT.AND P4, PT, R165, 0x61, P2 ;  /* 0x00000061a500780c */ /* 0x000fc40001784270 */
[----:B------:R-:W-:Y:S01]  /*deb0*/  FMNMX.FTZ R8, R140, R181, !PT ;  /* 0x000000b58c087209 */ /* 0x000fe20007810000 */
[----:B------:R-:W-:Y:S01]  /*dec0*/  MUFU.EX2 R156, R156 ;  /* 0x0000009c009c7308 */ /* 0x000fe20000000800 */
[----:B------:R-:W-:Y:S02]  /*ded0*/  FSEL R154, R142, -INF , !P3 ;  /* 0xff8000008e9a7808 */ /* 0x000fe40005800000 */
[----:B------:R-:W-:Y:S02]  /*dee0*/  ISETP.GT.AND P3, PT, R165, 0x68, P2 ;  /* 0x00000068a500780c */ /* 0x000fe40001764270 */
[C---:B------:R-:W-:Y:S02]  /*def0*/  ISETP.LT.OR P4, PT, R164.reuse, 0x62, P4 ;  /* 0x00000062a400780c */ /* 0x040fe40002781670 */
[----:B------:R-:W-:Y:S01]  /*df00*/  FMNMX.FTZ R181, R141, R8, !PT ;  /* 0x000000088db57209 */ /* 0x000fe20007810000 */
[----:B------:R1:W-:Y:S01]  /*df10*/  MUFU.EX2 R142, R182 ;  /* 0x000000b6008e7308 */ /* 0x0003e20000000800 */
[----:B------:R-:W-:-:S02]  /*df20*/  ISETP.LT.OR P3, PT, R164, 0x69, P3 ;  /* 0x00000069a400780c */ /* 0x000fc40001f61670 */
[----:B------:R-:W-:Y:S02]  /*df30*/  FSEL R152, R143, -INF , !P4 ;  /* 0xff8000008f987808 */ /* 0x000fe40006000000 */
[----:B------:R-:W-:Y:S02]  /*df40*/  ISETP.GT.AND P4, PT, R165, 0x69, P2 ;  /* 0x00000069a500780c */ /* 0x000fe40001784270 */
[----:B------:R-:W-:Y:S01]  /*df50*/  FMNMX.FTZ R181, R154, R181, !PT ;  /* 0x000000b59ab57209 */ /* 0x000fe20007810000 */
[----:B------:R-:W-:Y:S01]  /*df60*/  MUFU.EX2 R143, R183 ;  /* 0x000000b7008f7308 */ /* 0x000fe20000000800 */
[----:B------:R-:W-:Y:S01]  /*df70*/  FSEL R144, R144, -INF , !P3 ;  /* 0xff80000090907808 */ /* 0x000fe20005800000 */
[----:B-1----:R-:W-:Y:S01]  /*df80*/  FFMA.FTZ R182, R121, UR10, -R124 ;  /* 0x0000000a79b67c23 */ /* 0x002fe2000801087c */
[----:B------:R-:W-:Y:S02]  /*df90*/  ISETP.GT.AND P3, PT, R165, 0x70, P2 ;  /* 0x00000070a500780c */ /* 0x000fe40001764270 */
[----:B------:R-:W-:-:S02]  /*dfa0*/  ISETP.LT.OR P4, PT, R164, 0x6a, P4 ;  /* 0x0000006aa400780c */ /* 0x000fc40002781670 */
[----:B------:R-:W-:Y:S01]  /*dfb0*/  FMNMX.FTZ R181, R152, R181, !PT ;  /* 0x000000b598b57209 */ /* 0x000fe20007810000 */
[----:B------:R-:W-:Y:S01]  /*dfc0*/  MUFU.EX2 R129, R129 ;  /* 0x0000008100817308 */ /* 0x000fe20000000800 */
[----:B------:R-:W-:Y:S02]  /*dfd0*/  ISETP.LT.OR P3, PT, R164, 0x71, P3 ;  /* 0x00000071a400780c */ /* 0x000fe40001f61670 */
[----:B------:R-:W-:Y:S02]  /*dfe0*/  FSEL R145, R145, -INF , !P4 ;  /* 0xff80000091917808 */ /* 0x000fe40006000000 */
[----:B------:R-:W-:Y:S02]  /*dff0*/  ISETP.GT.AND P4, PT, R165, 0x71, P2 ;  /* 0x00000071a500780c */ /* 0x000fe40001784270 */
[----:B------:R-:W-:Y:S01]  /*e000*/  FMNMX.FTZ R8, R144, R181, !PT ;  /* 0x000000b590087209 */ /* 0x000fe20007810000 */
[----:B------:R-:W-:-:S01]  /*e010*/  FFMA.FTZ R181, R150, UR10, -R124 ;  /* 0x0000000a96b57c23 */ /* 0x000fc2000801087c */
[----:B------:R-:W-:Y:S01]  /*e020*/  FSEL R121, R146, -INF , !P3 ;  /* 0xff80000092797808 */ /* 0x000fe20005800000 */
[----:B------:R-:W-:Y:S01]  /*e030*/  MUFU.EX2 R128, R128 ;  /* 0x0000008000807308 */ /* 0x000fe20000000800 */
[----:B------:R-:W-:-:S02]  /*e040*/  ISETP.GT.AND P3, PT, R165, 0x78, P2 ;  /* 0x00000078a500780c */ /* 0x000fc40001764270 */
[C---:B------:R-:W-:Y:S02]  /*e050*/  ISETP.LT.OR P4, PT, R164.reuse, 0x72, P4 ;  /* 0x00000072a400780c */ /* 0x040fe40002781670 */
[----:B------:R-:W-:Y:S02]  /*e060*/  FMNMX.FTZ R8, R145, R8, !PT ;  /* 0x0000000891087209 */ /* 0x000fe40007810000 */
[----:B------:R-:W-:Y:S01]  /*e070*/  ISETP.GT.AND P2, PT, R165, 0x79, P2 ;  /* 0x00000079a500780c */ /* 0x000fe20001744270 */
[----:B------:R1:W-:Y:S01]  /*e080*/  MUFU.EX2 R146, R182 ;  /* 0x000000b600927308 */ /* 0x0003e20000000800 */
[----:B------:R-:W-:Y:S02]  /*e090*/  ISETP.LT.OR P3, PT, R164, 0x79, P3 ;  /* 0x00000079a400780c */ /* 0x000fe40001f61670 */
[----:B------:R-:W-:Y:S02]  /*e0a0*/  FSEL R147, R147, -INF , !P4 ;  /* 0xff80000093937808 */ /* 0x000fe40006000000 */
[----:B------:R-:W-:-:S02]  /*e0b0*/  FMNMX.FTZ R8, R121, R8, !PT ;  /* 0x0000000879087209 */ /* 0x000fc40007810000 */
[----:B------:R-:W-:Y:S01]  /*e0c0*/  ISETP.LT.OR P2, PT, R164, 0x7a, P2 ;  /* 0x0000007aa400780c */ /* 0x000fe20001741670 */
[----:B------:R-:W-:-:S01]  /*e0d0*/  FFMA.FTZ R164, R153, UR10, -R124 ;  /* 0x0000000a99a47c23 */ /* 0x000fc2000801087c */
[----:B------:R-:W-:Y:S01]  /*e0e0*/  FSEL R148, R148, -INF , !P3 ;  /* 0xff80000094947808 */ /* 0x000fe20005800000 */
[----:B------:R-:W-:-:S01]  /*e0f0*/  FFMA.FTZ R153, R155, UR10, -R124 ;  /* 0x0000000a9b997c23 */ /* 0x000fc2000801087c */
[----:B------:R-:W-:Y:S01]  /*e100*/  FMNMX.FTZ R165, R147, R8, !PT ;  /* 0x0000000893a57209 */ /* 0x000fe20007810000 */
        /* <DEDUP_REMOVED lines=11> */
[----:B------:R-:W-:Y:S01]  /*e1c0*/  FSEL R167, R7, RZ, P6 ;  /* 0x000000ff07a77208 */ /* 0x000fe20003000000 */
[----:B------:R-:W1:Y:S01]  /*e1d0*/  SHFL.BFLY PT, R8, R165, 0x2, 0x1f ;  /* 0x0c401f00a5087f89 */ /* 0x000e6200000e0000 */
[----:B------:R-:W-:Y:S03]  /*e1e0*/  MUFU.EX2 R149, R181 ;  /* 0x000000b500957308 */ /* 0x000fe60000000800 */
[----:B------:R-:W-:-:S04]  /*e1f0*/  FADD.FTZ R167, -R167, R10 ;  /* 0x0000000aa7a77221 */ /* 0x000fc80000010100 */
[----:B------:R-:W-:Y:S01]  /*e200*/  FMUL.FTZ R124, R167, UR10 ;  /* 0x0000000aa77c7c20 */ /* 0x000fe20008410000 */
[----:B------:R2:W-:Y:S08]  /*e210*/  MUFU.EX2 R10, R168 ;  /* 0x000000a8000a7308 */ /* 0x0005f00000000800 */
[----:B------:R-:W3:Y:S01]  /*e220*/  MUFU.EX2 R124, R124 ;  /* 0x0000007c007c7308 */ /* 0x000ee20000000800 */
[----:B-1----:R-:W-:-:S07]  /*e230*/  FMNMX.FTZ R8, R165, R8, !PT ;  /* 0x00000008a5087209 */ /* 0x002fce0007810000 */
        /* <DEDUP_REMOVED lines=10> */
[----:B------:R-:W-:-:S05]  /*e2e0*/  FSEL R165, R165, RZ, P2 ;  /* 0x000000ffa5a57208 */ /* 0x000fca0001000000 */
[----:B------:R-:W-:Y:S01]  /*e2f0*/  MUFU.EX2 R158, R158 ;  /* 0x0000009e009e7308 */ /* 0x000fe20000000800 */
[----:B------:R-:W-:-:S01]  /*e300*/  FFMA.FTZ R166, R172, UR10, -R165 ;  /* 0x0000000aaca67c23 */ /* 0x000fc200080108a5 */
[----:B------:R-:W-:Y:S01]  /*e310*/  FSEL R172, R8, RZ, P2 ;  /* 0x000000ff08ac7208 */ /* 0x000fe20001000000 */
[----:B--2---:R-:W-:-:S01]  /*e320*/  FFMA.FTZ R168, R170, UR10, -R165 ;  /* 0x0000000aaaa87c23 */ /* 0x004fc200080108a5 */
[--C-:B------:R-:W-:Y:S01]  /*e330*/  FFMA.FTZ R170, R175, UR10, -R165.reuse ;  /* 0x0000000aafaa7c23 */ /* 0x100fe200080108a5 */
[----:B------:R-:W-:-:S01]  /*e340*/  FFMA.FTZ R167, R12, UR10, -R165 ;  /* 0x0000000a0ca77c23 */ /* 0x000fc200080108a5 */
[----:B------:R-:W-:Y:S01]  /*e350*/  FFMA.FTZ R12, R13, UR10, -R165 ;  /* 0x0000000a0d0c7c23 */ /* 0x000fe200080108a5 */
[----:B------:R-:W-:-:S01]  /*e360*/  FADD.FTZ R172, -R172, R11 ;  /* 0x0000000bacac7221 */ /* 0x000fc20000010100 */
        /* <DEDUP_REMOVED lines=12> */
[----:B---3--:R-:W-:Y:S01]  /*e430*/  FFMA.FTZ R177, R124, R6, R125 ;  /* 0x000000067cb17223 */ /* 0x008fe2000001007d */
[----:B------:R-:W-:-:S01]  /*e440*/  FFMA.FTZ R123, R123, UR10, -R165 ;  /* 0x0000000a7b7b7c23 */ /* 0x000fc200080108a5 */
[--C-:B------:R-:W-:Y:S01]  /*e450*/  FFMA.FTZ R126, R126, UR10, -R165.reuse ;  /* 0x0000000a7e7e7c23 */ /* 0x100fe200080108a5 */
[----:B------:R-:W-:-:S01]  /*e460*/  FFMA.FTZ R172, R178, UR10, -R165 ;  /* 0x0000000ab2ac7c23 */ /* 0x000fc200080108a5 */
[----:B------:R-:W1:Y:S01]  /*e470*/  MUFU.EX2 R175, R175 ;  /* 0x000000af00af7308 */ /* 0x000e620000000800 */
[----:B------:R-:W-:-:S01]  /*e480*/  FADD.FTZ R177, R120, R177 ;  /* 0x000000b178b17221 */ /* 0x000fc20000010000 */
[--C-:B------:R-:W-:Y:S01]  /*e490*/  FFMA.FTZ R127, R127, UR10, -R165.reuse ;  /* 0x0000000a7f7f7c23 */ /* 0x100fe200080108a5 */
[----:B------:R-:W-:-:S01]  /*e4a0*/  FFMA.FTZ R136, R136, UR10, -R165 ;  /* 0x0000000a88887c23 */ /* 0x000fc200080108a5 */
        /* <DEDUP_REMOVED lines=10> */
[----:B------:R-:W-:-:S02]  /*e550*/  FFMA.FTZ R150, R150, UR10, -R165 ;  /* 0x0000000a96967c23 */ /* 0x000fc400080108a5 */
[----:B------:R-:W3:Y:S01]  /*e560*/  MUFU.EX2 R13, R13 ;  /* 0x0000000d000d7308 */ /* 0x000ee20000000800 */
[----:B-1----:R-:W-:-:S04]  /*e570*/  FFMA.FTZ R6, R175, R5, R166 ;  /* 0x00000005af067223 */ /* 0x002fc800000100a6 */
[----:B------:R-:W-:Y:S01]  /*e580*/  FADD.FTZ R5, R167, R6 ;  /* 0x00000006a7057221 */ /* 0x000fe20000010000 */
[----:B------:R-:W-:-:S02]  /*e590*/  FADD.FTZ R6, R122, R177 ;  /* 0x000000b17a067221 */ /* 0x000fc40000010000 */
[----:B------:R-:W1:Y:S02]  /*e5a0*/  MUFU.EX2 R14, R14 ;  /* 0x0000000e000e7308 */ /* 0x000e640000000800 */
[----:B------:R-:W-:-:S04]  /*e5b0*/  FADD.FTZ R6, R171, R6 ;  /* 0x00000006ab067221 */ /* 0x000fc80000010000 */
[----:B------:R-:W-:Y:S02]  /*e5c0*/  FADD.FTZ R177, R173, R6 ;  /* 0x00000006adb17221 */ /* 0x000fe40000010000 */
[----:B------:R-:W4:Y:S02]  /*e5d0*/  MUFU.EX2 R15, R15 ;  /* 0x0000000f000f7308 */ /* 0x000f240000000800 */
[----:B------:R-:W-:-:S04]  /*e5e0*/  FADD.FTZ R178, R130, R177 ;  /* 0x000000b182b27221 */ /* 0x000fc80000010000 */
[----:B------:R-:W-:Y:S02]  /*e5f0*/  FADD.FTZ R177, R131, R178 ;  /* 0x000000b283b17221 */ /* 0x000fe40000010000 */
[----:B------:R-:W5:Y:S02]  /*e600*/  MUFU.EX2 R20, R20 ;  /* 0x0000001400147308 */ /* 0x000f640000000800 */
[----:B------:R-:W-:-:S06]  /*e610*/  FADD.FTZ R177, R176, R177 ;  /* 0x000000b1b0b17221 */ /* 0x000fcc0000010000 */
[----:B------:R2:W-:Y:S08]  /*e620*/  MUFU.EX2 R11, R174 ;  /* 0x000000ae000b7308 */ /* 0x0005f00000000800 */
[----:B------:R-:W5:Y:S01]  /*e630*/  MUFU.EX2 R21, R21 ;  /* 0x0000001500157308 */ /* 0x000f620000000800 */
[----:B--2---:R-:W-:-:S04]  /*e640*/  FADD.FTZ R174, R12, R5 ;  /* 0x000000050cae7221 */ /* 0x004fc80000010000 */
[----:B---3--:R-:W-:Y:S01]  /*e650*/  FADD.FTZ R5, R13, R174 ;  /* 0x000000ae0d057221 */ /* 0x008fe20000010000 */
[----:B------:R-:W-:-:S02]  /*e660*/  FFMA.FTZ R174, R180, UR10, -R165 ;  /* 0x0000000ab4ae7c23 */ /* 0x000fc400080108a5 */
[----:B------:R-:W2:Y:S01]  /*e670*/  MUFU.EX2 R168, R168 ;  /* 0x000000a800a87308 */ /* 0x000ea20000000800 */
[----:B-1----:R-:W-:-:S04]  /*e680*/  FADD.FTZ R6, R14, R5 ;  /* 0x000000050e067221 */ /* 0x002fc80000010000 */
[----:B----4-:R-:W-:-:S03]  /*e690*/  FADD.FTZ R5, R15, R6 ;  /* 0x000000060f057221 */ /* 0x010fc60000010000 */
[----:B------:R-:W1:Y:S01]  /*e6a0*/  MUFU.EX2 R123, R123 ;  /* 0x0000007b007b7308 */ /* 0x000e620000000800 */
[----:B-----5:R-:W-:-:S04]  /*e6b0*/  FADD.FTZ R6, R20, R5 ;  /* 0x0000000514067221 */ /* 0x020fc80000010000 */
[----:B------:R-:W-:Y:S01]  /*e6c0*/  FADD.FTZ R5, R21, R6 ;  /* 0x0000000615057221 */ /* 0x000fe20000010000 */
[----:B------:R-:W-:-:S02]  /*e6d0*/  FADD.FTZ R6, R134, R177 ;  /* 0x000000b186067221 */ /* 0x000fc40000010000 */
[----:B------:R-:W3:Y:S01]  /*e6e0*/  MUFU.EX2 R126, R126 ;  /* 0x0000007e007e7308 */ /* 0x000ee20000000800 */
[----:B--2---:R-:W-:-:S01]  /*e6f0*/  FADD.FTZ R178, R168, R5 ;  /* 0x00000005a8b27221 */ /* 0x004fc20000010000 */
[----:B------:R-:W-:-:S04]  /*e700*/  FADD.FTZ R6, R135, R6 ;  /* 0x0000000687067221 */ /* 0x000fc80000010000 */
[----:B------:R-:W-:Y:S02]  /*e710*/  FADD.FTZ R177, R179, R6 ;  /* 0x00000006b3b17221 */ /* 0x000fe40000010000 */
[----:B------:R-:W2:Y:S01]  /*e720*/  MUFU.EX2 R127, R127 ;  /* 0x0000007f007f7308 */ /* 0x000ea20000000800 */
[----:B-1----:R-:W-:-:S01]  /*e730*/  FADD.FTZ R5, R123, R178 ;  /* 0x000000b27b057221 */ /* 0x002fc20000010000 */
[----:B------:R-:W-:-:S06]  /*e740*/  FADD.FTZ R178, R138, R177 ;  /* 0x000000b18ab27221 */ /* 0x000fcc0000010000 */
[----:B------:R-:W1:Y:S01]  /*e750*/  MUFU.EX2 R169, R169 ;  /* 0x000000a900a97308 */ /* 0x000e620000000800 */
[----:B---3--:R-:W-:-:S01]  /*e760*/  FADD.FTZ R6, R126, R5 ;  /* 0x000000057e067221 */ /* 0x008fc20000010000 */
[----:B------:R-:W-:-:S04]  /*e770*/  FADD.FTZ R5, R139, R178 ;  /* 0x000000b28b057221 */ /* 0x000fc80000010000 */
[----:B------:R-:W-:Y:S02]  /*e780*/  FADD.FTZ R5, R156, R5 ;  /* 0x000000059c057221 */ /* 0x000fe40000010000 */
[----:B------:R-:W3:Y:S01]  /*e790*/  MUFU.EX2 R170, R170 ;  /* 0x000000aa00aa7308 */ /* 0x000ee20000000800 */
[----:B--2---:R-:W-:-:S07]  /*e7a0*/  FADD.FTZ R6, R127, R6 ;  /* 0x000000067f067221 */ /* 0x004fce0000010000 */
[----:B------:R-:W2:Y:S01]  /*e7b0*/  MUFU.EX2 R132, R132 ;  /* 0x0000008400847308 */ /* 0x000ea20000000800 */
[----:B-1----:R-:W-:-:S07]  /*e7c0*/  FADD.FTZ R177, R169, R6 ;  /* 0x00000006a9b17221 */ /* 0x002fce0000010000 */
[----:B------:R-:W1:Y:S01]  /*e7d0*/  MUFU.EX2 R133, R133 ;  /* 0x0000008500857308 */ /* 0x000e620000000800 */
[----:B---3--:R-:W-:-:S01]  /*e7e0*/  FADD.FTZ R6, R170, R177 ;  /* 0x000000b1aa067221 */ /* 0x008fc20000010000 */
[----:B------:R-:W-:Y:S01]  /*e7f0*/  FFMA.FTZ R177, R152, UR10, -R165 ;  /* 0x0000000a98b17c23 */ /* 0x000fe200080108a5 */
[----:B------:R-:W-:-:S02]  /*e800*/  FADD.FTZ R152, R142, R5 ;  /* 0x000000058e987221 */ /* 0x000fc40000010000 */
[----:B------:R-:W-:Y:S02]  /*e810*/  FADD.FTZ R5, R11, R6 ;  /* 0x000000060b057221 */ /* 0x000fe40000010000 */
[----:B------:R-:W-:-:S01]  /*e820*/  FADD.FTZ R152, R143, R152 ;  /* 0x000000988f987221 */ /* 0x000fc20000010000 */
[----:B------:R-:W3:Y:S01]  /*e830*/  MUFU.EX2 R172, R172 ;  /* 0x000000ac00ac7308 */ /* 0x000ee20000000800 */
[----:B--2---:R-:W-:-:S02]  /*e840*/  FADD.FTZ R6, R132, R5 ;  /* 0x0000000584067221 */ /* 0x004fc40000010000 */
[----:B------:R-:W-:-:S04]  /*e850*/  FADD.FTZ R5, R129, R152 ;  /* 0x0000009881057221 */ /* 0x000fc80000010000 */
[----:B------:R-:W-:Y:S01]  /*e860*/  FADD.FTZ R5, R146, R5 ;  /* 0x0000000592057221 */ /* 0x000fe20000010000 */
[----:B------:R-:W2:Y:S01]  /*e870*/  MUFU.EX2 R136, R136 ;  /* 0x0000008800887308 */ /* 0x000ea20000000800 */
[----:B-1----:R-:W-:-:S02]  /*e880*/  FADD.FTZ R181, R133, R6 ;  /* 0x0000000685b57221 */ /* 0x002fc40000010000 */
[----:B------:R-:W-:-:S04]  /*e890*/  FADD.FTZ R6, R128, R5 ;  /* 0x0000000580067221 */ /* 0x000fc80000010000 */
[----:B------:R-:W-:Y:S01]  /*e8a0*/  FADD.FTZ R6, R149, R6 ;  /* 0x0000000695067221 */ /* 0x000fe20000010000 */
[----:B------:R-:W1:Y:S01]  /*e8b0*/  MUFU.EX2 R137, R137 ;  /* 0x0000008900897308 */ /* 0x000e620000000800 */
[----:B---3--:R-:W-:-:S07]  /*e8c0*/  FADD.FTZ R181, R172, R181 ;  /* 0x000000b5acb57221 */ /* 0x008fce0000010000 */
[----:B------:R-:W3:Y:S01]  /*e8d0*/  MUFU.EX2 R174, R174 ;  /* 0x000000ae00ae7308 */ /* 0x000ee20000000800 */
[----:B--2---:R-:W-:-:S01]  /*e8e0*/  FADD.FTZ R152, R136, R181 ;  /* 0x000000b588987221 */ /* 0x004fc20000010000 */
[----:B------:R-:W-:-:S04]  /*e8f0*/  FADD.FTZ R181, R151, R6 ;  /* 0x0000000697b57221 */ /* 0x000fc80000010000 */
[----:B------:R-:W-:Y:S02]  /*e900*/  FADD.FTZ R178, R164, R181 ;  /* 0x000000b5a4b27221 */ /* 0x000fe40000010000 */
[----:B------:R-:W2:Y:S01]  /*e910*/  MUFU.EX2 R159, R159 ;  /* 0x0000009f009f7308 */ /* 0x000ea20000000800 */
[----:B-1----:R-:W-:-:S01]  /*e920*/  FADD.FTZ R5, R137, R152 ;  /* 0x0000009889057221 */ /* 0x002fc20000010000 */
[----:B------:R-:W-:Y:S01]  /*e930*/  FFMA.FTZ R152, R147, UR10, -R165 ;  /* 0x0000000a93987c23 */ /* 0x000fe200080108a5 */
[----:B------:R-:W-:-:S04]  /*e940*/  FADD.FTZ R147, R153, R178 ;  /* 0x000000b299937221 */ /* 0x000fc80000010000 */
[----:B------:R-:W-:Y:S01]  /*e950*/  FADD.FTZ R178, R182, R147 ;  /* 0x00000093b6b27221 */ /* 0x000fe20000010000 */
        /* <DEDUP_REMOVED lines=8> */
[----:B------:R-:W-:Y:S01]  /*e9e0*/  MUFU.EX2 R157, R157 ;  /* 0x0000009d009d7308 */ /* 0x000fe20000000800 */
[----:B--2---:R-:W-:-:S07]  /*e9f0*/  FADD.FTZ R6, R154, R5 ;  /* 0x000000059a067221 */ /* 0x004fce0000010000 */
[----:B------:R-:W2:Y:S01]  /*ea00*/  MUFU.EX2 R144, R144 ;  /* 0x0000009000907308 */ /* 0x000ea20000000800 */
[----:B-1----:R-:W-:-:S07]  /*ea10*/  FADD.FTZ R5, R177, R6 ;  /* 0x00000006b1057221 */ /* 0x002fce0000010000 */
[----:B------:R-:W-:Y:S08]  /*ea20*/  MUFU.EX2 R160, R160 ;  /* 0x000000a000a07308 */ /* 0x000ff00000000800 */
[----:B------:R1:W3:Y:S01]  /*ea30*/  MUFU.EX2 R180, R145 ;  /* 0x0000009100b47308 */ /* 0x0002e20000000800 */
[----:B--2---:R-:W-:-:S07]  /*ea40*/  FADD.FTZ R5, R144, R5 ;  /* 0x0000000590057221 */ /* 0x004fce0000010000 */
[----:B------:R-:W2:Y:S01]  /*ea50*/  MUFU.EX2 R161, R161 ;  /* 0x000000a100a17308 */ /* 0x000ea20000000800 */
[----:B-1----:R-:W-:-:S04]  /*ea60*/  FADD.FTZ R145, R155, R178 ;  /* 0x000000b29b917221 */ /* 0x002fc80000010000 */
[----:B------:R-:W-:-:S03]  /*ea70*/  FADD.FTZ R178, R158, R145 ;  /* 0x000000919eb27221 */ /* 0x000fc60000010000 */
[----:B------:R-:W1:Y:S01]  /*ea80*/  MUFU.EX2 R121, R121 ;  /* 0x0000007900797308 */ /* 0x000e620000000800 */
[----:B------:R-:W-:-:S01]  /*ea90*/  FADD.FTZ R145, R157, R178 ;  /* 0x000000b29d917221 */ /* 0x000fc20000010000 */
[----:B---3--:R-:W-:-:S03]  /*eaa0*/  FADD.FTZ R178, R180, R5 ;  /* 0x00000005b4b27221 */ /* 0x008fc60000010000 */
[----:B------:R-:W-:-:S03]  /*eab0*/  FADD.FTZ R6, R160, R145 ;  /* 0x00000091a0067221 */ /* 0x000fc60000010000 */
        /* <DEDUP_REMOVED lines=9> */
[----:B-1----:R-:W-:-:S04]  /*eb50*/  FADD.FTZ R5, R163, R6 ;  /* 0x00000006a3057221 */ /* 0x002fc80000010000 */
[----:B------:R-:W-:Y:S01]  /*eb60*/  FADD.FTZ R6, R10, R5 ;  /* 0x000000050a067221 */ /* 0x000fe20000010000 */
[----:B---3--:R-:W-:-:S04]  /*eb70*/  FADD.FTZ R145, R148, R145 ;  /* 0x0000009194917221 */ /* 0x008fc80000010000 */
[----:B--2---:R-:W-:Y:S01]  /*eb80*/  FADD.FTZ R5, R150, R145 ;  /* 0x0000009196057221 */ /* 0x004fe20000010000 */
[----:B------:R-:W-:Y:S06]  /*eb90*/  @!P0 BRA `(.L_x_975) ;  /* 0x0000000000048947 */ /* 0x000fec0003800000 */
[----:B------:R-:W-:Y:S01]  /*eba0*/  BPT.TRAP 0x1 ;  /* 0x000000040000795c */ /* 0x000fe20000300000 */
.L_x_975:
        /* <DEDUP_REMOVED lines=34> */
[-C--:B------:R-:W-:Y:S01]  /*edd0*/  FMUL.FTZ R45, R45, R124.reuse ;  /* 0x0000007c2d2d7220 */ /* 0x080fe20000410000 */
[----:B------:R-:W-:Y:S01]  /*ede0*/  F2FP.SATFINITE.E4M3.F32.PACK_AB_MERGE_C R195, R170, R169, R11 ;  /* 0x000000a9aac3723e */ /* 0x000fe2000480700b */
[-C--:B------:R-:W-:Y:S01]  /*edf0*/  FMUL.FTZ R48, R48, R124.reuse ;  /* 0x0000007c30307220 */ /* 0x080fe20000410000 */
[----:B------:R-:W-:Y:S01]  /*ee00*/  F2FP.SATFINITE.E4M3.F32.PACK_AB_MERGE_C R186, R162, R161, R10 ;  /* 0x000000a1a2ba723e */ /* 0x000fe2000480700a */
[-C--:B------:R-:W-:Y:S01]  /*ee10*/  FMUL.FTZ R49, R49, R124.reuse ;  /* 0x0000007c31317220 */ /* 0x080fe20000410000 */
[----:B------:R-:W-:Y:S01]  /*ee20*/  F2FP.SATFINITE.E4M3.F32.PACK_AB_MERGE_C R196, R120, R125, R122 ;  /* 0x0000007d78c4723e */ /* 0x000fe2000480707a */
[----:B------:R-:W-:Y:S01]  /*ee30*/  FMUL.FTZ R52, R52, R124 ;  /* 0x0000007c34347220 */ /* 0x000fe20000410000 */
        /* <DEDUP_REMOVED lines=98> */
.L_x_958:
[----:B------:R-:W-:Y:S06]  /*f460*/  BAR.ARV 0x8, 0x120 ;  /* 0x0204800000007b1d */ /* 0x000fec0000002000 */
[----:B------:R-:W-:Y:S05]  /*f470*/  @!P0 BRA `(.L_x_977) ;  /* 0x0000000000048947 */ /* 0x000fea0003800000 */
[----:B------:R-:W-:Y:S01]  /*f480*/  BPT.TRAP 0x1 ;  /* 0x000000040000795c */ /* 0x000fe20000300000 */
.L_x_977:
[----:B------:R-:W-:Y:S01]  /*f490*/  ULEA UR9, UR49, UR39, 0x3 ;  /* 0x0000002731097291 */ /* 0x000fe2000f8e183f */
[----:B------:R-:W-:-:S05]  /*f4a0*/  IMAD.U32 R0, RZ, RZ, UR36 ;  /* 0x00000024ff007e24 */ /* 0x000fca000f8e00ff */
[----:B------:R-:W-:-:S04]  /*f4b0*/  SHF.L.U32 R0, R0, 0x1f, RZ ;  /* 0x0000001f00007819 */ /* 0x000fc800000006ff */
[----:B------:R1:W2:Y:S01]  /*f4c0*/  SYNCS.PHASECHK.TRANS64.TRYWAIT P1, [UR9+0x2a850], R0 ;  /* 0x02a85000ff0075a7 */ /* 0x0002a20008020149 */
[----:B------:R-:W-:Y:S05]  /*f4d0*/  @!P0 BRA `(.L_x_978) ;  /* 0x0000000000048947 */ /* 0x000fea0003800000 */
[----:B------:R-:W-:Y:S01]  /*f4e0*/  BPT.TRAP 0x1 ;  /* 0x000000040000795c */ /* 0x000fe20000300000 */
.L_x_978:
[----:B--2---:R-:W-:Y:S05]  /*f4f0*/  @P1 BRA `(.L_x_979) ;  /* 0x0000000000081947 */ /* 0x004fea0003800000 */
[----:B------:R-:W2:Y:S02]  /*f500*/  SYNCS.PHASECHK.TRANS64.TRYWAIT P1, [UR9+0x2a850], R0 ;  /* 0x02a85000ff0075a7 */ /* 0x000ea40008020149 */
[----:B--2---:R-:W-:Y:S05]  /*f510*/  @!P1 BRA `(.L_x_980) ;  /* 0x0000006800ec9947 */ /* 0x004fea0003800000 */
.L_x_979:
[----:B------:R-:W-:Y:S01]  /*f520*/  UIADD3 UR39, UR39, 0x400, URZ ;  /* 0x0000040027277890 */ /* 0x000fe2000fffe03f */
[----:B------:R-:W-:Y:S01]  /*f530*/  WARPGROUP.ARRIVE ;  /* 0x00000000000079c5 */ /* 0x000fe20000000000 */
[----:B------:R-:W-:Y:S01]  /*f540*/  UMOV UR7, 0x40000040 ;  /* 0x4000004000077882 */ /* 0x000fe20000000000 */
[----:B------:R-:W-:Y:S01]  /*f550*/  ULDC.64 UR12, c[0x0][0x9a0] ;  /* 0x00026800000c7ab9 */ /* 0x000fe20000000a00 */
[----:B------:R-:W-:Y:S01]  /*f560*/  USHF.R.U32.HI UR39, URZ, 0x4, UR39 ;  /* 0x000000043f277899 */ /* 0x000fe20008011627 */
[----:B------:R-:W-:Y:S01]  /*f570*/  IMAD.MOV.U32 R4, RZ, RZ, 0x3f800000 ;  /* 0x3f800000ff047424 */ /* 0x000fe200078e00ff */
[----:B------:R-:W-:Y:S02]  /*f580*/  UISETP.NE.U32.AND UP0, UPT, UR12, URZ, UPT ;  /* 0x0000003f0c00728c */ /* 0x000fe4000bf05070 */
[----:B------:R-:W-:Y:S02]  /*f590*/  ULOP3.LUT UR39, UR39, 0x3fff, URZ, 0xc0, !UPT ;  /* 0x00003fff27277892 */ /* 0x000fe4000f8ec03f */
[----:B------:R-:W-:-:S02]  /*f5a0*/  UISETP.NE.AND.EX UP0, UPT, UR13, URZ, UPT, UP0 ;  /* 0x0000003f0d00728c */ /* 0x000fc4000bf05300 */
[----:B------:R-:W-:-:S04]  /*f5b0*/  ULOP3.LUT UR8, UR39, 0x10000, URZ, 0xfc, !UPT ;  /* 0x0001000027087892 */ /* 0x000fc8000f8efc3f */
[----:B------:R-:W-:Y:S01]  /*f5c0*/  UIMAD UR8, UR49, 0x600, UR8 ;  /* 0x00000600310878a4 */ /* 0x000fe2000f8e0208 */
[----:B------:R-:W-:-:S03]  /*f5d0*/  PLOP3.LUT P1, PT, PT, PT, UP0, 0x80, 0x0 ;  /* 0x000000000000781c */ /* 0x000fc60003f2f008 */
[----:B------:R-:W-:Y:S01]  /*f5e0*/  UIADD3 UR4, UR8, 0x2, URZ ;  /* 0x0000000208047890 */ /* 0x000fe2000fffe03f */
[----:B------:R-:W-:Y:S02]  /*f5f0*/  @UP0 ULDC.64 UR14, c[0x0][0x9c8] ;  /* 0x00027200000e0ab9 */ /* 0x000fe40000000a00 */
[----:B------:R-:W-:-:S06]  /*f600*/  UMOV UR6, UR8 ;  /* 0x0000000800067c82 */ /* 0x000fcc0008000000 */
[----:B------:R-:W-:Y:S01]  /*f610*/  QGMMA.64x192x32.F32.E4M3.E4M3 R24, R196, gdesc[UR4], R24, gsb0 ;  /* 0x02e00004c4187df3 */ /* 0x000fe20008000818 */
[----:B------:R-:W-:Y:S01]  /*f620*/  UMOV UR7, 0x40000040 ;  /* 0x4000004000077882 */ /* 0x000fe20000000000 */
[----:B------:R-:W-:Y:S01]  /*f630*/  UMOV UR6, UR4 ;  /* 0x0000000400067c82 */ /* 0x000fe20008000000 */
[----:B------:R-:W-:Y:S01]  /*f640*/  @UP0 UIMAD.WIDE.U32 UR4, UR44, UR14, URZ ;  /* 0x0000000e2c0402a5 */ /* 0x000fe2000f8e003f */
[----:B------:R-:W-:Y:S02]  /*f650*/  WARPGROUP.DEPBAR.LE gsb0, 0x0 ;  /* 0x00008000000079c5 */ /* 0x000fe40000010000 */
[----:B------:R-:W-:-:S14]  /*f660*/  WARPGROUP.ARRIVE ;  /* 0x00000000000079c5 */ /* 0x000fdc0000000000 */
[----:B------:R-:W-:Y:S01]  /*f670*/  QGMMA.64x192x32.F32.E4M3.E4M3 R24, R192, gdesc[UR4], R24, gsb0 ;  /* 0x02e00004c0187df3 */ /* 0x000fe20008000818 */
[----:B------:R-:W-:Y:S02]  /*f680*/  @UP0 USHF.R.S32.HI UR6, URZ, 0x1f, UR44 ;  /* 0x0000001f3f060899 */ /* 0x000fe4000801142c */
[----:B------:R-:W-:Y:S02]  /*f690*/  @UP0 USHF.R.S32.HI UR7, URZ, 0x1f, UR45 ;  /* 0x0000001f3f070899 */ /* 0x000fe4000801142d */
[----:B------:R-:W-:-:S04]  /*f6a0*/  @UP0 UIMAD UR6, UR6, UR14, URZ ;  /* 0x0000000e060602a4 */ /* 0x000fc8000f8e023f */
        /* <DEDUP_REMOVED lines=8> */
[----:B------:R-:W-:Y:S02]  /*f730*/  @UP0 ULEA.HI.X UR7, UR4, UR13, UR5, 0x2, UP1 ;  /* 0x0000000d04070291 */ /* 0x000fe400088f1405 */
[----:B------:R-:W-:-:S04]  /*f740*/  IMAD.U32 R2, RZ, RZ, UR6 ;  /* 0x00000006ff027e24 */ /* 0x000fc8000f8e00ff */
[----:B--2---:R-:W-:-:S05]  /*f750*/  IMAD.U32 R3, RZ, RZ, UR7 ;  /* 0x00000007ff037e24 */ /* 0x004fca000f8e00ff */
[----:B------:R2:W3:Y:S01]  /*f760*/  @P1 LDG.E R4, desc[UR50][R2.64] ;  /* 0x0000003202041981 */ /* 0x0004e2000c1e1900 */
[----:B------:R-:W-:Y:S01]  /*f770*/  UIADD3 UR4, UR8, 0x4, URZ ;  /* 0x0000000408047890 */ /* 0x000fe2000fffe03f */
[----:B------:R-:W-:-:S06]  /*f780*/  UMOV UR7, 0x40000040 ;  /* 0x4000004000077882 */ /* 0x000fcc0000000000 */
[----:B------:R-:W-:Y:S01]  /*f790*/  UMOV UR6, UR4 ;  /* 0x0000000400067c82 */ /* 0x000fe20008000000 */
[----:B------:R-:W-:Y:S01]  /*f7a0*/  UIADD3 UR8, UR8, 0x6, URZ ;  /* 0x0000000608087890 */ /* 0x000fe2000fffe03f */
[----:B------:R-:W-:Y:S02]  /*f7b0*/  WARPGROUP.DEPBAR.LE gsb0, 0x0 ;  /* 0x00008000000079c5 */ /* 0x000fe40000010000 */
[----:B------:R-:W-:-:S06]  /*f7c0*/  WARPGROUP.ARRIVE ;  /* 0x00000000000079c5 */ /* 0x000fcc0000000000 */
[----:B------:R-:W-:Y:S01]  /*f7d0*/  QGMMA.64x192x32.F32.E4M3.E4M3 R24, R188, gdesc[UR4], R24, gsb0 ;  /* 0x02e00004bc187df3 */ /* 0x000fe20008000818 */
[----:B------:R-:W-:Y:S01]  /*f7e0*/  UMOV UR6, UR8 ;  /* 0x0000000800067c82 */ /* 0x000fe20008000000 */
[----:B------:R-:W-:Y:S01]  /*f7f0*/  UMOV UR7, 0x40000040 ;  /* 0x4000004000077882 */ /* 0x000fe20000000000 */
[----:B------:R-:W4:Y:S04]  /*f800*/  SHFL.BFLY PT, R9, R6, 0x2, 0x1f ;  /* 0x0c401f0006097f89 */ /* 0x000f2800000e0000 */
[----:B------:R-:W5:Y:S01]  /*f810*/  SHFL.BFLY PT, R10, R5, 0x2, 0x1f ;  /* 0x0c401f00050a7f89 */ /* 0x000f6200000e0000 */
[----:B----4-:R-:W-:-:S01]  /*f820*/  FADD.FTZ R9, R9, R6 ;  /* 0x0000000609097221 */ /* 0x010fc20000010000 */
[----:B-----5:R-:W-:-:S04]  /*f830*/  FADD.FTZ R10, R10, R5 ;  /* 0x000000050a0a7221 */ /* 0x020fc80000010000 */
[----:B-1----:R-:W1:Y:S04]  /*f840*/  SHFL.BFLY PT, R0, R9, 0x1, 0x1f ;  /* 0x0c201f0009007f89 */ /* 0x002e6800000e0000 */
        /* <DEDUP_REMOVED lines=25> */
[----:B---3--:R-:W-:Y:S01]  /*f9e0*/  FMUL.FTZ R3, R3, R4 ;  /* 0x0000000403037220 */ /* 0x008fe20000410000 */
[----:B------:R-:W-:Y:S02]  /*f9f0*/  IMAD.MOV.U32 R2, RZ, RZ, -0x800000 ;  /* 0xff800000ff027424 */ /* 0x000fe400078e00ff */
[----:B------:R-:W-:Y:S01]  /*fa00*/  @P2 FFMA.FTZ R0, R6, R7, R5 ;  /* 0x0000000706002223 */ /* 0x000fe20000010005 */
[----:B------:R-:W-:-:S01]  /*fa10*/  @P3 FFMA.FTZ R2, R20, R8, R11 ;  /* 0x0000000814023223 */ /* 0x000fc2000001000b */
[----:B----4-:R-:W-:Y:S01]  /*fa20*/  FMUL.FTZ R4, R9, R4 ;  /* 0x0000000409047220 */ /* 0x010fe20000410000 */
[----:B------:R-:W-:-:S02]  /*fa30*/  WARPGROUP.DEPBAR.LE gsb0, 0x0 ;  /* 0x00008000000079c5 */ /* 0x000fc40000010000 */
[----:B------:R-:W-:Y:S05]  /*fa40*/  @!P0 BRA `(.L_x_981) ;  /* 0x0000000000048947 */ /* 0x000fea0003800000 */
[----:B------:R-:W-:Y:S01]  /*fa50*/  BPT.TRAP 0x1 ;  /* 0x000000040000795c */ /* 0x000fe20000300000 */
.L_x_981:
[----:B------:R-:W-:Y:S01]  /*fa60*/  UIADD3 UR4, UR9, 0x2a860, URZ ;  /* 0x0002a86009047890 */ /* 0x000fe2000fffe03f */
[-C--:B------:R-:W-:Y:S01]  /*fa70*/  FMUL.FTZ R129, R32, R3.reuse ;  /* 0x0000000320817220 */ /* 0x080fe20000410000 */
[----:B------:R-:W-:Y:S01]  /*fa80*/  UIADD3 UR49, UR49, 0x1, URZ ;  /* 0x0000000131317890 */ /* 0x000fe2000fffe03f */
[-C--:B------:R-:W-:Y:S01]  /*fa90*/  FMUL.FTZ R127, R33, R3.reuse ;  /* 0x00000003217f7220 */ /* 0x080fe20000410000 */
[----:B------:R-:W-:Y:S01]  /*faa0*/  UPRMT UR4, UR47, 0x654, UR4 ;  /* 0x000006542f047896 */ /* 0x000fe20008000004 */
[-C--:B------:R-:W-:Y:S01]  /*fab0*/  FMUL.FTZ R126, R36, R3.reuse ;  /* 0x00000003247e7220 */ /* 0x080fe20000410000 */
[----:B------:R-:W-:Y:S01]  /*fac0*/  UISETP.NE.AND UP0, UPT, UR49, 0x2, UPT ;  /* 0x000000023100788c */ /* 0x000fe2000bf05270 */
        /* <DEDUP_REMOVED lines=16> */
[----:B------:R-:W-:Y:S01]  /*fbd0*/  SYNCS.ARRIVE.TRANS64.RED.A1T0 RZ, [UR4], RZ ;  /* 0x000000ffffff79a7 */ /* 0x000fe20008100404 */
        /* <DEDUP_REMOVED lines=81> */
[----:B------:R-:W-:-:S12]  /*100f0*/  ULOP3.LUT UR36, UR36, UR4, URZ, 0x3c, !UPT ;  /* 0x0000000424247292 */ /* 0x000fd8000f8e3c3f */
.L_x_907:
[----:B------:R-:W1:Y:S08]  /*10100*/  S2UR UR47, SR_CgaCtaId ;  /* 0x00000000002f79c3 */ /* 0x000e700000008800 */
[----:B------:R-:W-:Y:S06]  /*10110*/  BAR.SYNC.DEFER_BLOCKING 0x5, 0x180 ;  /* 0x0146000000007b1d */ /* 0x000fec0000010000 */
[----:B------:R-:W-:-:S02]  /*10120*/  UMOV UR39, 0x400 ;  /* 0x0000040000277882 */ /* 0x000fc40000000000 */
[----:B-1----:R-:W-:-:S09]  /*10130*/  ULEA UR39, UR47, UR39, 0x18 ;  /* 0x000000272f277291 */ /* 0x002fd2000f8ec03f */
[----:B------:R-:W1:Y:S02]  /*10140*/  LDS R3, [UR39+0x2a8d0] ;  /* 0x02a8d027ff037984 */ /* 0x000e640008000800 */
[----:B-1----:R-:W-:Y:S01]  /*10150*/  R2UR UR4, R3 ;  /* 0x00000000030472ca */ /* 0x002fe200000e0000 */
[----:B------:R-:W-:Y:S06]  /*10160*/  BAR.ARV 0x4, 0x180 ;  /* 0x0106000000007b1d */ /* 0x000fec0000002000 */
[----:B------:R-:W-:Y:S08]  /*10170*/  @P0 BRA `(.L_x_982) ;  /* 0x00000014006c0947 */ /* 0x000ff00003800000 */
[----:B------:R-:W1:Y:S01]  /*10180*/  S2R R17, SR_TID.X ;  /* 0x0000000000117919 */ /* 0x000e620000002100 */
[----:B------:R-:W-:Y:S01]  /*10190*/  ULDC.64 UR6, c[0x4][0x38] ;  /* 0x01000e0000067ab9 */ /* 0x000fe20000000a00 */
        /* <DEDUP_REMOVED lines=15> */
[----:B------:R-:W-:Y:S01]  /*10290*/  F2FP.BF16.F32.PACK_AB R26, R87, R26 ;  /* 0x0000001a571a723e */ /* 0x000fe200000010ff */
[----:B-1----:R-:W-:Y:S01]  /*102a0*/  IMAD.SHL.U32 R3, R17, 0x4, RZ ;  /* 0x0000000411037824 */ /* 0x002fe200078e00ff */
        /* <DEDUP_REMOVED lines=22> */
[----:B------:R-:W-:Y:S01]  /*10410*/  F2FP.BF16.F32.PACK_AB R40, R69, R40 ;  /* 0x000000284528723e */ /* 0x000fe200000010ff */
[----:B------:R-:W-:Y:S01]  /*10420*/  VIADD R89, R205, UR42 ;  /* 0x0000002acd597c36 */ /* 0x000fe20008000000 */
[----:B------:R-:W-:Y:S01]  /*10430*/  LOP3.LUT R3, R3, 0xc, RZ, 0xc0, !PT ;  /* 0x0000000c03037812 */ /* 0x000fe200078ec0ff */
[----:B------:R-:W-:Y:S01]  /*10440*/  ULDC UR10, c[0x0][0xa88] ;  /* 0x0002a200000a7ab9 */ /* 0x000fe20000000800 */
[----:B------:R-:W-:-:S02]  /*10450*/  F2FP.BF16.F32.PACK_AB R7, R118, R7 ;  /* 0x000000077607723e */ /* 0x000fc400000010ff */
[----:B------:R-:W-:Y:S02]  /*10460*/  F2FP.BF16.F32.PACK_AB R6, R119, R6 ;  /* 0x000000067706723e */ /* 0x000fe400000010ff */
[----:B------:R-:W-:Y:S02]  /*10470*/  F2FP.BF16.F32.PACK_AB R11, R110, R11 ;  /* 0x0000000b6e0b723e */ /* 0x000fe400000010ff */
[----:B------:R-:W-:Y:S02]  /*10480*/  F2FP.BF16.F32.PACK_AB R10, R111, R10 ;  /* 0x0000000a6f0a723e */ /* 0x000fe400000010ff */
[----:B------:R-:W-:Y:S02]  /*10490*/  F2FP.BF16.F32.PACK_AB R9, R116, R9 ;  /* 0x000000097409723e */ /* 0x000fe400000010ff */
[----:B------:R-:W-:Y:S02]  /*104a0*/  F2FP.BF16.F32.PACK_AB R8, R117, R8 ;  /* 0x000000087508723e */ /* 0x000fe400000010ff */
[----:B------:R-:W-:Y:S01]  /*104b0*/  F2FP.BF16.F32.PACK_AB R36, R77, R36 ;  /* 0x000000244d24723e */ /* 0x000fe200000010ff */
[----:B------:R-:W-:Y:S01]  /*104c0*/  BAR.SYNC.DEFER_BLOCKING 0x1, 0x100 ;  /* 0x0044000000007b1d */ /* 0x000fe20000010000 */
[----:B------:R-:W-:-:S05]  /*104d0*/  IADD3 R4, P0, R3, UR6, RZ ;  /* 0x0000000603047c10 */ /* 0x000fca000ff1e0ff */
[----:B------:R-:W-:Y:S01]  /*104e0*/  IMAD.X R5, RZ, RZ, UR7, P0 ;  /* 0x00000007ff057e24 */ /* 0x000fe200080e06ff */
[----:B------:R-:W-:Y:S02]  /*104f0*/  LOP3.LUT P1, RZ, R204, 0x3, RZ, 0xc0, !PT ;  /* 0x00000003ccff7812 */ /* 0x000fe4000782c0ff */
[----:B------:R-:W-:Y:S02]  /*10500*/  F2FP.BF16.F32.PACK_AB R33, R84, R33 ;  /* 0x000000215421723e */ /* 0x000fe400000010ff */
[----:B------:R-:W-:Y:S01]  /*10510*/  F2FP.BF16.F32.PACK_AB R32, R85, R32 ;  /* 0x000000205520723e */ /* 0x000fe200000010ff */
[----:B------:R1:W2:Y:S01]  /*10520*/  LDG.E.CONSTANT R3, desc[UR50][R4.64] ;  /* 0x0000003204037981 */ /* 0x0002a2000c1e9900 */
[----:B------:R-:W-:Y:S01]  /*10530*/  USHF.R.S32.HI UR5, URZ, 0x1f, UR43 ;  /* 0x0000001f3f057899 */ /* 0x000fe2000801142b */
[----:B------:R-:W3:Y:S01]  /*10540*/  LDC.64 R90, c[0x0][0xb78] ;  /* 0x0002de00ff5a7b82 */ /* 0x000ee20000000a00 */
[----:B------:R-:W-:Y:S02]  /*10550*/  ULDC.64 UR6, c[0x0][0xb70] ;  /* 0x0002dc0000067ab9 */ /* 0x000fe40000000a00 */
[----:B------:R-:W-:-:S02]  /*10560*/  UIMAD UR5, UR5, UR6, URZ ;  /* 0x00000006050572a4 */ /* 0x000fc4000f8e023f */
[----:B------:R-:W-:Y:S02]  /*10570*/  UIMAD.WIDE.U32 UR8, UR43, UR6, URZ ;  /* 0x000000062b0872a5 */ /* 0x000fe4000f8e003f */
[----:B------:R-:W-:Y:S01]  /*10580*/  UIMAD UR5, UR43, UR7, UR5 ;  /* 0x000000072b0572a4 */ /* 0x000fe2000f8e0205 */
[----:B-1----:R-:W-:Y:S02]  /*10590*/  LOP3.LUT P0, R4, R17, 0x3, RZ, 0xc0, !PT ;  /* 0x0000000311047812 */ /* 0x002fe4000780c0ff */
[----:B------:R-:W-:Y:S01]  /*105a0*/  ULDC.64 UR6, c[0x0][0xb40] ;  /* 0x0002d00000067ab9 */ /* 0x000fe20000000a00 */
[----:B------:R-:W-:Y:S01]  /*105b0*/  UIADD3 UR5, UR9, UR5, URZ ;  /* 0x0000000509057290 */ /* 0x000fe2000fffe03f */
[----:B------:R-:W-:Y:S01]  /*105c0*/  ISETP.EQ.OR P0, PT, R4, 0x3, !P0 ;  /* 0x000000030400780c */ /* 0x000fe20004702670 */
[----:B------:R-:W-:-:S03]  /*105d0*/  VIADD R4, R89, 0x8 ;  /* 0x0000000859047836 */ /* 0x000fc60000000000 */
[----:B------:R-:W-:Y:S02]  /*105e0*/  SEL R58, R29, R28, P0 ;  /* 0x0000001c1d3a7207 */ /* 0x000fe40000000000 */
[----:B------:R-:W-:Y:S02]  /*105f0*/  SEL R49, R28, R29, P0 ;  /* 0x0000001d1c317207 */ /* 0x000fe40000000000 */
[----:B------:R-:W-:Y:S02]  /*10600*/  IADD3 R29, P4, R18, 0x40, RZ ;  /* 0x00000040121d7810 */ /* 0x000fe40007f9e0ff */
[----:B------:R-:W-:Y:S02]  /*10610*/  SEL R70, R65, R64, P0 ;  /* 0x0000004041467207 */ /* 0x000fe40000000000 */
[----:B------:R-:W-:Y:S02]  /*10620*/  LOP3.LUT R28, R29, 0x380, RZ, 0xc0, !PT ;  /* 0x000003801d1c7812 */ /* 0x000fe400078ec0ff */
[----:B------:R-:W-:-:S02]  /*10630*/  SEL R65, R64, R65, P0 ;  /* 0x0000004140417207 */ /* 0x000fc40000000000 */
[----:B------:R-:W-:Y:S02]  /*10640*/  SEL R64, R46, R47, P0 ;  /* 0x0000002f2e407207 */ /* 0x000fe40000000000 */
[----:B------:R-:W-:Y:S02]  /*10650*/  SEL R47, R47, R46, P0 ;  /* 0x0000002e2f2f7207 */ /* 0x000fe40000000000 */
[----:B------:R-:W-:Y:S02]  /*10660*/  SHF.R.U64 R28, R28, 0x3, RZ ;  /* 0x000000031c1c7819 */ /* 0x000fe400000012ff */
[----:B------:R-:W-:Y:S02]  /*10670*/  SEL R46, R43, R42, P0 ;  /* 0x0000002a2b2e7207 */ /* 0x000fe40000000000 */
[----:B------:R-:W-:Y:S02]  /*10680*/  SEL R43, R42, R43, P0 ;  /* 0x0000002b2a2b7207 */ /* 0x000fe40000000000 */
[----:B------:R-:W-:-:S02]  /*10690*/  SEL R42, R39, R38, P0 ;  /* 0x00000026272a7207 */ /* 0x000fc40000000000 */
[----:B------:R-:W-:Y:S02]  /*106a0*/  SEL R39, R38, R39, P0 ;  /* 0x0000002726277207 */ /* 0x000fe40000000000 */
[----:B------:R-:W-:Y:S01]  /*106b0*/  LOP3.LUT R28, R28, R29, RZ, 0x3c, !PT ;  /* 0x0000001d1c1c7212 */ /* 0x000fe200078e3cff */
[----:B------:R-:W-:Y:S01]  /*106c0*/  IMAD.X R29, RZ, RZ, R19, P4 ;  /* 0x000000ffff1d7224 */ /* 0x000fe200020e0613 */
[----:B------:R-:W-:Y:S02]  /*106d0*/  SEL R38, R35, R34, P0 ;  /* 0x0000002223267207 */ /* 0x000fe40000000000 */
[----:B------:R-:W-:Y:S02]  /*106e0*/  SEL R76, R15, R14, P0 ;  /* 0x0000000e0f4c7207 */ /* 0x000fe40000000000 */
[----:B------:R-:W-:Y:S02]  /*106f0*/  SEL R67, R14, R15, P0 ;  /* 0x0000000f0e437207 */ /* 0x000fe40000000000 */
[----:B------:R-:W-:-:S02]  /*10700*/  SEL R35, R34, R35, P0 ;  /* 0x0000002322237207 */ /* 0x000fc40000000000 */
[----:B------:R-:W-:Y:S02]  /*10710*/  SEL R72, R27, R26, P0 ;  /* 0x0000001a1b487207 */ /* 0x000fe40000000000 */
[----:B------:R-:W-:Y:S02]  /*10720*/  SEL R61, R26, R27, P0 ;  /* 0x0000001b1a3d7207 */ /* 0x000fe40000000000 */
[----:B------:R-:W-:Y:S02]  /*10730*/  IADD3 R15, P4, R18, 0x4040, RZ ;  /* 0x00004040120f7810 */ /* 0x000fe40007f9e0ff */
[----:B------:R-:W-:Y:S02]  /*10740*/  SEL R34, R31, R30, P0 ;  /* 0x0000001e1f227207 */ /* 0x000fe40000000000 */
[----:B------:R-:W-:Y:S02]  /*10750*/  SEL R59, R30, R31, P0 ;  /* 0x0000001f1e3b7207 */ /* 0x000fe40000000000 */
[----:B------:R-:W-:-:S02]  /*10760*/  IADD3 R27, P5, R18, 0x60, RZ ;  /* 0x00000060121b7810 */ /* 0x000fc40007fbe0ff */
[----:B------:R-:W-:Y:S02]  /*10770*/  IADD3 R31, P3, R18, 0x20, RZ ;  /* 0x00000020121f7810 */ /* 0x000fe40007f7e0ff */
[----:B------:R-:W-:Y:S02]  /*10780*/  LOP3.LUT R14, R15, 0x380, RZ, 0xc0, !PT ;  /* 0x000003800f0e7812 */ /* 0x000fe400078ec0ff */
[----:B------:R-:W-:Y:S02]  /*10790*/  LOP3.LUT R26, R27, 0x380, RZ, 0xc0, !PT ;  /* 0x000003801b1a7812 */ /* 0x000fe400078ec0ff */
[----:B------:R-:W-:Y:S02]  /*107a0*/  LOP3.LUT R30, R31, 0x380, RZ, 0xc0, !PT ;  /* 0x000003801f1e7812 */ /* 0x000fe400078ec0ff */
[----:B------:R-:W-:Y:S02]  /*107b0*/  SHF.R.U64 R14, R14, 0x3, RZ ;  /* 0x000000030e0e7819 */ /* 0x000fe400000012ff */
[----:B------:R-:W-:-:S02]  /*107c0*/  SHF.R.U64 R26, R26, 0x3, RZ ;  /* 0x000000031a1a7819 */ /* 0x000fc400000012ff */
[----:B------:R-:W-:Y:S02]  /*107d0*/  SHF.R.U64 R30, R30, 0x3, RZ ;  /* 0x000000031e1e7819 */ /* 0x000fe400000012ff */
[----:B------:R-:W-:Y:S01]  /*107e0*/  LOP3.LUT R14, R14, R15, RZ, 0x3c, !PT ;  /* 0x0000000f0e0e7212 */ /* 0x000fe200078e3cff */
[--C-:B------:R-:W-:Y:S01]  /*107f0*/  IMAD.X R15, RZ, RZ, R19.reuse, P4 ;  /* 0x000000ffff0f7224 */ /* 0x100fe200020e0613 */
[----:B------:R-:W-:Y:S01]  /*10800*/  LOP3.LUT R26, R26, R27, RZ, 0x3c, !PT ;  /* 0x0000001b1a1a7212 */ /* 0x000fe200078e3cff */
[--C-:B------:R-:W-:Y:S01]  /*10810*/  IMAD.X R27, RZ, RZ, R19.reuse, P5 ;  /* 0x000000ffff1b7224 */ /* 0x100fe200028e0613 */
[----:B------:R-:W-:Y:S02]  /*10820*/  SEL R62, R13, R12, P0 ;  /* 0x0000000c0d3e7207 */ /* 0x000fe40000000000 */
[----:B------:R-:W-:Y:S02]  /*10830*/  SEL R55, R12, R13, P0 ;  /* 0x0000000d0c377207 */ /* 0x000fe40000000000 */
[----:B------:R-:W-:Y:S01]  /*10840*/  LOP3.LUT R30, R30, R31, RZ, 0x3c, !PT ;  /* 0x0000001f1e1e7212 */ /* 0x000fe200078e3cff */
[----:B------:R-:W-:Y:S01]  /*10850*/  IMAD.X R31, RZ, RZ, R19, P3 ;  /* 0x000000ffff1f7224 */ /* 0x000fe200018e0613 */
[----:B------:R-:W-:-:S02]  /*10860*/  SEL R60, R21, R20, P0 ;  /* 0x00000014153c7207 */ /* 0x000fc40000000000 */
[----:B------:R-:W-:Y:S02]  /*10870*/  SEL R51, R20, R21, P0 ;  /* 0x0000001514337207 */ /* 0x000fe40000000000 */
[----:B------:R-:W-:Y:S02]  /*10880*/  SEL R74, R25, R24, P0 ;  /* 0x00000018194a7207 */ /* 0x000fe40000000000 */
[----:B------:R-:W-:Y:S02]  /*10890*/  SEL R63, R24, R25, P0 ;  /* 0x00000019183f7207 */ /* 0x000fe40000000000 */
[C---:B------:R-:W-:Y:S02]  /*108a0*/  IADD3 R13, P5, R18.reuse, 0x4060, RZ ;  /* 0x00004060120d7810 */ /* 0x040fe40007fbe0ff */
[C---:B------:R-:W-:Y:S02]  /*108b0*/  IADD3 R25, P6, R18.reuse, 0x4000, RZ ;  /* 0x0000400012197810 */ /* 0x040fe40007fde0ff */
[----:B------:R-:W-:-:S02]  /*108c0*/  IADD3 R21, P3, R18, 0x4020, RZ ;  /* 0x0000402012157810 */ /* 0x000fc40007f7e0ff */
[----:B------:R-:W-:Y:S02]  /*108d0*/  SEL R48, R130, R131, P0 ;  /* 0x0000008382307207 */ /* 0x000fe40000000000 */
[----:B------:R-:W-:Y:S02]  /*108e0*/  SEL R68, R81, R80, P0 ;  /* 0x0000005051447207 */ /* 0x000fe40000000000 */
[----:B------:R-:W-:Y:S02]  /*108f0*/  SEL R131, R131, R130, P0 ;  /* 0x0000008283837207 */ /* 0x000fe40000000000 */
[----:B------:R-:W-:Y:S02]  /*10900*/  SEL R50, R126, R127, P0 ;  /* 0x0000007f7e327207 */ /* 0x000fe40000000000 */
[----:B------:R-:W-:Y:S02]  /*10910*/  SEL R81, R80, R81, P0 ;  /* 0x0000005150517207 */ /* 0x000fe40000000000 */
[----:B------:R-:W-:-:S02]  /*10920*/  MOV R83, R14 ;  /* 0x0000000e00537202 */ /* 0x000fc40000000f00 */
[----:B------:R-:W-:Y:S02]  /*10930*/  SEL R127, R127, R126, P0 ;  /* 0x0000007e7f7f7207 */ /* 0x000fe40000000000 */
[----:B------:R-:W-:Y:S02]  /*10940*/  LOP3.LUT R12, R13, 0x380, RZ, 0xc0, !PT ;  /* 0x000003800d0c7812 */ /* 0x000fe400078ec0ff */
[----:B------:R-:W-:Y:S02]  /*10950*/  LOP3.LUT R24, R25, 0x380, RZ, 0xc0, !PT ;  /* 0x0000038019187812 */ /* 0x000fe400078ec0ff */
[----:B------:R-:W-:Y:S02]  /*10960*/  LOP3.LUT R20, R21, 0x380, RZ, 0xc0, !PT ;  /* 0x0000038015147812 */ /* 0x000fe400078ec0ff */
[----:B------:R-:W-:Y:S02]  /*10970*/  SEL R56, R52, R53, P0 ;  /* 0x0000003534387207 */ /* 0x000fe40000000000 */
[----:B------:R-:W-:-:S02]  /*10980*/  SEL R54, R122, R123, P0 ;  /* 0x0000007b7a367207 */ /* 0x000fc40000000000 */
[----:B------:R-:W-:Y:S02]  /*10990*/  SEL R53, R53, R52, P0 ;  /* 0x0000003435357207 */ /* 0x000fe40000000000 */
[----:B------:R-:W-:Y:S02]  /*109a0*/  SEL R123, R123, R122, P0 ;  /* 0x0000007a7b7b7207 */ /* 0x000fe40000000000 */
[----:B------:R-:W-:Y:S02]  /*109b0*/  SEL R52, R45, R44, P0 ;  /* 0x0000002c2d347207 */ /* 0x000fe40000000000 */
[----:B------:R-:W-:Y:S02]  /*109c0*/  SHF.R.U64 R12, R12, 0x3, RZ ;  /* 0x000000030c0c7819 */ /* 0x000fe400000012ff */
[----:B------:R-:W-:Y:S02]  /*109d0*/  SEL R45, R44, R45, P0 ;  /* 0x0000002d2c2d7207 */ /* 0x000fe40000000000 */
[----:B------:R-:W-:-:S02]  /*109e0*/  SHF.R.U64 R24, R24, 0x3, RZ ;  /* 0x0000000318187819 */ /* 0x000fc400000012ff */
[----:B------:R-:W-:Y:S02]  /*109f0*/  SHF.R.U64 R20, R20, 0x3, RZ ;  /* 0x0000000314147819 */ /* 0x000fe400000012ff */
[----:B------:R-:W-:Y:S02]  /*10a00*/  SEL R44, R41, R40, P0 ;  /* 0x00000028292c7207 */ /* 0x000fe40000000000 */
[----:B------:R-:W-:Y:S02]  /*10a10*/  SEL R41, R40, R41, P0 ;  /* 0x0000002928297207 */ /* 0x000fe40000000000 */
[----:B------:R-:W-:Y:S01]  /*10a20*/  LOP3.LUT R12, R12, R13, RZ, 0x3c, !PT ;  /* 0x0000000d0c0c7212 */ /* 0x000fe200078e3cff */
[----:B------:R-:W-:Y:S01]  /*10a30*/  IMAD.X R13, RZ, RZ, R19, P5 ;  /* 0x000000ffff0d7224 */ /* 0x000fe200028e0613 */
        /* <DEDUP_REMOVED lines=8> */
[----:B------:R-:W-:Y:S02]  /*10ac0*/  SEL R78, R11, R10, P0 ;  /* 0x0000000a0b4e7207 */ /* 0x000fe40000000000 */
[----:B------:R-:W-:-:S02]  /*10ad0*/  SEL R69, R10, R11, P0 ;  /* 0x0000000b0a457207 */ /* 0x000fc40000000000 */
[C---:B------:R-:W-:Y:S02]  /*10ae0*/  IADD3 R7, P4, R18.reuse, 0x8040, RZ ;  /* 0x0000804012077810 */ /* 0x040fe40007f9e0ff */
[C---:B------:R-:W-:Y:S02]  /*10af0*/  IADD3 R5, P5, R18.reuse, 0x8060, RZ ;  /* 0x0000806012057810 */ /* 0x040fe40007fbe0ff */
[C---:B------:R-:W-:Y:S02]  /*10b00*/  IADD3 R11, P6, R18.reuse, 0x8000, RZ ;  /* 0x00008000120b7810 */ /* 0x040fe40007fde0ff */
[----:B------:R-:W-:Y:S02]  /*10b10*/  IADD3 R9, P3, R18, 0x8020, RZ ;  /* 0x0000802012097810 */ /* 0x000fe40007f7e0ff */
[----:B------:R-:W-:Y:S02]  /*10b20*/  SEL R40, R37, R36, P0 ;  /* 0x0000002425287207 */ /* 0x000fe40000000000 */
[----:B------:R-:W-:-:S02]  /*10b30*/  SEL R37, R36, R37, P0 ;  /* 0x0000002524257207 */ /* 0x000fc40000000000 */
[----:B------:R-:W-:Y:S02]  /*10b40*/  ISETP.GE.OR P2, PT, R4, UR10, P1 ;  /* 0x0000000a04007c0c */ /* 0x000fe40008f46670 */
[----:B------:R-:W-:Y:S02]  /*10b50*/  SEL R36, R33, R32, P0 ;  /* 0x0000002021247207 */ /* 0x000fe40000000000 */
[----:B------:R-:W-:Y:S02]  /*10b60*/  SEL R17, R32, R33, P0 ;  /* 0x0000002120117207 */ /* 0x000fe40000000000 */
        /* <DEDUP_REMOVED lines=10> */
[----:B------:R-:W-:Y:S02]  /*10c10*/  MOV R84, R20 ;  /* 0x0000001400547202 */ /* 0x000fe40000000f00 */
[----:B------:R-:W-:Y:S01]  /*10c20*/  LOP3.LUT R6, R6, R7, RZ, 0x3c, !PT ;  /* 0x0000000706067212 */ /* 0x000fe200078e3cff */
[--C-:B------:R-:W-:Y:S01]  /*10c30*/  IMAD.X R7, RZ, RZ, R19.reuse, P4 ;  /* 0x000000ffff077224 */ /* 0x100fe200020e0613 */
[----:B------:R-:W-:Y:S01]  /*10c40*/  LOP3.LUT R4, R4, R5, RZ, 0x3c, !PT ;  /* 0x0000000504047212 */ /* 0x000fe200078e3cff */
[--C-:B------:R-:W-:Y:S01]  /*10c50*/  IMAD.X R5, RZ, RZ, R19.reuse, P5 ;  /* 0x000000ffff057224 */ /* 0x100fe200028e0613 */
[----:B------:R-:W-:Y:S01]  /*10c60*/  LOP3.LUT R32, R33, R18, RZ, 0x3c, !PT ;  /* 0x0000001221207212 */ /* 0x000fe200078e3cff */
[--C-:B------:R-:W-:Y:S01]  /*10c70*/  IMAD.MOV.U32 R33, RZ, RZ, R19.reuse ;  /* 0x000000ffff217224 */ /* 0x100fe200078e0013 */
[----:B------:R-:W-:Y:S01]  /*10c80*/  LOP3.LUT R10, R10, R11, RZ, 0x3c, !PT ;  /* 0x0000000b0a0a7212 */ /* 0x000fe200078e3cff */
[--C-:B------:R-:W-:Y:S01]  /*10c90*/  IMAD.X R11, RZ, RZ, R19.reuse, P6 ;  /* 0x000000ffff0b7224 */ /* 0x100fe200030e0613 */
[----:B------:R-:W-:Y:S01]  /*10ca0*/  LOP3.LUT R8, R8, R9, RZ, 0x3c, !PT ;  /* 0x0000000908087212 */ /* 0x000fe200078e3cff */
[----:B------:R-:W-:Y:S01]  /*10cb0*/  IMAD.X R9, RZ, RZ, R19, P3 ;  /* 0x000000ffff097224 */ /* 0x000fe200018e0613 */
[----:B------:R-:W-:-:S02]  /*10cc0*/  MOV R75, R6 ;  /* 0x00000006004b7202 */ /* 0x000fc40000000f00 */
[----:B------:R-:W-:Y:S02]  /*10cd0*/  MOV R73, R4 ;  /* 0x0000000400497202 */ /* 0x000fe40000000f00 */
[----:B------:R-:W-:Y:S02]  /*10ce0*/  MOV R88, R32 ;  /* 0x0000002000587202 */ /* 0x000fe40000000f00 */
[----:B------:R-:W-:Y:S01]  /*10cf0*/  MOV R82, R12 ;  /* 0x0000000c00527202 */ /* 0x000fe20000000f00 */
[----:B------:R-:W-:Y:S01]  /*10d00*/  IMAD.U32 R13, RZ, RZ, UR9 ;  /* 0x00000009ff0d7e24 */ /* 0x000fe2000f8e00ff */
[----:B------:R-:W-:Y:S01]  /*10d10*/  MOV R79, R10 ;  /* 0x0000000a004f7202 */ /* 0x000fe20000000f00 */
[----:B------:R-:W-:Y:S01]  /*10d20*/  IMAD.U32 R13, RZ, RZ, UR5 ;  /* 0x00000005ff0d7e24 */ /* 0x000fe2000f8e00ff */
[----:B------:R-:W-:Y:S01]  /*10d30*/  MOV R77, R8 ;  /* 0x00000008004d7202 */ /* 0x000fe20000000f00 */
[----:B------:R-:W-:Y:S01]  /*10d40*/  USHF.R.S32.HI UR5, URZ, 0x1f, UR44 ;  /* 0x0000001f3f057899 */ /* 0x000fe2000801142c */
[----:B------:R-:W-:Y:S01]  /*10d50*/  MOV R33, R30 ;  /* 0x0000001e00217202 */ /* 0x000fe20000000f00 */
[----:B------:R-:W-:Y:S01]  /*10d60*/  IMAD.U32 R12, RZ, RZ, UR8 ;  /* 0x00000008ff0c7e24 */ /* 0x000fe2000f8e00ff */
[----:B------:R-:W-:-:S02]  /*10d70*/  MOV R86, R26 ;  /* 0x0000001a00567202 */ /* 0x000fc40000000f00 */
[----:B------:R-:W-:Y:S01]  /*10d80*/  MOV R85, R24 ;  /* 0x0000001800557202 */ /* 0x000fe20000000f00 */
[----:B---3--:R-:W-:Y:S01]  /*10d90*/  IMAD.WIDE.U32 R12, R90, UR44, R12 ;  /* 0x0000002c5a0c7c25 */ /* 0x008fe2000f8e000c */
[----:B------:R-:W-:Y:S02]  /*10da0*/  MOV R87, R28 ;  /* 0x0000001c00577202 */ /* 0x000fe40000000f00 */
[----:B------:R-:W-:Y:S02]  /*10db0*/  ISETP.GE.OR P1, PT, R89, UR10, P1 ;  /* 0x0000000a59007c0c */ /* 0x000fe40008f26670 */
[----:B--2---:R-:W-:Y:S01]  /*10dc0*/  LOP3.LUT R14, R3, 0x2, RZ, 0x3c, !PT ;  /* 0x00000002030e7812 */ /* 0x004fe200078e3cff */
[----:B------:R-:W-:Y:S04]  /*10dd0*/  SHFL.IDX PT, R48, R48, R3, 0x1c1f ;  /* 0x001c1f0330307589 */ /* 0x000fe800000e0000 */
[----:B------:R-:W1:Y:S04]  /*10de0*/  SHFL.IDX PT, R131, R131, R14, 0x1c1f ;  /* 0x001c1f0e83837589 */ /* 0x000e6800000e0000 */
[----:B------:R-:W-:Y:S04]  /*10df0*/  SHFL.IDX PT, R68, R68, R3, 0x1c1f ;  /* 0x001c1f0344447589 */ /* 0x000fe800000e0000 */
[----:B------:R-:W2:Y:S04]  /*10e00*/  SHFL.IDX PT, R81, R81, R14, 0x1c1f ;  /* 0x001c1f0e51517589 */ /* 0x000ea800000e0000 */
[----:B------:R-:W-:Y:S04]  /*10e10*/  SHFL.IDX PT, R50, R50, R3, 0x1c1f ;  /* 0x001c1f0332327589 */ /* 0x000fe800000e0000 */
[----:B------:R-:W3:Y:S04]  /*10e20*/  SHFL.IDX PT, R127, R127, R14, 0x1c1f ;  /* 0x001c1f0e7f7f7589 */ /* 0x000ee800000e0000 */
[----:B------:R-:W-:Y:S04]  /*10e30*/  SHFL.IDX PT, R70, R70, R3, 0x1c1f ;  /* 0x001c1f0346467589 */ /* 0x000fe800000e0000 */
[----:B------:R-:W4:Y:S01]  /*10e40*/  SHFL.IDX PT, R65, R65, R14, 0x1c1f ;  /* 0x001c1f0e41417589 */ /* 0x000f2200000e0000 */
[----:B-1----:R-:W-:-:S02]  /*10e50*/  SEL R4, R48, R131, P0 ;  /* 0x0000008330047207 */ /* 0x002fc40000000000 */
[----:B------:R-:W-:Y:S01]  /*10e60*/  SEL R6, R131, R48, P0 ;  /* 0x0000003083067207 */ /* 0x000fe20000000000 */
[----:B------:R-:W-:Y:S04]  /*10e70*/  SHFL.IDX PT, R54, R54, R3, 0x1c1f ;  /* 0x001c1f0336367589 */ /* 0x000fe800000e0000 */
[----:B------:R-:W-:Y:S01]  /*10e80*/  SHFL.IDX PT, R64, R64, R3, 0x1c1f ;  /* 0x001c1f0340407589 */ /* 0x000fe200000e0000 */
[----:B--2---:R-:W-:Y:S02]  /*10e90*/  SEL R5, R68, R81, P0 ;  /* 0x0000005144057207 */ /* 0x004fe40000000000 */
[----:B------:R-:W-:Y:S01]  /*10ea0*/  SEL R7, R81, R68, P0 ;  /* 0x0000004451077207 */ /* 0x000fe20000000000 */
[----:B------:R-:W1:Y:S04]  /*10eb0*/  SHFL.IDX PT, R123, R123, R14, 0x1c1f ;  /* 0x001c1f0e7b7b7589 */ /* 0x000e6800000e0000 */
[----:B------:R-:W2:Y:S01]  /*10ec0*/  SHFL.IDX PT, R47, R47, R14, 0x1c1f ;  /* 0x001c1f0e2f2f7589 */ /* 0x000ea200000e0000 */
[----:B---3--:R-:W-:-:S02]  /*10ed0*/  SEL R8, R50, R127, P0 ;  /* 0x0000007f32087207 */ /* 0x008fc40000000000 */
[----:B------:R-:W-:Y:S01]  /*10ee0*/  SEL R10, R127, R50, P0 ;  /* 0x000000327f0a7207 */ /* 0x000fe20000000000 */
[----:B------:R-:W-:Y:S04]  /*10ef0*/  SHFL.IDX PT, R56, R56, R3, 0x1c1f ;  /* 0x001c1f0338387589 */ /* 0x000fe800000e0000 */
[----:B------:R-:W-:Y:S01]  /*10f00*/  SHFL.IDX PT, R46, R46, R3, 0x1c1f ;  /* 0x001c1f032e2e7589 */ /* 0x000fe200000e0000 */
[----:B----4-:R-:W-:Y:S02]  /*10f10*/  SEL R9, R70, R65, P0 ;  /* 0x0000004146097207 */ /* 0x010fe40000000000 */
[----:B------:R-:W-:Y:S01]  /*10f20*/  SEL R11, R65, R70, P0 ;  /* 0x00000046410b7207 */ /* 0x000fe20000000000 */
        /* <DEDUP_REMOVED lines=11> */
[----:B---3--:R-:W-:-:S02]  /*10fe0*/  SEL R28, R56, R53, P0 ;  /* 0x00000035381c7207 */ /* 0x008fc40000000000 */
[----:B------:R-:W-:Y:S01]  /*10ff0*/  SEL R30, R53, R56, P0 ;  /* 0x00000038351e7207 */ /* 0x000fe20000000000 */
[----:B------:R-:W-:Y:S01]  /*11000*/  SHFL.IDX PT, R38, R38, R3, 0x1c1f ;  /* 0x001c1f0326267589 */ /* 0x000fe200000e0000 */
[----:B----4-:R-:W-:Y:S02]  /*11010*/  SEL R29, R46, R43, P0 ;  /* 0x0000002b2e1d7207 */ /* 0x010fe40000000000 */
[----:B------:R-:W-:Y:S01]  /*11020*/  SEL R31, R43, R46, P0 ;  /* 0x0000002e2b1f7207 */ /* 0x000fe20000000000 */
[----:B------:R-:W-:Y:S04]  /*11030*/  SHFL.IDX PT, R41, R41, R14, 0x1c1f ;  /* 0x001c1f0e29297589 */ /* 0x000fe800000e0000 */
[----:B------:R2:W-:Y:S04]  /*11040*/  SHFL.IDX PT, R15, R35, R14, 0x1c1f ;  /* 0x001c1f0e230f7589 */ /* 0x0005e800000e0000 */
[----:B------:R-:W-:Y:S01]  /*11050*/  SHFL.IDX PT, R40, R40, R3, 0x1c1f ;  /* 0x001c1f0328287589 */ /* 0x000fe200000e0000 */
[----:B-1----:R-:W-:-:S03]  /*11060*/  SEL R32, R52, R45, P0 ;  /* 0x0000002d34207207 */ /* 0x002fc60000000000 */
[----:B------:R1:W-:Y:S01]  /*11070*/  SHFL.IDX PT, R20, R34, R3, 0x1c1f ;  /* 0x001c1f0322147589 */ /* 0x0003e200000e0000 */
[----:B--2---:R-:W-:-:S03]  /*11080*/  SEL R35, R39, R42, P0 ;  /* 0x0000002a27237207 */ /* 0x004fc60000000000 */
[----:B------:R-:W-:Y:S04]  /*11090*/  SHFL.IDX PT, R37, R37, R14, 0x1c1f ;  /* 0x001c1f0e25257589 */ /* 0x000fe800000e0000 */
[----:B------:R-:W-:Y:S01]  /*110a0*/  SHFL.IDX PT, R59, R59, R14, 0x1c1f ;  /* 0x001c1f0e3b3b7589 */ /* 0x000fe200000e0000 */
[----:B-1----:R-:W-:-:S03]  /*110b0*/  SEL R34, R45, R52, P0 ;  /* 0x000000342d227207 */ /* 0x002fc60000000000 */
[----:B------:R-:W-:Y:S04]  /*110c0*/  SHFL.IDX PT, R36, R36, R3, 0x1c1f ;  /* 0x001c1f0324247589 */ /* 0x000fe800000e0000 */
[----:B------:R-:W-:Y:S04]  /*110d0*/  SHFL.IDX PT, R58, R58, R3, 0x1c1f ;  /* 0x001c1f033a3a7589 */ /* 0x000fe800000e0000 */
[----:B------:R-:W-:Y:S04]  /*110e0*/  SHFL.IDX PT, R72, R72, R3, 0x1c1f ;  /* 0x001c1f0348487589 */ /* 0x000fe800000e0000 */
[----:B------:R-:W-:Y:S04]  /*110f0*/  SHFL.IDX PT, R17, R17, R14, 0x1c1f ;  /* 0x001c1f0e11117589 */ /* 0x000fe800000e0000 */
[----:B------:R-:W1:Y:S04]  /*11100*/  SHFL.IDX PT, R49, R49, R14, 0x1c1f ;  /* 0x001c1f0e31317589 */ /* 0x000e6800000e0000 */
[----:B------:R-:W-:Y:S04]  /*11110*/  SHFL.IDX PT, R61, R61, R14, 0x1c1f ;  /* 0x001c1f0e3d3d7589 */ /* 0x000fe800000e0000 */
[----:B------:R-:W-:Y:S04]  /*11120*/  SHFL.IDX PT, R60, R60, R3, 0x1c1f ;  /* 0x001c1f033c3c7589 */ /* 0x000fe800000e0000 */
[----:B------:R-:W-:Y:S04]  /*11130*/  SHFL.IDX PT, R74, R74, R3, 0x1c1f ;  /* 0x001c1f034a4a7589 */ /* 0x000fe800000e0000 */
[----:B------:R-:W-:Y:S04]  /*11140*/  SHFL.IDX PT, R51, R51, R14, 0x1c1f ;  /* 0x001c1f0e33337589 */ /* 0x000fe800000e0000 */
[----:B------:R-:W2:Y:S04]  /*11150*/  SHFL.IDX PT, R63, R63, R14, 0x1c1f ;  /* 0x001c1f0e3f3f7589 */ /* 0x000ea800000e0000 */
[----:B------:R-:W-:Y:S01]  /*11160*/  SHFL.IDX PT, R62, R62, R3, 0x1c1f ;  /* 0x001c1f033e3e7589 */ /* 0x000fe200000e0000 */
[----:B-1----:R-:W-:-:S02]  /*11170*/  SEL R56, R58, R49, P0 ;  /* 0x000000313a387207 */ /* 0x002fc40000000000 */
[----:B------:R-:W-:Y:S01]  /*11180*/  SEL R58, R49, R58, P0 ;  /* 0x0000003a313a7207 */ /* 0x000fe20000000000 */
[----:B------:R-:W-:Y:S04]  /*11190*/  SHFL.IDX PT, R66, R66, R3, 0x1c1f ;  /* 0x001c1f0342427589 */ /* 0x000fe800000e0000 */
[----:B------:R-:W-:Y:S04]  /*111a0*/  SHFL.IDX PT, R76, R76, R3, 0x1c1f ;  /* 0x001c1f034c4c7589 */ /* 0x000fe800000e0000 */
[----:B------:R-:W-:Y:S04]  /*111b0*/  SHFL.IDX PT, R78, R78, R3, 0x1c1f ;  /* 0x001c1f034e4e7589 */ /* 0x000fe800000e0000 */
[----:B------:R-:W-:Y:S04]  /*111c0*/  SHFL.IDX PT, R80, R80, R3, 0x1c1f ;  /* 0x001c1f0350507589 */ /* 0x000fe800000e0000 */
[----:B------:R-:W-:Y:S04]  /*111d0*/  SHFL.IDX PT, R55, R55, R14, 0x1c1f ;  /* 0x001c1f0e37377589 */ /* 0x000fe800000e0000 */
[----:B------:R-:W-:Y:S04]  /*111e0*/  SHFL.IDX PT, R21, R67, R14, 0x1c1f ;  /* 0x001c1f0e43157589 */ /* 0x000fe800000e0000 */
[----:B------:R2:W1:Y:S04]  /*111f0*/  SHFL.IDX PT, R3, R57, R14, 0x1c1f ;  /* 0x001c1f0e39037589 */ /* 0x00046800000e0000 */
[----:B------:R-:W3:Y:S04]  /*11200*/  SHFL.IDX PT, R69, R69, R14, 0x1c1f ;  /* 0x001c1f0e45457589 */ /* 0x000ee800000e0000 */
[----:B------:R-:W4:Y:S01]  /*11210*/  SHFL.IDX PT, R71, R71, R14, 0x1c1f ;  /* 0x001c1f0e47477589 */ /* 0x000f2200000e0000 */
[----:B--2---:R-:W-:-:S03]  /*11220*/  SEL R57, R74, R63, P0 ;  /* 0x0000003f4a397207 */ /* 0x004fc60000000000 */
[----:B------:R2:W-:Y:S04]  /*11230*/  STSM.16.M88.4 [R88], R4 ;  /* 0x0000000458007844 */ /* 0x0005e80000000200 */
[----:B------:R5:W-:Y:S04]  /*11240*/  STSM.16.M88.4 [R33], R8 ;  /* 0x0000000821007844 */ /* 0x000be80000000200 */
[----:B------:R3:W-:Y:S04]  /*11250*/  STSM.16.M88.4 [R87], R24 ;  /* 0x0000001857007844 */ /* 0x0007e80000000200 */
[----:B------:R-:W-:Y:S01]  /*11260*/  STSM.16.M88.4 [R86], R28 ;  /* 0x0000001c56007844 */ /* 0x000fe20000000200 */
[----:B-1----:R-:W-:-:S02]  /*11270*/  SEL R64, R66, R3, P0 ;  /* 0x0000000342407207 */ /* 0x002fc40000000000 */
[----:B------:R-:W-:Y:S02]  /*11280*/  SEL R66, R3, R66, P0 ;  /* 0x0000004203427207 */ /* 0x000fe40000000000 */
[----:B--2---:R-:W-:Y:S01]  /*11290*/  SEL R4, R44, R41, P0 ;  /* 0x000000292c047207 */ /* 0x004fe20000000000 */
[----:B------:R-:W1:Y:S01]  /*112a0*/  SHFL.IDX PT, R3, R207, RZ, 0x1f ;  /* 0x00001fffcf037589 */ /* 0x000e6200000e0000 */
[----:B------:R-:W-:Y:S01]  /*112b0*/  SEL R6, R41, R44, P0 ;  /* 0x0000002c29067207 */ /* 0x000fe20000000000 */
[----:B-----5:R-:W-:Y:S01]  /*112c0*/  IMAD R8, R90, UR5, RZ ;  /* 0x000000055a087c24 */ /* 0x020fe2000f8e02ff */
[----:B------:R-:W-:Y:S02]  /*112d0*/  SEL R33, R42, R39, P0 ;  /* 0x000000272a217207 */ /* 0x000fe40000000000 */
[----:B------:R-:W-:Y:S01]  /*112e0*/  SEL R5, R38, R15, P0 ;  /* 0x0000000f26057207 */ /* 0x000fe20000000000 */
[----:B------:R-:W-:Y:S01]  /*112f0*/  IMAD R14, R91, UR44, R8 ;  /* 0x0000002c5b0e7c24 */ /* 0x000fe2000f8e0208 */
[----:B------:R-:W-:Y:S01]  /*11300*/  SEL R7, R15, R38, P0 ;  /* 0x000000260f077207 */ /* 0x000fe20000000000 */
[----:B------:R-:W-:Y:S01]  /*11310*/  STSM.16.M88.4 [R85], R32 ;  /* 0x0000002055007844 */ /* 0x000fe20000000200 */
[----:B------:R-:W-:-:S02]  /*11320*/  SEL R8, R40, R37, P0 ;  /* 0x0000002528087207 */ /* 0x000fc40000000000 */
[----:B------:R-:W-:Y:S01]  /*11330*/  SEL R10, R37, R40, P0 ;  /* 0x00000028250a7207 */ /* 0x000fe20000000000 */
[----:B------:R2:W-:Y:S01]  /*11340*/  STSM.16.M88.4 [R84], R4 ;  /* 0x0000000454007844 */ /* 0x0005e20000000200 */
[----:B------:R-:W-:Y:S02]  /*11350*/  SEL R9, R20, R59, P0 ;  /* 0x0000003b14097207 */ /* 0x000fe40000000000 */
[----:B------:R-:W-:Y:S02]  /*11360*/  SEL R11, R59, R20, P0 ;  /* 0x000000143b0b7207 */ /* 0x000fe40000000000 */
[----:B---3--:R-:W-:Y:S02]  /*11370*/  SEL R24, R36, R17, P0 ;  /* 0x0000001124187207 */ /* 0x008fe40000000000 */
[----:B------:R-:W-:Y:S01]  /*11380*/  SEL R26, R17, R36, P0 ;  /* 0x00000024111a7207 */ /* 0x000fe20000000000 */
[----:B------:R3:W-:Y:S01]  /*11390*/  STSM.16.M88.4 [R83], R8 ;  /* 0x0000000853007844 */ /* 0x0007e20000000200 */
[----:B------:R-:W-:-:S02]  /*113a0*/  SEL R25, R72, R61, P0 ;  /* 0x0000003d48197207 */ /* 0x000fc40000000000 */
[----:B------:R-:W-:Y:S02]  /*113b0*/  SEL R27, R61, R72, P0 ;  /* 0x000000483d1b7207 */ /* 0x000fe40000000000 */
[----:B------:R-:W-:Y:S02]  /*113c0*/  SEL R59, R63, R74, P0 ;  /* 0x0000004a3f3b7207 */ /* 0x000fe40000000000 */
[----:B------:R-:W-:Y:S01]  /*113d0*/  SEL R15, R21, R76, P0 ;  /* 0x0000004c150f7207 */ /* 0x000fe20000000000 */
[----:B------:R3:W-:Y:S01]  /*113e0*/  STSM.16.M88.4 [R82], R24 ;  /* 0x0000001852007844 */ /* 0x0007e20000000200 */
[----:B--2---:R-:W-:Y:S02]  /*113f0*/  SHF.R.S32.HI R5, RZ, 0x1f, R89 ;  /* 0x0000001fff057819 */ /* 0x004fe40000011459 */
[----:B------:R-:W-:Y:S01]  /*11400*/  IADD3 R6, P3, R89, R12, RZ ;  /* 0x0000000c59067210 */ /* 0x000fe20007f7e0ff */
[----:B------:R3:W-:Y:S01]  /*11410*/  STSM.16.M88.4 [R79], R56 ;  /* 0x000000384f007844 */ /* 0x0007e20000000200 */
[----:B------:R-:W-:-:S02]  /*11420*/  SEL R12, R60, R51, P0 ;  /* 0x000000333c0c7207 */ /* 0x000fc40000000000 */
[----:B------:R-:W-:Y:S02]  /*11430*/  IADD3.X R5, R5, R13, R14, P3, !PT ;  /* 0x0000000d05057210 */ /* 0x000fe40001ffe40e */
[----:B------:R-:W-:Y:S02]  /*11440*/  SEL R14, R51, R60, P0 ;  /* 0x0000003c330e7207 */ /* 0x000fe40000000000 */
[----:B------:R-:W-:Y:S02]  /*11450*/  SEL R13, R76, R21, P0 ;  /* 0x000000154c0d7207 */ /* 0x000fe40000000000 */
[----:B------:R-:W-:Y:S02]  /*11460*/  SEL R60, R62, R55, P0 ;  /* 0x000000373e3c7207 */ /* 0x000fe40000000000 */
[----:B------:R-:W-:Y:S01]  /*11470*/  SEL R62, R55, R62, P0 ;  /* 0x0000003e373e7207 */ /* 0x000fe20000000000 */
[----:B------:R3:W-:Y:S01]  /*11480*/  STSM.16.M88.4 [R77], R12 ;  /* 0x0000000c4d007844 */ /* 0x0007e20000000200 */
[----:B------:R-:W-:-:S02]  /*11490*/  SEL R61, R78, R69, P0 ;  /* 0x000000454e3d7207 */ /* 0x000fc40000000000 */
[----:B------:R-:W-:Y:S02]  /*114a0*/  SEL R63, R69, R78, P0 ;  /* 0x0000004e453f7207 */ /* 0x000fe40000000000 */
[----:B----4-:R-:W-:Y:S02]  /*114b0*/  SEL R65, R80, R71, P0 ;  /* 0x0000004750417207 */ /* 0x010fe40000000000 */
[----:B------:R-:W-:Y:S01]  /*114c0*/  SEL R67, R71, R80, P0 ;  /* 0x0000005047437207 */ /* 0x000fe20000000000 */
[----:B------:R3:W-:Y:S01]  /*114d0*/  STSM.16.M88.4 [R75], R60 ;  /* 0x0000003c4b007844 */ /* 0x0007e20000000200 */
[C---:B------:R-:W-:Y:S02]  /*114e0*/  LEA R4, P3, R6.reuse, UR6, 0x2 ;  /* 0x0000000606047c11 */ /* 0x040fe4000f8610ff */
[----:B-1----:R-:W-:Y:S01]  /*114f0*/  ISETP.NE.AND P0, PT, R3, 0x7, PT ;  /* 0x000000070300780c */ /* 0x002fe20003f05270 */
[----:B------:R3:W-:Y:S01]  /*11500*/  STSM.16.M88.4 [R73], R64 ;  /* 0x0000004049007844 */ /* 0x0007e20000000200 */
[----:B------:R-:W-:Y:S01]  /*11510*/  LEA.HI.X R5, R6, UR7, R5, 0x2, P3 ;  /* 0x0000000706057c11 */ /* 0x000fe200098f1405 */
[----:B------:R1:W-:Y:S06]  /*11520*/  MEMBAR.ALL.CTA ;  /* 0x0000000000007992 */ /* 0x0003ec0000008000 */
[----:B-1----:R-:W1:Y:S02]  /*11530*/  FENCE.VIEW.ASYNC.S ;  /* 0x00000000000073c6 */ /* 0x002e640000000000 */
[----:B-1----:R-:W-:Y:S06]  /*11540*/  BAR.ARV 0x1, 0x120 ;  /* 0x0044800000007b1d */ /* 0x002fec0000002000 */
[----:B------:R3:W-:Y:S04]  /*11550*/  @!P1 STG.E desc[UR50][R4.64], R0 ;  /* 0x0000000004009986 */ /* 0x0007e8000c101932 */
[----:B------:R3:W-:Y:S01]  /*11560*/  @!P2 STG.E desc[UR50][R4.64+0x20], R2 ;  /* 0x000020020400a986 */ /* 0x0007e2000c101932 */
        /* <DEDUP_REMOVED lines=26> */
.L_x_985:
[----:B------:R-:W-:Y:S05]  /*11710*/  BSYNC B0 ;  /* 0x0000000000007941 */ /* 0x000fea0003800000 */
.L_x_984:
[----:B------:R-:W-:Y:S05]  /*11720*/  BRA `(.L_x_983) ;  /* 0x00000008004c7947 */ /* 0x000fea0003800000 */
.L_x_982:
[----:B------:R-:W1:Y:S01]  /*11730*/  LDC R12, c[0x0][0xdac] ;  /* 0x00036b00ff0c7b82 */ /* 0x000e620000000800 */
[----:B------:R-:W-:Y:S01]  /*11740*/  ISETP.GT.AND P0, PT, R208, 0x7f, PT ;  /* 0x0000007fd000780c */ /* 0x000fe20003f04270 */
[----:B------:R-:W-:Y:S01]  /*11750*/  USHF.R.S32.HI UR6, URZ, 0x1f, UR43 ;  /* 0x0000001f3f067899 */ /* 0x000fe2000801142b */
[----:B------:R-:W-:Y:S01]  /*11760*/  BSSY B0, `(.L_x_986) ;  /* 0x000001c000007945 */ /* 0x000fe20003800000 */
[----:B------:R-:W-:Y:S01]  /*11770*/  USHF.R.S32.HI UR7, URZ, 0x1f, UR44 ;  /* 0x0000001f3f077899 */ /* 0x000fe2000801142c */
[----:B------:R-:W-:-:S03]  /*11780*/  SHF.R.S32.HI R23, RZ, 0x1f, R22 ;  /* 0x0000001fff177819 */ /* 0x000fc60000011416 */
[----:B------:R-:W2:Y:S08]  /*11790*/  LDC.64 R6, c[0x0][0xae0] ;  /* 0x0002b800ff067b82 */ /* 0x000eb00000000a00 */
[----:B------:R-:W3:Y:S01]  /*117a0*/  LDC.64 R8, c[0x0][0xae8] ;  /* 0x0002ba00ff087b82 */ /* 0x000ee20000000a00 */
[----:B------:R-:W-:Y:S05]  /*117b0*/  @P0 BRA `(.L_x_987) ;  /* 0x0000000000580947 */ /* 0x000fea0003800000 */
[----:B------:R-:W4:Y:S01]  /*117c0*/  S2R R0, SR_TID.X ;  /* 0x0000000000007919 */ /* 0x000f220000002100 */
[----:B------:R-:W-:Y:S01]  /*117d0*/  IMAD.U32 R2, RZ, RZ, UR42 ;  /* 0x0000002aff027e24 */ /* 0x000fe2000f8e00ff */
[----:B------:R-:W-:-:S04]  /*117e0*/  ULDC UR5, c[0x0][0xa88] ;  /* 0x0002a20000057ab9 */ /* 0x000fc80000000800 */
[----:B----4-:R-:W-:-:S04]  /*117f0*/  IADD3 R2, R2, -0x80, R0 ;  /* 0xffffff8002027810 */ /* 0x010fc80007ffe000 */
[----:B------:R-:W-:-:S13]  /*11800*/  ISETP.GE.AND P0, PT, R2, UR5, PT ;  /* 0x0000000502007c0c */ /* 0x000fda000bf06270 */
[----:B------:R-:W-:Y:S05]  /*11810*/  @P0 BRA `(.L_x_987) ;  /* 0x0000000000400947 */ /* 0x000fea0003800000 */
[----:B------:R-:W4:Y:S01]  /*11820*/  LDC.64 R4, c[0x0][0xb70] ;  /* 0x0002dc00ff047b82 */ /* 0x000f220000000a00 */
[----:B------:R-:W-:Y:S01]  /*11830*/  SHF.R.S32.HI R3, RZ, 0x1f, R2 ;  /* 0x0000001fff037819 */ /* 0x000fe20000011402 */
[----:B------:R-:W-:-:S06]  /*11840*/  ULDC.64 UR8, c[0x0][0xb40] ;  /* 0x0002d00000087ab9 */ /* 0x000fcc0000000a00 */
[----:B------:R-:W5:Y:S01]  /*11850*/  LDC.64 R10, c[0x0][0xb78] ;  /* 0x0002de00ff0a7b82 */ /* 0x000f620000000a00 */
[C---:B----4-:R-:W-:Y:S02]  /*11860*/  IMAD R0, R4.reuse, UR6, RZ ;  /* 0x0000000604007c24 */ /* 0x050fe4000f8e02ff */
[----:B------:R-:W-:-:S04]  /*11870*/  IMAD.WIDE.U32 R2, R4, UR43, R2 ;  /* 0x0000002b04027c25 */ /* 0x000fc8000f8e0002 */
[----:B------:R-:W-:Y:S02]  /*11880*/  IMAD R5, R5, UR43, R0 ;  /* 0x0000002b05057c24 */ /* 0x000fe4000f8e0200 */
[C---:B-----5:R-:W-:Y:S02]  /*11890*/  IMAD R0, R10.reuse, UR7, RZ ;  /* 0x000000070a007c24 */ /* 0x060fe4000f8e02ff */
[----:B------:R-:W-:Y:S02]  /*118a0*/  IMAD.IADD R3, R3, 0x1, R5 ;  /* 0x0000000103037824 */ /* 0x000fe400078e0205 */
[----:B------:R-:W-:Y:S02]  /*118b0*/  IMAD R5, R11, UR44, R0 ;  /* 0x0000002c0b057c24 */ /* 0x000fe4000f8e0200 */
[----:B------:R-:W-:-:S04]  /*118c0*/  IMAD.WIDE.U32 R2, R10, UR44, R2 ;  /* 0x0000002c0a027c25 */ /* 0x000fc8000f8e0002 */
[----:B------:R-:W-:Y:S01]  /*118d0*/  IMAD.IADD R3, R3, 0x1, R5 ;  /* 0x0000000103037824 */ /* 0x000fe200078e0205 */
[----:B------:R-:W-:-:S04]  /*118e0*/  LEA R4, P0, R2, UR8, 0x2 ;  /* 0x0000000802047c11 */ /* 0x000fc8000f8010ff */
[----:B------:R-:W-:Y:S01]  /*118f0*/  LEA.HI.X R5, R2, UR9, R3, 0x2, P0 ;  /* 0x0000000902057c11 */ /* 0x000fe200080f1403 */
[----:B------:R-:W-:-:S05]  /*11900*/  IMAD.MOV.U32 R3, RZ, RZ, -0x800000 ;  /* 0xff800000ff037424 */ /* 0x000fca00078e00ff */
[----:B------:R4:W-:Y:S03]  /*11910*/  STG.E desc[UR50][R4.64], R3 ;  /* 0x0000000304007986 */ /* 0x0009e6000c101932 */
.L_x_987:
[----:B------:R-:W-:Y:S05]  /*11920*/  BSYNC B0 ;  /* 0x0000000000007941 */ /* 0x000fea0003800000 */
.L_x_986:
[----:B------:R-:W-:Y:S01]  /*11930*/  ULDC UR5, c[0x0][0xa88] ;  /* 0x0002a20000057ab9 */ /* 0x000fe20000000800 */
[C---:B--2---:R-:W-:Y:S01]  /*11940*/  IMAD R0, R6.reuse, UR6, RZ ;  /* 0x0000000606007c24 */ /* 0x044fe2000f8e02ff */
[----:B------:R-:W-:Y:S01]  /*11950*/  UIADD3 UR42, -UR42, UR5, URZ ;  /* 0x000000052a2a7290 */ /* 0x000fe2000fffe13f */
[----:B----4-:R-:W-:Y:S01]  /*11960*/  IMAD.WIDE.U32 R2, R6, UR43, R22 ;  /* 0x0000002b06027c25 */ /* 0x010fe2000f8e0016 */
[----:B------:R-:W-:Y:S01]  /*11970*/  ULOP3.LUT UR48, URZ, UR48, URZ, 0x33, !UPT ;  /* 0x000000303f307292 */ /* 0x000fe2000f8e333f */
[----:B------:R-:W-:Y:S01]  /*11980*/  SHF.R.S32.HI R203, RZ, 0x1f, R202 ;  /* 0x0000001fffcb7819 */ /* 0x000fe200000114ca */
[----:B------:R-:W-:Y:S01]  /*11990*/  BSSY B0, `(.L_x_988) ;  /* 0x0000024000007945 */ /* 0x000fe20003800000 */
[----:B------:R-:W-:Y:S01]  /*119a0*/  IMAD R5, R7, UR43, R0 ;  /* 0x0000002b07057c24 */ /* 0x000fe2000f8e0200 */
[C---:B------:R-:W-:Y:S01]  /*119b0*/  ISETP.GE.AND P3, PT, R202.reuse, UR42, PT ;  /* 0x0000002aca007c0c */ /* 0x040fe2000bf66270 */
[C---:B------:R-:W-:Y:S02]  /*119c0*/  VIADD R0, R202.reuse, 0x40 ;  /* 0x00000040ca007836 */ /* 0x040fe40000000000 */
[----:B------:R-:W-:-:S02]  /*119d0*/  VIADD R4, R202, 0x20 ;  /* 0x00000020ca047836 */ /* 0x000fc40000000000 */
[----:B------:R-:W-:Y:S01]  /*119e0*/  IMAD.IADD R3, R3, 0x1, R5 ;  /* 0x0000000103037824 */ /* 0x000fe200078e0205 */
[----:B------:R-:W-:Y:S01]  /*119f0*/  ISETP.GE.AND P1, PT, R0, UR42, PT ;  /* 0x0000002a00007c0c */ /* 0x000fe2000bf26270 */
[----:B---3--:R-:W-:Y:S01]  /*11a00*/  IMAD R0, R8, UR7, RZ ;  /* 0x0000000708007c24 */ /* 0x008fe2000f8e02ff */
[----:B------:R-:W-:Y:S01]  /*11a10*/  ISETP.GE.AND P0, PT, R4, UR42, PT ;  /* 0x0000002a04007c0c */ /* 0x000fe2000bf06270 */
[----:B------:R-:W-:Y:S02]  /*11a20*/  VIADD R4, R202, 0x60 ;  /* 0x00000060ca047836 */ /* 0x000fe40000000000 */
[----:B------:R-:W-:Y:S02]  /*11a30*/  IMAD R9, R9, UR44, R0 ;  /* 0x0000002c09097c24 */ /* 0x000fe4000f8e0200 */
[----:B-1----:R-:W-:Y:S01]  /*11a40*/  VIADD R5, R12, UR48 ;  /* 0x000000300c057c36 */ /* 0x002fe20008000000 */
[----:B------:R-:W-:Y:S01]  /*11a50*/  ISETP.GE.AND P2, PT, R4, UR42, PT ;  /* 0x0000002a04007c0c */ /* 0x000fe2000bf46270 */
[----:B------:R-:W-:-:S04]  /*11a60*/  IMAD.WIDE.U32 R6, R8, UR44, R2 ;  /* 0x0000002c08067c25 */ /* 0x000fc8000f8e0002 */
[----:B------:R-:W-:-:S04]  /*11a70*/  IMAD.WIDE R4, R5, 0x80, R202 ;  /* 0x0000008005047825 */ /* 0x000fc800078e02ca */
[----:B------:R-:W-:Y:S01]  /*11a80*/  IMAD.IADD R11, R7, 0x1, R9 ;  /* 0x00000001070b7824 */ /* 0x000fe200078e0209 */
        /* <DEDUP_REMOVED lines=20> */
.L_x_989:
[----:B------:R-:W-:Y:S05]  /*11bd0*/  BSYNC B0 ;  /* 0x0000000000007941 */ /* 0x000fea0003800000 */
.L_x_988:
[----:B------:R-:W-:Y:S04]  /*11be0*/  BSSY B0, `(.L_x_990) ;  /* 0x0000017000007945 */ /* 0x000fe80003800000 */
[----:B------:R-:W-:Y:S05]  /*11bf0*/  @P0 BRA `(.L_x_991) ;  /* 0x0000000000540947 */ /* 0x000fea0003800000 */
[----:B-1----:R-:W-:Y:S01]  /*11c00*/  IADD3 R9, P0, R4, 0x20, RZ ;  /* 0x0000002004097810 */ /* 0x002fe20007f1e0ff */
        /* <DEDUP_REMOVED lines=20> */
.L_x_991:
[----:B------:R-:W-:Y:S05]  /*11d50*/  BSYNC B0 ;  /* 0x0000000000007941 */ /* 0x000fea0003800000 */
.L_x_990:
[----:B------:R-:W-:Y:S04]  /*11d60*/  BSSY B0, `(.L_x_992) ;  /* 0x0000017000007945 */ /* 0x000fe80003800000 */
[----:B------:R-:W-:Y:S05]  /*11d70*/  @P1 BRA `(.L_x_993) ;  /* 0x0000000000541947 */ /* 0x000fea0003800000 */
[----:B-12---:R-:W-:Y:S01]  /*11d80*/  IADD3 R9, P0, R4, 0x40, RZ ;  /* 0x0000004004097810 */ /* 0x006fe20007f1e0ff */
        /* <DEDUP_REMOVED lines=20> */
.L_x_993:
[----:B------:R-:W-:Y:S05]  /*11ed0*/  BSYNC B0 ;  /* 0x0000000000007941 */ /* 0x000fea0003800000 */
.L_x_992:
        /* <DEDUP_REMOVED lines=23> */
.L_x_994:
[----:B------:R-:W-:Y:S05]  /*12050*/  BSYNC B0 ;  /* 0x0000000000007941 */ /* 0x000fea0003800000 */
.L_x_983:
[----:B---3--:R-:W3:Y:S02]  /*12060*/  LDC R0, c[0x0][0xda8] ;  /* 0x00036a00ff007b82 */ /* 0x008ee40000000800 */
[----:B---3--:R-:W-:-:S13]  /*12070*/  ISETP.LE.AND P0, PT, R0, UR4, PT ;  /* 0x0000000400007c0c */ /* 0x008fda000bf03270 */
[----:B------:R-:W-:Y:S05]  /*12080*/  @!P0 BRA `(.L_x_995) ;  /* 0xfffffeec00508947 */ /* 0x000fea000383ffff */
[----:B------:R-:W-:Y:S05]  /*12090*/  EXIT ;  /* 0x000000000000794d */ /* 0x000fea0003800000 */
.L_x_897:
[----:B------:R-:W-:-:S08]  /*120a0*/  NOP ;  /* 0x0000000000007918 */ /* 0x000fd00000000000 */
[----:B------:R-:W1:-:S00]  /*120b0*/  USETMAXREG.DEALLOC.CTAPOOL 0x18 ;  /* 0x00000018000079c8 */ /* 0x000e4000080e0500 */
[----:B-1----:R-:W2:Y:S01]  /*120c0*/  LDL.LU R2, [R1+0x18] ;  /* 0x0000180001027983 */ /* 0x002ea20000300800 */
[----:B------:R-:W-:-:S05]  /*120d0*/  LOP3.LUT R0, R0, 0x3, RZ, 0xc0, !PT ;  /* 0x0000000300007812 */ /* 0x000fca00078ec0ff */
[----:B------:R-:W1:Y:S01]  /*120e0*/  S2UR UR4, SR_CTAID.X ;  /* 0x00000000000479c3 */ /* 0x000e620000002500 */
[----:B------:R-:W-:Y:S02]  /*120f0*/  IMAD.MOV.U32 R17, RZ, RZ, RZ ;  /* 0x000000ffff117224 */ /* 0x000fe400078e00ff */
[----:B------:R-:W-:Y:S01]  /*12100*/  IMAD.MOV.U32 R18, RZ, RZ, 0x1 ;  /* 0x00000001ff127424 */ /* 0x000fe200078e00ff */
[----:B------:R-:W3:Y:S02]  /*12110*/  SHFL.IDX PT, R0, R0, RZ, 0x1f ;  /* 0x00001fff00007589 */ /* 0x000ee400000e0000 */
[----:B---3--:R-:W-:Y:S02]  /*12120*/  ISETP.NE.AND P0, PT, R0, RZ, PT ;  /* 0x000000ff0000720c */ /* 0x008fe40003f05270 */
[----:B------:R-:W1:Y:S11]  /*12130*/  LDC R0, c[0x0][0xda8] ;  /* 0x00036a00ff007b82 */ /* 0x000e760000000800 */
[----:B------:R-:W-:Y:S06]  /*12140*/  @P0 BAR.ARV 0x4, 0x180 ;  /* 0x0106000000000b1d */ /* 0x000fec0000002000 */
[----:B--2---:R-:W-:-:S04]  /*12150*/  LOP3.LUT R2, R2, 0xfffffffd, RZ, 0xc0, !PT ;  /* 0xfffffffd02027812 */ /* 0x004fc800078ec0ff */
[----:B------:R-:W-:Y:S02]  /*12160*/  @P0 LOP3.LUT R2, R2, 0x2, RZ, 0xfc, !PT ;  /* 0x0000000202020812 */ /* 0x000fe400078efcff */
[----:B-1----:R-:W-:-:S03]  /*12170*/  ISETP.LE.AND P0, PT, R0, UR4, PT ;  /* 0x0000000400007c0c */ /* 0x002fc6000bf03270 */
[----:B------:R1:W-:Y:S04]  /*12180*/  STL [R1+0x18], R2 ;  /* 0x0000180201007387 */ /* 0x0003e80000100800 */
[----:B------:R1:W-:Y:S06]  /*12190*/  STL [R1+0x1c], RZ ;  /* 0x00001cff01007387 */ /* 0x0003ec0000100800 */
[----:B------:R-:W-:Y:S05]  /*121a0*/  @P0 BRA `(.L_x_996) ;  /* 0x0000003800080947 */ /* 0x000fea0003800000 */
[----:B-1----:R-:W1:Y:S01]  /*121b0*/  S2R R2, SR_TID.X ;  /* 0x0000000000027919 */ /* 0x002e620000002100 */
[----:B------:R-:W-:Y:S01]  /*121c0*/  IMAD.MOV.U32 R18, RZ, RZ, 0x1 ;  /* 0x00000001ff127424 */ /* 0x000fe200078e00ff */
[----:B------:R-:W-:Y:S01]  /*121d0*/  ULDC UR43, c[0x0][0xc] ;  /* 0x00000300002b7ab9 */ /* 0x000fe20000000800 */
[----:B------:R-:W-:Y:S01]  /*121e0*/  IMAD.MOV.U32 R17, RZ, RZ, RZ ;  /* 0x000000ffff117224 */ /* 0x000fe200078e00ff */
[----:B------:R-:W2:Y:S01]  /*121f0*/  S2R R6, SR_TID.X ;  /* 0x0000000000067919 */ /* 0x000ea20000002100 */
[----:B------:R-:W-:Y:S02]  /*12200*/  ULOP3.LUT UR41, UR46, 0x1, URZ, 0xfc, !UPT ;  /* 0x000000012e297892 */ /* 0x000fe4000f8efc3f */
[----:B------:R-:W-:Y:S01]  /*12210*/  ULOP3.LUT UR44, UR46, 0x2, URZ, 0xfc, !UPT ;  /* 0x000000022e2c7892 */ /* 0x000fe2000f8efc3f */
[----:B------:R-:W-:Y:S01]  /*12220*/  ULDC.64 UR48, c[0x0][0x198] ;  /* 0x0000660000307ab9 */ /* 0x000fe20000000a00 */
[----:B-1----:R-:W-:Y:S01]  /*12230*/  LOP3.LUT R3, R2, 0x7f, RZ, 0xc0, !PT ;  /* 0x0000007f02037812 */ /* 0x002fe200078ec0ff */
[C---:B--2---:R-:W-:Y:S01]  /*12240*/  IMAD.SHL.U32 R2, R6.reuse, 0x80, RZ ;  /* 0x0000008006027824 */ /* 0x044fe200078e00ff */
[----:B------:R-:W-:-:S03]  /*12250*/  R2P PR, R6, 0x6 ;  /* 0x0000000606007804 */ /* 0x000fc60000000000 */
[----:B------:R-:W-:Y:S01]  /*12260*/  IMAD.SHL.U32 R3, R3, 0x40, RZ ;  /* 0x0000004003037824 */ /* 0x000fe200078e00ff */
[C---:B------:R-:W-:Y:S02]  /*12270*/  LOP3.LUT R0, R2.reuse, 0x400, RZ, 0xc0, !PT ;  /* 0x0000040002007812 */ /* 0x040fe400078ec0ff */
[----:B------:R-:W-:Y:S02]  /*12280*/  LOP3.LUT R4, R2, 0x380, RZ, 0xc0, !PT ;  /* 0x0000038002047812 */ /* 0x000fe400078ec0ff */
[----:B------:R-:W-:Y:S01]  /*12290*/  LOP3.LUT R5, R0, 0x1800, R3, 0xf8, !PT ;  /* 0x0000180000057812 */ /* 0x000fe200078ef803 */
[----:B------:R-:W-:Y:S01]  /*122a0*/  IMAD.SHL.U32 R0, R6, 0x40, RZ ;  /* 0x0000004006007824 */ /* 0x000fe200078e00ff */
[--C-:B------:R-:W-:Y:S02]  /*122b0*/  SHF.R.U32.HI R3, RZ, 0x1, R6.reuse ;  /* 0x00000001ff037819 */ /* 0x100fe40000011606 */
[----:B------:R-:W-:Y:S02]  /*122c0*/  LOP3.LUT R4, R4, 0x10, R6, 0xf8, !PT ;  /* 0x0000001004047812 */ /* 0x000fe400078ef806 */
        /* <DEDUP_REMOVED lines=8> */
[----:B------:R1:W-:Y:S04]  /*12350*/  STL [R1+0x4], R2 ;  /* 0x0000040201007387 */ /* 0x0003e80000100800 */
[----:B------:R2:W-:Y:S01]  /*12360*/  STL [R1+0xc], R0 ;  /* 0x00000c0001007387 */ /* 0x0005e20000100800 */
[----:B-1----:R-:W-:Y:S02]  /*12370*/  IMAD.MOV.U32 R2, RZ, RZ, 0x40 ;  /* 0x00000040ff027424 */ /* 0x002fe400078e00ff */
[----:B--2---:R-:W-:-:S03]  /*12380*/  IMAD.MOV.U32 R0, RZ, RZ, 0x20 ;  /* 0x00000020ff007424 */ /* 0x004fc600078e00ff */
[----:B------:R-:W-:Y:S02]  /*12390*/  SEL R2, R2, 0xffffffc0, !P2 ;  /* 0xffffffc002027807 */ /* 0x000fe40005000000 */
[----:B------:R-:W-:Y:S01]  /*123a0*/  SEL R3, R0, 0xffffffe0, !P1 ;  /* 0xffffffe000037807 */ /* 0x000fe20004800000 */
[----:B------:R-:W-:-:S04]  /*123b0*/  IMAD.U32 R0, RZ, RZ, UR4 ;  /* 0x00000004ff007e24 */ /* 0x000fc8000f8e00ff */
[----:B------:R1:W-:Y:S04]  /*123c0*/  STL [R1], R3 ;  /* 0x0000000301007387 */ /* 0x0003e80000100800 */
[----:B------:R1:W-:Y:S04]  /*123d0*/  STL [R1+0x8], R2 ;  /* 0x0000080201007387 */ /* 0x0003e80000100800 */
[----:B------:R1:W-:Y:S04]  /*123e0*/  STL [R1+0x10], R0 ;  /* 0x0000100001007387 */ /* 0x0003e80000100800 */
[----:B------:R1:W-:Y:S02]  /*123f0*/  STL [R1+0x1c], RZ ;  /* 0x00001cff01007387 */ /* 0x0003e40000100800 */
.L_x_1058:
[----:B-1----:R-:W2:Y:S01]  /*12400*/  LDL R2, [R1+0x10] ;  /* 0x0000100001027983 */ /* 0x002ea20000100800 */
[----:B------:R-:W-:Y:S01]  /*12410*/  ULDC UR8, c[0x0][0xdd0] ;  /* 0x0003740000087ab9 */ /* 0x000fe20000000800 */
[----:B------:R-:W1:Y:S01]  /*12420*/  LDC R0, c[0x0][0xde8] ;  /* 0x00037a00ff007b82 */ /* 0x000e620000000800 */
[----:B------:R-:W-:-:S11]  /*12430*/  UISETP.NE.AND UP0, UPT, UR8, 0x1, UPT ;  /* 0x000000010800788c */ /* 0x000fd6000bf05270 */
[----:B------:R-:W-:Y:S01]  /*12440*/  @UP0 ULDC UR4, c[0x0][0xdd4] ;  /* 0x0003750000040ab9 */ /* 0x000fe20000000800 */
[----:B------:R-:W-:Y:S01]  /*12450*/  @UP0 ULDC UR9, c[0x0][0xdd8] ;  /* 0x0003760000090ab9 */ /* 0x000fe20000000800 */
[C---:B--2---:R-:W-:Y:S02]  /*12460*/  R2UR UR6, R2.reuse ;  /* 0x00000000020672ca */ /* 0x044fe400000e0000 */
[----:B------:R-:W-:-:S11]  /*12470*/  R2UR UR7, R2 ;  /* 0x00000000020772ca */ /* 0x000fd600000e0000 */
[----:B------:R-:W-:-:S04]  /*12480*/  UIMAD.WIDE.U32 UR4, UR6, UR4, URZ ;  /* 0x00000004060472a5 */ /* 0x000fc8000f8e003f */
[----:B------:R-:W-:-:S04]  /*12490*/  @UP0 USHF.R.U32.HI UR6, URZ, UR9, UR5 ;  /* 0x000000093f060299 */ /* 0x000fc80008011605 */
[----:B------:R-:W-:Y:S02]  /*124a0*/  UIADD3 UR4, -UR6, URZ, URZ ;  /* 0x0000003f06047290 */ /* 0x000fe4000fffe13f */
[----:B-1----:R-:W-:Y:S02]  /*124b0*/  ISETP.LE.AND P0, PT, R0, UR6, PT ;  /* 0x0000000600007c0c */ /* 0x002fe4000bf03270 */
[----:B------:R-:W-:-:S11]  /*124c0*/  UIMAD UR8, UR8, UR4, UR7 ;  /* 0x00000004080872a4 */ /* 0x000fd6000f8e0207 */
[----:B------:R-:W-:Y:S05]  /*124d0*/  @!P0 BRA `(.L_x_997) ;  /* 0x0000000000208947 */ /* 0x000fea0003800000 */
        /* <DEDUP_REMOVED lines=8> */
.L_x_997:
[----:B------:R-:W-:Y:S01]  /*12560*/  ULDC UR9, c[0x0][0xdc4] ;  /* 0x0003710000097ab9 */ /* 0x000fe20000000800 */
[----:B------:R-:W-:Y:S01]  /*12570*/  UMOV UR7, UR8 ;  /* 0x0000000800077c82 */ /* 0x000fe20008000000 */
[----:B------:R-:W-:-:S11]  /*12580*/  UISETP.NE.AND UP0, UPT, UR9, 0x1, UPT ;  /* 0x000000010900788c */ /* 0x000fd6000bf05270 */
[----:B------:R-:W-:Y:S02]  /*12590*/  @UP0 ULDC.64 UR10, c[0x0][0xdc8] ;  /* 0x00037200000a0ab9 */ /* 0x000fe40000000a00 */
[----:B------:R-:W-:-:S04]  /*125a0*/  UIMAD.WIDE.U32 UR4, UR8, UR10, URZ ;  /* 0x0000000a080472a5 */ /* 0x000fc8000f8e003f */
[----:B------:R-:W-:-:S04]  /*125b0*/  @UP0 USHF.R.U32.HI UR7, URZ, UR11, UR5 ;  /* 0x0000000b3f070299 */ /* 0x000fc80008011605 */
[----:B------:R-:W-:-:S12]  /*125c0*/  UIMAD UR4, UR7, UR9, URZ ;  /* 0x00000009070472a4 */ /* 0x000fd8000f8e023f */
.L_x_998:
[----:B------:R-:W-:Y:S01]  /*125d0*/  ULDC.64 UR10, c[0x0][0x3f8] ;  /* 0x0000fe00000a7ab9 */ /* 0x000fe20000000a00 */
[----:B------:R-:W-:Y:S02]  /*125e0*/  ULOP3.LUT UR7, URZ, UR7, URZ, 0x33, !UPT ;  /* 0x000000073f077292 */ /* 0x000fe4000f8e333f */
[----:B------:R-:W-:Y:S01]  /*125f0*/  UISETP.NE.U32.AND UP0, UPT, UR10, URZ, UPT ;  /* 0x0000003f0a00728c */ /* 0x000fe2000bf05070 */
[----:B------:R-:W-:Y:S02]  /*12600*/  ULDC UR37, c[0x0][0xdac] ;  /* 0x00036b0000257ab9 */ /* 0x000fe40000000800 */
[----:B------:R-:W-:Y:S01]  /*12610*/  ULDC UR10, c[0x0][0xdb8] ;  /* 0x00036e00000a7ab9 */ /* 0x000fe20000000800 */
[----:B------:R-:W-:Y:S02]  /*12620*/  UIADD3 UR37, UR7, UR37, URZ ;  /* 0x0000002507257290 */ /* 0x000fe4000fffe03f */
[----:B------:R-:W-:Y:S02]  /*12630*/  UISETP.NE.AND UP1, UPT, UR10, 0x1, UPT ;  /* 0x000000010a00788c */ /* 0x000fe4000bf25270 */
[----:B------:R-:W-:Y:S01]  /*12640*/  UIADD3 UR8, UR8, -UR4, URZ ;  /* 0x8000000408087290 */ /* 0x000fe2000fffe03f */
[----:B------:R-:W-:-:S02]  /*12650*/  ULDC UR9, c[0x0][0xdc4] ;  /* 0x0003710000097ab9 */ /* 0x000fc40000000800 */
[----:B------:R-:W-:Y:S01]  /*12660*/  ULDC.64 UR4, c[0x0][0x9e0] ;  /* 0x0002780000047ab9 */ /* 0x000fe20000000a00 */
[----:B------:R-:W-:Y:S02]  /*12670*/  UISETP.NE.AND.EX UP0, UPT, UR11, URZ, UPT, UP0 ;  /* 0x0000003f0b00728c */ /* 0x000fe4000bf05300 */
[----:B------:R-:W-:Y:S02]  /*12680*/  UISETP.GE.AND UP2, UPT, UR5, 0x1, UPT ;  /* 0x000000010500788c */ /* 0x000fe4000bf46270 */
[----:B------:R-:W-:Y:S01]  /*12690*/  USHF.L.U32 UR37, UR37, 0x7, URZ ;  /* 0x0000000725257899 */ /* 0x000fe2000800063f */
[----:B------:R-:W-:Y:S01]  /*126a0*/  ULDC UR11, c[0x0][0x404] ;  /* 0x00010100000b7ab9 */ /* 0x000fe20000000800 */
[----:B------:R-:W-:Y:S01]  /*126b0*/  ULDC UR12, c[0x0][0x288] ;  /* 0x0000a200000c7ab9 */ /* 0x000fe20000000800 */
[----:B------:R-:W-:Y:S01]  /*126c0*/  UIMAD UR9, UR6, UR9, UR8 ;  /* 0x00000009060972a4 */ /* 0x000fe2000f8e0208 */
[----:B------:R-:W-:Y:S01]  /*126d0*/  PLOP3.LUT P1, PT, PT, PT, UP2, 0x80, 0x0 ;  /* 0x000000000000781c */ /* 0x000fe20003f2f028 */
[----:B------:R-:W-:Y:S01]  /*126e0*/  USEL UR11, UR11, 0x1, UP0 ;  /* 0x000000010b0b7887 */ /* 0x000fe20008000000 */
[----:B------:R-:W-:Y:S01]  /*126f0*/  @UP1 ULDC UR6, c[0x0][0xdbc] ;  /* 0x00036f0000061ab9 */ /* 0x000fe20000000800 */
[----:B------:R-:W-:Y:S01]  /*12700*/  UIADD3 UR8, UR37, 0x80, -UR12 ;  /* 0x0000008025087890 */ /* 0x000fe2000fffe80c */
[----:B------:R-:W-:Y:S01]  /*12710*/  ULDC UR13, c[0x0][0x2e0] ;  /* 0x0000b800000d7ab9 */ /* 0x000fe20000000800 */
[----:B------:R-:W-:Y:S01]  /*12720*/  UIMAD.WIDE.U32 UR6, UR9, UR6, URZ ;  /* 0x00000006090672a5 */ /* 0x000fe2000f8e003f */
[----:B------:R-:W-:Y:S01]  /*12730*/  @UP1 ULDC UR14, c[0x0][0xdc0] ;  /* 0x00037000000e1ab9 */ /* 0x000fe20000000800 */
[----:B------:R-:W-:Y:S01]  /*12740*/  UIMAD UR8, UR11, UR13, UR8 ;  /* 0x0000000d0b0872a4 */ /* 0x000fe2000f8e0208 */
[----:B------:R-:W-:Y:S01]  /*12750*/  UMOV UR39, UR9 ;  /* 0x0000000900277c82 */ /* 0x000fe20008000000 */
[----:B------:R-:W-:-:S02]  /*12760*/  @UP1 USHF.R.U32.HI UR39, URZ, UR14, UR7 ;  /* 0x0000000e3f271299 */ /* 0x000fc40008011607 */
[----:B------:R-:W-:Y:S02]  /*12770*/  UIADD3 UR4, UR8, UR4, URZ ;  /* 0x0000000408047290 */ /* 0x000fe4000fffe03f */
[----:B------:R-:W-:-:S04]  /*12780*/  UIADD3 UR38, -UR39, URZ, URZ ;  /* 0x0000003f27267290 */ /* 0x000fc8000fffe13f */
[----:B------:R-:W-:Y:S01]  /*12790*/  UIMAD UR38, UR10, UR38, UR9 ;  /* 0x000000260a2672a4 */ /* 0x000fe2000f8e0209 */
[----:B------:R-:W-:Y:S01]  /*127a0*/  IMAD.U32 R0, RZ, RZ, UR4 ;  /* 0x00000004ff007e24 */ /* 0x000fe2000f8e00ff */
[----:B------:R-:W-:Y:S10]  /*127b0*/  @!P1 BRA `(.L_x_999) ;  /* 0x0000000000409947 */ /* 0x000ff40003800000 */
[----:B------:R-:W-:Y:S01]  /*127c0*/  ISETP.LT.AND P0, PT, RZ, UR8, PT ;  /* 0x00000008ff007c0c */ /* 0x000fe2000bf01270 */
[----:B------:R-:W-:-:S12]  /*127d0*/  UIADD3 UR4, UR8, -0x1, URZ ;  /* 0xffffffff08047890 */ /* 0x000fd8000fffe03f */
[----:B------:R-:W-:Y:S05]  /*127e0*/  @P0 BRA `(.L_x_1000) ;  /* 0x00000000001c0947 */ /* 0x000fea0003800000 */
[----:B------:R-:W-:Y:S02]  /*127f0*/  UISETP.NE.AND UP0, UPT, UR5, 0x1, UPT ;  /* 0x000000010500788c */ /* 0x000fe4000bf05270 */
[----:B------:R-:W-:-:S09]  /*12800*/  UIADD3 UR4, -UR8, URZ, URZ ;  /* 0x0000003f08047290 */ /* 0x000fd2000fffe13f */
[----:B------:R-:W-:Y:S02]  /*12810*/  @UP0 ULDC.64 UR8, c[0x0][0x9e8] ;  /* 0x00027a0000080ab9 */ /* 0x000fe40000000a00 */
[----:B------:R-:W-:-:S04]  /*12820*/  UIMAD.WIDE.U32 UR6, UR4, UR8, URZ ;  /* 0x00000008040672a5 */ /* 0x000fc8000f8e003f */
[----:B------:R-:W-:-:S04]  /*12830*/  @UP0 USHF.R.U32.HI UR4, URZ, UR9, UR7 ;  /* 0x000000093f040299 */ /* 0x000fc80008011607 */
[----:B------:R-:W-:Y:S01]  /*12840*/  ULOP3.LUT UR4, URZ, UR4, URZ, 0x33, !UPT ;  /* 0x000000043f047292 */ /* 0x000fe2000f8e333f */
[----:B------:R-:W-:Y:S11]  /*12850*/  BRA `(.L_x_1001) ;  /* 0x0000000000107947 */ /* 0x000ff60003800000 */
.L_x_1000:
[----:B------:R-:W-:-:S11]  /*12860*/  UISETP.NE.AND UP0, UPT, UR5, 0x1, UPT ;  /* 0x000000010500788c */ /* 0x000fd6000bf05270 */
[----:B------:R-:W-:Y:S02]  /*12870*/  @UP0 ULDC.64 UR8, c[0x0][0x9e8] ;  /* 0x00027a0000080ab9 */ /* 0x000fe40000000a00 */
[----:B------:R-:W-:-:S04]  /*12880*/  UIMAD.WIDE.U32 UR6, UR4, UR8, URZ ;  /* 0x00000008040672a5 */ /* 0x000fc8000f8e003f */
[----:B------:R-:W-:-:S12]  /*12890*/  @UP0 USHF.R.U32.HI UR4, URZ, UR9, UR7 ;  /* 0x000000093f040299 */ /* 0x000fd80008011607 */
.L_x_1001:
[----:B------:R-:W-:-:S06]  /*128a0*/  UIMAD UR4, UR4, UR5, UR5 ;  /* 0x00000005040472a4 */ /* 0x000fcc000f8e0205 */
[----:B------:R-:W-:-:S07]  /*128b0*/  VIMNMX R0, R0, UR4, PT ;  /* 0x0000000400007c48 */ /* 0x000fce000bfe0100 */
.L_x_999:
[----:B------:R-:W-:Y:S01]  /*128c0*/  UIMAD UR6, UR11, UR13, 0x7f ;  /* 0x0000007f0b0674a4 */ /* 0x000fe2000f8e020d */
[----:B------:R-:W-:Y:S01]  /*128d0*/  VIADD R0, R0, 0x7f ;  /* 0x0000007f00007836 */ /* 0x000fe20000000000 */
[----:B------:R-:W-:Y:S02]  /*128e0*/  UIADD3 UR4, UR37, -UR12, URZ ;  /* 0x8000000c25047290 */ /* 0x000fe4000fffe03f */
[----:B------:R-:W-:Y:S02]  /*128f0*/  USHF.R.S32.HI UR7, URZ, 0x1f, UR6 ;  /* 0x0000001f3f077899 */ /* 0x000fe40008011406 */
[----:B------:R-:W-:Y:S01]  /*12900*/  SHF.R.S32.HI R3, RZ, 0x1f, R0 ;  /* 0x0000001fff037819 */ /* 0x000fe20000011400 */
[----:B------:R-:W-:Y:S02]  /*12910*/  UIMAD UR4, UR11, UR13, UR4 ;  /* 0x0000000d0b0472a4 */ /* 0x000fe4000f8e0204 */
[----:B------:R-:W-:Y:S01]  /*12920*/  ULEA.HI UR7, UR7, UR6, URZ, 0x7 ;  /* 0x0000000607077291 */ /* 0x000fe2000f8f383f */
[----:B------:R-:W-:Y:S01]  /*12930*/  LEA.HI R3, R3, R0, RZ, 0x7 ;  /* 0x0000000003037211 */ /* 0x000fe200078f38ff */
[----:B------:R-:W-:-:S02]  /*12940*/  ULDC UR8, c[0x0][0x9dc] ;  /* 0x0002770000087ab9 */ /* 0x000fc40000000800 */
[----:B------:R-:W-:Y:S01]  /*12950*/  USHF.R.S32.HI UR7, URZ, 0x7, UR7 ;  /* 0x000000073f077899 */ /* 0x000fe20008011407 */
[----:B------:R-:W-:Y:S01]  /*12960*/  SHF.R.S32.HI R3, RZ, 0x7, R3 ;  /* 0x00000007ff037819 */ /* 0x000fe20000011403 */
[----:B------:R-:W-:-:S04]  /*12970*/  UIADD3 UR8, UR4, -UR8, URZ ;  /* 0x8000000804087290 */ /* 0x000fc8000fffe03f */
[----:B------:R-:W-:-:S05]  /*12980*/  VIMNMX R2, R3, UR7, PT ;  /* 0x0000000703027c48 */ /* 0x000fca000bfe0100 */
[----:B------:R1:W-:Y:S01]  /*12990*/  STL [R1+0x14], R2 ;  /* 0x0000140201007387 */ /* 0x0003e20000100800 */
[----:B------:R-:W-:Y:S05]  /*129a0*/  @!P1 BRA `(.L_x_1002) ;  /* 0x0000000000449947 */ /* 0x000fea0003800000 */
[----:B------:R-:W-:-:S06]  /*129b0*/  UISETP.GT.AND UP0, UPT, UR4, -0x1, UPT ;  /* 0xffffffff0400788c */ /* 0x000fcc000bf04270 */
[----:B------:R-:W-:-:S13]  /*129c0*/  PLOP3.LUT P0, PT, PT, PT, UP0, 0x80, 0x0 ;  /* 0x000000000000781c */ /* 0x000fda0003f0f008 */
[----:B------:R-:W-:Y:S05]  /*129d0*/  @P0 BRA `(.L_x_1003) ;  /* 0x00000000001c0947 */ /* 0x000fea0003800000 */
[----:B------:R-:W-:Y:S02]  /*129e0*/  UISETP.NE.AND UP0, UPT, UR5, 0x1, UPT ;  /* 0x000000010500788c */ /* 0x000fe4000bf05270 */
[----:B------:R-:W-:-:S09]  /*129f0*/  ULOP3.LUT UR4, URZ, UR4, URZ, 0x33, !UPT ;  /* 0x000000043f047292 */ /* 0x000fd2000f8e333f */
[----:B------:R-:W-:Y:S02]  /*12a00*/  @UP0 ULDC.64 UR10, c[0x0][0x9e8] ;  /* 0x00027a00000a0ab9 */ /* 0x000fe40000000a00 */
[----:B------:R-:W-:-:S04]  /*12a10*/  UIMAD.WIDE.U32 UR6, UR4, UR10, URZ ;  /* 0x0000000a040672a5 */ /* 0x000fc8000f8e003f */
[----:B------:R-:W-:-:S04]  /*12a20*/  @UP0 USHF.R.U32.HI UR4, URZ, UR11, UR7 ;  /* 0x0000000b3f040299 */ /* 0x000fc80008011607 */
[----:B------:R-:W-:Y:S01]  /*12a30*/  ULOP3.LUT UR4, URZ, UR4, URZ, 0x33, !UPT ;  /* 0x000000043f047292 */ /* 0x000fe2000f8e333f */
[----:B------:R-:W-:Y:S11]  /*12a40*/  BRA `(.L_x_1004) ;  /* 0x0000000000107947 */ /* 0x000ff60003800000 */
.L_x_1003:
[----:B------:R-:W-:-:S11]  /*12a50*/  UISETP.NE.AND UP0, UPT, UR5, 0x1, UPT ;  /* 0x000000010500788c */ /* 0x000fd6000bf05270 */
[----:B------:R-:W-:Y:S02]  /*12a60*/  @UP0 ULDC.64 UR10, c[0x0][0x9e8] ;  /* 0x00027a00000a0ab9 */ /* 0x000fe40000000a00 */
[----:B------:R-:W-:-:S04]  /*12a70*/  UIMAD.WIDE.U32 UR6, UR4, UR10, URZ ;  /* 0x0000000a040672a5 */ /* 0x000fc8000f8e003f */
[----:B------:R-:W-:-:S12]  /*12a80*/  @UP0 USHF.R.U32.HI UR4, URZ, UR11, UR7 ;  /* 0x0000000b3f040299 */ /* 0x000fd80008011607 */
.L_x_1004:
[----:B------:R-:W-:-:S04]  /*12a90*/  UIMAD UR4, UR4, UR5, URZ ;  /* 0x00000005040472a4 */ /* 0x000fc8000f8e023f */
[----:B------:R-:W-:-:S04]  /*12aa0*/  UISETP.LT.AND UP0, UPT, UR8, UR4, UPT ;  /* 0x000000040800728c */ /* 0x000fc8000bf01270 */
[----:B------:R-:W-:-:S12]  /*12ab0*/  USEL UR8, UR8, UR4, !UP0 ;  /* 0x0000000408087287 */ /* 0x000fd8000c000000 */
.L_x_1002:
[----:B------:R-:W-:Y:S01]  /*12ac0*/  USHF.R.S32.HI UR4, URZ, 0x1f, UR8 ;  /* 0x0000001f3f047899 */ /* 0x000fe20008011408 */
[----:B------:R-:W-:Y:S03]  /*12ad0*/  BSSY B6, `(.L_x_1005) ;  /* 0x00002d4000067945 */ /* 0x000fe60003800000 */
[----:B------:R-:W-:-:S04]  /*12ae0*/  ULEA.HI UR4, UR4, UR8, URZ, 0x7 ;  /* 0x0000000804047291 */ /* 0x000fc8000f8f383f */
[----:B------:R-:W-:-:S04]  /*12af0*/  USHF.R.S32.HI UR4, URZ, 0x7, UR4 ;  /* 0x000000073f047899 */ /* 0x000fc80008011404 */
[----:B------:R-:W-:-:S04]  /*12b00*/  UISETP.LT.AND UP0, UPT, URZ, UR4, UPT ;  /* 0x000000043f00728c */ /* 0x000fc8000bf01270 */
[----:B------:R-:W-:-:S06]  /*12b10*/  USEL UR42, URZ, UR4, !UP0 ;  /* 0x000000043f2a7287 */ /* 0x000fcc000c000000 */
[----:B------:R-:W-:-:S13]  /*12b20*/  ISETP.GT.AND P0, PT, R2, UR42, PT ;  /* 0x0000002a02007c0c */ /* 0x000fda000bf04270 */
[----:B------:R-:W-:Y:S05]  /*12b30*/  @P0 BRA `(.L_x_1006) ;  /* 0x0000000000480947 */ /* 0x000fea0003800000 */
[----:B------:R-:W2:Y:S02]  /*12b40*/  S2R R0, SR_TID.X ;  /* 0x0000000000007919 */ /* 0x000ea40000002100 */
[----:B--2---:R-:W-:-:S04]  /*12b50*/  LOP3.LUT R0, R0, 0x7f, RZ, 0xc0, !PT ;  /* 0x0000007f00007812 */ /* 0x004fc800078ec0ff */
[----:B------:R-:W-:-:S13]  /*12b60*/  ISETP.NE.AND P0, PT, R0, RZ, PT ;  /* 0x000000ff0000720c */ /* 0x000fda0003f05270 */
[----:B------:R-:W-:Y:S05]  /*12b70*/  @P0 BRA `(.L_x_1007) ;  /* 0x0000002c00240947 */ /* 0x000fea0003800000 */
[----:B------:R-:W2:Y:S01]  /*12b80*/  S2R R5, SR_LANEID ;  /* 0x0000000000057919 */ /* 0x000ea20000000000 */
[----:B------:R-:W-:Y:S01]  /*12b90*/  VOTEU.ANY UR4, UPT, PT ;  /* 0x0000000000047886 */ /* 0x000fe200038e0100 */
[----:B-1----:R-:W1:Y:S01]  /*12ba0*/  LDC.64 R2, c[0x0][0xdf0] ;  /* 0x00037c00ff027b82 */ /* 0x002e620000000a00 */
[----:B------:R-:W2:Y:S02]  /*12bb0*/  FLO.U32 R0, UR4 ;  /* 0x0000000400007d00 */ /* 0x000ea400080e0000 */
[----:B--2---:R-:W-:-:S06]  /*12bc0*/  ISETP.EQ.U32.AND P0, PT, R0, R5, PT ;  /* 0x000000050000720c */ /* 0x004fcc0003f02070 */
[----:B------:R-:W1:Y:S07]  /*12bd0*/  POPC R5, UR4 ;  /* 0x0000000400057d09 */ /* 0x000e6e0008000000 */
[----:B-1----:R-:W2:Y:S01]  /*12be0*/  @P0 ATOMG.E.ADD.STRONG.GPU PT, R3, desc[UR50][R2.64], R5 ;  /* 0x00000005020309a8 */ /* 0x002ea200081ee1f2 */
[----:B------:R-:W1:Y:S02]  /*12bf0*/  S2R R4, SR_LTMASK ;  /* 0x0000000000047919 */ /* 0x000e640000003900 */
[----:B-1----:R-:W-:-:S04]  /*12c00*/  LOP3.LUT R4, R4, UR4, RZ, 0xc0, !PT ;  /* 0x0000000404047c12 */ /* 0x002fc8000f8ec0ff */
[----:B------:R-:W1:Y:S01]  /*12c10*/  POPC R7, R4 ;  /* 0x0000000400077309 */ /* 0x000e620000000000 */
[----:B--2---:R-:W1:Y:S02]  /*12c20*/  SHFL.IDX PT, R0, R3, R0, 0x1f ;  /* 0x00001f0003007589 */ /* 0x004e6400000e0000 */
[----:B-1----:R-:W-:-:S05]  /*12c30*/  IADD3 R0, R0, UR43, R7 ;  /* 0x0000002b00007c10 */ /* 0x002fca000fffe007 */
[----:B------:R2:W-:Y:S01]  /*12c40*/  STL [R1+0x10], R0 ;  /* 0x0000100001007387 */ /* 0x0005e20000100800 */
[----:B------:R-:W-:Y:S05]  /*12c50*/  BRA `(.L_x_1007) ;  /* 0x0000002800ec7947 */ /* 0x000fea0003800000 */
.L_x_1006:
[----:B------:R-:W2:Y:S01]  /*12c60*/  S2UR UR4, SR_CgaCtaId ;  /* 0x00000000000479c3 */ /* 0x000ea20000008800 */
[----:B------:R-:W-:Y:S02]  /*12c70*/  UMOV UR40, 0x400 ;  /* 0x0000040000287882 */ /* 0x000fe40000000000 */
[----:B--2---:R-:W-:-:S04]  /*12c80*/  ULEA UR40, UR4, UR40, 0x18 ;  /* 0x0000002804287291 */ /* 0x004fc8000f8ec03f */
        /* <DEDUP_REMOVED lines=20> */
.L_x_1008:
[----:B-1----:R-:W2:Y:S01]  /*12dd0*/  LDL.LU R2, [R1+0x18] ;  /* 0x0000180001027983 */ /* 0x002ea20000300800 */
[----:B------:R-:W-:-:S06]  /*12de0*/  UIADD3 UR4, UR40, 0xc400, URZ ;  /* 0x0000c40028047890 */ /* 0x000fcc000fffe03f */
[----:B------:R-:W-:-:S05]  /*12df0*/  IMAD.U32 R16, RZ, RZ, UR4 ;  /* 0x00000004ff107e24 */ /* 0x000fca000f8e00ff */
[----:B------:R-:W-:Y:S02]  /*12e00*/  LOP3.LUT P0, RZ, R16, 0x1bf, RZ, 0xc0, !PT ;  /* 0x000001bf10ff7812 */ /* 0x000fe4000780c0ff */
[----:B--2---:R-:W-:-:S11]  /*12e10*/  LOP3.LUT R2, R2, 0xfffffffe, RZ, 0xc0, !PT ;  /* 0xfffffffe02027812 */ /* 0x004fd600078ec0ff */
[----:B------:R-:W-:-:S05]  /*12e20*/  @P0 LOP3.LUT R2, R2, 0x1, RZ, 0xfc, !PT ;  /* 0x0000000102020812 */ /* 0x000fca00078efcff */
[----:B------:R1:W-:Y:S01]  /*12e30*/  STL [R1+0x18], R2 ;  /* 0x0000180201007387 */ /* 0x0003e20000100800 */
        /* <DEDUP_REMOVED lines=17> */
.L_x_1009:
        /* <DEDUP_REMOVED lines=20> */
.L_x_1010:
        /* <DEDUP_REMOVED lines=18> */
.L_x_1011:
[----:B------:R-:W-:Y:S01]  /*131b0*/  ULDC.64 UR4, c[0x0][0x9f8] ;  /* 0x00027e0000047ab9 */ /* 0x000fe20000000a00 */
[----:B------:R-:W-:Y:S01]  /*131c0*/  IMAD.U32 R5, RZ, RZ, UR39 ;  /* 0x00000027ff057e24 */ /* 0x000fe2000f8e00ff */
[----:B------:R-:W-:Y:S01]  /*131d0*/  ISETP.NE.U32.AND P0, PT, RZ, UR4, PT ;  /* 0x00000004ff007c0c */ /* 0x000fe2000bf05070 */
[----:B------:R-:W-:Y:S01]  /*131e0*/  IMAD.U32 R19, RZ, RZ, UR39 ;  /* 0x00000027ff137e24 */ /* 0x000fe2000f8e00ff */
[----:B------:R-:W2:Y:S01]  /*131f0*/  S2R R4, SR_TID.X ;  /* 0x0000000000047919 */ /* 0x000ea20000002100 */
[----:B------:R-:W3:Y:S01]  /*13200*/  LDC R0, c[0x0][0x428] ;  /* 0x00010a00ff007b82 */ /* 0x000ee20000000800 */
[----:B------:R-:W-:-:S13]  /*13210*/  ISETP.NE.AND.EX P0, PT, RZ, UR5, PT, P0 ;  /* 0x00000005ff007c0c */ /* 0x000fda000bf05300 */
[----:B-1----:R-:W1:Y:S01]  /*13220*/  @P0 LDC.64 R2, c[0x0][0x9f8] ;  /* 0x00027e00ff020b82 */ /* 0x002e620000000a00 */
[----:B--2---:R-:W-:Y:S01]  /*13230*/  LOP3.LUT R8, R4, 0x7f, RZ, 0xc0, !PT ;  /* 0x0000007f04087812 */ /* 0x004fe200078ec0ff */
[----:B-1----:R-:W-:-:S05]  /*13240*/  @P0 IMAD.WIDE R2, R5, 0x4, R2 ;  /* 0x0000000405020825 */ /* 0x002fca00078e0202 */
[----:B------:R1:W2:Y:S01]  /*13250*/  @P0 LDG.E R19, desc[UR50][R2.64] ;  /* 0x0000003202130981 */ /* 0x0002a2000c1e1900 */
[----:B---3--:R-:W-:Y:S01]  /*13260*/  ISETP.NE.AND P0, PT, R0, 0x1, PT ;  /* 0x000000010000780c */ /* 0x008fe20003f05270 */
[----:B------:R-:W-:Y:S01]  /*13270*/  UMOV UR36, URZ ;  /* 0x0000003f00247c82 */ /* 0x000fe20008000000 */
[----:B------:R-:W-:Y:S01]  /*13280*/  ISETP.NE.AND P2, PT, R8, RZ, PT ;  /* 0x000000ff0800720c */ /* 0x000fe20003f45270 */
[----:B------:R-:W-:Y:S01]  /*13290*/  UMOV UR8, 0x40 ;  /* 0x0000004000087882 */ /* 0x000fe20000000000 */
[----:B------:R-:W-:Y:S01]  /*132a0*/  UMOV UR9, UR37 ;  /* 0x0000002500097c82 */ /* 0x000fe20008000000 */
[----:B------:R-:W-:Y:S01]  /*132b0*/  UMOV UR10, UR38 ;  /* 0x00000026000a7c82 */ /* 0x000fe20008000000 */
[----:B------:R-:W-:Y:S01]  /*132c0*/  UMOV UR11, UR39 ;  /* 0x00000027000b7c82 */ /* 0x000fe20008000000 */
[----:B------:R-:W-:Y:S01]  /*132d0*/  UMOV UR12, 0x80 ;  /* 0x00000080000c7882 */ /* 0x000fe20000000000 */
[----:B------:R-:W-:Y:S01]  /*132e0*/  UMOV UR13, UR37 ;  /* 0x00000025000d7c82 */ /* 0x000fe20008000000 */
[----:B-1----:R-:W1:Y:S01]  /*132f0*/  LDC.64 R2, c[0x0][0x3f8] ;  /* 0x0000fe00ff027b82 */ /* 0x002e620000000a00 */
[----:B------:R-:W-:Y:S01]  /*13300*/  UMOV UR14, UR38 ;  /* 0x00000026000e7c82 */ /* 0x000fe20008000000 */
[----:B------:R-:W-:Y:S01]  /*13310*/  UMOV UR15, UR39 ;  /* 0x00000027000f7c82 */ /* 0x000fe20008000000 */
[----:B------:R-:W-:Y:S01]  /*13320*/  UMOV UR6, 0xffffffff ;  /* 0xffffffff00067882 */ /* 0x000fe20000000000 */
[----:B------:R-:W-:Y:S01]  /*13330*/  SHF.R.U32.HI R4, RZ, 0x5, R4 ;  /* 0x00000005ff047819 */ /* 0x000fe20000011604 */
[----:B------:R-:W-:Y:S01]  /*13340*/  IMAD.U32 R16, RZ, RZ, UR38 ;  /* 0x00000026ff107e24 */ /* 0x000fe2000f8e00ff */
[----:B------:R-:W-:-:S02]  /*13350*/  VOTEU.ALL UP1, P2 ;  /* 0x00000000003f7886 */ /* 0x000fc40001020000 */
[----:B------:R-:W3:Y:S01]  /*13360*/  @P0 LDC R0, c[0x0][0x42c] ;  /* 0x00010b00ff000b82 */ /* 0x000ee20000000800 */
[----:B------:R-:W-:Y:S02]  /*13370*/  LOP3.LUT R4, R4, 0x3, RZ, 0xc0, !PT ;  /* 0x0000000304047812 */ /* 0x000fe400078ec0ff */
[----:B------:R-:W-:-:S04]  /*13380*/  @!UP1 UIADD3 UR4, UP0, UR48, 0x270, URZ ;  /* 0x0000027030049890 */ /* 0x000fc8000ff1e03f */
[----:B------:R-:W-:Y:S01]  /*13390*/  @!UP1 UIADD3.X UR5, URZ, UR49, URZ, UP0, !UPT ;  /* 0x000000313f059290 */ /* 0x000fe200087fe43f */
[----:B------:R-:W4:Y:S01]  /*133a0*/  @P0 LDC R5, c[0x0][0x430] ;  /* 0x00010c00ff050b82 */ /* 0x000f220000000800 */
[----:B-1----:R-:W-:-:S07]  /*133b0*/  ISETP.NE.U32.AND P1, PT, R2, RZ, PT ;  /* 0x000000ff0200720c */ /* 0x002fce0003f25070 */
[----:B------:R1:W-:Y:S01]  /*133c0*/  @!UP1 UTMAPF.L2.4D [UR36], [UR4] ;  /* 0x00000024040095b8 */ /* 0x0003e20008018000 */
[----:B------:R-:W-:Y:S01]  /*133d0*/  ISETP.NE.AND.EX P1, PT, R3, RZ, PT, P1 ;  /* 0x000000ff0300720c */ /* 0x000fe20003f25310 */
[----:B---3--:R-:W-:Y:S01]  /*133e0*/  @P0 IMAD.HI.U32 R0, R0, UR38, RZ ;  /* 0x0000002600000c27 */ /* 0x008fe2000f8e00ff */
[----:B------:R1:W-:Y:S04]  /*133f0*/  @!UP1 UTMAPF.L2.4D [UR8], [UR4] ;  /* 0x00000008040095b8 */ /* 0x0003e80008018000 */
[----:B----4-:R-:W-:Y:S01]  /*13400*/  @P0 SHF.R.U32.HI R16, RZ, R5, R0 ;  /* 0x00000005ff100219 */ /* 0x010fe20000011600 */
[----:B------:R1:W-:Y:S01]  /*13410*/  @!UP1 UTMAPF.L2.4D [UR12], [UR4] ;  /* 0x0000000c040095b8 */ /* 0x0003e20008018000 */
[----:B--2---:R-:W-:Y:S02]  /*13420*/  SHF.R.S32.HI R20, RZ, 0x1f, R19 ;  /* 0x0000001fff147819 */ /* 0x004fe40000011413 */
[----:B------:R-:W-:Y:S01]  /*13430*/  SEL R0, R19, RZ, !P1 ;  /* 0x000000ff13007207 */ /* 0x000fe20004800000 */
[----:B-1----:R-:W-:Y:S06]  /*13440*/  BRA.DIV UR6, `(.L_x_1012) ;  /* 0x0000002e06387947 */ /* 0x002fec000b800000 */
[----:B------:R1:W2:Y:S02]  /*13450*/  SHFL.IDX PT, R14, R4, RZ, 0x1f ;  /* 0x00001fff040e7589 */ /* 0x0002a400000e0000 */
.L_x_1077:
[----:B--2---:R-:W-:Y:S02]  /*13460*/  ISETP.NE.AND P0, PT, R14, RZ, PT ;  /* 0x000000ff0e00720c */ /* 0x004fe40003f05270 */
[----:B------:R-:W-:-:S11]  /*13470*/  PLOP3.LUT P6, PT, PT, PT, PT, 0x8, 0x0 ;  /* 0x000000000000781c */ /* 0x000fd60003fce170 */
[----:B------:R-:W-:Y:S05]  /*13480*/  @P0 BRA `(.L_x_1013) ;  /* 0x0000000800040947 */ /* 0x000fea0003800000 */
[----:B-1----:R-:W2:Y:S01]  /*13490*/  LDL R4, [R1+0x14] ;  /* 0x0000140001047983 */ /* 0x002ea20000100800 */
[----:B------:R-:W-:Y:S01]  /*134a0*/  UMOV UR4, 0xffffffff ;  /* 0xffffffff00047882 */ /* 0x000fe20000000000 */
[----:B--2---:R-:W-:Y:S02]  /*134b0*/  VIADD R6, R4, 0xffffffff ;  /* 0xffffffff04067836 */ /* 0x004fe40000000000 */
[----:B------:R-:W-:Y:S05]  /*134c0*/  BRA.DIV UR4, `(.L_x_1014) ;  /* 0x0000002e04387947 */ /* 0x000fea000b800000 */
[----:B------:R-:W-:-:S13]  /*134d0*/  ELECT P6, URZ, PT ;  /* 0x00000000003f782f */ /* 0x000fda00038c0000 */
.L_x_1080:
[----:B------:R-:W-:Y:S05]  /*134e0*/  @!P6 BRA `(.L_x_1015) ;  /* 0x000000040070e947 */ /* 0x000fea0003800000 */
        /* <DEDUP_REMOVED lines=19> */
.L_x_1016:
[----:B------:R-:W-:Y:S02]  /*13620*/  LEA R4, R17, UR40, 0x3 ;  /* 0x0000002811047c11 */ /* 0x000fe4000f8e18ff */
[----:B-1----:R-:W-:Y:S02]  /*13630*/  SHF.L.U32 R3, R18, 0x1f, RZ ;  /* 0x0000001f12037819 */ /* 0x002fe400000006ff */
[----:B------:R-:W-:Y:S02]  /*13640*/  ISETP.NE.AND P0, PT, R8, RZ, PT ;  /* 0x000000ff0800720c */ /* 0x000fe40003f05270 */
[----:B------:R-:W1:Y:S02]  /*13650*/  SYNCS.PHASECHK.TRANS64.TRYWAIT P3, [R4+URZ+0x2a880], R3 ;  /* 0x02a88003040075a7 */ /* 0x000e64000806017f */
[----:B-1----:R-:W-:Y:S09]  /*13660*/  @!P3 BRA `(.L_x_1017) ;  /* 0x0000002800f0b947 */ /* 0x002ff20003800000 */
.L_x_1081:
[----:B------:R-:W-:Y:S05]  /*13670*/  @P0 BRA `(.L_x_1018) ;  /* 0x00000000001c0947 */ /* 0x000fea0003800000 */
[----:B------:R-:W2:Y:S01]  /*13680*/  S2R R2, SR_TID.X ;  /* 0x0000000000027919 */ /* 0x000ea20000002100 */
[----:B------:R-:W-:-:S04]  /*13690*/  IMAD.MOV.U32 R5, RZ, RZ, 0x6000 ;  /* 0x00006000ff057424 */ /* 0x000fc800078e00ff */
[----:B------:R3:W-:Y:S01]  /*136a0*/  SYNCS.ARRIVE.TRANS64 RZ, [R4+URZ+0x2a870], R5 ;  /* 0x02a8700504ff79a7 */ /* 0x0007e2000800003f */
[----:B--2---:R-:W-:-:S04]  /*136b0*/  LOP3.LUT R2, R2, 0x1f, RZ, 0xc0, !PT ;  /* 0x0000001f02027812 */ /* 0x004fc800078ec0ff */
[----:B------:R-:W-:-:S13]  /*136c0*/  ISETP.NE.AND P3, PT, R2, RZ, PT ;  /* 0x000000ff0200720c */ /* 0x000fda0003f65270 */
[----:B---3--:R-:W-:Y:S05]  /*136d0*/  @!P3 BRA `(.L_x_1018) ;  /* 0x000000000004b947 */ /* 0x008fea0003800000 */
[----:B------:R-:W-:Y:S01]  /*136e0*/  BPT.TRAP 0x1 ;  /* 0x000000040000795c */ /* 0x000fe20000300000 */
.L_x_1018:
[----:B------:R-:W-:Y:S01]  /*136f0*/  IMAD.U32 R2, RZ, RZ, UR40 ;  /* 0x00000028ff027e24 */ /* 0x000fe2000f8e00ff */
[----:B------:R-:W-:Y:S01]  /*13700*/  R2UR UR9, R4 ;  /* 0x00000000040972ca */ /* 0x000fe200000e0000 */
[----:B------:R-:W-:Y:S01]  /*13710*/  IMAD.SHL.U32 R6, R6, 0x80, RZ ;  /* 0x0000008006067824 */ /* 0x000fe200078e00ff */
        /* <DEDUP_REMOVED lines=22> */
[----:B------:R2:W-:Y:S01]  /*13880*/  UTMALDG.4D [UR8], [UR4], desc[UR6] ;  /* 0x00000608040075b4 */ /* 0x0005e20008019000 */
[----:B------:R-:W3:Y:S02]  /*13890*/  SYNCS.PHASECHK.TRANS64.TRYWAIT P3, [R4+URZ+0x2a840], R3 ;  /* 0x02a84003040075a7 */ /* 0x000ee4000806017f */
[----:B--23--:R-:W-:Y:S05]  /*138a0*/  @!P3 BRA `(.L_x_1019) ;  /* 0x000000280074b947 */ /* 0x00cfea0003800000 */
.L_x_1082:
        /* <DEDUP_REMOVED lines=8> */
.L_x_1020:
        /* <DEDUP_REMOVED lines=24> */
.L_x_1015:
[----:B------:R-:W-:Y:S05]  /*13ab0*/  WARPSYNC.ALL ;  /* 0x0000000000007948 */ /* 0x000fea0003800000 */
[----:B------:R-:W-:Y:S01]  /*13ac0*/  BAR.SYNC.DEFER_BLOCKING 0x8, 0x120 ;  /* 0x0204800000007b1d */ /* 0x000fe20000010000 */
[----:B------:R-:W-:Y:S01]  /*13ad0*/  ELECT P0, URZ, PT ;  /* 0x00000000003f782f */ /* 0x000fe20003800000 */
[----:B------:R-:W-:Y:S02]  /*13ae0*/  UIADD3 UR4, UP0, UR48, 0x270, URZ ;  /* 0x0000027030047890 */ /* 0x000fe4000ff1e03f */
[----:B------:R-:W-:Y:S02]  /*13af0*/  UIADD3 UR8, UR40, 0x18400, URZ ;  /* 0x0001840028087890 */ /* 0x000fe4000fffe03f */
[----:B------:R-:W-:-:S02]  /*13b00*/  UIADD3 UR9, UR40, 0x2a800, URZ ;  /* 0x0002a80028097890 */ /* 0x000fc4000fffe03f */
[----:B------:R-:W-:Y:S02]  /*13b10*/  UIADD3.X UR5, URZ, UR49, URZ, UP0, !UPT ;  /* 0x000000313f057290 */ /* 0x000fe400087fe43f */
[----:B------:R-:W-:Y:S02]  /*13b20*/  UIADD3 UR24, UR40, 0x1a400, URZ ;  /* 0x0001a40028187890 */ /* 0x000fe4000fffe03f */
[----:B------:R-:W-:Y:S02]  /*13b30*/  UIADD3 UR16, UR40, 0x1c400, URZ ;  /* 0x0001c40028107890 */ /* 0x000fe4000fffe03f */
[----:B------:R-:W-:Y:S01]  /*13b40*/  @P0 IMAD.MOV.U32 R2, RZ, RZ, 0x6000 ;  /* 0x00006000ff020424 */ /* 0x000fe200078e00ff */
[----:B------:R-:W-:Y:S01]  /*13b50*/  UMOV UR6, 0x0 ;  /* 0x0000000000067882 */ /* 0x000fe20000000000 */
[----:B------:R-:W-:Y:S01]  /*13b60*/  UMOV UR7, 0x12f00000 ;  /* 0x12f0000000077882 */ /* 0x000fe20000000000 */
[----:B------:R-:W-:Y:S01]  /*13b70*/  UMOV UR10, URZ ;  /* 0x0000003f000a7c82 */ /* 0x000fe20008000000 */
[----:B------:R-:W-:Y:S01]  /*13b80*/  UMOV UR11, UR37 ;  /* 0x00000025000b7c82 */ /* 0x000fe20008000000 */
[----:B------:R-:W-:Y:S01]  /*13b90*/  UMOV UR12, UR38 ;  /* 0x00000026000c7c82 */ /* 0x000fe20008000000 */
[----:B------:R-:W-:Y:S01]  /*13ba0*/  UMOV UR13, UR39 ;  /* 0x00000027000d7c82 */ /* 0x000fe20008000000 */
[----:B------:R-:W-:Y:S01]  /*13bb0*/  UMOV UR26, 0x40 ;  /* 0x00000040001a7882 */ /* 0x000fe20000000000 */
[----:B------:R-:W-:Y:S01]  /*13bc0*/  UMOV UR27, UR37 ;  /* 0x00000025001b7c82 */ /* 0x000fe20008000000 */
[----:B------:R-:W-:Y:S01]  /*13bd0*/  UMOV UR28, UR38 ;  /* 0x00000026001c7c82 */ /* 0x000fe20008000000 */
[----:B------:R3:W-:Y:S01]  /*13be0*/  @P0 SYNCS.ARRIVE.TRANS64 RZ, [UR40+0x2a800], R2 ;  /* 0x02a80002ffff09a7 */ /* 0x0007e20008000028 */
[----:B------:R-:W-:Y:S01]  /*13bf0*/  UMOV UR29, UR39 ;  /* 0x00000027001d7c82 */ /* 0x000fe20008000000 */
[----:B------:R-:W-:Y:S01]  /*13c00*/  UMOV UR25, UR9 ;  /* 0x0000000900197c82 */ /* 0x000fe20008000000 */
[----:B------:R-:W-:Y:S01]  /*13c10*/  UMOV UR18, 0x80 ;  /* 0x0000008000127882 */ /* 0x000fe20000000000 */
[----:B------:R-:W-:Y:S01]  /*13c20*/  UMOV UR19, UR37 ;  /* 0x0000002500137c82 */ /* 0x000fe20008000000 */
[----:B------:R-:W-:Y:S01]  /*13c30*/  UMOV UR20, UR38 ;  /* 0x0000002600147c82 */ /* 0x000fe20008000000 */
[----:B------:R-:W-:Y:S01]  /*13c40*/  UMOV UR21, UR39 ;  /* 0x0000002700157c82 */ /* 0x000fe20008000000 */
[----:B------:R3:W-:Y:S01]  /*13c50*/  UTMALDG.4D [UR8], [UR4], desc[UR6] ;  /* 0x00000608040075b4 */ /* 0x0007e20008019000 */
[----:B------:R-:W-:Y:S01]  /*13c60*/  UMOV UR17, UR9 ;  /* 0x0000000900117c82 */ /* 0x000fe20008000000 */
[----:B------:R3:W-:Y:S01]  /*13c70*/  UTMALDG.4D [UR24], [UR4], desc[UR6] ;  /* 0x00000618040075b4 */ /* 0x0007e20008019000 */
[----:B------:R3:W-:Y:S02]  /*13c80*/  UTMALDG.4D [UR16], [UR4], desc[UR6] ;  /* 0x00000610040075b4 */ /* 0x0007e40008019000 */
[----:B---3--:R-:W-:Y:S01]  /*13c90*/  NOP ;  /* 0x0000000000007918 */ /* 0x008fe20000000000 */
.L_x_1013:
[----:B-12---:R-:W2:Y:S04]  /*13ca0*/  LDL.LU R4, [R1+0x1c] ;  /* 0x00001c0001047983 */ /* 0x006ea80000300800 */
[----:B------:R-:W3:Y:S01]  /*13cb0*/  LDL.LU R3, [R1+0x14] ;  /* 0x0000140001037983 */ /* 0x000ee20000300800 */
[----:B------:R-:W-:Y:S01]  /*13cc0*/  BSSY B0, `(.L_x_1021) ;  /* 0x000000b000007945 */ /* 0x000fe20003800000 */
[----:B--2---:R-:W-:Y:S02]  /*13cd0*/  VIADD R4, R4, 0x1 ;  /* 0x0000000104047836 */ /* 0x004fe40000000000 */
[----:B---3--:R-:W-:-:S03]  /*13ce0*/  VIADD R3, R3, 0xfffffffe ;  /* 0xfffffffe03037836 */ /* 0x008fc60000000000 */
[----:B------:R-:W-:Y:S01]  /*13cf0*/  LEA.HI R2, R4, R4, RZ, 0x1 ;  /* 0x0000000404027211 */ /* 0x000fe200078f08ff */
[----:B------:R1:W-:Y:S03]  /*13d00*/  STL [R1+0x1c], R4 ;  /* 0x00001c0401007387 */ /* 0x0003e60000100800 */
[----:B------:R-:W-:Y:S02]  /*13d10*/  LOP3.LUT R2, R2, 0xfffffffe, RZ, 0xc0, !PT ;  /* 0xfffffffe02027812 */ /* 0x000fe400078ec0ff */
[----:B------:R-:W-:-:S03]  /*13d20*/  ISETP.GE.AND P3, PT, R3, UR42, PT ;  /* 0x0000002a03007c0c */ /* 0x000fc6000bf66270 */
[----:B------:R-:W-:-:S05]  /*13d30*/  IMAD.IADD R2, R4, 0x1, -R2 ;  /* 0x0000000104027824 */ /* 0x000fca00078e0a02 */
[----:B------:R-:W-:-:S04]  /*13d40*/  SHF.L.U32 R2, R2, 0x1f, RZ ;  /* 0x0000001f02027819 */ /* 0x000fc800000006ff */
[----:B------:R-:W2:Y:S02]  /*13d50*/  SYNCS.PHASECHK.TRANS64.TRYWAIT P0, [UR40+0x2a820], R2 ;  /* 0x02a82002ff0075a7 */ /* 0x000ea40008000168 */
[----:B-12---:R-:W-:Y:S05]  /*13d60*/  @!P0 BRA `(.L_x_1022) ;  /* 0x0000002400588947 */ /* 0x006fea0003800000 */
.L_x_1083:
[----:B------:R-:W-:Y:S05]  /*13d70*/  BSYNC B0 ;  /* 0x0000000000007941 */ /* 0x000fea0003800000 */
.L_x_1021:
[----:B------:R-:W-:Y:S05]  /*13d80*/  @!P3 BRA `(.L_x_1023) ;  /* 0x000000100080b947 */ /* 0x000fea0003800000 */
[----:B-1----:R-:W-:Y:S02]  /*13d90*/  IMAD.MOV.U32 R2, RZ, RZ, R17 ;  /* 0x000000ffff027224 */ /* 0x002fe400078e0011 */
[----:B------:R-:W-:-:S07]  /*13da0*/  IMAD.MOV.U32 R8, RZ, RZ, R18 ;  /* 0x000000ffff087224 */ /* 0x000fce00078e0012 */
.L_x_1047:
        /* <DEDUP_REMOVED lines=28> */
.L_x_1026:
[----:B-1----:R-:W-:Y:S01]  /*13f70*/  LEA R6, R17, UR40, 0x3 ;  /* 0x0000002811067c11 */ /* 0x002fe2000f8e18ff */
[----:B------:R-:W1:Y:S01]  /*13f80*/  S2R R4, SR_TID.X ;  /* 0x0000000000047919 */ /* 0x000e620000002100 */
[----:B------:R-:W-:Y:S01]  /*13f90*/  SHF.L.U32 R5, R18, 0x1f, RZ ;  /* 0x0000001f12057819 */ /* 0x000fe200000006ff */
[----:B------:R-:W-:Y:S03]  /*13fa0*/  BSSY B1, `(.L_x_1027) ;  /* 0x0000005000017945 */ /* 0x000fe60003800000 */
[----:B------:R-:W2:Y:S01]  /*13fb0*/  SYNCS.PHASECHK.TRANS64.TRYWAIT P0, [R6+URZ+0x2a880], R5 ;  /* 0x02a88005060075a7 */ /* 0x000ea2000800017f */
[----:B-1----:R-:W-:-:S04]  /*13fc0*/  LOP3.LUT R4, R4, 0x7f, RZ, 0xc0, !PT ;  /* 0x0000007f04047812 */ /* 0x002fc800078ec0ff */
[----:B------:R-:W-:Y:S01]  /*13fd0*/  ISETP.NE.AND P3, PT, R4, RZ, PT ;  /* 0x000000ff0400720c */ /* 0x000fe20003f65270 */
[----:B--2---:R-:W-:-:S12]  /*13fe0*/  @!P0 BRA `(.L_x_1028) ;  /* 0x0000002000d08947 */ /* 0x004fd80003800000 */
.L_x_1084:
[----:B------:R-:W-:Y:S05]  /*13ff0*/  BSYNC B1 ;  /* 0x0000000000017941 */ /* 0x000fea0003800000 */
.L_x_1027:
        /* <DEDUP_REMOVED lines=9> */
.L_x_1030:
[----:B------:R-:W-:Y:S05]  /*14090*/  BSYNC B1 ;  /* 0x0000000000017941 */ /* 0x000fea0003800000 */
.L_x_1029:
[----:B------:R-:W-:Y:S01]  /*140a0*/  IMAD.MOV.U32 R14, RZ, RZ, RZ ;  /* 0x000000ffff0e7224 */ /* 0x000fe200078e00ff */
[----:B------:R-:W-:Y:S01]  /*140b0*/  R2UR UR12, R16 ;  /* 0x00000000100c72ca */ /* 0x000fe200000e0000 */
[----:B------:R-:W-:Y:S01]  /*140c0*/  IMAD.U32 R4, RZ, RZ, UR40 ;  /* 0x00000028ff047e24 */ /* 0x000fe2000f8e00ff */
[----:B------:R-:W-:Y:S01]  /*140d0*/  UIADD3 UR4, UP0, UR48, 0x470, URZ ;  /* 0x0000047030047890 */ /* 0x000fe2000ff1e03f */
[----:B------:R-:W-:Y:S01]  /*140e0*/  PLOP3.LUT P0, PT, PT, PT, PT, 0x80, 0x0 ;  /* 0x000000000000781c */ /* 0x000fe20003f0f070 */
[----:B------:R-:W-:Y:S01]  /*140f0*/  IMAD.SHL.U32 R9, R9, 0x80, RZ ;  /* 0x0000008009097824 */ /* 0x000fe200078e00ff */
[----:B------:R-:W-:Y:S01]  /*14100*/  R2UR UR10, R14 ;  /* 0x000000000e0a72ca */ /* 0x000fe200000e0000 */
[----:B------:R-:W-:Y:S01]  /*14110*/  IMAD R4, R17, 0x6000, R4 ;  /* 0x0000600011047824 */ /* 0x000fe200078e0204 */
[----:B------:R-:W-:Y:S01]  /*14120*/  UIADD3.X UR5, URZ, UR49, URZ, UP0, !UPT ;  /* 0x000000313f057290 */ /* 0x000fe200087fe43f */
[----:B------:R-:W-:Y:S01]  /*14130*/  VIADD R7, R6, 0x2a870 ;  /* 0x0002a87006077836 */ /* 0x000fe20000000000 */
[----:B------:R-:W-:Y:S01]  /*14140*/  UMOV UR6, 0x0 ;  /* 0x0000000000067882 */ /* 0x000fe20000000000 */
[----:B------:R-:W-:Y:S01]  /*14150*/  VIADD R10, R4, 0xc400 ;  /* 0x0000c400040a7836 */ /* 0x000fe20000000000 */
[----:B------:R-:W-:-:S09]  /*14160*/  UMOV UR7, 0x14f00000 ;  /* 0x14f0000000077882 */ /* 0x000fd20000000000 */
.L_x_1031:
        /* <DEDUP_REMOVED lines=16> */
.L_x_1032:
        /* <DEDUP_REMOVED lines=16> */
.L_x_1033:
        /* <DEDUP_REMOVED lines=12> */
.L_x_1085:
[----:B------:R-:W-:Y:S05]  /*14430*/  BSYNC B1 ;  /* 0x0000000000017941 */ /* 0x000fea0003800000 */
.L_x_1034:
[----:B------:R-:W-:Y:S01]  /*14440*/  BSSY B1, `(.L_x_1036) ;  /* 0x000000b000017945 */ /* 0x000fe20003800000 */
[----:B------:R-:W-:Y:S02]  /*14450*/  IMAD.MOV.U32 R10, RZ, RZ, 0x0 ;  /* 0x00000000ff0a7424 */ /* 0x000fe400078e00ff */
[----:B------:R-:W-:Y:S01]  /*14460*/  IMAD.MOV.U32 R11, RZ, RZ, 0x14f00000 ;  /* 0x14f00000ff0b7424 */ /* 0x000fe200078e00ff */
[----:B------:R-:W-:Y:S06]  /*14470*/  @P3 BRA `(.L_x_1037) ;  /* 0x00000000001c3947 */ /* 0x000fec0003800000 */
[----:B------:R-:W3:Y:S01]  /*14480*/  S2R R7, SR_TID.X ;  /* 0x0000000000077919 */ /* 0x000ee20000002100 */
[----:B-12---:R-:W-:-:S04]  /*14490*/  IMAD.MOV.U32 R5, RZ, RZ, 0x6000 ;  /* 0x00006000ff057424 */ /* 0x006fc800078e00ff */
[----:B------:R4:W-:Y:S01]  /*144a0*/  SYNCS.ARRIVE.TRANS64 RZ, [R6+URZ+0x2a830], R5 ;  /* 0x02a8300506ff79a7 */ /* 0x0009e2000800003f */
[----:B---3--:R-:W-:-:S04]  /*144b0*/  LOP3.LUT R7, R7, 0x1f, RZ, 0xc0, !PT ;  /* 0x0000001f07077812 */ /* 0x008fc800078ec0ff */
[----:B------:R-:W-:-:S13]  /*144c0*/  ISETP.NE.AND P0, PT, R7, RZ, PT ;  /* 0x000000ff0700720c */ /* 0x000fda0003f05270 */
[----:B----4-:R-:W-:Y:S05]  /*144d0*/  @!P0 BRA `(.L_x_1037) ;  /* 0x0000000000048947 */ /* 0x010fea0003800000 */
[----:B------:R-:W-:Y:S01]  /*144e0*/  BPT.TRAP 0x1 ;  /* 0x000000040000795c */ /* 0x000fe20000300000 */
.L_x_1037:
[----:B------:R-:W-:Y:S05]  /*144f0*/  BSYNC B1 ;  /* 0x0000000000017941 */ /* 0x000fea0003800000 */
.L_x_1036:
[----:B------:R-:W-:Y:S01]  /*14500*/  R2UR UR10, R14 ;  /* 0x000000000e0a72ca */ /* 0x000fe200000e0000 */
[----:B------:R-:W-:Y:S01]  /*14510*/  UIADD3 UR4, UP0, UR48, 0x370, URZ ;  /* 0x0000037030047890 */ /* 0x000fe2000ff1e03f */
[----:B------:R-:W-:Y:S01]  /*14520*/  R2UR UR6, R10 ;  /* 0x000000000a0672ca */ /* 0x000fe200000e0000 */
[----:B-12---:R-:W-:Y:S01]  /*14530*/  VIADD R6, R6, 0x2a830 ;  /* 0x0002a83006067836 */ /* 0x006fe20000000000 */
[----:B------:R-:W-:Y:S01]  /*14540*/  R2UR UR7, R11 ;  /* 0x000000000b0772ca */ /* 0x000fe200000e0000 */
[----:B------:R-:W-:Y:S01]  /*14550*/  VIADD R5, R4, 0x1e400 ;  /* 0x0001e40004057836 */ /* 0x000fe20000000000 */
[----:B------:R-:W-:Y:S01]  /*14560*/  R2UR UR12, R16 ;  /* 0x00000000100c72ca */ /* 0x000fe200000e0000 */
[----:B------:R-:W-:Y:S01]  /*14570*/  UIADD3.X UR5, URZ, UR49, URZ, UP0, !UPT ;  /* 0x000000313f057290 */ /* 0x000fe200087fe43f */
[----:B------:R-:W-:-:S13]  /*14580*/  PLOP3.LUT P0, PT, PT, PT, PT, 0x80, 0x0 ;  /* 0x000000000000781c */ /* 0x000fda0003f0f070 */
.L_x_1038:
        /* <DEDUP_REMOVED lines=15> */
.L_x_1039:
        /* <DEDUP_REMOVED lines=15> */
.L_x_1040:
        /* <DEDUP_REMOVED lines=9> */
.L_x_1025:
[----:B------:R-:W-:Y:S05]  /*14800*/  BSYNC B0 ;  /* 0x0000000000007941 */ /* 0x000fea0003800000 */
.L_x_1024:
[----:B------:R-:W-:-:S06]  /*14810*/  UISETP.NE.AND UP0, UPT, UR41, 0x3, UPT ;  /* 0x000000032900788c */ /* 0x000fcc000bf05270 */
[----:B------:R-:W-:-:S13]  /*14820*/  PLOP3.LUT P0, PT, PT, PT, UP0, 0x80, 0x0 ;  /* 0x000000000000781c */ /* 0x000fda0003f0f008 */
[----:B------:R-:W-:Y:S05]  /*14830*/  @!P0 BRA `(.L_x_1041) ;  /* 0x0000000000048947 */ /* 0x000fea0003800000 */
[----:B------:R-:W-:Y:S01]  /*14840*/  BPT.TRAP 0x1 ;  /* 0x000000040000795c */ /* 0x000fe20000300000 */
.L_x_1041:
        /* <DEDUP_REMOVED lines=8> */
.L_x_1086:
[----:B------:R-:W-:Y:S05]  /*148d0*/  BSYNC B0 ;  /* 0x0000000000007941 */ /* 0x000fea0003800000 */
.L_x_1042:
[----:B------:R-:W-:Y:S05]  /*148e0*/  @!P0 BRA `(.L_x_1044) ;  /* 0x0000000000048947 */ /* 0x000fea0003800000 */
[----:B------:R-:W-:Y:S01]  /*148f0*/  BPT.TRAP 0x1 ;  /* 0x000000040000795c */ /* 0x000fe20000300000 */
.L_x_1044:
[----:B-1----:R-:W-:Y:S01]  /*14900*/  SHF.L.U32 R4, R8, 0x1f, RZ ;  /* 0x0000001f08047819 */ /* 0x002fe200000006ff */
[----:B------:R-:W-:-:S03]  /*14910*/  IMAD R10, R2, 0x6000, RZ ;  /* 0x00006000020a7824 */ /* 0x000fc600078e02ff */
[----:B------:R-:W1:Y:S02]  /*14920*/  SYNCS.PHASECHK.TRANS64.TRYWAIT P3, [R13+URZ+0x2a860], R4 ;  /* 0x02a860040d0075a7 */ /* 0x000e64000806017f */
[----:B-1----:R-:W-:Y:S05]  /*14930*/  @!P3 BRA `(.L_x_1045) ;  /* 0x0000001800b8b947 */ /* 0x002fea0003800000 */
.L_x_1087:
[----:B------:R-:W2:Y:S04]  /*14940*/  LDL R2, [R1+0xc] ;  /* 0x00000c0001027983 */ /* 0x000ea80000100800 */
[----:B------:R-:W3:Y:S01]  /*14950*/  LDL R11, [R1+0x4] ;  /* 0x00000400010b7983 */ /* 0x000ee20000100800 */
[----:B------:R-:W-:Y:S05]  /*14960*/  WARPSYNC.ALL ;  /* 0x0000000000007948 */ /* 0x000fea0003800000 */
[----:B------:R-:W4:Y:S01]  /*14970*/  LDL R15, [R1] ;  /* 0x00000000010f7983 */ /* 0x000f220000100800 */
        /* <DEDUP_REMOVED lines=21> */
[----:B------:R-:W1:Y:S01]  /*14ad0*/  LDSM.16.MT88.4 R4, [R2+UR40+0xcc00] ;  /* 0x00cc00280204783b */ /* 0x000e620008004200 */
[----:B----4-:R-:W-:Y:S02]  /*14ae0*/  IADD3 R12, R15, 0x400, R14 ;  /* 0x000004000f0c7810 */ /* 0x010fe40007ffe00e */
[C-C-:B-1----:R-:W-:Y:S02]  /*14af0*/  PRMT R8, R4.reuse, 0x6420, R5.reuse ;  /* 0x0000642004087816 */ /* 0x142fe40000000005 */
[----:B------:R-:W-:Y:S02]  /*14b00*/  PRMT R9, R4, 0x7531, R5 ;  /* 0x0000753104097816 */ /* 0x000fe40000000005 */
[----:B------:R-:W-:-:S02]  /*14b10*/  PRMT R10, R6, 0x6420, R7 ;  /* 0x00006420060a7816 */ /* 0x000fc40000000007 */
[----:B------:R-:W-:-:S05]  /*14b20*/  PRMT R11, R6, 0x7531, R7 ;  /* 0x00007531060b7816 */ /* 0x000fca0000000007 */
[----:B------:R-:W-:Y:S04]  /*14b30*/  STSM.16.M88.4 [R12], R8 ;  /* 0x000000080c007844 */ /* 0x000fe80000000200 */
        /* <DEDUP_REMOVED lines=11> */
[----:B------:R1:W-:Y:S04]  /*14bf0*/  STSM.16.M88.4 [R12+0x4000], R8 ;  /* 0x004000080c007844 */ /* 0x0003e80000000200 */
[----:B------:R-:W2:Y:S04]  /*14c00*/  LDSM.16.MT88.4 R4, [R2+UR40+0xd400] ;  /* 0x00d400280204783b */ /* 0x000ea80008004200 */
[----:B-1----:R-:W3:Y:S01]  /*14c10*/  LDL R12, [R1+0x8] ;  /* 0x00000800010c7983 */ /* 0x002ee20000100800 */
[C-C-:B--2---:R-:W-:Y:S02]  /*14c20*/  PRMT R8, R4.reuse, 0x6420, R5.reuse ;  /* 0x0000642004087816 */ /* 0x144fe40000000005 */
[----:B------:R-:W-:-:S02]  /*14c30*/  PRMT R9, R4, 0x7531, R5 ;  /* 0x0000753104097816 */ /* 0x000fc40000000005 */
[C-C-:B------:R-:W-:Y:S02]  /*14c40*/  PRMT R10, R6.reuse, 0x6420, R7.reuse ;  /* 0x00006420060a7816 */ /* 0x140fe40000000007 */
[----:B------:R-:W-:Y:S02]  /*14c50*/  PRMT R11, R6, 0x7531, R7 ;  /* 0x00007531060b7816 */ /* 0x000fe40000000007 */
[----:B---3--:R-:W-:-:S05]  /*14c60*/  IADD3 R12, R12, 0x400, R14 ;  /* 0x000004000c0c7810 */ /* 0x008fca0007ffe00e */
        /* <DEDUP_REMOVED lines=13> */
[----:B------:R-:W2:Y:S01]  /*14d40*/  LDSM.16.MT88.4 R4, [R2+UR40+0xdc00] ;  /* 0x00dc00280204783b */ /* 0x000ea20008004200 */
[----:B-1----:R-:W-:Y:S01]  /*14d50*/  IMAD.IADD R12, R15, 0x1, R12 ;  /* 0x000000010f0c7824 */ /* 0x002fe200078e020c */
[C-C-:B--2---:R-:W-:Y:S02]  /*14d60*/  PRMT R8, R4.reuse, 0x6420, R5.reuse ;  /* 0x0000642004087816 */ /* 0x144fe40000000005 */
        /* <DEDUP_REMOVED lines=24> */
.L_x_1046:
[----:B--2---:R-:W-:Y:S01]  /*14ef0*/  SYNCS.ARRIVE.TRANS64.A1T0 RZ, [R13+URZ+0x2a850], RZ ;  /* 0x02a850ff0dff79a7 */ /* 0x004fe2000810003f */
[----:B------:R-:W-:Y:S01]  /*14f00*/  BAR.SYNC.DEFER_BLOCKING 0x2, 0x80 ;  /* 0x0082000000007b1d */ /* 0x000fe20000010000 */
[----:B------:R-:W-:Y:S01]  /*14f10*/  ISETP.GT.AND P0, PT, R3, UR42, PT ;  /* 0x0000002a03007c0c */ /* 0x000fe2000bf04270 */
[----:B------:R-:W-:Y:S02]  /*14f20*/  @!P2 VIADD R2, R13, 0x2a880 ;  /* 0x0002a8800d02a836 */ /* 0x000fe40000000000 */
[----:B------:R-:W-:Y:S02]  /*14f30*/  VIADD R3, R3, 0xffffffff ;  /* 0xffffffff03037836 */ /* 0x000fe40000000000 */
[----:B-1----:R-:W-:Y:S01]  /*14f40*/  IMAD.MOV.U32 R8, RZ, RZ, R18 ;  /* 0x000000ffff087224 */ /* 0x002fe200078e0012 */
[----:B------:R-:W-:-:S04]  /*14f50*/  @!P2 PRMT R2, RZ, 0x654, R2 ;  /* 0x00000654ff02a816 */ /* 0x000fc80000000002 */
[----:B------:R1:W-:Y:S02]  /*14f60*/  @!P2 SYNCS.ARRIVE.TRANS64.RED.A1T0 RZ, [R2+URZ], RZ ;  /* 0x000000ff02ffa9a7 */ /* 0x0003e4000810043f */
[----:B-1----:R-:W-:Y:S01]  /*14f70*/  IMAD.MOV.U32 R2, RZ, RZ, R17 ;  /* 0x000000ffff027224 */ /* 0x002fe200078e0011 */
[----:B------:R-:W-:Y:S06]  /*14f80*/  @P0 BRA `(.L_x_1047) ;  /* 0xffffffec00880947 */ /* 0x000fec000383ffff */
.L_x_1023:
[----:B------:R-:W-:Y:S04]  /*14f90*/  BSSY B0, `(.L_x_1048) ;  /* 0x000000f000007945 */ /* 0x000fe80003800000 */
[----:B------:R-:W-:Y:S05]  /*14fa0*/  @P2 BRA `(.L_x_1049) ;  /* 0x0000000000342947 */ /* 0x000fea0003800000 */
[----:B-1----:R-:W1:Y:S01]  /*14fb0*/  S2R R5, SR_LANEID ;  /* 0x0000000000057919 */ /* 0x002e620000000000 */
[----:B------:R-:W-:Y:S01]  /*14fc0*/  VOTEU.ANY UR4, UPT, PT ;  /* 0x0000000000047886 */ /* 0x000fe200038e0100 */
[----:B------:R-:W2:Y:S01]  /*14fd0*/  LDC.64 R2, c[0x0][0xdf0] ;  /* 0x00037c00ff027b82 */ /* 0x000ea20000000a00 */
[----:B------:R-:W1:Y:S02]  /*14fe0*/  FLO.U32 R0, UR4 ;  /* 0x0000000400007d00 */ /* 0x000e6400080e0000 */
[----:B-1----:R-:W-:-:S06]  /*14ff0*/  ISETP.EQ.U32.AND P0, PT, R0, R5, PT ;  /* 0x000000050000720c */ /* 0x002fcc0003f02070 */
[----:B------:R-:W2:Y:S07]  /*15000*/  POPC R5, UR4 ;  /* 0x0000000400057d09 */ /* 0x000eae0008000000 */
[----:B--2---:R-:W2:Y:S01]  /*15010*/  @P0 ATOMG.E.ADD.STRONG.GPU PT, R3, desc[UR50][R2.64], R5 ;  /* 0x00000005020309a8 */ /* 0x004ea200081ee1f2 */
[----:B------:R-:W1:Y:S02]  /*15020*/  S2R R4, SR_LTMASK ;  /* 0x0000000000047919 */ /* 0x000e640000003900 */
[----:B-1----:R-:W-:-:S04]  /*15030*/  LOP3.LUT R4, R4, UR4, RZ, 0xc0, !PT ;  /* 0x0000000404047c12 */ /* 0x002fc8000f8ec0ff */
[----:B------:R-:W1:Y:S01]  /*15040*/  POPC R7, R4 ;  /* 0x0000000400077309 */ /* 0x000e620000000000 */
[----:B--2---:R-:W1:Y:S02]  /*15050*/  SHFL.IDX PT, R0, R3, R0, 0x1f ;  /* 0x00001f0003007589 */ /* 0x004e6400000e0000 */
[----:B-1----:R-:W-:-:S05]  /*15060*/  IADD3 R0, R0, UR43, R7 ;  /* 0x0000002b00007c10 */ /* 0x002fca000fffe007 */
[----:B------:R2:W-:Y:S02]  /*15070*/  STL [R1+0x10], R0 ;  /* 0x0000100001007387 */ /* 0x0005e40000100800 */
.L_x_1049:
[----:B------:R-:W-:Y:S05]  /*15080*/  BSYNC B0 ;  /* 0x0000000000007941 */ /* 0x000fea0003800000 */
.L_x_1048:
[----:B------:R-:W-:-:S06]  /*15090*/  UISETP.NE.AND UP0, UPT, UR41, 0x3, UPT ;  /* 0x000000032900788c */ /* 0x000fcc000bf05270 */
[----:B------:R-:W-:-:S13]  /*150a0*/  PLOP3.LUT P0, PT, PT, PT, UP0, 0x80, 0x0 ;  /* 0x000000000000781c */ /* 0x000fda0003f0f008 */
[----:B------:R-:W-:Y:S05]  /*150b0*/  @!P0 BRA `(.L_x_1050) ;  /* 0x0000000000048947 */ /* 0x000fea0003800000 */
[----:B------:R-:W-:Y:S01]  /*150c0*/  BPT.TRAP 0x1 ;  /* 0x000000040000795c */ /* 0x000fe20000300000 */
.L_x_1050:
        /* <DEDUP_REMOVED lines=8> */
.L_x_1088:
[----:B------:R-:W-:Y:S05]  /*15150*/  BSYNC B0 ;  /* 0x0000000000007941 */ /* 0x000fea0003800000 */
.L_x_1051:
[----:B------:R-:W-:Y:S05]  /*15160*/  @!P1 BRA `(.L_x_1053) ;  /* 0x0000000000049947 */ /* 0x000fea0003800000 */
[----:B------:R-:W-:Y:S01]  /*15170*/  BPT.TRAP 0x1 ;  /* 0x000000040000795c */ /* 0x000fe20000300000 */
.L_x_1053:
[----:B--2---:R-:W-:-:S04]  /*15180*/  SHF.L.U32 R3, R18, 0x1f, RZ ;  /* 0x0000001f12037819 */ /* 0x004fc800000006ff */
[----:B------:R-:W2:Y:S02]  /*15190*/  SYNCS.PHASECHK.TRANS64.TRYWAIT P0, [R12+URZ+0x2a860], R3 ;  /* 0x02a860030c0075a7 */ /* 0x000ea4000800017f */
[----:B--2---:R-:W-:Y:S05]  /*151a0*/  @!P0 BRA `(.L_x_1054) ;  /* 0x0000001000c48947 */ /* 0x004fea0003800000 */
.L_x_1089:
[----:B------:R-:W3:Y:S04]  /*151b0*/  LDL R0, [R1+0xc] ;  /* 0x00000c0001007983 */ /* 0x000ee80000100800 */
[----:B------:R-:W4:Y:S04]  /*151c0*/  LDL R10, [R1+0x4] ;  /* 0x00000400010a7983 */ /* 0x000f280000100800 */
[----:B------:R-:W2:Y:S01]  /*151d0*/  LDL R13, [R1] ;  /* 0x00000000010d7983 */ /* 0x000ea20000100800 */
[----:B-1----:R-:W-:Y:S01]  /*151e0*/  IMAD R2, R17, 0x6000, RZ ;  /* 0x0000600011027824 */ /* 0x002fe200078e02ff */
[----:B------:R-:W-:Y:S05]  /*151f0*/  WARPSYNC.ALL ;  /* 0x0000000000007948 */ /* 0x000fea0003800000 */
[----:B------:R-:W5:Y:S01]  /*15200*/  LDL R14, [R1+0x8] ;  /* 0x00000800010e7983 */ /* 0x000f620000100800 */
        /* <DEDUP_REMOVED lines=22> */
[----:B--2---:R-:W-:Y:S02]  /*15370*/  IADD3 R3, R13, 0x400, R2 ;  /* 0x000004000d037810 */ /* 0x004fe40007ffe002 */
        /* <DEDUP_REMOVED lines=18> */
[----:B-----5:R-:W-:Y:S02]  /*154a0*/  IADD3 R2, R14, 0x400, R2 ;  /* 0x000004000e027810 */ /* 0x020fe40007ffe002 */
        /* <DEDUP_REMOVED lines=44> */
.L_x_1055:
[----:B--2---:R3:W-:Y:S01]  /*15770*/  SYNCS.ARRIVE.TRANS64.A1T0 RZ, [R12+URZ+0x2a850], RZ ;  /* 0x02a850ff0cff79a7 */ /* 0x0047e2000810003f */
[----:B------:R-:W-:Y:S02]  /*15780*/  @!P2 VIADD R0, R12, 0x2a880 ;  /* 0x0002a8800c00a836 */ /* 0x000fe40000000000 */
[----:B------:R-:W-:-:S03]  /*15790*/  VIADD R17, R17, 0x1 ;  /* 0x0000000111117836 */ /* 0x000fc60000000000 */
[----:B------:R-:W-:Y:S01]  /*157a0*/  @!P2 PRMT R0, RZ, 0x654, R0 ;  /* 0x00000654ff00a816 */ /* 0x000fe20000000000 */
[----:B------:R-:W-:Y:S01]  /*157b0*/  BAR.SYNC.DEFER_BLOCKING 0x2, 0x80 ;  /* 0x0082000000007b1d */ /* 0x000fe20000010000 */
[----:B------:R-:W-:-:S04]  /*157c0*/  ISETP.NE.AND P0, PT, R17, 0x2, PT ;  /* 0x000000021100780c */ /* 0x000fc80003f05270 */
[----:B------:R-:W-:Y:S02]  /*157d0*/  SEL R3, RZ, 0x1, P0 ;  /* 0x00000001ff037807 */ /* 0x000fe40000000000 */
[----:B------:R-:W-:Y:S02]  /*157e0*/  SEL R17, R17, RZ, P0 ;  /* 0x000000ff11117207 */ /* 0x000fe40000000000 */
[----:B------:R-:W-:Y:S01]  /*157f0*/  LOP3.LUT R18, R18, R3, RZ, 0x3c, !PT ;  /* 0x0000000312127212 */ /* 0x000fe200078e3cff */
[----:B------:R3:W-:Y:S06]  /*15800*/  @!P2 SYNCS.ARRIVE.TRANS64.RED.A1T0 RZ, [R0+URZ], RZ ;  /* 0x000000ff00ffa9a7 */ /* 0x0007ec000810043f */
.L_x_1007:
[----:B------:R-:W-:Y:S05]  /*15810*/  BSYNC B6 ;  /* 0x0000000000067941 */ /* 0x000fea0003800000 */
.L_x_1005:
[----:B--23--:R-:W2:Y:S04]  /*15820*/  LDL R0, [R1+0x18] ;  /* 0x0000180001007983 */ /* 0x00cea80000100800 */
[----:B-1----:R1:W5:Y:S01]  /*15830*/  LDL R2, [R1+0x10] ;  /* 0x0000100001027983 */ /* 0x0023620000100800 */
[----:B--2---:R-:W-:-:S13]  /*15840*/  LOP3.LUT P0, RZ, R0, 0x2, RZ, 0xc0, !PT ;  /* 0x0000000200ff7812 */ /* 0x004fda000780c0ff */
[----:B-1----:R-:W-:Y:S05]  /*15850*/  @!P0 BRA `(.L_x_1056) ;  /* 0x0000000000208947 */ /* 0x002fea0003800000 */
[----:B------:R-:W1:Y:S08]  /*15860*/  S2UR UR5, SR_CgaCtaId ;  /* 0x00000000000579c3 */ /* 0x000e700000008800 */
[----:B------:R-:W-:Y:S06]  /*15870*/  BAR.SYNC.DEFER_BLOCKING 0x5, 0x180 ;  /* 0x0146000000007b1d */ /* 0x000fec0000010000 */
[----:B------:R-:W-:-:S02]  /*15880*/  UMOV UR4, 0x400 ;  /* 0x0000040000047882 */ /* 0x000fc40000000000 */
[----:B-1----:R-:W-:-:S09]  /*15890*/  ULEA UR4, UR5, UR4, 0x18 ;  /* 0x0000000405047291 */ /* 0x002fd2000f8ec03f */
[----:B-----5:R-:W1:Y:S04]  /*158a0*/  LDS R2, [UR4+0x2a8d0] ;  /* 0x02a8d004ff027984 */ /* 0x020e680008000800 */
[----:B-1----:R1:W-:Y:S01]  /*158b0*/  STL [R1+0x10], R2 ;  /* 0x0000100201007387 */ /* 0x0023e20000100800 */
[----:B------:R-:W-:Y:S06]  /*158c0*/  BAR.ARV 0x4, 0x180 ;  /* 0x0106000000007b1d */ /* 0x000fec0000002000 */
[----:B------:R-:W-:Y:S05]  /*158d0*/  BRA `(.L_x_1057) ;  /* 0x00000000002c7947 */ /* 0x000fea0003800000 */
.L_x_1056:
[----:B------:R-:W1:Y:S01]  /*158e0*/  S2R R0, SR_TID.X ;  /* 0x0000000000007919 */ /* 0x000e620000002100 */
[----:B------:R-:W-:Y:S01]  /*158f0*/  BAR.SYNC.DEFER_BLOCKING 0x4, 0x180 ;  /* 0x0106000000007b1d */ /* 0x000fe20000010000 */
[----:B-1----:R-:W-:-:S04]  /*15900*/  LOP3.LUT R0, R0, 0x7f, RZ, 0xc0, !PT ;  /* 0x0000007f00007812 */ /* 0x002fc800078ec0ff */
[----:B------:R-:W-:-:S13]  /*15910*/  ISETP.NE.AND P0, PT, R0, RZ, PT ;  /* 0x000000ff0000720c */ /* 0x000fda0003f05270 */
[----:B------:R-:W1:Y:S01]  /*15920*/  @!P0 S2R R3, SR_CgaCtaId ;  /* 0x0000000000038919 */ /* 0x000e620000008800 */
[----:B------:R-:W-:-:S04]  /*15930*/  @!P0 MOV R0, 0x400 ;  /* 0x0000040000008802 */ /* 0x000fc80000000f00 */
[----:B-1----:R-:W-:Y:S02]  /*15940*/  @!P0 LEA R3, R3, R0, 0x18 ;  /* 0x0000000003038211 */ /* 0x002fe400078ec0ff */
[----:B-----5:R-:W1:Y:S04]  /*15950*/  SHFL.IDX PT, R0, R2, RZ, 0x1f ;  /* 0x00001fff02007589 */ /* 0x020e6800000e0000 */
[----:B------:R2:W-:Y:S04]  /*15960*/  @!P0 STS [R3+0x2a8d0], R2 ;  /* 0x02a8d00203008388 */ /* 0x0005e80000000800 */
[----:B-1----:R2:W-:Y:S01]  /*15970*/  STL [R1+0x10], R0 ;  /* 0x0000100001007387 */ /* 0x0025e20000100800 */
[----:B------:R-:W-:Y:S06]  /*15980*/  BAR.ARV 0x5, 0x180 ;  /* 0x0146000000007b1d */ /* 0x000fec0000002000 */
.L_x_1057:
[----:B--2---:R-:W2:Y:S01]  /*15990*/  LDL R0, [R1+0x10] ;  /* 0x0000100001007983 */ /* 0x004ea20000100800 */
[----:B------:R-:W-:Y:S02]  /*159a0*/  ULDC UR4, c[0x0][0xda8] ;  /* 0x00036a0000047ab9 */ /* 0x000fe40000000800 */
[----:B--2---:R-:W-:-:S13]  /*159b0*/  ISETP.GE.AND P0, PT, R0, UR4, PT ;  /* 0x0000000400007c0c */ /* 0x004fda000bf06270 */
[----:B------:R-:W-:Y:S05]  /*159c0*/  @!P0 BRA `(.L_x_1058) ;  /* 0xffffffc8008c8947 */ /* 0x000fea000383ffff */
.L_x_996:
[----:B------:R-:W2:Y:S01]  /*159d0*/  LDL.LU R0, [R1+0x1c] ;  /* 0x00001c0001007983 */ /* 0x000ea20000300800 */
[----:B------:R-:W-:Y:S01]  /*159e0*/  BSSY B0, `(.L_x_1059) ;  /* 0x000000b000007945 */ /* 0x000fe20003800000 */
[----:B------:R-:W3:Y:S01]  /*159f0*/  S2R R5, SR_CgaCtaId ;  /* 0x0000000000057919 */ /* 0x000ee20000008800 */
[----:B--2---:R-:W-:-:S05]  /*15a00*/  VIADD R0, R0, 0x1 ;  /* 0x0000000100007836 */ /* 0x004fca0000000000 */
[----:B-1----:R-:W-:-:S04]  /*15a10*/  LEA.HI R2, R0, R0, RZ, 0x1 ;  /* 0x0000000000027211 */ /* 0x002fc800078f08ff */
[----:B------:R-:W-:-:S05]  /*15a20*/  LOP3.LUT R3, R2, 0xfffffffe, RZ, 0xc0, !PT ;  /* 0xfffffffe02037812 */ /* 0x000fca00078ec0ff */
[----:B------:R-:W-:Y:S01]  /*15a30*/  IMAD.IADD R3, R0, 0x1, -R3 ;  /* 0x0000000100037824 */ /* 0x000fe200078e0a03 */
[----:B------:R-:W-:-:S04]  /*15a40*/  MOV R0, 0x400 ;  /* 0x0000040000007802 */ /* 0x000fc80000000f00 */
[----:B---3--:R-:W-:Y:S02]  /*15a50*/  LEA R0, R5, R0, 0x18 ;  /* 0x0000000005007211 */ /* 0x008fe400078ec0ff */
[----:B------:R-:W-:-:S04]  /*15a60*/  SHF.L.U32 R3, R3, 0x1f, RZ ;  /* 0x0000001f03037819 */ /* 0x000fc800000006ff */
[----:B------:R-:W1:Y:S02]  /*15a70*/  SYNCS.PHASECHK.TRANS64.TRYWAIT P0, [R0+URZ+0x2a820], R3 ;  /* 0x02a82003000075a7 */ /* 0x000e64000800017f */
[----:B-1----:R-:W-:Y:S05]  /*15a80*/  @!P0 BRA `(.L_x_1060) ;  /* 0x0000000800a08947 */ /* 0x002fea0003800000 */
.L_x_1090:
[----:B------:R-:W-:Y:S05]  /*15a90*/  BSYNC B0 ;  /* 0x0000000000007941 */ /* 0x000fea0003800000 */
.L_x_1059:
[----:B------:R-:W-:-:S03]  /*15aa0*/  UMOV UR4, 0xffffffff ;  /* 0xffffffff00047882 */ /* 0x000fc60000000000 */
[----:B------:R-:W-:Y:S05]  /*15ab0*/  BRA.DIV UR4, `(.L_x_1061) ;  /* 0x0000000a04a87947 */ /* 0x000fea000b800000 */
[----:B------:R-:W2:Y:S02]  /*15ac0*/  S2R R2, SR_TID.X ;  /* 0x0000000000027919 */ /* 0x000ea40000002100 */
[----:B--2---:R-:W-:-:S04]  /*15ad0*/  SHF.R.U32.HI R2, RZ, 0x5, R2 ;  /* 0x00000005ff027819 */ /* 0x004fc80000011602 */
[----:B------:R-:W-:-:S05]  /*15ae0*/  LOP3.LUT R2, R2, 0x3, RZ, 0xc0, !PT ;  /* 0x0000000302027812 */ /* 0x000fca00078ec0ff */
[----:B------:R2:W3:Y:S02]  /*15af0*/  SHFL.IDX PT, R14, R2, RZ, 0x1f ;  /* 0x00001fff020e7589 */ /* 0x0004e400000e0000 */
.L_x_1093:
[----:B---3--:R-:W-:Y:S01]  /*15b00*/  ISETP.NE.AND P0, PT, R14, RZ, PT ;  /* 0x000000ff0e00720c */ /* 0x008fe20003f05270 */
[----:B------:R-:W-:-:S12]  /*15b10*/  BSSY B0, `(.L_x_1062) ;  /* 0x000002b000007945 */ /* 0x000fd80003800000 */
[----:B------:R-:W-:Y:S05]  /*15b20*/  @P0 BRA `(.L_x_1063) ;  /* 0x0000000000a40947 */ /* 0x000fea0003800000 */
[----:B------:R-:W-:-:S03]  /*15b30*/  UMOV UR4, 0xffffffff ;  /* 0xffffffff00047882 */ /* 0x000fc60000000000 */
[----:B------:R-:W-:Y:S05]  /*15b40*/  BRA.DIV UR4, `(.L_x_1064) ;  /* 0x0000000a04b87947 */ /* 0x000fea000b800000 */
[----:B------:R-:W-:-:S13]  /*15b50*/  ELECT P6, URZ, PT ;  /* 0x00000000003f782f */ /* 0x000fda00038c0000 */
.L_x_1096:
[----:B------:R-:W-:Y:S05]  /*15b60*/  @!P6 BRA `(.L_x_1063) ;  /* 0x000000000094e947 */ /* 0x000fea0003800000 */
[----:B------:R-:W-:-:S06]  /*15b70*/  ULOP3.LUT UR4, UR46, 0x2, URZ, 0xfc, !UPT ;  /* 0x000000022e047892 */ /* 0x000fcc000f8efc3f */
[----:B--2---:R-:W-:-:S05]  /*15b80*/  IMAD.U32 R2, RZ, RZ, UR4 ;  /* 0x00000004ff027e24 */ /* 0x004fca000f8e00ff */
[----:B------:R-:W-:-:S13]  /*15b90*/  ISETP.NE.AND P0, PT, R2, 0x3, PT ;  /* 0x000000030200780c */ /* 0x000fda0003f05270 */
[----:B------:R-:W-:Y:S05]  /*15ba0*/  @!P0 BRA `(.L_x_1065) ;  /* 0x0000000000048947 */ /* 0x000fea0003800000 */
[----:B------:R-:W-:Y:S01]  /*15bb0*/  BPT.TRAP 0x1 ;  /* 0x000000040000795c */ /* 0x000fe20000300000 */
.L_x_1065:
[----:B------:R-:W-:Y:S01]  /*15bc0*/  VIADD R2, R0, 0x2a840 ;  /* 0x0002a84000027836 */ /* 0x000fe20000000000 */
[----:B------:R-:W-:Y:S01]  /*15bd0*/  SHF.L.U32 R4, R18, 0x1f, RZ ;  /* 0x0000001f12047819 */ /* 0x000fe200000006ff */
[C---:B-1----:R-:W-:Y:S02]  /*15be0*/  VIADD R3, R17.reuse, 0x1 ;  /* 0x0000000111037836 */ /* 0x042fe40000000000 */
[----:B------:R-:W-:-:S03]  /*15bf0*/  IMAD R7, R17, 0x8, R2 ;  /* 0x0000000811077824 */ /* 0x000fc600078e0202 */
[C---:B------:R-:W-:Y:S01]  /*15c00*/  ISETP.NE.AND P2, PT, R3.reuse, 0x2, PT ;  /* 0x000000020300780c */ /* 0x040fe20003f45270 */
[----:B------:R-:W1:Y:S03]  /*15c10*/  SYNCS.PHASECHK.TRANS64.TRYWAIT P1, [R7+URZ], R4 ;  /* 0x00000004070075a7 */ /* 0x000e66000802017f */
[----:B------:R-:W-:Y:S02]  /*15c20*/  SEL R5, RZ, 0x1, P2 ;  /* 0x00000001ff057807 */ /* 0x000fe40001000000 */
[----:B------:R-:W-:Y:S02]  /*15c30*/  SEL R3, R3, RZ, P2 ;  /* 0x000000ff03037207 */ /* 0x000fe40001000000 */
[----:B------:R-:W-:-:S03]  /*15c40*/  LOP3.LUT R5, R18, R5, RZ, 0x3c, !PT ;  /* 0x0000000512057212 */ /* 0x000fc600078e3cff */
[----:B------:R-:W-:Y:S01]  /*15c50*/  IMAD R9, R3, 0x8, R2 ;  /* 0x0000000803097824 */ /* 0x000fe200078e0202 */
[----:B------:R-:W-:Y:S01]  /*15c60*/  SHF.L.U32 R2, R5, 0x1f, RZ ;  /* 0x0000001f05027819 */ /* 0x000fe200000006ff */
[----:B-1----:R-:W-:Y:S06]  /*15c70*/  @!P1 BRA `(.L_x_1066) ;  /* 0x00000008008c9947 */ /* 0x002fec0003800000 */
.L_x_1097:
[----:B------:R-:W2:Y:S02]  /*15c80*/  SYNCS.PHASECHK.TRANS64.TRYWAIT P1, [R9+URZ], R2 ;  /* 0x00000002090075a7 */ /* 0x000ea4000802017f */
[----:B--2---:R-:W-:Y:S05]  /*15c90*/  @!P1 BRA `(.L_x_1067) ;  /* 0x0000000800989947 */ /* 0x004fea0003800000 */
.L_x_1098:
[----:B------:R-:W-:Y:S05]  /*15ca0*/  @!P0 BRA `(.L_x_1068) ;  /* 0x0000000000048947 */ /* 0x000fea0003800000 */
[----:B------:R-:W-:Y:S01]  /*15cb0*/  BPT.TRAP 0x1 ;  /* 0x000000040000795c */ /* 0x000fe20000300000 */
.L_x_1068:
[----:B------:R-:W-:-:S04]  /*15cc0*/  IMAD R17, R17, 0x8, R0 ;  /* 0x0000000811117824 */ /* 0x000fc800078e0200 */
[----:B------:R-:W3:Y:S02]  /*15cd0*/  SYNCS.PHASECHK.TRANS64.TRYWAIT P1, [R17+URZ+0x2a860], R4 ;  /* 0x02a86004110075a7 */ /* 0x000ee4000802017f */
[----:B---3--:R-:W-:Y:S05]  /*15ce0*/  @!P1 BRA `(.L_x_1069) ;  /* 0x0000000800989947 */ /* 0x008fea0003800000 */
.L_x_1099:
[----:B------:R-:W-:Y:S05]  /*15cf0*/  @!P0 BRA `(.L_x_1070) ;  /* 0x0000000000048947 */ /* 0x000fea0003800000 */
[----:B------:R-:W-:Y:S01]  /*15d00*/  BPT.TRAP 0x1 ;  /* 0x000000040000795c */ /* 0x000fe20000300000 */
.L_x_1070:
[----:B------:R-:W-:-:S04]  /*15d10*/  IMAD R3, R3, 0x8, R0 ;  /* 0x0000000803037824 */ /* 0x000fc800078e0200 */
[----:B------:R-:W4:Y:S02]  /*15d20*/  SYNCS.PHASECHK.TRANS64.TRYWAIT P1, [R3+URZ+0x2a860], R2 ;  /* 0x02a86002030075a7 */ /* 0x000f24000802017f */
[----:B----4-:R-:W-:Y:S05]  /*15d30*/  @!P1 BRA `(.L_x_1071) ;  /* 0x0000000800989947 */ /* 0x010fea0003800000 */
.L_x_1100:
[----:B------:R-:W-:Y:S05]  /*15d40*/  @!P0 BRA `(.L_x_1072) ;  /* 0x0000000000048947 */ /* 0x000fea0003800000 */
[----:B------:R-:W-:Y:S01]  /*15d50*/  BPT.TRAP 0x1 ;  /* 0x000000040000795c */ /* 0x000fe20000300000 */
.L_x_1072:
[----:B------:R-:W5:Y:S02]  /*15d60*/  SYNCS.PHASECHK.TRANS64.TRYWAIT P0, [R17+URZ+0x2a880], R4 ;  /* 0x02a88004110075a7 */ /* 0x000f64000800017f */
[----:B-----5:R-:W-:Y:S05]  /*15d70*/  @!P0 BRA `(.L_x_1073) ;  /* 0x00000008009c8947 */ /* 0x020fea0003800000 */
.L_x_1074:
[----:B------:R1:W1:Y:S02]  /*15d80*/  SYNCS.PHASECHK.TRANS64.TRYWAIT P0, [R3+URZ+0x2a880], R2 ;  /* 0x02a88002030075a7 */ /* 0x000264000800017f */
[----:B-1----:R-:W-:Y:S05]  /*15d90*/  @!P0 NANOSLEEP.SYNCS 0x989680 ;  /* 0x009896800000895d */ /* 0x002fea0003900000 */
[----:B------:R-:W1:Y:S02]  /*15da0*/  @!P0 SYNCS.PHASECHK.TRANS64 P0, [R3+URZ+0x2a880], R2 ;  /* 0x02a88002030085a7 */ /* 0x000e64000800007f */
[----:B-1----:R-:W-:Y:S05]  /*15db0*/  @!P0 BRA `(.L_x_1074) ;  /* 0xfffffffc00f08947 */ /* 0x002fea000383ffff */
.L_x_1063:
[----:B------:R-:W-:Y:S05]  /*15dc0*/  BSYNC B0 ;  /* 0x0000000000007941 */ /* 0x000fea0003800000 */
.L_x_1062:
[----:B------:R-:W-:Y:S05]  /*15dd0*/  EXIT ;  /* 0x000000000000794d */ /* 0x000fea0003800000 */
.L_x_909:
[----:B-1----:R-:W-:-:S04]  /*15de0*/  IMAD.U32 R3, RZ, RZ, UR39 ;  /* 0x00000027ff037e24 */ /* 0x002fc8000f8e00ff */
[----:B------:R1:W2:Y:S03]  /*15df0*/  SYNCS.PHASECHK.TRANS64.TRYWAIT P1, [R3+URZ+0x2a800], R6 ;  /* 0x02a80006030075a7 */ /* 0x0002a6000802017f */
[----:B--2---:R-:W-:Y:S05]  /*15e00*/  @!P1 NANOSLEEP.SYNCS 0x989680 ;  /* 0x009896800000995d */ /* 0x004fea0003900000 */
[----:B------:R-:W2:Y:S02]  /*15e10*/  @!P1 SYNCS.PHASECHK.TRANS64 P1, [R3+URZ+0x2a800], R6 ;  /* 0x02a80006030095a7 */ /* 0x000ea4000802007f */
[----:B--2---:R-:W-:Y:S05]  /*15e20*/  @!P1 BRA `(.L_x_909) ;  /* 0xfffffffc00ec9947 */ /* 0x004fea000383ffff */
[----:B------:R-:W-:Y:S05]  /*15e30*/  BRA `(.L_x_1075) ;  /* 0xfffffebc00e47947 */ /* 0x000fea000383ffff */
.L_x_913:
[----:B--2---:R2:W3:Y:S02]  /*15e40*/  SYNCS.PHASECHK.TRANS64.TRYWAIT P2, [R3+URZ+0x2a830], R2 ;  /* 0x02a83002030075a7 */ /* 0x0044e4000804017f */
[----:B---3--:R-:W-:Y:S05]  /*15e50*/  @!P2 NANOSLEEP.SYNCS 0x989680 ;  /* 0x009896800000a95d */ /* 0x008fea0003900000 */
[----:B------:R-:W3:Y:S02]  /*15e60*/  @!P2 SYNCS.PHASECHK.TRANS64 P2, [R3+URZ+0x2a830], R2 ;  /* 0x02a830020300a5a7 */ /* 0x000ee4000804007f */
[----:B---3--:R-:W-:Y:S05]  /*15e70*/  @!P2 BRA `(.L_x_913) ;  /* 0xfffffffc00f0a947 */ /* 0x008fea000383ffff */
[----:B------:R-:W-:Y:S05]  /*15e80*/  BRA `(.L_x_912) ;  /* 0xfffffec000087947 */ /* 0x000fea000383ffff */
.L_x_929:
[----:B--2---:R-:W-:-:S04]  /*15e90*/  IMAD.U32 R11, RZ, RZ, UR6 ;  /* 0x00000006ff0b7e24 */ /* 0x004fc8000f8e00ff */
[----:B------:R2:W3:Y:S03]  /*15ea0*/  SYNCS.PHASECHK.TRANS64.TRYWAIT P2, [R11+URZ+0x2a830], R10 ;  /* 0x02a8300a0b0075a7 */ /* 0x0004e6000804017f */
[----:B---3--:R-:W-:Y:S05]  /*15eb0*/  @!P2 NANOSLEEP.SYNCS 0x989680 ;  /* 0x009896800000a95d */ /* 0x008fea0003900000 */
[----:B------:R-:W3:Y:S02]  /*15ec0*/  @!P2 SYNCS.PHASECHK.TRANS64 P2, [R11+URZ+0x2a830], R10 ;  /* 0x02a8300a0b00a5a7 */ /* 0x000ee4000804007f */
[----:B---3--:R-:W-:Y:S05]  /*15ed0*/  @!P2 BRA `(.L_x_929) ;  /* 0xfffffffc00eca947 */ /* 0x008fea000383ffff */
[----:B------:R-:W-:Y:S05]  /*15ee0*/  BRA `(.L_x_926) ;  /* 0xfffffef8008c7947 */ /* 0x000fea000383ffff */
.L_x_933:
[----:B--2---:R-:W-:-:S04]  /*15ef0*/  IMAD.U32 R11, RZ, RZ, UR6 ;  /* 0x00000006ff0b7e24 */ /* 0x004fc8000f8e00ff */
[----:B------:R2:W3:Y:S03]  /*15f00*/  SYNCS.PHASECHK.TRANS64.TRYWAIT P2, [R11+URZ+0x2a850], R10 ;  /* 0x02a8500a0b0075a7 */ /* 0x0004e6000804017f */
[----:B---3--:R-:W-:Y:S05]  /*15f10*/  @!P2 NANOSLEEP.SYNCS 0x989680 ;  /* 0x009896800000a95d */ /* 0x008fea0003900000 */
[----:B------:R-:W3:Y:S02]  /*15f20*/  @!P2 SYNCS.PHASECHK.TRANS64 P2, [R11+URZ+0x2a850], R10 ;  /* 0x02a8500a0b00a5a7 */ /* 0x000ee4000804007f */
[----:B---3--:R-:W-:Y:S05]  /*15f30*/  @!P2 BRA `(.L_x_933) ;  /* 0xfffffffc00eca947 */ /* 0x008fea000383ffff */
[----:B------:R-:W-:Y:S05]  /*15f40*/  BRA `(.L_x_930) ;  /* 0xfffffefc002c7947 */ /* 0x000fea000383ffff */
.L_x_951:
[----:B--2---:R-:W-:-:S04]  /*15f50*/  IMAD.U32 R8, RZ, RZ, UR6 ;  /* 0x00000006ff087e24 */ /* 0x004fc8000f8e00ff */
[----:B------:R2:W3:Y:S03]  /*15f60*/  SYNCS.PHASECHK.TRANS64.TRYWAIT P2, [R8+URZ+0x2a830], R7 ;  /* 0x02a83007080075a7 */ /* 0x0004e6000804017f */
[----:B---3--:R-:W-:Y:S05]  /*15f70*/  @!P2 NANOSLEEP.SYNCS 0x989680 ;  /* 0x009896800000a95d */ /* 0x008fea0003900000 */
[----:B------:R-:W3:Y:S02]  /*15f80*/  @!P2 SYNCS.PHASECHK.TRANS64 P2, [R8+URZ+0x2a830], R7 ;  /* 0x02a830070800a5a7 */ /* 0x000ee4000804007f */
[----:B---3--:R-:W-:Y:S05]  /*15f90*/  @!P2 BRA `(.L_x_951) ;  /* 0xfffffffc00eca947 */ /* 0x008fea000383ffff */
[----:B------:R-:W-:Y:S05]  /*15fa0*/  BRA `(.L_x_948) ;  /* 0xffffff3400147947 */ /* 0x000fea000383ffff */
.L_x_955:
[----:B--2---:R-:W-:-:S04]  /*15fb0*/  IMAD.U32 R8, RZ, RZ, UR6 ;  /* 0x00000006ff087e24 */ /* 0x004fc8000f8e00ff */
[----:B------:R2:W3:Y:S03]  /*15fc0*/  SYNCS.PHASECHK.TRANS64.TRYWAIT P2, [R8+URZ+0x2a850], R7 ;  /* 0x02a85007080075a7 */ /* 0x0004e6000804017f */
[----:B---3--:R-:W-:Y:S05]  /*15fd0*/  @!P2 NANOSLEEP.SYNCS 0x989680 ;  /* 0x009896800000a95d */ /* 0x008fea0003900000 */
[----:B------:R-:W3:Y:S02]  /*15fe0*/  @!P2 SYNCS.PHASECHK.TRANS64 P2, [R8+URZ+0x2a850], R7 ;  /* 0x02a850070800a5a7 */ /* 0x000ee4000804007f */
[----:B---3--:R-:W-:Y:S05]  /*15ff0*/  @!P2 BRA `(.L_x_955) ;  /* 0xfffffffc00eca947 */ /* 0x008fea000383ffff */
[----:B------:R-:W-:Y:S05]  /*16000*/  BRA `(.L_x_952) ;  /* 0xffffff3400c07947 */ /* 0x000fea000383ffff */
.L_x_962:
[----:B--2---:R-:W-:-:S04]  /*16010*/  IMAD.U32 R8, RZ, RZ, UR6 ;  /* 0x00000006ff087e24 */ /* 0x004fc8000f8e00ff */
[----:B------:R2:W3:Y:S03]  /*16020*/  SYNCS.PHASECHK.TRANS64.TRYWAIT P2, [R8+URZ+0x2a830], R7 ;  /* 0x02a83007080075a7 */ /* 0x0004e6000804017f */
[----:B---3--:R-:W-:Y:S05]  /*16030*/  @!P2 NANOSLEEP.SYNCS 0x989680 ;  /* 0x009896800000a95d */ /* 0x008fea0003900000 */
[----:B------:R-:W3:Y:S02]  /*16040*/  @!P2 SYNCS.PHASECHK.TRANS64 P2, [R8+URZ+0x2a830], R7 ;  /* 0x02a830070800a5a7 */ /* 0x000ee4000804007f */
[----:B---3--:R-:W-:Y:S05]  /*16050*/  @!P2 BRA `(.L_x_962) ;  /* 0xfffffffc00eca947 */ /* 0x008fea000383ffff */
[----:B------:R-:W-:Y:S05]  /*16060*/  BRA `(.L_x_959) ;  /* 0xffffff5c002c7947 */ /* 0x000fea000383ffff */
.L_x_966:
[----:B--2---:R-:W-:-:S04]  /*16070*/  IMAD.U32 R8, RZ, RZ, UR6 ;  /* 0x00000006ff087e24 */ /* 0x004fc8000f8e00ff */
[----:B------:R2:W3:Y:S03]  /*16080*/  SYNCS.PHASECHK.TRANS64.TRYWAIT P2, [R8+URZ+0x2a850], R7 ;  /* 0x02a85007080075a7 */ /* 0x0004e6000804017f */
[----:B---3--:R-:W-:Y:S05]  /*16090*/  @!P2 NANOSLEEP.SYNCS 0x989680 ;  /* 0x009896800000a95d */ /* 0x008fea0003900000 */
[----:B------:R-:W3:Y:S02]  /*160a0*/  @!P2 SYNCS.PHASECHK.TRANS64 P2, [R8+URZ+0x2a850], R7 ;  /* 0x02a850070800a5a7 */ /* 0x000ee4000804007f */
[----:B---3--:R-:W-:Y:S05]  /*160b0*/  @!P2 BRA `(.L_x_966) ;  /* 0xfffffffc00eca947 */ /* 0x008fea000383ffff */
[----:B------:R-:W-:Y:S05]  /*160c0*/  BRA `(.L_x_963) ;  /* 0xffffff5c00d87947 */ /* 0x000fea000383ffff */
.L_x_980:
[----:B--2---:R-:W-:-:S04]  /*160d0*/  IMAD.U32 R3, RZ, RZ, UR9 ;  /* 0x00000009ff037e24 */ /* 0x004fc8000f8e00ff */
[----:B------:R2:W3:Y:S03]  /*160e0*/  SYNCS.PHASECHK.TRANS64.TRYWAIT P1, [R3+URZ+0x2a850], R0 ;  /* 0x02a85000030075a7 */ /* 0x0004e6000802017f */
[----:B---3--:R-:W-:Y:S05]  /*160f0*/  @!P1 NANOSLEEP.SYNCS 0x989680 ;  /* 0x009896800000995d */ /* 0x008fea0003900000 */
[----:B------:R-:W3:Y:S02]  /*16100*/  @!P1 SYNCS.PHASECHK.TRANS64 P1, [R3+URZ+0x2a850], R0 ;  /* 0x02a85000030095a7 */ /* 0x000ee4000802007f */
[----:B---3--:R-:W-:Y:S05]  /*16110*/  @!P1 BRA `(.L_x_980) ;  /* 0xfffffffc00ec9947 */ /* 0x008fea000383ffff */
[----:B------:R-:W-:Y:S05]  /*16120*/  BRA `(.L_x_979) ;  /* 0xffffff9000fc7947 */ /* 0x000fea000383ffff */
.L_x_1012:
[----:B------:R-:W-:Y:S02]  /*16130*/  IMAD.MOV.U32 R13, RZ, RZ, R4 ;  /* 0x000000ffff0d7224 */ /* 0x000fe400078e0004 */
[----:B------:R-:W-:Y:S02]  /*16140*/  IMAD.MOV.U32 R12, RZ, RZ, RZ ;  /* 0x000000ffff0c7224 */ /* 0x000fe400078e00ff */
[----:B------:R-:W-:Y:S02]  /*16150*/  IMAD.MOV.U32 R11, RZ, RZ, 0x1f ;  /* 0x0000001fff0b7424 */ /* 0x000fe400078e00ff */
[----:B------:R-:W-:-:S07]  /*16160*/  IMAD.MOV.U32 R15, RZ, RZ, -0x1 ;  /* 0xffffffffff0f7424 */ /* 0x000fce00078e00ff */
[----:B------:R-:W-:Y:S05]  /*16170*/  WARPSYNC.COLLECTIVE R15, `(.L_x_1076) ;  /* 0x000000000f087348 */ /* 0x000fea0003c00000 */
[----:B------:R1:W2:Y:S02]  /*16180*/  SHFL.IDX P6, R14, R13, R12, R11 ;  /* 0x0000000c0d0e7389 */ /* 0x0002a400000c000b */
[----:B-12---:R-:W-:Y:S01]  /*16190*/  ENDCOLLECTIVE ;  /* 0x000000000000791b */ /* 0x006fe20003800000 */
.L_x_1076:
[----:B------:R-:W-:Y:S05]  /*161a0*/  BRA `(.L_x_1077) ;  /* 0xffffffd000ac7947 */ /* 0x000fea000383ffff */
.L_x_1014:
[----:B------:R-:W-:Y:S01]  /*161b0*/  BSSY B0, `(.L_x_1078) ;  /* 0x0000006000007945 */ /* 0x000fe20003800000 */
[----:B------:R-:W-:-:S07]  /*161c0*/  IMAD.MOV.U32 R15, RZ, RZ, -0x1 ;  /* 0xffffffffff0f7424 */ /* 0x000fce00078e00ff */
[----:B------:R-:W-:Y:S05]  /*161d0*/  WARPSYNC.COLLECTIVE R15, `(.L_x_1079) ;  /* 0x000000000f0c7348 */ /* 0x000fea0003c00000 */
[----:B------:R-:W-:Y:S02]  /*161e0*/  ELECT P6, UR62, PT ;  /* 0x00000000003e782f */ /* 0x000fe400038c0000 */
[----:B------:R-:W-:Y:S01]  /*161f0*/  MOV R14, UR62 ;  /* 0x0000003e000e7c02 */ /* 0x000fe20008000f00 */
[----:B------:R-:W-:Y:S10]  /*16200*/  ENDCOLLECTIVE ;  /* 0x000000000000791b */ /* 0x000ff40003800000 */
.L_x_1079:
[----:B------:R-:W-:Y:S05]  /*16210*/  BSYNC B0 ;  /* 0x0000000000007941 */ /* 0x000fea0003800000 */
.L_x_1078:
[----:B------:R-:W-:Y:S05]  /*16220*/  BRA `(.L_x_1080) ;  /* 0xffffffd000ac7947 */ /* 0x000fea000383ffff */
.L_x_1017:
[----:B-1----:R1:W2:Y:S02]  /*16230*/  SYNCS.PHASECHK.TRANS64.TRYWAIT P3, [R4+URZ+0x2a880], R3 ;  /* 0x02a88003040075a7 */ /* 0x0022a4000806017f */
[----:B--2---:R-:W-:Y:S05]  /*16240*/  @!P3 NANOSLEEP.SYNCS 0x989680 ;  /* 0x009896800000b95d */ /* 0x004fea0003900000 */
[----:B------:R-:W2:Y:S02]  /*16250*/  @!P3 SYNCS.PHASECHK.TRANS64 P3, [R4+URZ+0x2a880], R3 ;  /* 0x02a880030400b5a7 */ /* 0x000ea4000806007f */
[----:B--2---:R-:W-:Y:S05]  /*16260*/  @!P3 BRA `(.L_x_1017) ;  /* 0xfffffffc00f0b947 */ /* 0x004fea000383ffff */
[----:B------:R-:W-:Y:S05]  /*16270*/  BRA `(.L_x_1081) ;  /* 0xffffffd000fc7947 */ /* 0x000fea000383ffff */
.L_x_1019:
[----:B--2---:R2:W3:Y:S02]  /*16280*/  SYNCS.PHASECHK.TRANS64.TRYWAIT P3, [R4+URZ+0x2a840], R3 ;  /* 0x02a84003040075a7 */ /* 0x0044e4000806017f */
[----:B---3--:R-:W-:Y:S05]  /*16290*/  @!P3 NANOSLEEP.SYNCS 0x989680 ;  /* 0x009896800000b95d */ /* 0x008fea0003900000 */
[----:B------:R-:W3:Y:S02]  /*162a0*/  @!P3 SYNCS.PHASECHK.TRANS64 P3, [R4+URZ+0x2a840], R3 ;  /* 0x02a840030400b5a7 */ /* 0x000ee4000806007f */
[----:B---3--:R-:W-:Y:S05]  /*162b0*/  @!P3 BRA `(.L_x_1019) ;  /* 0xfffffffc00f0b947 */ /* 0x008fea000383ffff */
[----:B------:R-:W-:Y:S05]  /*162c0*/  BRA `(.L_x_1082) ;  /* 0xffffffd400787947 */ /* 0x000fea000383ffff */
.L_x_1022:
[----:B-1----:R-:W-:-:S04]  /*162d0*/  IMAD.U32 R5, RZ, RZ, UR40 ;  /* 0x00000028ff057e24 */ /* 0x002fc8000f8e00ff */
[----:B------:R1:W2:Y:S03]  /*162e0*/  SYNCS.PHASECHK.TRANS64.TRYWAIT P0, [R5+URZ+0x2a820], R2 ;  /* 0x02a82002050075a7 */ /* 0x0002a6000800017f */
[----:B--2---:R-:W-:Y:S05]  /*162f0*/  @!P0 NANOSLEEP.SYNCS 0x989680 ;  /* 0x009896800000895d */ /* 0x004fea0003900000 */
[----:B------:R-:W2:Y:S02]  /*16300*/  @!P0 SYNCS.PHASECHK.TRANS64 P0, [R5+URZ+0x2a820], R2 ;  /* 0x02a82002050085a7 */ /* 0x000ea4000800007f */
[----:B--2---:R-:W-:Y:S05]  /*16310*/  @!P0 BRA `(.L_x_1022) ;  /* 0xfffffffc00ec8947 */ /* 0x004fea000383ffff */
[----:B------:R-:W-:Y:S05]  /*16320*/  BRA `(.L_x_1083) ;  /* 0xffffffd800907947 */ /* 0x000fea000383ffff */
.L_x_1028:
[----:B-1----:R1:W2:Y:S02]  /*16330*/  SYNCS.PHASECHK.TRANS64.TRYWAIT P0, [R6+URZ+0x2a880], R5 ;  /* 0x02a88005060075a7 */ /* 0x0022a4000800017f */
[----:B--2---:R-:W-:Y:S05]  /*16340*/  @!P0 NANOSLEEP.SYNCS 0x989680 ;  /* 0x009896800000895d */ /* 0x004fea0003900000 */
[----:B------:R-:W2:Y:S02]  /*16350*/  @!P0 SYNCS.PHASECHK.TRANS64 P0, [R6+URZ+0x2a880], R5 ;  /* 0x02a88005060085a7 */ /* 0x000ea4000800007f */
[----:B--2---:R-:W-:Y:S05]  /*16360*/  @!P0 BRA `(.L_x_1028) ;  /* 0xfffffffc00f08947 */ /* 0x004fea000383ffff */
[----:B------:R-:W-:Y:S05]  /*16370*/  BRA `(.L_x_1084) ;  /* 0xffffffdc001c7947 */ /* 0x000fea000383ffff */
.L_x_1035:
[----:B--2---:R2:W3:Y:S02]  /*16380*/  SYNCS.PHASECHK.TRANS64.TRYWAIT P0, [R6+URZ+0x2a840], R5 ;  /* 0x02a84005060075a7 */ /* 0x0044e4000800017f */
[----:B---3--:R-:W-:Y:S05]  /*16390*/  @!P0 NANOSLEEP.SYNCS 0x989680 ;  /* 0x009896800000895d */ /* 0x008fea0003900000 */
[----:B------:R-:W3:Y:S02]  /*163a0*/  @!P0 SYNCS.PHASECHK.TRANS64 P0, [R6+URZ+0x2a840], R5 ;  /* 0x02a84005060085a7 */ /* 0x000ee4000800007f */
[----:B---3--:R-:W-:Y:S05]  /*163b0*/  @!P0 BRA `(.L_x_1035) ;  /* 0xfffffffc00f08947 */ /* 0x008fea000383ffff */
[----:B------:R-:W-:Y:S05]  /*163c0*/  BRA `(.L_x_1085) ;  /* 0xffffffe000187947 */ /* 0x000fea000383ffff */
.L_x_1043:
[----:B-1----:R1:W2:Y:S02]  /*163d0*/  SYNCS.PHASECHK.TRANS64.TRYWAIT P3, [R13+URZ+0x2a870], R4 ;  /* 0x02a870040d0075a7 */ /* 0x0022a4000806017f */
[----:B--2---:R-:W-:Y:S05]  /*163e0*/  @!P3 NANOSLEEP.SYNCS 0x989680 ;  /* 0x009896800000b95d */ /* 0x004fea0003900000 */
[----:B------:R-:W2:Y:S02]  /*163f0*/  @!P3 SYNCS.PHASECHK.TRANS64 P3, [R13+URZ+0x2a870], R4 ;  /* 0x02a870040d00b5a7 */ /* 0x000ea4000806007f */
[----:B--2---:R-:W-:Y:S05]  /*16400*/  @!P3 BRA `(.L_x_1043) ;  /* 0xfffffffc00f0b947 */ /* 0x004fea000383ffff */
[----:B------:R-:W-:Y:S05]  /*16410*/  BRA `(.L_x_1086) ;  /* 0xffffffe4002c7947 */ /* 0x000fea000383ffff */
.L_x_1045:
[----:B-1----:R1:W2:Y:S02]  /*16420*/  SYNCS.PHASECHK.TRANS64.TRYWAIT P3, [R13+URZ+0x2a860], R4 ;  /* 0x02a860040d0075a7 */ /* 0x0022a4000806017f */
[----:B--2---:R-:W-:Y:S05]  /*16430*/  @!P3 NANOSLEEP.SYNCS 0x989680 ;  /* 0x009896800000b95d */ /* 0x004fea0003900000 */
[----:B------:R-:W2:Y:S02]  /*16440*/  @!P3 SYNCS.PHASECHK.TRANS64 P3, [R13+URZ+0x2a860], R4 ;  /* 0x02a860040d00b5a7 */ /* 0x000ea4000806007f */
[----:B--2---:R-:W-:Y:S05]  /*16450*/  @!P3 BRA `(.L_x_1045) ;  /* 0xfffffffc00f0b947 */ /* 0x004fea000383ffff */
[----:B------:R-:W-:Y:S05]  /*16460*/  BRA `(.L_x_1087) ;  /* 0xffffffe400347947 */ /* 0x000fea000383ffff */
.L_x_1052:
[----:B--2---:R2:W3:Y:S02]  /*16470*/  SYNCS.PHASECHK.TRANS64.TRYWAIT P0, [R12+URZ+0x2a870], R3 ;  /* 0x02a870030c0075a7 */ /* 0x0044e4000800017f */
[----:B---3--:R-:W-:Y:S05]  /*16480*/  @!P0 NANOSLEEP.SYNCS 0x989680 ;  /* 0x009896800000895d */ /* 0x008fea0003900000 */
[----:B------:R-:W3:Y:S02]  /*16490*/  @!P0 SYNCS.PHASECHK.TRANS64 P0, [R12+URZ+0x2a870], R3 ;  /* 0x02a870030c0085a7 */ /* 0x000ee4000800007f */
[----:B---3--:R-:W-:Y:S05]  /*164a0*/  @!P0 BRA `(.L_x_1052) ;  /* 0xfffffffc00f08947 */ /* 0x008fea000383ffff */
[----:B------:R-:W-:Y:S05]  /*164b0*/  BRA `(.L_x_1088) ;  /* 0xffffffec00247947 */ /* 0x000fea000383ffff */
.L_x_1054:
[----:B--2---:R2:W3:Y:S02]  /*164c0*/  SYNCS.PHASECHK.TRANS64.TRYWAIT P0, [R12+URZ+0x2a860], R3 ;  /* 0x02a860030c0075a7 */ /* 0x0044e4000800017f */
[----:B---3--:R-:W-:Y:S05]  /*164d0*/  @!P0 NANOSLEEP.SYNCS 0x989680 ;  /* 0x009896800000895d */ /* 0x008fea0003900000 */
[----:B------:R-:W3:Y:S02]  /*164e0*/  @!P0 SYNCS.PHASECHK.TRANS64 P0, [R12+URZ+0x2a860], R3 ;  /* 0x02a860030c0085a7 */ /* 0x000ee4000800007f */
[----:B---3--:R-:W-:Y:S05]  /*164f0*/  @!P0 BRA `(.L_x_1054) ;  /* 0xfffffffc00f08947 */ /* 0x008fea000383ffff */
[----:B------:R-:W-:Y:S05]  /*16500*/  BRA `(.L_x_1089) ;  /* 0xffffffec00287947 */ /* 0x000fea000383ffff */
.L_x_1060:
[----:B-1----:R1:W2:Y:S02]  /*16510*/  SYNCS.PHASECHK.TRANS64.TRYWAIT P0, [R0+URZ+0x2a820], R3 ;  /* 0x02a82003000075a7 */ /* 0x0022a4000800017f */
[----:B--2---:R-:W-:Y:S05]  /*16520*/  @!P0 NANOSLEEP.SYNCS 0x989680 ;  /* 0x009896800000895d */ /* 0x004fea0003900000 */
[----:B------:R-:W2:Y:S02]  /*16530*/  @!P0 SYNCS.PHASECHK.TRANS64 P0, [R0+URZ+0x2a820], R3 ;  /* 0x02a82003000085a7 */ /* 0x000ea4000800007f */
[----:B--2---:R-:W-:Y:S05]  /*16540*/  @!P0 BRA `(.L_x_1060) ;  /* 0xfffffffc00f08947 */ /* 0x004fea000383ffff */
[----:B------:R-:W-:Y:S05]  /*16550*/  BRA `(.L_x_1090) ;  /* 0xfffffff4004c7947 */ /* 0x000fea000383ffff */
.L_x_1061:
[----:B------:R-:W2:Y:S01]  /*16560*/  S2R R2, SR_TID.X ;  /* 0x0000000000027919 */ /* 0x000ea20000002100 */
[----:B------:R-:W-:Y:S01]  /*16570*/  BSSY B0, `(.L_x_1091) ;  /* 0x000000a000007945 */ /* 0x000fe20003800000 */
[----:B------:R-:W-:Y:S02]  /*16580*/  IMAD.MOV.U32 R12, RZ, RZ, RZ ;  /* 0x000000ffff0c7224 */ /* 0x000fe400078e00ff */
[----:B------:R-:W-:Y:S02]  /*16590*/  IMAD.MOV.U32 R11, RZ, RZ, 0x1f ;  /* 0x0000001fff0b7424 */ /* 0x000fe400078e00ff */
[----:B------:R-:W-:Y:S01]  /*165a0*/  IMAD.MOV.U32 R15, RZ, RZ, -0x1 ;  /* 0xffffffffff0f7424 */ /* 0x000fe200078e00ff */
[----:B--2---:R-:W-:-:S04]  /*165b0*/  SHF.R.U32.HI R2, RZ, 0x5, R2 ;  /* 0x00000005ff027819 */ /* 0x004fc80000011602 */
[----:B------:R-:W-:-:S05]  /*165c0*/  LOP3.LUT R2, R2, 0x3, RZ, 0xc0, !PT ;  /* 0x0000000302027812 */ /* 0x000fca00078ec0ff */
[----:B------:R-:W-:-:S07]  /*165d0*/  IMAD.MOV.U32 R13, RZ, RZ, R2 ;  /* 0x000000ffff0d7224 */ /* 0x000fce00078e0002 */
[----:B-1----:R-:W-:Y:S05]  /*165e0*/  WARPSYNC.COLLECTIVE R15, `(.L_x_1092) ;  /* 0x000000000f087348 */ /* 0x002fea0003c00000 */
[----:B------:R2:W3:Y:S02]  /*165f0*/  SHFL.IDX P6, R14, R13, R12, R11 ;  /* 0x0000000c0d0e7389 */ /* 0x0004e400000c000b */
[----:B-123--:R-:W-:Y:S01]  /*16600*/  ENDCOLLECTIVE ;  /* 0x000000000000791b */ /* 0x00efe20003800000 */
.L_x_1092:
[----:B------:R-:W-:Y:S05]  /*16610*/  BSYNC B0 ;  /* 0x0000000000007941 */ /* 0x000fea0003800000 */
.L_x_1091:
[----:B------:R-:W-:Y:S05]  /*16620*/  BRA `(.L_x_1093) ;  /* 0xfffffff400347947 */ /* 0x000fea000383ffff */
.L_x_1064:
[----:B------:R-:W-:Y:S01]  /*16630*/  BSSY B1, `(.L_x_1094) ;  /* 0x0000006000017945 */ /* 0x000fe20003800000 */
[----:B------:R-:W-:-:S07]  /*16640*/  IMAD.MOV.U32 R15, RZ, RZ, -0x1 ;  /* 0xffffffffff0f7424 */ /* 0x000fce00078e00ff */
[----:B-12---:R-:W-:Y:S05]  /*16650*/  WARPSYNC.COLLECTIVE R15, `(.L_x_1095) ;  /* 0x000000000f0c7348 */ /* 0x006fea0003c00000 */
[----:B------:R-:W-:Y:S02]  /*16660*/  ELECT P6, UR62, PT ;  /* 0x00000000003e782f */ /* 0x000fe400038c0000 */
[----:B------:R-:W-:Y:S01]  /*16670*/  MOV R14, UR62 ;  /* 0x0000003e000e7c02 */ /* 0x000fe20008000f00 */
[----:B-12---:R-:W-:Y:S10]  /*16680*/  ENDCOLLECTIVE ;  /* 0x000000000000791b */ /* 0x006ff40003800000 */
.L_x_1095:
[----:B------:R-:W-:Y:S05]  /*16690*/  BSYNC B1 ;  /* 0x0000000000017941 */ /* 0x000fea0003800000 */
.L_x_1094:
[----:B------:R-:W-:Y:S05]  /*166a0*/  BRA `(.L_x_1096) ;  /* 0xfffffff4002c7947 */ /* 0x000fea000383ffff */
.L_x_1066:
[----:B-1----:R1:W2:Y:S02]  /*166b0*/  SYNCS.PHASECHK.TRANS64.TRYWAIT P1, [R7+URZ], R4 ;  /* 0x00000004070075a7 */ /* 0x0022a4000802017f */
[----:B--2---:R-:W-:Y:S05]  /*166c0*/  @!P1 NANOSLEEP.SYNCS 0x989680 ;  /* 0x009896800000995d */ /* 0x004fea0003900000 */
[----:B------:R-:W2:Y:S02]  /*166d0*/  @!P1 SYNCS.PHASECHK.TRANS64 P1, [R7+URZ], R4 ;  /* 0x00000004070095a7 */ /* 0x000ea4000802007f */
[----:B--2---:R-:W-:Y:S05]  /*166e0*/  @!P1 BRA `(.L_x_1066) ;  /* 0xfffffffc00f09947 */ /* 0x004fea000383ffff */
[----:B------:R-:W-:Y:S05]  /*166f0*/  BRA `(.L_x_1097) ;  /* 0xfffffff400607947 */ /* 0x000fea000383ffff */
.L_x_1067:
[----:B--2---:R2:W3:Y:S02]  /*16700*/  SYNCS.PHASECHK.TRANS64.TRYWAIT P1, [R9+URZ], R2 ;  /* 0x00000002090075a7 */ /* 0x0044e4000802017f */
[----:B---3--:R-:W-:Y:S05]  /*16710*/  @!P1 NANOSLEEP.SYNCS 0x989680 ;  /* 0x009896800000995d */ /* 0x008fea0003900000 */
[----:B------:R-:W3:Y:S02]  /*16720*/  @!P1 SYNCS.PHASECHK.TRANS64 P1, [R9+URZ], R2 ;  /* 0x00000002090095a7 */ /* 0x000ee4000802007f */
[----:B---3--:R-:W-:Y:S05]  /*16730*/  @!P1 BRA `(.L_x_1067) ;  /* 0xfffffffc00f09947 */ /* 0x008fea000383ffff */
[----:B------:R-:W-:Y:S05]  /*16740*/  BRA `(.L_x_1098) ;  /* 0xfffffff400547947 */ /* 0x000fea000383ffff */
.L_x_1069:
[----:B---3--:R3:W4:Y:S02]  /*16750*/  SYNCS.PHASECHK.TRANS64.TRYWAIT P1, [R17+URZ+0x2a860], R4 ;  /* 0x02a86004110075a7 */ /* 0x008724000802017f */
[----:B----4-:R-:W-:Y:S05]  /*16760*/  @!P1 NANOSLEEP.SYNCS 0x989680 ;  /* 0x009896800000995d */ /* 0x010fea0003900000 */
[----:B------:R-:W4:Y:S02]  /*16770*/  @!P1 SYNCS.PHASECHK.TRANS64 P1, [R17+URZ+0x2a860], R4 ;  /* 0x02a86004110095a7 */ /* 0x000f24000802007f */
[----:B----4-:R-:W-:Y:S05]  /*16780*/  @!P1 BRA `(.L_x_1069) ;  /* 0xfffffffc00f09947 */ /* 0x010fea000383ffff */
[----:B------:R-:W-:Y:S05]  /*16790*/  BRA `(.L_x_1099) ;  /* 0xfffffff400547947 */ /* 0x000fea000383ffff */
.L_x_1071:
[----:B----4-:R4:W1:Y:S02]  /*167a0*/  SYNCS.PHASECHK.TRANS64.TRYWAIT P1, [R3+URZ+0x2a860], R2 ;  /* 0x02a86002030075a7 */ /* 0x010864000802017f */
[----:B-1----:R-:W-:Y:S05]  /*167b0*/  @!P1 NANOSLEEP.SYNCS 0x989680 ;  /* 0x009896800000995d */ /* 0x002fea0003900000 */
[----:B------:R-:W1:Y:S02]  /*167c0*/  @!P1 SYNCS.PHASECHK.TRANS64 P1, [R3+URZ+0x2a860], R2 ;  /* 0x02a86002030095a7 */ /* 0x000e64000802007f */
[----:B-1----:R-:W-:Y:S05]  /*167d0*/  @!P1 BRA `(.L_x_1071) ;  /* 0xfffffffc00f09947 */ /* 0x002fea000383ffff */
[----:B------:R-:W-:Y:S05]  /*167e0*/  BRA `(.L_x_1100) ;  /* 0xfffffff400547947 */ /* 0x000fea000383ffff */
.L_x_1073:
[----:B------:R1:W1:Y:S02]  /*167f0*/  SYNCS.PHASECHK.TRANS64.TRYWAIT P0, [R17+URZ+0x2a880], R4 ;  /* 0x02a88004110075a7 */ /* 0x000264000800017f */
[----:B-1----:R-:W-:Y:S05]  /*16800*/  @!P0 NANOSLEEP.SYNCS 0x989680 ;  /* 0x009896800000895d */ /* 0x002fea0003900000 */
[----:B------:R-:W1:Y:S02]  /*16810*/  @!P0 SYNCS.PHASECHK.TRANS64 P0, [R17+URZ+0x2a880], R4 ;  /* 0x02a88004110085a7 */ /* 0x000e64000800007f */
[----:B-1----:R-:W-:Y:S05]  /*16820*/  @!P0 BRA `(.L_x_1073) ;  /* 0xfffffffc00f08947 */ /* 0x002fea000383ffff */
[----:B------:R-:W-:Y:S05]  /*16830*/  BRA `(.L_x_1074) ;  /* 0xfffffff400507947 */ /* 0x000fea000383ffff */
.L_x_1101:
        /* <DEDUP_REMOVED lines=12> */
.L_x_2704:


//--------------------- .text._ZN7cutlass13device_kernelIN5flash11enable_sm90INS1_16FlashAttnFwdSm90INS1_25CollectiveMainloopFwdSm90ILi2EN4cute5tupleIJNS5_1CILi1EEES8_S8_EEENS6_IJNS7_ILi128EEESA_NS7_ILi192EEEEEELi192ENS_12float_e4m3_tEfNS_4arch4Sm90ELb0ELb1ELb1ELb1ELb0ELb0ELb0ELb1ELb1ELb0ELb0ELb0EEENS1_21CollectiveEpilogueFwdINS6_IJSA_SB_SA_EEES9_NS_10bfloat16_tESF_Li256ELb1ELb0ELb0ELb1EEENS1_36VarlenDynamicPersistentTileSchedulerILi128ELi128ELi256ELi128ELb0ELb0ELb1ELb1ELb0ELb1EEEEEEEEEvNT_6ParamsE --------------------------
	.section	.text._ZN7cutlass13device_kernelIN5flash11enable_sm90INS1_16FlashAttnFwdSm90INS1_25CollectiveMainloopFwdSm90ILi2EN4cute5tupleIJNS5_1CILi1EEES8_S8_EEENS6_IJNS7_ILi128EEESA_NS7_ILi192EEEEEELi192ENS_12float_e4m3_tEfNS_4arch4Sm90ELb0ELb1ELb1ELb1ELb0ELb0ELb0ELb1ELb1ELb0ELb0ELb0EEENS1_21CollectiveEpilogueFwdINS6_IJSA_SB_SA_EEES9_NS_10bfloat16_tESF_Li256ELb1ELb0ELb0ELb1EEENS1_36VarlenDynamicPersistentTileSchedulerILi128ELi128ELi256ELi128ELb0ELb0ELb1ELb1ELb0ELb1EEEEEEEEEvNT_6ParamsE,"ax",@progbits
	.align	128
.text._ZN7cutlass13device_kernelIN5flash11enable_sm90INS1_16FlashAttnFwdSm90INS1_25CollectiveMainloopFwdSm90ILi2EN4cute5tupleIJNS5_1CILi1EEES8_S8_EEENS6_IJNS7_ILi128EEESA_NS7_ILi192EEEEEELi192ENS_12float_e4m3_tEfNS_4arch4Sm90ELb0ELb1ELb1ELb1ELb0ELb0ELb0ELb1ELb1ELb0ELb0ELb0EEENS1_21CollectiveEpilogueFwdINS6_IJSA_SB_SA_EEES9_NS_10bfloat16_tESF_Li256ELb1ELb0ELb0ELb1EEENS1_36VarlenDynamicPersistentTileSchedulerILi128ELi128ELi256ELi128ELb0ELb0ELb1ELb1ELb0ELb1EEEEEEEEEvNT_6ParamsE:
        .type           _ZN7cutlass13device_kernelIN5flash11enable_sm90INS1_16FlashAttnFwdSm90INS1_25CollectiveMainloopFwdSm90ILi2EN4cute5tupleIJNS5_1CILi1EEES8_S8_EEENS6_IJNS7_ILi128EEESA_NS7_ILi192EEEEEELi192ENS_12float_e4m3_tEfNS_4arch4Sm90ELb0ELb1ELb1ELb1ELb0ELb0ELb0ELb1ELb1ELb0ELb0ELb0EEENS1_21CollectiveEpilogueFwdINS6_IJSA_SB_SA_EEES9_NS_10bfloat16_tESF_Li256ELb1ELb0ELb0ELb1EEENS1_36VarlenDynamicPersistentTileSchedulerILi128ELi128ELi256ELi128ELb0ELb0ELb1ELb1ELb0ELb1EEEEEEEEEvNT_6ParamsE,@function
        .size           _ZN7cutlass13device_kernelIN5flash11enable_sm90INS1_16FlashAttnFwdSm90INS1_25CollectiveMainloopFwdSm90ILi2EN4cute5tupleIJNS5_1CILi1EEES8_S8_EEENS6_IJNS7_ILi128EEESA_NS7_ILi192EEEEEELi192ENS_12float_e4m3_tEfNS_4arch4Sm90ELb0ELb1ELb1ELb1ELb0ELb0ELb0ELb1ELb1ELb0ELb0ELb0EEENS1_21CollectiveEpilogueFwdINS6_IJSA_SB_SA_EEES9_NS_10bfloat16_tESF_Li256ELb1ELb0ELb0ELb1EEENS1_36VarlenDynamicPersistentTileSchedulerILi128ELi128ELi256ELi128ELb0ELb0ELb1ELb1ELb0ELb1EEEEEEEEEvNT_6ParamsE,(.L_x_2705 - _ZN7cutlass13device_kernelIN5flash11enable_sm90INS1_16FlashAttnFwdSm90INS1_25CollectiveMainloopFwdSm90ILi2EN4cute5tupleIJNS5_1CILi1EEES8_S8_EEENS6_IJNS7_ILi128EEESA_NS7_ILi192EEEEEELi192ENS_12float_e4m3_tEfNS_4arch4Sm90ELb0ELb1ELb1ELb1ELb0ELb0ELb0ELb1ELb1ELb0ELb0ELb0EEENS1_21CollectiveEpilogueFwdINS6_IJSA_SB_SA_EEES9_NS_10bfloat16_tESF_Li256ELb1ELb0ELb0ELb1EEENS1_36VarlenDynamicPersistentTileSchedulerILi128ELi128ELi256ELi128ELb0ELb0ELb1ELb1ELb0ELb1EEEEEEEEEvNT_6ParamsE)
        .other          _ZN7cutlass13device_kernelIN5flash11enable_sm90INS1_16FlashAttnFwdSm90INS1_25CollectiveMainloopFwdSm90ILi2EN4cute5tupleIJNS5_1CILi1EEES8_S8_EEENS6_IJNS7_ILi128EEESA_NS7_ILi192EEEEEELi192ENS_12float_e4m3_tEfNS_4arch4Sm90ELb0ELb1ELb1ELb1ELb0ELb0ELb0ELb1ELb1ELb0ELb0ELb0EEENS1_21CollectiveEpilogueFwdINS6_IJSA_SB_SA_EEES9_NS_10bfloat16_tESF_Li256ELb1ELb0ELb0ELb1EEENS1_36VarlenDynamicPersistentTileSchedulerILi128ELi128ELi256ELi128ELb0ELb0ELb1ELb1ELb0ELb1EEEEEEEEEvNT_6ParamsE,@"STO_CUDA_ENTRY STV_DEFAULT"
_ZN7cutlass13device_kernelIN5flash11enable_sm90INS1_16FlashAttnFwdSm90INS1_25CollectiveMainloopFwdSm90ILi2EN4cute5tupleIJNS5_1CILi1EEES8_S8_EEENS6_IJNS7_ILi128EEESA_NS7_ILi192EEEEEELi192ENS_12float_e4m3_tEfNS_4arch4Sm90ELb0ELb1ELb1ELb1ELb0ELb0ELb0ELb1ELb1ELb0ELb0ELb0EEENS1_21CollectiveEpilogueFwdINS6_IJSA_SB_SA_EEES9_NS_10bfloat16_tESF_Li256ELb1ELb0ELb0ELb1EEENS1_36VarlenDynamicPersistentTileSchedulerILi128ELi128ELi256ELi128ELb0ELb0ELb1ELb1ELb0ELb1EEEEEEEEEvNT_6ParamsE:
        /* <DEDUP_REMOVED lines=21> */
.L_x_1103:
[----:B------:R-:W-:Y:S05]  /*0150*/  BSYNC B0 ;  /* 0x0000000000007941 */ /* 0x000fea0003800000 */
.L_x_1102:
        /* <DEDUP_REMOVED lines=41> */
.L_x_1104:
        /* <DEDUP_REMOVED lines=22> */
.L_x_1105:
        /* <DEDUP_REMOVED lines=18> */
.L_x_1106:
        /* <DEDUP_REMOVED lines=22> */
.L_x_1107:
        /* <DEDUP_REMOVED lines=22> */
.L_x_1108:
[----:B------:R-:W-:Y:S01]  /*0930*/  PLOP3.LUT P0, PT, PT, PT, UP0, 0x80, 0x0 ;  /* 0x000000000000781c */ /* 0x000fe20003f0f008 */
[----:B------:R-:W-:Y:S01]  /*0940*/  UMOV UR40, 0x1 ;  /* 0x0000000100287882 */ /* 0x000fe20000000000 */
[----:B------:R-:W-:Y:S01]  /*0950*/  NOP ;  /* 0x0000000000007918 */ /* 0x000fe20000000000 */
[----:B------:R-:W-:Y:S01]  /*0960*/  USEL UR40, UR40, 0x2, !UP0 ;  /* 0x0000000228287887 */ /* 0x000fe2000c000000 */
[----:B------:R-:W-:Y:S01]  /*0970*/  ULDC.64 UR48, c[0x0][0x208] ;  /* 0x0000820000307ab9 */ /* 0x000fe20000000a00 */
[----:B012-4-:R-:W-:Y:S08]  /*0980*/  BAR.SYNC.DEFER_BLOCKING 0x0 ;  /* 0x0000000000007b1d */ /* 0x017ff00000010000 */
[----:B------:R-:W-:Y:S05]  /*0990*/  @!P0 BRA `(.L_x_1109) ;  /* 0x0000012400a48947 */ /* 0x000fea0003800000 */
.L_x_1110:
        /* <DEDUP_REMOVED lines=21> */
[----:B------:R-:W-:Y:S01]  /*0af0*/  R2UR UR47, R95 ;  /* 0x000000005f2f72ca */ /* 0x000fe200000e0000 */
[----:B------:R-:W-:Y:S01]  /*0b00*/  UMOV UR45, URZ ;  /* 0x0000003f002d7c82 */ /* 0x000fe20008000000 */
[----:B------:R-:W-:Y:S01]  /*0b10*/  SHF.R.S32.HI R3, RZ, 0x1f, R206 ;  /* 0x0000001fff037819 */ /* 0x000fe200000114ce */
[----:B------:R-:W-:Y:S01]  /*0b20*/  UMOV UR44, URZ ;  /* 0x0000003f002c7c82 */ /* 0x000fe20008000000 */
[----:B------:R-:W-:Y:S02]  /*0b30*/  UMOV UR50, URZ ;  /* 0x0000003f00327c82 */ /* 0x000fe40008000000 */
[CC--:B------:R-:W-:Y:S02]  /*0b40*/  LEA.HI R5, R3.reuse, R206.reuse, RZ, 0x7 ;  /* 0x000000ce03057211 */ /* 0x0c0fe400078f38ff */
[----:B------:R-:W-:-:S02]  /*0b50*/  LEA.HI R0, R3, R206, RZ, 0x4 ;  /* 0x000000ce03007211 */ /* 0x000fc400078f20ff */
[----:B------:R-:W-:Y:S02]  /*0b60*/  LOP3.LUT R7, R5, 0xffffff80, RZ, 0xc0, !PT ;  /* 0xffffff8005077812 */ /* 0x000fe400078ec0ff */
[CC--:B------:R-:W-:Y:S02]  /*0b70*/  LEA.HI R2, R3.reuse, R206.reuse, RZ, 0x5 ;  /* 0x000000ce03027211 */ /* 0x0c0fe400078f28ff */
[----:B------:R-:W-:Y:S01]  /*0b80*/  SHF.R.S32.HI R9, RZ, 0x4, R0 ;  /* 0x00000004ff097819 */ /* 0x000fe20000011400 */
[----:B------:R-:W-:Y:S01]  /*0b90*/  IMAD.IADD R202, R206, 0x1, -R7 ;  /* 0x00000001ceca7824 */ /* 0x000fe200078e0a07 */
[----:B------:R-:W-:Y:S01]  /*0ba0*/  SHF.R.S32.HI R204, RZ, 0x7, R5 ;  /* 0x00000007ffcc7819 */ /* 0x000fe20000011405 */
[----:B------:R-:W-:Y:S01]  /*0bb0*/  IMAD.SHL.U32 R2, R2, 0x20, RZ ;  /* 0x0000002002027824 */ /* 0x000fe200078e00ff */
[----:B------:R-:W-:Y:S02]  /*0bc0*/  LEA.HI R3, R3, R206, RZ, 0x3 ;  /* 0x000000ce03037211 */ /* 0x000fe400078f18ff */
[----:B------:R-:W-:-:S02]  /*0bd0*/  SHF.R.S32.HI R11, RZ, 0x1f, R202 ;  /* 0x0000001fff0b7819 */ /* 0x000fc400000114ca */
[----:B------:R-:W-:Y:S02]  /*0be0*/  LEA.HI R5, R5, R204, RZ, 0x1 ;  /* 0x000000cc05057211 */ /* 0x000fe400078f08ff */
[----:B------:R-:W-:Y:S02]  /*0bf0*/  LEA.HI R4, R11, R202, RZ, 0x2 ;  /* 0x000000ca0b047211 */ /* 0x000fe400078f10ff */
[----:B------:R-:W-:Y:S02]  /*0c00*/  LOP3.LUT R2, R2, 0xfffffc00, RZ, 0xc0, !PT ;  /* 0xfffffc0002027812 */ /* 0x000fe400078ec0ff */
[--C-:B------:R-:W-:Y:S02]  /*0c10*/  SHF.R.S32.HI R6, RZ, 0x2, R4.reuse ;  /* 0x00000002ff067819 */ /* 0x100fe40000011404 */
[----:B------:R-:W-:Y:S02]  /*0c20*/  SHF.R.S32.HI R7, RZ, 0x1f, R4 ;  /* 0x0000001fff077819 */ /* 0x000fe40000011404 */
[----:B------:R-:W-:-:S02]  /*0c30*/  LOP3.LUT R5, R5, 0x3fffffe, RZ, 0xc0, !PT ;  /* 0x03fffffe05057812 */ /* 0x000fc400078ec0ff */
[----:B------:R-:W-:Y:S02]  /*0c40*/  LEA.HI R7, R7, R6, RZ, 0x3 ;  /* 0x0000000607077211 */ /* 0x000fe400078f18ff */
[----:B------:R-:W-:Y:S01]  /*0c50*/  LEA.HI R11, R11, R202, RZ, 0x5 ;  /* 0x000000ca0b0b7211 */ /* 0x000fe200078f28ff */
[----:B------:R-:W-:Y:S01]  /*0c60*/  IMAD.IADD R203, R204, 0x1, -R5 ;  /* 0x00000001cccb7824 */ /* 0x000fe200078e0a05 */
[----:B------:R-:W-:Y:S02]  /*0c70*/  LOP3.LUT R7, R7, 0xfffffff8, RZ, 0xc0, !PT ;  /* 0xfffffff807077812 */ /* 0x000fe400078ec0ff */
[----:B------:R-:W-:Y:S02]  /*0c80*/  SHF.R.S32.HI R11, RZ, 0x5, R11 ;  /* 0x00000005ff0b7819 */ /* 0x000fe4000001140b */
[----:B------:R-:W-:Y:S01]  /*0c90*/  LOP3.LUT R5, R3, 0x1ffffff8, RZ, 0xc0, !PT ;  /* 0x1ffffff803057812 */ /* 0x000fe200078ec0ff */
[----:B------:R-:W-:Y:S01]  /*0ca0*/  IMAD.IADD R6, R6, 0x1, -R7 ;  /* 0x0000000106067824 */ /* 0x000fe200078e0a07 */
[----:B------:R-:W-:-:S02]  /*0cb0*/  LOP3.LUT R7, R0, 0x3fffff0, RZ, 0xc0, !PT ;  /* 0x03fffff000077812 */ /* 0x000fc400078ec0ff */
[----:B------:R-:W-:Y:S01]  /*0cc0*/  LEA.HI R0, R0, R9, RZ, 0x1 ;  /* 0x0000000900007211 */ /* 0x000fe200078f08ff */
[----:B------:R-:W-:Y:S01]  /*0cd0*/  IMAD R6, R11, 0x10, R6 ;  /* 0x000000100b067824 */ /* 0x000fe200078e0206 */
[----:B------:R-:W-:Y:S01]  /*0ce0*/  SHF.R.S32.HI R22, RZ, 0x3, R3 ;  /* 0x00000003ff167819 */ /* 0x000fe20000011403 */
[----:B------:R-:W-:Y:S01]  /*0cf0*/  IMAD.IADD R7, R206, 0x1, -R7 ;  /* 0x00000001ce077824 */ /* 0x000fe200078e0a07 */
[----:B------:R-:W-:Y:S01]  /*0d00*/  LOP3.LUT R0, R0, 0x1ffffffe, RZ, 0xc0, !PT ;  /* 0x1ffffffe00007812 */ /* 0x000fe200078ec0ff */
[----:B------:R-:W-:Y:S02]  /*0d10*/  IMAD.IADD R5, R206, 0x1, -R5 ;  /* 0x00000001ce057824 */ /* 0x000fe400078e0a05 */
[----:B------:R-:W-:Y:S02]  /*0d20*/  IMAD R7, R7, 0x40, R2 ;  /* 0x0000004007077824 */ /* 0x000fe400078e0202 */
[----:B------:R-:W-:Y:S02]  /*0d30*/  IMAD.IADD R0, R9, 0x1, -R0 ;  /* 0x0000000109007824 */ /* 0x000fe400078e0a00 */
[----:B------:R-:W-:-:S02]  /*0d40*/  IMAD R203, R203, 0x40, R6 ;  /* 0x00000040cbcb7824 */ /* 0x000fc400078e0206 */
[----:B------:R-:W-:Y:S01]  /*0d50*/  IMAD R205, R0, 0x8, R7 ;  /* 0x0000000800cd7824 */ /* 0x000fe200078e0207 */
[----:B------:R-:W-:Y:S01]  /*0d60*/  LOP3.LUT R7, R4, 0x7ffffffc, RZ, 0xc0, !PT ;  /* 0x7ffffffc04077812 */ /* 0x000fe200078ec0ff */
[----:B------:R-:W-:-:S04]  /*0d70*/  IMAD.SHL.U32 R19, R5, 0x8, RZ ;  /* 0x0000000805137824 */ /* 0x000fc800078e00ff */
[----:B------:R-:W-:-:S07]  /*0d80*/  IMAD.IADD R16, R202, 0x1, -R7 ;  /* 0x00000001ca107824 */ /* 0x000fce00078e0a07 */
.L_x_1214:
[----:B------:R-:W-:Y:S01]  /*0d90*/  ULDC.64 UR4, c[0x0][0xa28] ;  /* 0x00028a0000047ab9 */ /* 0x000fe20000000a00 */
[----:B0-----:R-:W0:Y:S01]  /*0da0*/  LDC R18, c[0x0][0x288] ;  /* 0x0000a200ff127b82 */ /* 0x001e220000000800 */
[----:B------:R-:W-:Y:S01]  /*0db0*/  UISETP.NE.U32.AND UP0, UPT, UR4, URZ, UPT ;  /* 0x0000003f0400728c */ /* 0x000fe2000bf05070 */
[----:B----45:R-:W-:-:S03]  /*0dc0*/  IMAD.MOV.U32 R6, RZ, RZ, RZ ;  /* 0x000000ffff067224 */ /* 0x030fc600078e00ff */
[----:B------:R-:W-:-:S03]  /*0dd0*/  UISETP.NE.AND.EX UP0, UPT, UR5, URZ, UPT, UP0 ;  /* 0x0000003f0500728c */ /* 0x000fc6000bf05300 */
[----:B------:R-:W-:Y:S01]  /*0de0*/  ULDC.64 UR4, c[0x0][0xa18] ;  /* 0x0002860000047ab9 */ /* 0x000fe20000000a00 */
[----:B-12---:R-:W1:Y:S01]  /*0df0*/  LDC.64 R8, c[0x0][0x3f8] ;  /* 0x0000fe00ff087b82 */ /* 0x006e620000000a00 */
[----:B------:R-:W-:Y:S01]  /*0e00*/  UISETP.NE.U32.AND UP1, UPT, UR4, URZ, UPT ;  /* 0x0000003f0400728c */ /* 0x000fe2000bf25070 */
[----:B------:R-:W-:-:S03]  /*0e10*/  PLOP3.LUT P0, PT, PT, PT, UP0, 0x80, 0x0 ;  /* 0x000000000000781c */ /* 0x000fc60003f0f008 */
[----:B------:R-:W-:-:S03]  /*0e20*/  UISETP.NE.AND.EX UP1, UPT, UR5, URZ, UPT, UP1 ;  /* 0x0000003f0500728c */ /* 0x000fc6000bf25310 */
[----:B------:R-:W-:Y:S01]  /*0e30*/  @UP0 ULDC.64 UR4, c[0x0][0xa28] ;  /* 0x00028a0000040ab9 */ /* 0x000fe20000000a00 */
[----:B------:R-:W2:Y:S01]  /*0e40*/  LDC R0, c[0x0][0x404] ;  /* 0x00010100ff007b82 */ /* 0x000ea20000000800 */
[----:B------:R-:W-:Y:S01]  /*0e50*/  @UP0 UIMAD.WIDE UR4, UR47, 0x4, UR4 ;  /* 0x000000042f0408a5 */ /* 0x000fe2000f8e0204 */
[----:B------:R-:W-:-:S05]  /*0e60*/  PLOP3.LUT P2, PT, PT, PT, UP1, 0x80, 0x0 ;  /* 0x000000000000781c */ /* 0x000fca0003f4f018 */
[----:B------:R-:W-:Y:S01]  /*0e70*/  @UP1 ULDC.64 UR6, c[0x0][0xa18] ;  /* 0x0002860000061ab9 */ /* 0x000fe20000000a00 */
[----:B------:R-:W-:Y:S01]  /*0e80*/  IMAD.U32 R2, RZ, RZ, UR4 ;  /* 0x00000004ff027e24 */ /* 0x000fe2000f8e00ff */
[----:B---3--:R-:W3:Y:S01]  /*0e90*/  LDC R17, c[0x0][0x2e0] ;  /* 0x0000b800ff117b82 */ /* 0x008ee20000000800 */
[----:B------:R-:W-:Y:S01]  /*0ea0*/  IMAD.U32 R3, RZ, RZ, UR5 ;  /* 0x00000005ff037e24 */ /* 0x000fe2000f8e00ff */
[----:B------:R-:W-:-:S04]  /*0eb0*/  @UP1 UIMAD.WIDE UR4, UR47, 0x4, UR6 ;  /* 0x000000042f0418a5 */ /* 0x000fc8000f8e0206 */
[----:B------:R4:W5:Y:S02]  /*0ec0*/  @P0 LDG.E R6, desc[UR48][R2.64] ;  /* 0x0000003002060981 */ /* 0x000964000c1e1900 */
[----:B------:R-:W-:Y:S02]  /*0ed0*/  IMAD.U32 R4, RZ, RZ, UR4 ;  /* 0x00000004ff047e24 */ /* 0x000fe4000f8e00ff */
[----:B------:R-:W-:Y:S01]  /*0ee0*/  IMAD.U32 R5, RZ, RZ, UR5 ;  /* 0x00000005ff057e24 */ /* 0x000fe2000f8e00ff */
[----:B------:R-:W-:-:S04]  /*0ef0*/  ULDC.64 UR4, c[0x0][0xa20] ;  /* 0x0002880000047ab9 */ /* 0x000fc80000000a00 */
[----:B0-----:R4:W5:Y:S01]  /*0f00*/  @P2 LDG.E R18, desc[UR48][R4.64] ;  /* 0x0000003004122981 */ /* 0x001962000c1e1900 */
[----:B-1----:R-:W-:Y:S02]  /*0f10*/  ISETP.NE.U32.AND P0, PT, R8, RZ, PT ;  /* 0x000000ff0800720c */ /* 0x002fe40003f05070 */
[----:B------:R-:W-:Y:S02]  /*0f20*/  ISETP.NE.U32.AND P1, PT, RZ, UR4, PT ;  /* 0x00000004ff007c0c */ /* 0x000fe4000bf25070 */
[----:B------:R-:W-:Y:S02]  /*0f30*/  ISETP.NE.AND.EX P0, PT, R9, RZ, PT, P0 ;  /* 0x000000ff0900720c */ /* 0x000fe40003f05300 */
[----:B------:R-:W-:Y:S02]  /*0f40*/  ISETP.NE.AND.EX P1, PT, RZ, UR5, PT, P1 ;  /* 0x00000005ff007c0c */ /* 0x000fe4000bf25310 */
[----:B--2---:R-:W-:Y:S01]  /*0f50*/  SEL R0, R0, 0x1, P0 ;  /* 0x0000000100007807 */ /* 0x004fe20000000000 */
[----:B----4-:R-:W-:Y:S10]  /*0f60*/  @P2 BRA `(.L_x_1111) ;  /* 0x00000000002c2947 */ /* 0x010ff40003800000 */
        /* <DEDUP_REMOVED lines=8> */
[----:B-----5:R-:W2:Y:S04]  /*0ff0*/  LDG.E R18, desc[UR48][R2.64] ;  /* 0x0000003002127981 */ /* 0x020ea8000c1e1900 */
[----:B------:R-:W2:Y:S02]  /*1000*/  LDG.E R5, desc[UR48][R2.64+0x4] ;  /* 0x0000043002057981 */ /* 0x000ea4000c1e1900 */
[----:B--2---:R-:W-:-:S07]  /*1010*/  IMAD.IADD R18, R5, 0x1, -R18 ;  /* 0x0000000105127824 */ /* 0x004fce00078e0a12 */
.L_x_1111:
[----:B------:R-:W-:Y:S01]  /*1020*/  UMOV UR43, UR41 ;  /* 0x00000029002b7c82 */ /* 0x000fe20008000000 */
[----:B------:R-:W-:Y:S01]  /*1030*/  UMOV UR42, UR47 ;  /* 0x0000002f002a7c82 */ /* 0x000fe20008000000 */
[----:B---3--:R-:W-:Y:S02]  /*1040*/  IMAD R17, R0, R17, RZ ;  /* 0x0000001100117224 */ /* 0x008fe400078e02ff */
[----:B------:R-:W-:Y:S01]  /*1050*/  IMAD.MOV.U32 R201, RZ, RZ, R93 ;  /* 0x000000ffffc97224 */ /* 0x000fe200078e005d */
[----:B------:R-:W-:Y:S06]  /*1060*/  @!P1 BRA `(.L_x_1112) ;  /* 0x0000000000189947 */ /* 0x000fec0003800000 */
[----:B------:R-:W-:Y:S02]  /*1070*/  ULDC.64 UR4, c[0x0][0xa20] ;  /* 0x0002880000047ab9 */ /* 0x000fe40000000a00 */
[----:B------:R-:W-:-:S06]  /*1080*/  UIMAD.WIDE UR4, UR47, 0x4, UR4 ;  /* 0x000000042f0478a5 */ /* 0x000fcc000f8e0204 */
[----:B------:R-:W-:Y:S02]  /*1090*/  IMAD.U32 R2, RZ, RZ, UR4 ;  /* 0x00000004ff027e24 */ /* 0x000fe4000f8e00ff */
[----:B------:R-:W-:-:S05]  /*10a0*/  IMAD.U32 R3, RZ, RZ, UR5 ;  /* 0x00000005ff037e24 */ /* 0x000fca000f8e00ff */
[----:B------:R0:W5:Y:S01]  /*10b0*/  LDG.E R17, desc[UR48][R2.64] ;  /* 0x0000003002117981 */ /* 0x000162000c1e1900 */
[----:B------:R-:W-:Y:S05]  /*10c0*/  BRA `(.L_x_1113) ;  /* 0x00000000002c7947 */ /* 0x000fea0003800000 */
.L_x_1112:
        /* <DEDUP_REMOVED lines=9> */
[----:B------:R-:W2:Y:S02]  /*1160*/  LDG.E R0, desc[UR48][R2.64+0x4] ;  /* 0x0000043002007981 */ /* 0x000ea4000c1e1900 */
[----:B--2---:R-:W-:-:S07]  /*1170*/  IMAD.IADD R17, R0, 0x1, -R17 ;  /* 0x0000000100117824 */ /* 0x004fce00078e0a11 */
.L_x_1113:
[----:B------:R-:W1:Y:S01]  /*1180*/  LDC.64 R8, c[0x0][0x9e0] ;  /* 0x00027800ff087b82 */ /* 0x000e620000000a00 */
[----:B------:R-:W-:Y:S01]  /*1190*/  ULDC UR4, c[0x0][0x428] ;  /* 0x00010a0000047ab9 */ /* 0x000fe20000000800 */
[----:B-----5:R-:W-:Y:S01]  /*11a0*/  IMAD.IADD R17, R17, 0x1, -R6 ;  /* 0x0000000111117824 */ /* 0x020fe200078e0a06 */
[----:B------:R-:W-:-:S04]  /*11b0*/  UISETP.NE.AND UP0, UPT, UR4, 0x1, UPT ;  /* 0x000000010400788c */ /* 0x000fc8000bf05270 */
[----:B------:R-:W-:-:S05]  /*11c0*/  IADD3 R200, R17, 0x80, -R18 ;  /* 0x0000008011c87810 */ /* 0x000fca0007ffe812 */
[----:B------:R-:W-:Y:S02]  /*11d0*/  IMAD R200, R93, 0x80, R200 ;  /* 0x000000805dc87824 */ /* 0x000fe400078e02c8 */
[----:B------:R-:W-:Y:S01]  /*11e0*/  @UP0 ULDC UR4, c[0x0][0x42c] ;  /* 0x00010b0000040ab9 */ /* 0x000fe20000000800 */
[----:B------:R-:W-:Y:S01]  /*11f0*/  @UP0 ULDC UR6, c[0x0][0x430] ;  /* 0x00010c0000060ab9 */ /* 0x000fe20000000800 */
[----:B------:R-:W-:-:S04]  /*1200*/  UIMAD.WIDE.U32 UR4, UR41, UR4, URZ ;  /* 0x00000004290472a5 */ /* 0x000fc8000f8e003f */
[----:B------:R-:W-:Y:S01]  /*1210*/  @UP0 USHF.R.U32.HI UR41, URZ, UR6, UR5 ;  /* 0x000000063f290299 */ /* 0x000fe20008011605 */
[----:B-1----:R-:W-:Y:S01]  /*1220*/  ISETP.GE.AND P1, PT, R9, 0x1, PT ;  /* 0x000000010900780c */ /* 0x002fe20003f26270 */
[----:B------:R-:W-:-:S12]  /*1230*/  IMAD.IADD R0, R200, 0x1, R8 ;  /* 0x00000001c8007824 */ /* 0x000fd800078e0208 */
[----:B------:R-:W-:Y:S05]  /*1240*/  @!P1 BRA `(.L_x_1114) ;  /* 0x0000000000409947 */ /* 0x000fea0003800000 */
[C---:B------:R-:W-:Y:S01]  /*1250*/  ISETP.GT.AND P0, PT, R200.reuse, RZ, PT ;  /* 0x000000ffc800720c */ /* 0x040fe20003f04270 */
[----:B0-----:R-:W-:-:S12]  /*1260*/  VIADD R2, R200, 0xffffffff ;  /* 0xffffffffc8027836 */ /* 0x001fd80000000000 */
[----:B------:R-:W-:Y:S05]  /*1270*/  @P0 BRA `(.L_x_1115) ;  /* 0x00000000001c0947 */ /* 0x000fea0003800000 */
[----:B------:R-:W-:Y:S01]  /*1280*/  ISETP.NE.AND P0, PT, R9, 0x1, PT ;  /* 0x000000010900780c */ /* 0x000fe20003f05270 */
[----:B------:R-:W-:-:S12]  /*1290*/  IMAD.MOV R3, RZ, RZ, -R200 ;  /* 0x000000ffff037224 */ /* 0x000fd800078e0ac8 */
[----:B------:R-:W0:Y:S02]  /*12a0*/  @P0 LDC.64 R4, c[0x0][0x9e8] ;  /* 0x00027a00ff040b82 */ /* 0x000e240000000a00 */
[----:B0-----:R-:W-:-:S05]  /*12b0*/  @P0 IMAD.HI.U32 R2, R3, R4, RZ ;  /* 0x0000000403020227 */ /* 0x001fca00078e00ff */
[----:B------:R-:W-:-:S04]  /*12c0*/  @P0 SHF.R.U32.HI R3, RZ, R5, R2 ;  /* 0x00000005ff030219 */ /* 0x000fc80000011602 */
[----:B------:R-:W-:Y:S01]  /*12d0*/  LOP3.LUT R2, RZ, R3, RZ, 0x33, !PT ;  /* 0x00000003ff027212 */ /* 0x000fe200078e33ff */
[----:B------:R-:W-:Y:S06]  /*12e0*/  BRA `(.L_x_1116) ;  /* 0x0000000000107947 */ /* 0x000fec0003800000 */
.L_x_1115:
[----:B------:R-:W-:-:S13]  /*12f0*/  ISETP.NE.AND P0, PT, R9, 0x1, PT ;  /* 0x000000010900780c */ /* 0x000fda0003f05270 */
[----:B------:R-:W0:Y:S02]  /*1300*/  @P0 LDC.64 R4, c[0x0][0x9e8] ;  /* 0x00027a00ff040b82 */ /* 0x000e240000000a00 */
[----:B0-----:R-:W-:-:S05]  /*1310*/  @P0 IMAD.HI.U32 R4, R2, R4, RZ ;  /* 0x0000000402040227 */ /* 0x001fca00078e00ff */
[----:B------:R-:W-:-:S07]  /*1320*/  @P0 SHF.R.U32.HI R2, RZ, R5, R4 ;  /* 0x00000005ff020219 */ /* 0x000fce0000011604 */
.L_x_1116:
[----:B------:R-:W-:-:S05]  /*1330*/  IMAD R3, R2, R9, R9 ;  /* 0x0000000902037224 */ /* 0x000fca00078e0209 */
[----:B------:R-:W-:-:S07]  /*1340*/  VIMNMX R0, R0, R3, PT ;  /* 0x0000000300007248 */ /* 0x000fce0003fe0100 */
.L_x_1114:
[----:B0-----:R-:W-:Y:S01]  /*1350*/  VIADD R2, R0, 0x7f ;  /* 0x0000007f00027836 */ /* 0x001fe20000000000 */
[----:B------:R-:W-:Y:S01]  /*1360*/  ULDC UR4, c[0x0][0x9dc] ;  /* 0x0002770000047ab9 */ /* 0x000fe20000000800 */
[C---:B------:R-:W-:Y:S02]  /*1370*/  VIADD R0, R17.reuse, 0x7f ;  /* 0x0000007f11007836 */ /* 0x040fe40000000000 */
[----:B------:R-:W-:Y:S01]  /*1380*/  IMAD.IADD R4, R17, 0x1, -R18 ;  /* 0x0000000111047824 */ /* 0x000fe200078e0a12 */
[----:B------:R-:W-:Y:S02]  /*1390*/  SHF.R.S32.HI R5, RZ, 0x1f, R2 ;  /* 0x0000001fff057819 */ /* 0x000fe40000011402 */
[----:B------:R-:W-:Y:S01]  /*13a0*/  SHF.R.S32.HI R3, RZ, 0x1f, R0 ;  /* 0x0000001fff037819 */ /* 0x000fe20000011400 */
[----:B------:R-:W-:Y:S01]  /*13b0*/  IMAD R89, R93, 0x80, R4 ;  /* 0x000000805d597824 */ /* 0x000fe200078e0204 */
        /* <DEDUP_REMOVED lines=12> */
[----:B------:R-:W0:Y:S02]  /*1480*/  @P0 LDC.64 R4, c[0x0][0x9e8] ;  /* 0x00027a00ff040b82 */ /* 0x000e240000000a00 */
[----:B0-----:R-:W-:-:S05]  /*1490*/  @P0 IMAD.HI.U32 R0, R3, R4, RZ ;  /* 0x0000000403000227 */ /* 0x001fca00078e00ff */
[----:B------:R-:W-:-:S04]  /*14a0*/  @P0 SHF.R.U32.HI R3, RZ, R5, R0 ;  /* 0x00000005ff030219 */ /* 0x000fc80000011600 */
[----:B------:R-:W-:Y:S01]  /*14b0*/  LOP3.LUT R0, RZ, R3, RZ, 0x33, !PT ;  /* 0x00000003ff007212 */ /* 0x000fe200078e33ff */
[----:B------:R-:W-:Y:S06]  /*14c0*/  BRA `(.L_x_1119) ;  /* 0x0000000000147947 */ /* 0x000fec0003800000 */
.L_x_1118:
[----:B------:R-:W-:Y:S01]  /*14d0*/  ISETP.NE.AND P0, PT, R9, 0x1, PT ;  /* 0x000000010900780c */ /* 0x000fe20003f05270 */
[----:B------:R-:W-:-:S12]  /*14e0*/  IMAD.MOV.U32 R0, RZ, RZ, R89 ;  /* 0x000000ffff007224 */ /* 0x000fd800078e0059 */
[----:B------:R-:W0:Y:S02]  /*14f0*/  @P0 LDC.64 R2, c[0x0][0x9e8] ;  /* 0x00027a00ff020b82 */ /* 0x000e240000000a00 */
[----:B0-----:R-:W-:-:S05]  /*1500*/  @P0 IMAD.HI.U32 R2, R89, R2, RZ ;  /* 0x0000000259020227 */ /* 0x001fca00078e00ff */
[----:B------:R-:W-:-:S07]  /*1510*/  @P0 SHF.R.U32.HI R0, RZ, R3, R2 ;  /* 0x00000003ff000219 */ /* 0x000fce0000011602 */
.L_x_1119:
[----:B------:R-:W-:-:S05]  /*1520*/  IMAD R0, R0, R9, RZ ;  /* 0x0000000900007224 */ /* 0x000fca00078e02ff */
[----:B------:R-:W-:-:S13]  /*1530*/  R2UR UR5, R0 ;  /* 0x00000000000572ca */ /* 0x000fda00000e0000 */
[----:B------:R-:W-:-:S04]  /*1540*/  UISETP.LT.AND UP0, UPT, UR4, UR5, UPT ;  /* 0x000000050400728c */ /* 0x000fc8000bf01270 */
[----:B------:R-:W-:-:S12]  /*1550*/  USEL UR4, UR4, UR5, !UP0 ;  /* 0x0000000504047287 */ /* 0x000fd8000c000000 */
.L_x_1117:
        /* <DEDUP_REMOVED lines=20> */
[----:B------:R-:W-:Y:S01]  /*16a0*/  CS2R R24, SRZ ;  /* 0x0000000000187805 */ /* 0x000fe2000001ff00 */
[----:B------:R-:W-:Y:S01]  /*16b0*/  IMAD.MOV.U32 R91, RZ, RZ, RZ ;  /* 0x000000ffff5b7224 */ /* 0x000fe200078e00ff */
[----:B------:R-:W-:Y:S02]  /*16c0*/  ISETP.GT.AND P1, PT, R88, UR39, PT ;  /* 0x0000002758007c0c */ /* 0x000fe4000bf24270 */
        /* <DEDUP_REMOVED lines=33> */
[----:B------:R-:W-:Y:S01]  /*18e0*/  IMAD.MOV.U32 R104, RZ, RZ, RZ ;  /* 0x000000ffff687224 */ /* 0x000fe200078e00ff */
[----:B------:R-:W-:Y:S01]  /*18f0*/  CS2R R132, SRZ ;  /* 0x0000000000847805 */ /* 0x000fe2000001ff00 */
[----:B------:R-:W-:Y:S06]  /*1900*/  @!P1 BRA `(.L_x_1120) ;  /* 0x000000e8001c9947 */ /* 0x000fec0003800000 */
        /* <DEDUP_REMOVED lines=31> */
.L_x_1121:
        /* <DEDUP_REMOVED lines=19> */
[----:B------:R-:W-:Y:S02]  /*1c30*/  @UP1 USHF.R.S32.HI UR19, URZ, 0x1f, UR41 ;  /* 0x0000001f3f131899 */ /* 0x000fe40008011429 */
[----:B------:R-:W-:Y:S02]  /*1c40*/  @UP1 UIMAD.WIDE.U32 UR8, UR47, UR14, URZ ;  /* 0x0000000e2f0812a5 */ /* 0x000fe4000f8e003f */
[----:B------:R-:W-:Y:S02]  /*1c50*/  @UP1 UIMAD UR18, UR47, UR15, UR10 ;  /* 0x0000000f2f1212a4 */ /* 0x000fe4000f8e020a */
[----:B------:R-:W-:Y:S01]  /*1c60*/  @UP0 UIADD3 UR13, UR13, UR17, URZ ;  /* 0x000000110d0d0290 */ /* 0x000fe2000fffe03f */
[----:B------:R-:W-:Y:S01]  /*1c70*/  @UP0 ULDC.64 UR14, c[0x0][0x9b0] ;  /* 0x00026c00000e0ab9 */ /* 0x000fe20000000a00 */
[----:B------:R-:W-:Y:S01]  /*1c80*/  @UP1 ULDC.64 UR10, c[0x0][0x9c0] ;  /* 0x00027000000a1ab9 */ /* 0x000fe20000000a00 */
[----:B------:R-:W-:-:S02]  /*1c90*/  @UP0 UIMAD UR16, UR16, UR14, URZ ;  /* 0x0000000e101002a4 */ /* 0x000fc4000f8e023f */
[----:B------:R-:W-:Y:S02]  /*1ca0*/  @UP1 UIMAD UR17, UR19, UR10, URZ ;  /* 0x0000000a131112a4 */ /* 0x000fe4000f8e023f */
[----:B------:R-:W-:Y:S02]  /*1cb0*/  @UP1 UIADD3 UR9, UR9, UR18, URZ ;  /* 0x0000001209091290 */ /* 0x000fe4000fffe03f */
[----:B------:R-:W-:Y:S02]  /*1cc0*/  @UP0 UIMAD UR16, UR41, UR15, UR16 ;  /* 0x0000000f291002a4 */ /* 0x000fe4000f8e0210 */
[----:B------:R-:W-:Y:S02]  /*1cd0*/  @UP1 UIMAD UR17, UR41, UR11, UR17 ;  /* 0x0000000b291112a4 */ /* 0x000fe4000f8e0211 */
[----:B------:R-:W-:Y:S02]  /*1ce0*/  @UP0 UIMAD.WIDE.U32 UR14, UR41, UR14, UR12 ;  /* 0x0000000e290e02a5 */ /* 0x000fe4000f8e000c */
        /* <DEDUP_REMOVED lines=21> */
[----:B------:R-:W0:Y:S01]  /*1e40*/  SYNCS.PHASECHK.TRANS64.TRYWAIT P1, [UR36+0x2a800], R6 ;  /* 0x02a80006ff0075a7 */ /* 0x000e220008020164 */
[----:B--2---:R-:W-:-:S04]  /*1e50*/  FMUL.FTZ R0, R7, R0 ;  /* 0x0000000007007220 */ /* 0x004fc80000410000 */
[----:B------:R-:W-:Y:S01]  /*1e60*/  FMUL.FTZ R0, R0, UR4 ;  /* 0x0000000400007c20 */ /* 0x000fe20008410000 */
[----:B0-----:R-:W-:Y:S06]  /*1e70*/  @!P1 BRA `(.L_x_1122) ;  /* 0x0000016400e09947 */ /* 0x001fec0003800000 */
.L_x_1311:
[----:B------:R-:W-:Y:S05]  /*1e80*/  @!P0 BRA `(.L_x_1123) ;  /* 0x0000000000048947 */ /* 0x000fea0003800000 */
[----:B------:R-:W-:Y:S01]  /*1e90*/  BPT.TRAP 0x1 ;  /* 0x000000040000795c */ /* 0x000fe20000300000 */
.L_x_1123:
[----:B0-----:R-:W-:Y:S02]  /*1ea0*/  IMAD.U32 R3, RZ, RZ, UR50 ;  /* 0x00000032ff037e24 */ /* 0x001fe4000f8e00ff */
[----:B------:R-:W-:-:S03]  /*1eb0*/  IMAD.U32 R2, RZ, RZ, UR44 ;  /* 0x0000002cff027e24 */ /* 0x000fc6000f8e00ff */
[----:B------:R-:W-:Y:S02]  /*1ec0*/  LEA R3, R3, UR36, 0x3 ;  /* 0x0000002403037c11 */ /* 0x000fe4000f8e18ff */
[----:B------:R-:W-:-:S04]  /*1ed0*/  SHF.L.U32 R2, R2, 0x1f, RZ ;  /* 0x0000001f02027819 */ /* 0x000fc800000006ff */
[----:B------:R0:W1:Y:S01]  /*1ee0*/  SYNCS.PHASECHK.TRANS64.TRYWAIT P2, [R3+URZ+0x2a830], R2 ;  /* 0x02a83002030075a7 */ /* 0x000062000804017f */
[----:B------:R-:W-:Y:S05]  /*1ef0*/  @!P0 BRA `(.L_x_1124) ;  /* 0x0000000000048947 */ /* 0x000fea0003800000 */
[----:B------:R-:W-:Y:S01]  /*1f00*/  BPT.TRAP 0x1 ;  /* 0x000000040000795c */ /* 0x000fe20000300000 */
.L_x_1124:
[----:B------:R-:W2:Y:S02]  /*1f10*/  S2R R4, SR_TID.X ;  /* 0x0000000000047919 */ /* 0x000ea40000002100 */
[----:B--2---:R-:W-:Y:S01]  /*1f20*/  LOP3.LUT P1, RZ, R4, 0x7f, RZ, 0xc0, !PT ;  /* 0x0000007f04ff7812 */ /* 0x004fe2000782c0ff */
[----:B-1----:R-:W-:-:S12]  /*1f30*/  @P2 BRA `(.L_x_1125) ;  /* 0x0000000000082947 */ /* 0x002fd80003800000 */
[----:B------:R-:W1:Y:S02]  /*1f40*/  SYNCS.PHASECHK.TRANS64.TRYWAIT P2, [R3+URZ+0x2a830], R2 ;  /* 0x02a83002030075a7 */ /* 0x000e64000804017f */
[----:B-1----:R-:W-:Y:S05]  /*1f50*/  @!P2 BRA `(.L_x_1126) ;  /* 0x0000016400c0a947 */ /* 0x002fea0003800000 */
.L_x_1125:
[----:B------:R-:W-:Y:S05]  /*1f60*/  WARPSYNC.ALL ;  /* 0x0000000000007948 */ /* 0x000fea0003800000 */
[----:B------:R-:W-:Y:S01]  /*1f70*/  UIADD3 UR4, UR36, 0x1e400, URZ ;  /* 0x0001e40024047890 */ /* 0x000fe2000fffe03f */
[----:B------:R-:W-:Y:S01]  /*1f80*/  WARPGROUP.ARRIVE ;  /* 0x00000000000079c5 */ /* 0x000fe20000000000 */
[----:B------:R-:W-:Y:S01]  /*1f90*/  ULOP3.LUT UR24, UR51, 0x10000, URZ, 0xfc, !UPT ;  /* 0x0001000033187892 */ /* 0x000fe2000f8efc3f */
[----:B------:R-:W-:Y:S01]  /*1fa0*/  IMAD.MOV.U32 R7, RZ, RZ, -0x80 ;  /* 0xffffff80ff077424 */ /* 0x000fe200078e00ff */
[----:B------:R-:W-:Y:S01]  /*1fb0*/  USHF.R.U32.HI UR4, URZ, 0x4, UR4 ;  /* 0x000000043f047899 */ /* 0x000fe20008011604 */
[----:B01----:R-:W-:Y:S01]  /*1fc0*/  @!P1 VIADD R3, R3, 0x2a840 ;  /* 0x0002a84003039836 */ /* 0x003fe20000000000 */
[----:B------:R-:W-:Y:S01]  /*1fd0*/  UMOV UR25, 0x80000020 ;  /* 0x8000002000197882 */ /* 0x000fe20000000000 */
[----:B------:R-:W-:Y:S01]  /*1fe0*/  UMOV UR27, 0x80000020 ;  /* 0x80000020001b7882 */ /* 0x000fe20000000000 */
[----:B------:R-:W-:Y:S01]  /*1ff0*/  ULOP3.LUT UR4, UR4, 0x3fff, URZ, 0xc0, !UPT ;  /* 0x00003fff04047892 */ /* 0x000fe2000f8ec03f */
[----:B------:R-:W-:Y:S01]  /*2000*/  UMOV UR5, 0x80000020 ;  /* 0x8000002000057882 */ /* 0x000fe20000000000 */
[----:B------:R-:W-:-:S02]  /*2010*/  UMOV UR7, 0x80000020 ;  /* 0x8000002000077882 */ /* 0x000fc40000000000 */
[----:B------:R-:W-:Y:S01]  /*2020*/  ULOP3.LUT UR28, UR4, 0x10000, URZ, 0xfc, !UPT ;  /* 0x00010000041c7892 */ /* 0x000fe2000f8efc3f */
[----:B------:R-:W-:Y:S01]  /*2030*/  @!P1 PRMT R3, RZ, 0x654, R3 ;  /* 0x00000654ff039816 */ /* 0x000fe20000000003 */
[----:B------:R-:W-:Y:S02]  /*2040*/  UIADD3 UR4, UR24, 0x2, URZ ;  /* 0x0000000218047890 */ /* 0x000fe4000fffe03f */
[----:B------:R-:W-:Y:S02]  /*2050*/  UIMAD UR26, UR50, 0x600, UR28 ;  /* 0x00000600321a78a4 */ /* 0x000fe4000f8e021c */
[----:B------:R-:W-:Y:S02]  /*2060*/  UIADD3 UR8, UR24, 0x200, URZ ;  /* 0x0000020018087890 */ /* 0x000fe4000fffe03f */
[----:B------:R-:W-:Y:S02]  /*2070*/  UIADD3 UR6, UR26, 0x2, URZ ;  /* 0x000000021a067890 */ /* 0x000fe4000fffe03f */
[----:B------:R-:W-:Y:S01]  /*2080*/  UIADD3 UR10, UR26, 0x200, URZ ;  /* 0x000002001a0a7890 */ /* 0x000fe2000fffe03f */
[----:B------:R-:W-:-:S02]  /*2090*/  UMOV UR9, 0x80000020 ;  /* 0x8000002000097882 */ /* 0x000fc40000000000 */
[----:B------:R-:W-:Y:S01]  /*20a0*/  QGMMA.64x128x32.F32.E4M3.E4M3 R24, gdesc[UR24], RZ, !UPT, gsb0 ;  /* 0x01e00000181879f3 */ /* 0x000fe2000c0008ff */
[----:B------:R-:W-:Y:S01]  /*20b0*/  UMOV UR11, 0x80000020 ;  /* 0x80000020000b7882 */ /* 0x000fe20000000000 */
[----:B------:R-:W-:Y:S02]  /*20c0*/  UIADD3 UR12, UR24, 0x202, URZ ;  /* 0x00000202180c7890 */ /* 0x000fe4000fffe03f */
[----:B------:R-:W-:Y:S01]  /*20d0*/  UIADD3 UR14, UR26, 0x202, URZ ;  /* 0x000002021a0e7890 */ /* 0x000fe2000fffe03f */
[----:B------:R-:W-:Y:S01]  /*20e0*/  UMOV UR13, 0x80000020 ;  /* 0x80000020000d7882 */ /* 0x000fe20000000000 */
        /* <DEDUP_REMOVED lines=9> */
[----:B------:R-:W-:Y:S02]  /*2180*/  ULDC UR29, c[0x0][0x9dc] ;  /* 0x00027700001d7ab9 */ /* 0x000fe40000000800 */
[----:B------:R-:W-:Y:S01]  /*2190*/  ULOP3.LUT UR29, URZ, UR29, URZ, 0x33, !UPT ;  /* 0x0000001d3f1d7292 */ /* 0x000fe2000f8e333f */
[----:B------:R-:W-:Y:S02]  /*21a0*/  WARPGROUP.DEPBAR.LE gsb0, 0x0 ;  /* 0x00008000000079c5 */ /* 0x000fe40000010000 */
[----:B------:R-:W-:-:S06]  /*21b0*/  WARPGROUP.ARRIVE ;  /* 0x00000000000079c5 */ /* 0x000fcc0000000000 */
[----:B------:R-:W-:Y:S01]  /*21c0*/  QGMMA.64x128x32.F32.E4M3.E4M3 R24, gdesc[UR4], R24, gsb0 ;  /* 0x01e00000041879f3 */ /* 0x000fe20008000818 */
[----:B------:R-:W-:Y:S02]  /*21d0*/  ULDC.64 UR6, c[0x0][0x9e0] ;  /* 0x0002780000067ab9 */ /* 0x000fe40000000a00 */
[----:B------:R-:W-:-:S06]  /*21e0*/  UISETP.GE.AND UP0, UPT, UR7, 0x1, UPT ;  /* 0x000000010700788c */ /* 0x000fcc000bf06270 */
[----:B------:R-:W-:Y:S01]  /*21f0*/  PLOP3.LUT P2, PT, PT, PT, UP0, 0x40, 0x0 ;  /* 0x000000000000781c */ /* 0x000fe20003f4e808 */
        /* <DEDUP_REMOVED lines=17> */
[----:B------:R0:W1:Y:S01]  /*2310*/  MUFU.TANH R96, R70 ;  /* 0x0000004600607308 */ /* 0x0000620000002400 */
[C---:B------:R-:W-:Y:S01]  /*2320*/  FMUL.FTZ R32, R0.reuse, R32 ;  /* 0x0000002000207220 */ /* 0x040fe20000410000 */
[C---:B------:R-:W-:Y:S01]  /*2330*/  FMUL.FTZ R40, R0.reuse, R40 ;  /* 0x0000002800287220 */ /* 0x040fe20000410000 */
[C---:B------:R-:W-:Y:S01]  /*2340*/  FMUL.FTZ R52, R0.reuse, R52 ;  /* 0x0000003400347220 */ /* 0x040fe20000410000 */
[C---:B------:R-:W-:Y:S01]  /*2350*/  FMUL.FTZ R53, R0.reuse, R53 ;  /* 0x0000003500357220 */ /* 0x040fe20000410000 */
[C---:B------:R-:W-:Y:S01]  /*2360*/  FMUL.FTZ R2, R0.reuse, R26 ;  /* 0x0000001a00027220 */ /* 0x040fe20000410000 */
[C---:B------:R-:W-:Y:S01]  /*2370*/  FMUL.FTZ R9, R0.reuse, R27 ;  /* 0x0000001b00097220 */ /* 0x040fe20000410000 */
[----:B------:R-:W-:Y:S01]  /*2380*/  FMUL.FTZ R12, R0, R34 ;  /* 0x00000022000c7220 */ /* 0x000fe20000410000 */
[----:B------:R2:W3:Y:S01]  /*2390*/  MUFU.TANH R8, R28 ;  /* 0x0000001c00087308 */ /* 0x0004e20000002400 */
[----:B0-----:R-:W-:-:S02]  /*23a0*/  IMAD R70, R88, R7, 0x80 ;  /* 0x0000008058467424 */ /* 0x001fc400078e0207 */
[C---:B------:R-:W-:Y:S01]  /*23b0*/  FMUL.FTZ R15, R0.reuse, R39 ;  /* 0x00000027000f7220 */ /* 0x040fe20000410000 */
[C---:B------:R-:W-:Y:S01]  /*23c0*/  FMUL.FTZ R20, R0.reuse, R42 ;  /* 0x0000002a00147220 */ /* 0x040fe20000410000 */
[C---:B------:R-:W-:Y:S01]  /*23d0*/  FMUL.FTZ R5, R0.reuse, R24 ;  /* 0x0000001800057220 */ /* 0x040fe20000410000 */
[C---:B------:R-:W-:Y:S01]  /*23e0*/  FMUL.FTZ R10, R0.reuse, R30 ;  /* 0x0000001e000a7220 */ /* 0x040fe20000410000 */
[C---:B------:R-:W-:Y:S01]  /*23f0*/  FMUL.FTZ R11, R0.reuse, R31 ;  /* 0x0000001f000b7220 */ /* 0x040fe20000410000 */
[C---:B------:R-:W-:Y:S01]  /*2400*/  FMUL.FTZ R26, R0.reuse, R50 ;  /* 0x00000032001a7220 */ /* 0x040fe20000410000 */
[----:B------:R0:W4:Y:S01]  /*2410*/  MUFU.TANH R6, R25 ;  /* 0x0000001900067308 */ /* 0x0001220000002400 */
[C---:B------:R-:W-:Y:S01]  /*2420*/  FMUL.FTZ R27, R0.reuse, R51 ;  /* 0x00000033001b7220 */ /* 0x040fe20000410000 */
[C---:B--2---:R-:W-:Y:S01]  /*2430*/  FMUL.FTZ R28, R0.reuse, R54 ;  /* 0x00000036001c7220 */ /* 0x044fe20000410000 */
[----:B------:R-:W-:Y:S02]  /*2440*/  IMAD.IADD R7, R17, 0x1, R70 ;  /* 0x0000000111077824 */ /* 0x000fe400078e0246 */
        /* <DEDUP_REMOVED lines=10> */
[C---:B0-----:R-:W-:Y:S01]  /*24f0*/  FMUL.FTZ R25, R0.reuse, R47 ;  /* 0x0000002f00197220 */ /* 0x041fe20000410000 */
[C---:B------:R-:W-:Y:S01]  /*2500*/  FMUL.FTZ R48, R0.reuse, R48 ;  /* 0x0000003000307220 */ /* 0x040fe20000410000 */
[----:B------:R0:W1:Y:S01]  /*2510*/  MUFU.TANH R91, R32 ;  /* 0x00000020005b7308 */ /* 0x0000620000002400 */
[C---:B--2---:R-:W-:Y:S01]  /*2520*/  FMUL.FTZ R29, R0.reuse, R55 ;  /* 0x00000037001d7220 */ /* 0x044fe20000410000 */
[C---:B------:R-:W-:Y:S01]  /*2530*/  FMUL.FTZ R56, R0.reuse, R56 ;  /* 0x0000003800387220 */ /* 0x040fe20000410000 */
[C---:B------:R-:W-:Y:S01]  /*2540*/  FMUL.FTZ R57, R0.reuse, R57 ;  /* 0x0000003900397220 */ /* 0x040fe20000410000 */
[C---:B------:R-:W-:Y:S01]  /*2550*/  FMUL.FTZ R30, R0.reuse, R58 ;  /* 0x0000003a001e7220 */ /* 0x040fe20000410000 */
[C---:B------:R-:W-:Y:S01]  /*2560*/  FMUL.FTZ R31, R0.reuse, R59 ;  /* 0x0000003b001f7220 */ /* 0x040fe20000410000 */
[C---:B------:R-:W-:Y:S01]  /*2570*/  FMUL.FTZ R60, R0.reuse, R60 ;  /* 0x0000003c003c7220 */ /* 0x040fe20000410000 */
[C---:B------:R-:W-:Y:S01]  /*2580*/  FMUL.FTZ R61, R0.reuse, R61 ;  /* 0x0000003d003d7220 */ /* 0x040fe20000410000 */
[----:B------:R2:W1:Y:S01]  /*2590*/  MUFU.TANH R34, R40 ;  /* 0x0000002800227308 */ /* 0x0004620000002400 */
[C---:B0-----:R-:W-:Y:S01]  /*25a0*/  FMUL.FTZ R32, R0.reuse, R62 ;  /* 0x0000003e00207220 */ /* 0x041fe20000410000 */
[C---:B------:R-:W-:Y:S01]  /*25b0*/  FMUL.FTZ R73, R0.reuse, R73 ;  /* 0x0000004900497220 */ /* 0x040fe20000410000 */
[C---:B------:R-:W-:Y:S01]  /*25c0*/  FMUL.FTZ R75, R0.reuse, R75 ;  /* 0x0000004b004b7220 */ /* 0x040fe20000410000 */
[C---:B------:R-:W-:Y:S01]  /*25d0*/  FMUL.FTZ R76, R0.reuse, R76 ;  /* 0x0000004c004c7220 */ /* 0x040fe20000410000 */
[C---:B------:R-:W-:Y:S01]  /*25e0*/  FMUL.FTZ R77, R0.reuse, R77 ;  /* 0x0000004d004d7220 */ /* 0x040fe20000410000 */
[C---:B------:R-:W-:Y:S01]  /*25f0*/  FMUL.FTZ R78, R0.reuse, R78 ;  /* 0x0000004e004e7220 */ /* 0x040fe20000410000 */
        /* <DEDUP_REMOVED lines=17> */
[C---:B------:R-:W-:Y:S01]  /*2710*/  FMUL.FTZ R69, R0.reuse, R69 ;  /* 0x0000004500457220 */ /* 0x040fe20000410000 */
[C---:B--2---:R-:W-:Y:S01]  /*2720*/  FMUL.FTZ R53, R0.reuse, R86 ;  /* 0x0000005600357220 */ /* 0x044fe20000410000 */
[C---:B------:R-:W-:Y:S01]  /*2730*/  FMUL.FTZ R71, R0.reuse, R71 ;  /* 0x0000004700477220 */ /* 0x040fe20000410000 */
[C---:B------:R-:W-:Y:S01]  /*2740*/  FMUL.FTZ R72, R0.reuse, R72 ;  /* 0x0000004800487220 */ /* 0x040fe20000410000 */
[C---:B------:R-:W-:Y:S01]  /*2750*/  FMUL.FTZ R74, R0.reuse, R74 ;  /* 0x0000004a004a7220 */ /* 0x040fe20000410000 */
[----:B------:R0:W-:Y:S01]  /*2760*/  @!P1 SYNCS.ARRIVE.TRANS64.RED.A1T0 RZ, [R3+URZ], RZ ;  /* 0x000000ff03ff99a7 */ /* 0x0001e2000810043f */
[----:B------:R-:W2:Y:S01]  /*2770*/  MUFU.TANH R5, R5 ;  /* 0x0000000500057308 */ /* 0x000ea20000002400 */
[----:B------:R-:W-:Y:S01]  /*2780*/  FMUL.FTZ R33, R0, R33 ;  /* 0x0000002100217220 */ /* 0x000fe20000410000 */
[----:B------:R-:W-:Y:S01]  /*2790*/  IMAD R82, R16, -0x2, R7 ;  /* 0xfffffffe10527824 */ /* 0x000fe200078e0207 */
[----:B------:R-:W-:-:S02]  /*27a0*/  LEA R79, R88, 0xffffff80, 0x7 ;  /* 0xffffff80584f7811 */ /* 0x000fc400078e38ff */
[----:B0-----:R-:W-:-:S03]  /*27b0*/  IADD3 R3, -R18, 0x1, R7 ;  /* 0x0000000112037810 */ /* 0x001fc60007ffe107 */
[----:B------:R-:W0:Y:S02]  /*27c0*/  MUFU.TANH R2, R2 ;  /* 0x0000000200027308 */ /* 0x000e240000002400 */
[----:B------:R-:W-:Y:S02]  /*27d0*/  IMAD R4, R16, -0x2, R3 ;  /* 0xfffffffe10047824 */ /* 0x000fe400078e0203 */
[----:B------:R-:W-:-:S04]  /*27e0*/  IMAD R3, R93, 0x80, R203 ;  /* 0x000000805d037824 */ /* 0x000fc800078e02cb */
[----:B------:R-:W0:Y:S01]  /*27f0*/  MUFU.TANH R9, R9 ;  /* 0x0000000900097308 */ /* 0x000e220000002400 */
[C---:B------:R-:W-:Y:S02]  /*2800*/  VIADD R83, R4.reuse, UR6 ;  /* 0x0000000604537c36 */ /* 0x040fe40008000000 */
[----:B------:R-:W-:-:S03]  /*2810*/  VIADD R86, R4, UR29 ;  /* 0x0000001d04567c36 */ /* 0x000fc60008000000 */
[----:B------:R-:W-:Y:S02]  /*2820*/  VIADDMNMX R7, R3, R83, R82, PT ;  /* 0x0000005303077246 */ /* 0x000fe40003800152 */
[----:B------:R-:W0:Y:S08]  /*2830*/  MUFU.TANH R10, R10 ;  /* 0x0000000a000a7308 */ /* 0x000e300000002400 */
        /* <DEDUP_REMOVED lines=51> */
[----:B------:R5:W0:Y:S02]  /*2b70*/  MUFU.TANH R92, R33 ;  /* 0x00000021005c7308 */ /* 0x000a240000002400 */
[----:B-----5:R-:W-:Y:S01]  /*2b80*/  IMAD.IADD R33, R86, 0x1, R3 ;  /* 0x0000000156217824 */ /* 0x020fe200078e0203 */
[----:B-1234-:R-:W-:Y:S06]  /*2b90*/  @P2 BRA `(.L_x_1127) ;  /* 0x0000000000582947 */ /* 0x01efec0003800000 */
[----:B------:R-:W-:Y:S01]  /*2ba0*/  IADD3 R4, -R18, R17, R3 ;  /* 0x0000001112047210 */ /* 0x000fe20007ffe103 */
[----:B------:R-:W-:Y:S03]  /*2bb0*/  BSSY B0, `(.L_x_1128) ;  /* 0x0000010000007945 */ /* 0x000fe60003800000 */
        /* <DEDUP_REMOVED lines=10> */
.L_x_1129:
[----:B------:R-:W-:-:S06]  /*2c60*/  UISETP.NE.AND UP1, UPT, UR7, 0x1, UPT ;  /* 0x000000010700788c */ /* 0x000fcc000bf25270 */
[----:B------:R-:W-:-:S05]  /*2c70*/  PLOP3.LUT P2, PT, PT, PT, UP1, 0x80, 0x0 ;  /* 0x000000000000781c */ /* 0x000fca0003f4f018 */
[----:B------:R-:W-:-:S08]  /*2c80*/  @UP1 ULDC.64 UR10, c[0x0][0x9e8] ;  /* 0x00027a00000a1ab9 */ /* 0x000fd00000000a00 */
[----:B------:R-:W-:-:S05]  /*2c90*/  @P2 IMAD.HI.U32 R35, R4, UR10, RZ ;  /* 0x0000000a04232c27 */ /* 0x000fca000f8e00ff */
[----:B------:R-:W-:-:S07]  /*2ca0*/  @P2 SHF.R.U32.HI R4, RZ, UR11, R35 ;  /* 0x0000000bff042c19 */ /* 0x000fce0008011623 */
.L_x_1130:
[----:B------:R-:W-:Y:S05]  /*2cb0*/  BSYNC B0 ;  /* 0x0000000000007941 */ /* 0x000fea0003800000 */
.L_x_1128:
[----:B------:R-:W-:-:S04]  /*2cc0*/  IMAD R35, R4, UR7, -R79 ;  /* 0x0000000704237c24 */ /* 0x000fc8000f8e0a4f */
[----:B------:R-:W-:-:S05]  /*2cd0*/  IMAD R4, R16, -0x2, R35 ;  /* 0xfffffffe10047824 */ /* 0x000fca00078e0223 */
[----:B------:R-:W-:Y:S02]  /*2ce0*/  VIMNMX R33, R33, R4, !PT ;  /* 0x0000000421217248 */ /* 0x000fe40007fe0100 */
[----:B------:R-:W-:-:S07]  /*2cf0*/  VIADDMNMX R7, R4, UR7, R7, PT ;  /* 0x0000000704077c46 */ /* 0x000fce000b800107 */
.L_x_1127:
[C---:B------:R-:W-:Y:S02]  /*2d00*/  ISETP.GE.AND P2, PT, R70.reuse, 0x2, PT ;  /* 0x000000024600780c */ /* 0x040fe40003f46270 */
[C---:B------:R-:W-:Y:S02]  /*2d10*/  ISETP.GE.AND P5, PT, R70.reuse, 0xa, PT ;  /* 0x0000000a4600780c */ /* 0x040fe40003fa6270 */
[----:B------:R-:W-:Y:S02]  /*2d20*/  ISETP.GT.AND P3, PT, R33, 0x1, !P2 ;  /* 0x000000012100780c */ /* 0x000fe40005764270 */
[----:B------:R-:W-:Y:S02]  /*2d30*/  ISETP.GE.AND P4, PT, R70, 0x9, PT ;  /* 0x000000094600780c */ /* 0x000fe40003f86270 */
[----:B------:R-:W-:Y:S02]  /*2d40*/  ISETP.LT.OR P3, PT, R7, 0x2, P3 ;  /* 0x000000020700780c */ /* 0x000fe40001f61670 */
[----:B------:R-:W-:-:S02]  /*2d50*/  P2R R35, PR, RZ, 0x10 ;  /* 0x00000010ff237803 */ /* 0x000fc40000000000 */
[----:B------:R-:W-:Y:S02]  /*2d60*/  FSEL R100, R6, -INF , !P3 ;  /* 0xff80000006647808 */ /* 0x000fe40005800000 */
[----:B------:R-:W-:Y:S02]  /*2d70*/  ISETP.GT.AND P3, PT, R33, 0x9, !P5 ;  /* 0x000000092100780c */ /* 0x000fe40006f64270 */
[----:B------:R-:W-:Y:S02]  /*2d80*/  P2R R87, PR, RZ, 0x20 ;  /* 0x00000020ff577803 */ /* 0x000fe40000000000 */
[----:B------:R-:W-:Y:S02]  /*2d90*/  ISETP.LT.OR P3, PT, R7, 0xa, P3 ;  /* 0x0000000a0700780c */ /* 0x000fe40001f61670 */
[----:B------:R-:W-:Y:S02]  /*2da0*/  ISETP.GT.AND P4, PT, R33, 0x8, !P4 ;  /* 0x000000082100780c */ /* 0x000fe40006784270 */
[----:B------:R-:W-:-:S02]  /*2db0*/  ISETP.GE.AND P5, PT, R70, 0x11, PT ;  /* 0x000000114600780c */ /* 0x000fc40003fa6270 */
[----:B------:R-:W-:Y:S02]  /*2dc0*/  FSEL R90, R90, -INF , !P3 ;  /* 0xff8000005a5a7808 */ /* 0x000fe40005800000 */
[----:B------:R-:W-:Y:S02]  /*2dd0*/  ISETP.LT.OR P4, PT, R7, 0x9, P4 ;  /* 0x000000090700780c */ /* 0x000fe40002781670 */
        /* <DEDUP_REMOVED lines=9> */
[----:B0-----:R-:W-:-:S02]  /*2e70*/  FSEL R92, R92, -INF , !P3 ;  /* 0xff8000005c5c7808 */ /* 0x001fc40005800000 */
        /* <DEDUP_REMOVED lines=18> */
[C---:B------:R-:W-:Y:S02]  /*2fa0*/  ISETP.GE.AND P4, PT, R70.reuse, 0x29, PT ;  /* 0x000000294600780c */ /* 0x040fe40003f86270 */
        /* <DEDUP_REMOVED lines=91> */
[----:B------:R-:W-:Y:S02]  /*3560*/  ISETP.GE.AND P3, PT, R70, 0x71, PT ;  /* 0x000000714600780c */ /* 0x000fe40003f66270 */
[----:B------:R-:W-:Y:S02]  /*3570*/  IADD3 R73, R86, 0x8, R3 ;  /* 0x0000000856497810 */ /* 0x000fe40007ffe003 */
        /* <DEDUP_REMOVED lines=15> */
[----:B------:R-:W-:Y:S02]  /*3670*/  FSEL R48, R5, -INF , !P6 ;  /* 0xff80000005307808 */ /* 0x000fe40007000000 */
[----:B------:R-:W-:Y:S01]  /*3680*/  ISETP.GE.AND P6, PT, R70, 0x7a, PT ;  /* 0x0000007a4600780c */ /* 0x000fe20003fc6270 */
[----:B------:R-:W-:-:S03]  /*3690*/  VIADD R70, R3, 0x8 ;  /* 0x0000000803467836 */ /* 0x000fc60000000000 */
[----:B------:R-:W-:Y:S02]  /*36a0*/  P2R R76, PR, RZ, 0x40 ;  /* 0x00000040ff4c7803 */ /* 0x000fe40000000000 */
[----:B------:R-:W-:Y:S02]  /*36b0*/  ISETP.GT.AND P6, PT, R33, 0x79, !P6 ;  /* 0x000000792100780c */ /* 0x000fe400077c4270 */
[----:B------:R-:W-:Y:S02]  /*36c0*/  VIADDMNMX R70, R70, R83, R82, PT ;  /* 0x0000005346467246 */ /* 0x000fe40003800152 */
[----:B------:R-:W-:-:S04]  /*36d0*/  ISETP.LT.OR P6, PT, R7, 0x7a, P6 ;  /* 0x0000007a0700780c */ /* 0x000fc800037c1670 */
[----:B------:R-:W-:Y:S02]  /*36e0*/  FSEL R5, R85, -INF , !P6 ;  /* 0xff80000055057808 */ /* 0x000fe40007000000 */
[----:B------:R-:W-:-:S13]  /*36f0*/  PLOP3.LUT P6, PT, PT, PT, UP0, 0x40, 0x0 ;  /* 0x000000000000781c */ /* 0x000fda0003fce808 */
[----:B------:R-:W-:Y:S05]  /*3700*/  @P6 BRA `(.L_x_1131) ;  /* 0x0000000000646947 */ /* 0x000fea0003800000 */
[----:B------:R-:W-:Y:S01]  /*3710*/  IADD3 R7, R17, 0x8, R3 ;  /* 0x0000000811077810 */ /* 0x000fe20007ffe003 */
[----:B------:R-:W-:Y:S04]  /*3720*/  BSSY B0, `(.L_x_1132) ;  /* 0x0000013000007945 */ /* 0x000fe80003800000 */
        /* <DEDUP_REMOVED lines=12> */
.L_x_1133:
[----:B------:R-:W-:-:S06]  /*37f0*/  UISETP.NE.AND UP1, UPT, UR7, 0x1, UPT ;  /* 0x000000010700788c */ /* 0x000fcc000bf25270 */
[----:B------:R-:W-:-:S05]  /*3800*/  PLOP3.LUT P6, PT, PT, PT, UP1, 0x80, 0x0 ;  /* 0x000000000000781c */ /* 0x000fca0003fcf018 */
[----:B------:R-:W-:-:S08]  /*3810*/  @UP1 ULDC.64 UR10, c[0x0][0x9e8] ;  /* 0x00027a00000a1ab9 */ /* 0x000fd00000000a00 */
[----:B------:R-:W-:Y:S01]  /*3820*/  @P6 IMAD.HI.U32 R33, R7, UR10, RZ ;  /* 0x0000000a07216c27 */ /* 0x000fe2000f8e00ff */
[----:B------:R-:W-:-:S13]  /*3830*/  PLOP3.LUT P6, PT, PT, PT, UP1, 0x80, 0x0 ;  /* 0x000000000000781c */ /* 0x000fda0003fcf018 */
[----:B------:R-:W-:-:S07]  /*3840*/  @P6 SHF.R.U32.HI R7, RZ, UR11, R33 ;  /* 0x0000000bff076c19 */ /* 0x000fce0008011621 */
.L_x_1134:
[----:B------:R-:W-:Y:S05]  /*3850*/  BSYNC B0 ;  /* 0x0000000000007941 */ /* 0x000fea0003800000 */
.L_x_1132:
[----:B------:R-:W-:-:S04]  /*3860*/  IMAD R7, R7, UR7, -R79 ;  /* 0x0000000707077c24 */ /* 0x000fc8000f8e0a4f */
[----:B------:R-:W-:-:S05]  /*3870*/  IMAD R7, R16, -0x2, R7 ;  /* 0xfffffffe10077824 */ /* 0x000fca00078e0207 */
[----:B------:R-:W-:Y:S02]  /*3880*/  VIMNMX R73, R73, R7, !PT ;  /* 0x0000000749497248 */ /* 0x000fe40007fe0100 */
[----:B------:R-:W-:-:S07]  /*3890*/  VIADDMNMX R70, R7, UR7, R70, PT ;  /* 0x0000000707467c46 */ /* 0x000fce000b800146 */
.L_x_1131:
        /* <DEDUP_REMOVED lines=20> */
[----:B------:R-:W-:Y:S02]  /*39e0*/  ISETP.GT.AND P2, PT, R73, 0x10, !P6 ;  /* 0x000000104900780c */ /* 0x000fe40007744270 */
[----:B------:R-:W-:Y:S02]  /*39f0*/  ISETP.NE.AND P6, PT, R39, RZ, PT ;  /* 0x000000ff2700720c */ /* 0x000fe40003fc5270 */
[----:B------:R-:W-:Y:S02]  /*3a00*/  ISETP.LT.OR P2, PT, R70, 0x11, P2 ;  /* 0x000000114600780c */ /* 0x000fe40001741670 */
[----:B------:R-:W-:Y:S02]  /*3a10*/  ISETP.GT.AND P3, PT, R73, 0x70, !P3 ;  /* 0x000000704900780c */ /* 0x000fe40005f64270 */
[----:B------:R-:W-:-:S02]  /*3a20*/  FSEL R12, R12, -INF , !P2 ;  /* 0xff8000000c0c7808 */ /* 0x000fc40005000000 */
[----:B------:R-:W-:Y:S02]  /*3a30*/  ISETP.NE.AND P2, PT, R91, RZ, PT ;  /* 0x000000ff5b00720c */ /* 0x000fe40003f45270 */
[C---:B------:R-:W-:Y:S02]  /*3a40*/  ISETP.GT.AND P4, PT, R73.reuse, 0x71, !P4 ;  /* 0x000000714900780c */ /* 0x040fe40006784270 */
[C---:B------:R-:W-:Y:S02]  /*3a50*/  ISETP.GT.AND P2, PT, R73.reuse, 0x11, !P2 ;  /* 0x000000114900780c */ /* 0x040fe40005744270 */
[C---:B------:R-:W-:Y:S02]  /*3a60*/  ISETP.LT.OR P3, PT, R70.reuse, 0x71, P3 ;  /* 0x000000714600780c */ /* 0x040fe40001f61670 */
[----:B------:R-:W-:Y:S02]  /*3a70*/  ISETP.LT.OR P2, PT, R70, 0x12, P2 ;  /* 0x000000124600780c */ /* 0x000fe40001741670 */
[----:B------:R-:W-:-:S02]  /*3a80*/  ISETP.GT.AND P5, PT, R73, 0x78, !P5 ;  /* 0x000000784900780c */ /* 0x000fc40006fa4270 */
[----:B------:R-:W-:Y:S02]  /*3a90*/  FSEL R13, R13, -INF , !P2 ;  /* 0xff8000000d0d7808 */ /* 0x000fe40005000000 */
[----:B------:R-:W-:Y:S02]  /*3aa0*/  ISETP.NE.AND P2, PT, R99, RZ, PT ;  /* 0x000000ff6300720c */ /* 0x000fe40003f45270 */
[----:B------:R-:W-:Y:S02]  /*3ab0*/  ISETP.LT.OR P4, PT, R70, 0x72, P4 ;  /* 0x000000724600780c */ /* 0x000fe40002781670 */
[----:B------:R-:W-:Y:S02]  /*3ac0*/  ISETP.GT.AND P2, PT, R73, 0x18, !P2 ;  /* 0x000000184900780c */ /* 0x000fe40005744270 */
[----:B------:R-:W-:Y:S02]  /*3ad0*/  FSEL R52, R52, -INF , !P3 ;  /* 0xff80000034347808 */ /* 0x000fe40005800000 */
[----:B------:R-:W-:-:S02]  /*3ae0*/  ISETP.LT.OR P2, PT, R70, 0x19, P2 ;  /* 0x000000194600780c */ /* 0x000fc40001741670 */
[----:B------:R-:W-:Y:S02]  /*3af0*/  ISETP.LT.OR P5, PT, R70, 0x79, P5 ;  /* 0x000000794600780c */ /* 0x000fe40002fa1670 */
[----:B------:R-:W-:Y:S02]  /*3b00*/  FSEL R14, R14, -INF , !P2 ;  /* 0xff8000000e0e7808 */ /* 0x000fe40005000000 */
[----:B------:R-:W-:Y:S02]  /*3b10*/  ISETP.NE.AND P2, PT, R101, RZ, PT ;  /* 0x000000ff6500720c */ /* 0x000fe40003f45270 */
[----:B------:R-:W-:Y:S02]  /*3b20*/  FSEL R53, R53, -INF , !P5 ;  /* 0xff80000035357808 */ /* 0x000fe40006800000 */
[----:B------:R-:W-:Y:S02]  /*3b30*/  ISETP.GT.AND P2, PT, R73, 0x19, !P2 ;  /* 0x000000194900780c */ /* 0x000fe40005744270 */
[----:B------:R-:W-:-:S02]  /*3b40*/  R2UR UR14, R89 ;  /* 0x00000000590e72ca */ /* 0x000fc400000e0000 */
[----:B------:R-:W-:-:S04]  /*3b50*/  ISETP.LT.OR P2, PT, R70, 0x1a, P2 ;  /* 0x0000001a4600780c */ /* 0x000fc80001741670 */
[----:B------:R-:W-:Y:S02]  /*3b60*/  FSEL R15, R15, -INF , !P2 ;  /* 0xff8000000f0f7808 */ /* 0x000fe40005000000 */
[----:B------:R-:W-:-:S04]  /*3b70*/  ISETP.NE.AND P2, PT, R37, RZ, PT ;  /* 0x000000ff2500720c */ /* 0x000fc80003f45270 */
[----:B------:R-:W-:Y:S01]  /*3b80*/  ISETP.GT.AND P2, PT, R73, 0x20, !P2 ;  /* 0x000000204900780c */ /* 0x000fe20005744270 */
[----:B------:R-:W-:-:S03]  /*3b90*/  UIADD3 UR6, UR14, UR6, URZ ;  /* 0x000000060e067290 */ /* 0x000fc6000fffe03f */
        /* <DEDUP_REMOVED lines=37> */
[----:B------:R-:W-:Y:S02]  /*3df0*/  FMNMX.FTZ R42, R71, R42, !PT ;  /* 0x0000002a472a7209 */ /* 0x000fe40007810000 */
[----:B------:R-:W-:Y:S02]  /*3e00*/  ISETP.NE.AND P2, PT, R105, RZ, PT ;  /* 0x000000ff6900720c */ /* 0x000fe40003f45270 */
[----:B------:R-:W-:Y:S02]  /*3e10*/  FMNMX.FTZ R42, R49, R42, !PT ;  /* 0x0000002a312a7209 */ /* 0x000fe40007810000 */
[----:B------:R-:W-:-:S02]  /*3e20*/  ISETP.GT.AND P2, PT, R73, 0x41, !P2 ;  /* 0x000000414900780c */ /* 0x000fc40005744270 */
[----:B------:R-:W-:Y:S02]  /*3e30*/  FMNMX.FTZ R7, R69, R42, !PT ;  /* 0x0000002a45077209 */ /* 0x000fe40007810000 */
[----:B------:R-:W-:Y:S02]  /*3e40*/  ISETP.LT.OR P2, PT, R70, 0x42, P2 ;  /* 0x000000424600780c */ /* 0x000fe40001741670 */
[----:B------:R-:W-:Y:S02]  /*3e50*/  FMNMX.FTZ R42, R68, R7, !PT ;  /* 0x00000007442a7209 */ /* 0x000fe40007810000 */
[----:B------:R-:W-:Y:S02]  /*3e60*/  FSEL R31, R31, -INF , !P2 ;  /* 0xff8000001f1f7808 */ /* 0x000fe40005000000 */
[----:B------:R-:W-:Y:S02]  /*3e70*/  FMNMX.FTZ R7, R67, R42, !PT ;  /* 0x0000002a43077209 */ /* 0x000fe40007810000 */
[----:B------:R-:W-:-:S02]  /*3e80*/  ISETP.NE.AND P2, PT, R107, RZ, PT ;  /* 0x000000ff6b00720c */ /* 0x000fc40003f45270 */
[----:B------:R-:W-:Y:S02]  /*3e90*/  FMNMX.FTZ R42, R66, R7, !PT ;  /* 0x00000007422a7209 */ /* 0x000fe40007810000 */
[----:B------:R-:W-:Y:S02]  /*3ea0*/  ISETP.GT.AND P2, PT, R73, 0x48, !P2 ;  /* 0x000000484900780c */ /* 0x000fe40005744270 */
[----:B------:R-:W-:Y:S02]  /*3eb0*/  FMNMX.FTZ R7, R65, R42, !PT ;  /* 0x0000002a41077209 */ /* 0x000fe40007810000 */
[----:B------:R-:W-:Y:S02]  /*3ec0*/  ISETP.LT.OR P2, PT, R70, 0x49, P2 ;  /* 0x000000494600780c */ /* 0x000fe40001741670 */
[----:B------:R-:W-:Y:S02]  /*3ed0*/  FMNMX.FTZ R42, R64, R7, !PT ;  /* 0x00000007402a7209 */ /* 0x000fe40007810000 */
[----:B------:R-:W-:-:S02]  /*3ee0*/  FSEL R32, R32, -INF , !P2 ;  /* 0xff80000020207808 */ /* 0x000fc40005000000 */
[----:B------:R-:W-:Y:S02]  /*3ef0*/  FMNMX.FTZ R7, R63, R42, !PT ;  /* 0x0000002a3f077209 */ /* 0x000fe40007810000 */
        /* <DEDUP_REMOVED lines=24> */
[----:B------:R-:W-:-:S03]  /*4080*/  ISETP.NE.AND P2, PT, R43, RZ, PT ;  /* 0x000000ff2b00720c */ /* 0x000fc60003f45270 */
[----:B------:R-:W0:Y:S01]  /*4090*/  SHFL.BFLY PT, R7, R42, 0x2, 0x1f ;  /* 0x0c401f002a077f89 */ /* 0x000e2200000e0000 */
        /* <DEDUP_REMOVED lines=8> */
[----:B0-----:R-:W-:Y:S02]  /*4120*/  FMNMX.FTZ R41, R42, R7, !PT ;  /* 0x000000072a297209 */ /* 0x001fe40007810000 */
[----:B------:R-:W-:-:S03]  /*4130*/  ISETP.GT.AND P2, PT, R73, 0x60, !P2 ;  /* 0x000000604900780c */ /* 0x000fc60005744270 */
[----:B------:R-:W0:Y:S01]  /*4140*/  SHFL.BFLY PT, R44, R41, 0x1, 0x1f ;  /* 0x0c201f00292c7f89 */ /* 0x000e2200000e0000 */
        /* <DEDUP_REMOVED lines=8> */
[----:B0-----:R-:W-:Y:S01]  /*41d0*/  FMNMX.FTZ R7, R41, R44, !PT ;  /* 0x0000002c29077209 */ /* 0x001fe20007810000 */
[----:B------:R-:W-:Y:S01]  /*41e0*/  IMAD.U32 R44, RZ, RZ, UR10 ;  /* 0x0000000aff2c7e24 */ /* 0x000fe2000f8e00ff */
[----:B------:R-:W-:-:S03]  /*41f0*/  ISETP.LT.OR P2, PT, R70, 0x69, P2 ;  /* 0x000000694600780c */ /* 0x000fc60001741670 */
[C---:B------:R-:W-:Y:S01]  /*4200*/  FFMA.FTZ R43, R7.reuse, R44, -8 ;  /* 0xc1000000072b7423 */ /* 0x040fe2000001002c */
        /* <DEDUP_REMOVED lines=13> */
[----:B------:R-:W-:Y:S01]  /*42e0*/  MUFU.EX2 R41, R41 ;  /* 0x0000002900297308 */ /* 0x000fe20000000800 */
[----:B------:R-:W-:Y:S01]  /*42f0*/  FMNMX.FTZ R45, R76, R9, !PT ;  /* 0x000000094c2d7209 */ /* 0x000fe20007810000 */
[--C-:B------:R-:W-:Y:S01]  /*4300*/  FFMA.FTZ R44, R90, UR10, -R77.reuse ;  /* 0x0000000a5a2c7c23 */ /* 0x100fe2000801084d */
[----:B------:R-:W-:Y:S01]  /*4310*/  ISETP.GT.AND P2, PT, R73, 0x69, !P2 ;  /* 0x000000694900780c */ /* 0x000fe20005744270 */
[--C-:B------:R-:W-:Y:S01]  /*4320*/  FFMA.FTZ R42, R104, UR10, -R77.reuse ;  /* 0x0000000a682a7c23 */ /* 0x100fe2000801084d */
[----:B------:R-:W-:Y:S01]  /*4330*/  FMNMX.FTZ R48, R10, R45, !PT ;  /* 0x0000002d0a307209 */ /* 0x000fe20007810000 */
[--C-:B------:R-:W-:Y:S01]  /*4340*/  FFMA.FTZ R56, R56, UR10, -R77.reuse ;  /* 0x0000000a38387c23 */ /* 0x100fe2000801084d */
[----:B------:R-:W-:Y:S01]  /*4350*/  ISETP.LT.OR P2, PT, R70, 0x6a, P2 ;  /* 0x0000006a4600780c */ /* 0x000fe20001741670 */
[----:B------:R-:W0:Y:S01]  /*4360*/  MUFU.EX2 R2, R2 ;  /* 0x0000000200027308 */ /* 0x000e220000000800 */
[----:B------:R-:W-:Y:S01]  /*4370*/  FMNMX.FTZ R45, R11, R48, !PT ;  /* 0x000000300b2d7209 */ /* 0x000fe20007810000 */
[--C-:B------:R-:W-:Y:S01]  /*4380*/  FFMA.FTZ R46, R46, UR10, -R77.reuse ;  /* 0x0000000a2e2e7c23 */ /* 0x100fe2000801084d */
[----:B------:R-:W-:Y:S01]  /*4390*/  ISETP.LT.OR P6, PT, R70, 0x7a, P6 ;  /* 0x0000007a4600780c */ /* 0x000fe200037c1670 */
[--C-:B------:R-:W-:Y:S01]  /*43a0*/  FFMA.FTZ R70, R57, UR10, -R77.reuse ;  /* 0x0000000a39467c23 */ /* 0x100fe2000801084d */
[----:B------:R-:W-:Y:S01]  /*43b0*/  FMNMX.FTZ R48, R12, R45, !PT ;  /* 0x0000002d0c307209 */ /* 0x000fe20007810000 */
[--C-:B------:R-:W-:Y:S01]  /*43c0*/  FFMA.FTZ R47, R47, UR10, -R77.reuse ;  /* 0x0000000a2f2f7c23 */ /* 0x100fe2000801084d */
[----:B------:R-:W-:Y:S01]  /*43d0*/  FSEL R54, R54, -INF , !P6 ;  /* 0xff80000036367808 */ /* 0x000fe20007000000 */
[----:B------:R1:W-:Y:S01]  /*43e0*/  MUFU.EX2 R45, R79 ;  /* 0x0000004f002d7308 */ /* 0x0003e20000000800 */
[----:B------:R-:W-:Y:S01]  /*43f0*/  FMNMX.FTZ R75, R13, R48, !PT ;  /* 0x000000300d4b7209 */ /* 0x000fe20007810000 */
[--C-:B------:R-:W-:Y:S01]  /*4400*/  FFMA.FTZ R48, R106, UR10, -R77.reuse ;  /* 0x0000000a6a307c23 */ /* 0x100fe2000801084d */
[----:B------:R-:W-:-:S01]  /*4410*/  FFMA.FTZ R49, R49, UR10, -R77 ;  /* 0x0000000a31317c23 */ /* 0x000fc2000801084d */
[--C-:B------:R-:W-:Y:S01]  /*4420*/  FFMA.FTZ R65, R65, UR10, -R77.reuse ;  /* 0x0000000a41417c23 */ /* 0x100fe2000801084d */
[----:B------:R-:W-:Y:S01]  /*4430*/  FMNMX.FTZ R78, R14, R75, !PT ;  /* 0x0000004b0e4e7209 */ /* 0x000fe20007810000 */
[--C-:B------:R-:W-:Y:S01]  /*4440*/  FFMA.FTZ R64, R64, UR10, -R77.reuse ;  /* 0x0000000a40407c23 */ /* 0x100fe2000801084d */
[----:B------:R-:W-:-:S01]  /*4450*/  FFMA.FTZ R63, R63, UR10, -R77 ;  /* 0x0000000a3f3f7c23 */ /* 0x000fc2000801084d */
[----:B------:R-:W2:Y:S01]  /*4460*/  MUFU.EX2 R43, R43 ;  /* 0x0000002b002b7308 */ /* 0x000ea20000000800 */
[----:B------:R-:W-:Y:S01]  /*4470*/  FMNMX.FTZ R75, R15, R78, !PT ;  /* 0x0000004e0f4b7209 */ /* 0x000fe20007810000 */
[--C-:B------:R-:W-:Y:S01]  /*4480*/  FFMA.FTZ R78, R74, UR10, -R77.reuse ;  /* 0x0000000a4a4e7c23 */ /* 0x100fe2000801084d */
[----:B-1----:R-:W-:-:S01]  /*4490*/  FFMA.FTZ R79, R68, UR10, -R77 ;  /* 0x0000000a444f7c23 */ /* 0x002fc2000801084d */
[--C-:B------:R-:W-:Y:S01]  /*44a0*/  FFMA.FTZ R62, R62, UR10, -R77.reuse ;  /* 0x0000000a3e3e7c23 */ /* 0x100fe2000801084d */
[----:B------:R-:W-:Y:S01]  /*44b0*/  FMNMX.FTZ R74, R20, R75, !PT ;  /* 0x0000004b144a7209 */ /* 0x000fe20007810000 */
[--C-:B------:R-:W-:Y:S01]  /*44c0*/  FFMA.FTZ R61, R61, UR10, -R77.reuse ;  /* 0x0000000a3d3d7c23 */ /* 0x100fe2000801084d */
[----:B------:R-:W-:-:S01]  /*44d0*/  FFMA.FTZ R60, R60, UR10, -R77 ;  /* 0x0000000a3c3c7c23 */ /* 0x000fc2000801084d */
[----:B------:R1:W-:Y:S01]  /*44e0*/  MUFU.EX2 R81, R78 ;  /* 0x0000004e00517308 */ /* 0x0003e20000000800 */
[----:B------:R-:W-:Y:S01]  /*44f0*/  FMNMX.FTZ R75, R21, R74, !PT ;  /* 0x0000004a154b7209 */ /* 0x000fe20007810000 */
[--C-:B------:R-:W-:Y:S01]  /*4500*/  FFMA.FTZ R59, R59, UR10, -R77.reuse ;  /* 0x0000000a3b3b7c23 */ /* 0x100fe2000801084d */
[----:B------:R-:W-:-:S01]  /*4510*/  FFMA.FTZ R4, R4, UR10, -R77 ;  /* 0x0000000a04047c23 */ /* 0x000fc2000801084d */
[----:B------:R-:W-:Y:S01]  /*4520*/  FFMA.FTZ R5, R5, UR10, -R77 ;  /* 0x0000000a05057c23 */ /* 0x000fe2000801084d */
[----:B------:R-:W-:-:S03]  /*4530*/  FMNMX.FTZ R74, R24, R75, !PT ;  /* 0x0000004b184a7209 */ /* 0x000fc60007810000 */
[----:B------:R-:W3:Y:S01]  /*4540*/  MUFU.EX2 R44, R44 ;  /* 0x0000002c002c7308 */ /* 0x000ee20000000800 */
[----:B------:R-:W-:Y:S01]  /*4550*/  FMNMX.FTZ R75, R25, R74, !PT ;  /* 0x0000004a194b7209 */ /* 0x000fe20007810000 */
[----:B-1----:R-:W-:-:S03]  /*4560*/  FFMA.FTZ R78, R71, UR10, -R77 ;  /* 0x0000000a474e7c23 */ /* 0x002fc6000801084d */
[----:B------:R-:W-:-:S03]  /*4570*/  FMNMX.FTZ R74, R26, R75, !PT ;  /* 0x0000004b1a4a7209 */ /* 0x000fc60007810000 */
[----:B------:R-:W1:Y:S01]  /*4580*/  MUFU.EX2 R42, R42 ;  /* 0x0000002a002a7308 */ /* 0x000e620000000800 */
[----:B------:R-:W-:Y:S01]  /*4590*/  FMNMX.FTZ R75, R27, R74, !PT ;  /* 0x0000004a1b4b7209 */ /* 0x000fe20007810000 */
[----:B------:R-:W-:-:S03]  /*45a0*/  FFMA.FTZ R74, R72, UR10, -R77 ;  /* 0x0000000a484a7c23 */ /* 0x000fc6000801084d */
[----:B------:R-:W-:-:S03]  /*45b0*/  FMNMX.FTZ R72, R28, R75, !PT ;  /* 0x0000004b1c487209 */ /* 0x000fc60007810000 */
[----:B------:R-:W4:Y:S01]  /*45c0*/  MUFU.EX2 R48, R48 ;  /* 0x0000003000307308 */ /* 0x000f220000000800 */
[----:B------:R-:W-:-:S04]  /*45d0*/  FMNMX.FTZ R75, R29, R72, !PT ;  /* 0x000000481d4b7209 */ /* 0x000fc80007810000 */
[----:B------:R-:W-:-:S03]  /*45e0*/  FMNMX.FTZ R72, R30, R75, !PT ;  /* 0x0000004b1e487209 */ /* 0x000fc60007810000 */
[----:B------:R5:W-:Y:S01]  /*45f0*/  MUFU.EX2 R75, R78 ;  /* 0x0000004e004b7308 */ /* 0x000be20000000800 */
[----:B------:R-:W-:-:S04]  /*4600*/  FMNMX.FTZ R71, R31, R72, !PT ;  /* 0x000000481f477209 */ /* 0x000fc80007810000 */
[----:B------:R-:W-:-:S03]  /*4610*/  FMNMX.FTZ R71, R32, R71, !PT ;  /* 0x0000004720477209 */ /* 0x000fc60007810000 */
[----:B------:R-:W4:Y:S01]  /*4620*/  MUFU.EX2 R46, R46 ;  /* 0x0000002e002e7308 */ /* 0x000f220000000800 */
[----:B------:R-:W-:Y:S01]  /*4630*/  FMNMX.FTZ R72, R40, R71, !PT ;  /* 0x0000004728487209 */ /* 0x000fe20007810000 */
[--C-:B------:R-:W-:Y:S01]  /*4640*/  FFMA.FTZ R71, R69, UR10, -R77.reuse ;  /* 0x0000000a45477c23 */ /* 0x100fe2000801084d */
[----:B-----5:R-:W-:-:S01]  /*4650*/  FFMA.FTZ R78, R67, UR10, -R77 ;  /* 0x0000000a434e7c23 */ /* 0x020fc2000801084d */
[----:B------:R-:W-:Y:S02]  /*4660*/  FSEL R67, R50, -INF , !P2 ;  /* 0xff80000032437808 */ /* 0x000fe40005000000 */
[----:B------:R-:W-:Y:S02]  /*4670*/  FMNMX.FTZ R69, R39, R72, !PT ;  /* 0x0000004827457209 */ /* 0x000fe40007810000 */
[----:B------:R-:W-:Y:S02]  /*4680*/  MUFU.EX2 R72, R71 ;  /* 0x0000004700487308 */ /* 0x000fe40000000800 */
[----:B------:R-:W-:-:S04]  /*4690*/  FMNMX.FTZ R69, R38, R69, !PT ;  /* 0x0000004526457209 */ /* 0x000fc80007810000 */
[----:B------:R-:W-:Y:S02]  /*46a0*/  FMNMX.FTZ R68, R34, R69, !PT ;  /* 0x0000004522447209 */ /* 0x000fe40007810000 */
[----:B------:R0:W-:Y:S02]  /*46b0*/  MUFU.EX2 R71, R56 ;  /* 0x0000003800477308 */ /* 0x0001e40000000800 */
[----:B------:R-:W-:-:S04]  /*46c0*/  FMNMX.FTZ R68, R33, R68, !PT ;  /* 0x0000004421447209 */ /* 0x000fc80007810000 */
[----:B------:R-:W-:Y:S02]  /*46d0*/  FMNMX.FTZ R68, R37, R68, !PT ;  /* 0x0000004425447209 */ /* 0x000fe40007810000 */
[----:B------:R-:W5:Y:S01]  /*46e0*/  MUFU.EX2 R47, R47 ;  /* 0x0000002f002f7308 */ /* 0x000f620000000800 */
[----:B0-----:R-:W-:-:S01]  /*46f0*/  FADD.FTZ R56, R2, R41 ;  /* 0x0000002902387221 */ /* 0x001fc20000010000 */
[----:B------:R-:W-:Y:S01]  /*4700*/  FMNMX.FTZ R69, R35, R68, !PT ;  /* 0x0000004423457209 */ /* 0x000fe20007810000 */
[----:B------:R-:W-:-:S01]  /*4710*/  FFMA.FTZ R68, R66, UR10, -R77 ;  /* 0x0000000a42447c23 */ /* 0x000fc2000801084d */
[----:B------:R-:W-:Y:S02]  /*4720*/  FSEL R66, R51, -INF , !P4 ;  /* 0xff80000033427808 */ /* 0x000fe40006000000 */
[----:B------:R-:W-:Y:S02]  /*4730*/  FMNMX.FTZ R50, R36, R69, !PT ;  /* 0x0000004524327209 */ /* 0x000fe40007810000 */
[----:B------:R-:W-:Y:S02]  /*4740*/  MUFU.EX2 R74, R74 ;  /* 0x0000004a004a7308 */ /* 0x000fe40000000800 */
[----:B------:R-:W-:-:S04]  /*4750*/  FMNMX.FTZ R69, R67, R50, !PT ;  /* 0x0000003243457209 */ /* 0x000fc80007810000 */
[----:B------:R-:W-:Y:S02]  /*4760*/  FMNMX.FTZ R69, R52, R69, !PT ;  /* 0x0000004534457209 */ /* 0x000fe40007810000 */
[----:B------:R-:W-:Y:S02]  /*4770*/  MUFU.EX2 R49, R49 ;  /* 0x0000003100317308 */ /* 0x000fe40000000800 */
[----:B------:R-:W-:Y:S01]  /*4780*/  FMNMX.FTZ R50, R66, R69, !PT ;  /* 0x0000004542327209 */ /* 0x000fe20007810000 */
[----:B------:R-:W-:-:S03]  /*4790*/  FFMA.FTZ R69, R58, UR10, -R77 ;  /* 0x0000000a3a457c23 */ /* 0x000fc6000801084d */
[----:B------:R-:W-:Y:S02]  /*47a0*/  FMNMX.FTZ R51, R53, R50, !PT ;  /* 0x0000003235337209 */ /* 0x000fe40007810000 */
[----:B------:R-:W-:Y:S02]  /*47b0*/  MUFU.EX2 R79, R79 ;  /* 0x0000004f004f7308 */ /* 0x000fe40000000800 */
[----:B------:R-:W-:-:S05]  /*47c0*/  FMNMX.FTZ R51, R54, R51, !PT ;  /* 0x0000003336337209 */ /* 0x000fca0007810000 */
[----:B------:R-:W0:Y:S01]  /*47d0*/  SHFL.BFLY PT, R50, R51, 0x2, 0x1f ;  /* 0x0c401f0033327f89 */ /* 0x000e2200000e0000 */
[----:B------:R-:W-:Y:S08]  /*47e0*/  MUFU.EX2 R78, R78 ;  /* 0x0000004e004e7308 */ /* 0x000ff00000000800 */
[----:B------:R-:W-:Y:S08]  /*47f0*/  MUFU.EX2 R68, R68 ;  /* 0x0000004400447308 */ /* 0x000ff00000000800 */
[----:B------:R-:W-:Y:S01]  /*4800*/  MUFU.EX2 R65, R65 ;  /* 0x0000004100417308 */ /* 0x000fe20000000800 */
[----:B0-----:R-:W-:Y:S01]  /*4810*/  FMNMX.FTZ R58, R51, R50, !PT ;  /* 0x00000032333a7209 */ /* 0x001fe20007810000 */
[--C-:B------:R-:W-:Y:S01]  /*4820*/  FFMA.FTZ R51, R8, UR10, -R77.reuse ;  /* 0x0000000a08337c23 */ /* 0x100fe2000801084d */
[----:B------:R-:W-:-:S01]  /*4830*/  FFMA.FTZ R8, R6, UR10, -R77 ;  /* 0x0000000a06087c23 */ /* 0x000fc2000801084d */
[----:B------:R-:W-:Y:S01]  /*4840*/  FFMA.FTZ R50, R55, UR10, -R77 ;  /* 0x0000000a37327c23 */ /* 0x000fe2000801084d */
[----:B------:R-:W-:Y:S01]  /*4850*/  IMAD.U32 R55, RZ, RZ, UR10 ;  /* 0x0000000aff377e24 */ /* 0x000fe2000f8e00ff */
[----:B------:R-:W0:Y:S02]  /*4860*/  SHFL.BFLY PT, R57, R58, 0x1, 0x1f ;  /* 0x0c201f003a397f89 */ /* 0x000e2400000e0000 */
[----:B------:R-:W-:Y:S08]  /*4870*/  MUFU.EX2 R64, R64 ;  /* 0x0000004000407308 */ /* 0x000ff00000000800 */
[----:B------:R-:W-:Y:S08]  /*4880*/  MUFU.EX2 R63, R63 ;  /* 0x0000003f003f7308 */ /* 0x000ff00000000800 */
[----:B------:R-:W-:Y:S01]  /*4890*/  MUFU.EX2 R60, R60 ;  /* 0x0000003c003c7308 */ /* 0x000fe20000000800 */
[----:B0-----:R-:W-:Y:S01]  /*48a0*/  FMNMX.FTZ R6, R58, R57, !PT ;  /* 0x000000393a067209 */ /* 0x001fe20007810000 */
[----:B--2---:R-:W-:-:S06]  /*48b0*/  FADD.FTZ R57, R43, R56 ;  /* 0x000000382b397221 */ /* 0x004fcc0000010000 */
[----:B------:R-:W-:Y:S01]  /*48c0*/  MUFU.EX2 R59, R59 ;  /* 0x0000003b003b7308 */ /* 0x000fe20000000800 */
[C---:B------:R-:W-:Y:S01]  /*48d0*/  FSETP.NEU.FTZ.AND P2, PT, R6.reuse, -INF , PT ;  /* 0xff8000000600780b */ /* 0x040fe20003f5d000 */
[----:B------:R-:W-:Y:S01]  /*48e0*/  FFMA.FTZ R55, R6, R55, -8 ;  /* 0xc100000006377423 */ /* 0x000fe20000010037 */
[----:B---3--:R-:W-:-:S04]  /*48f0*/  FADD.FTZ R57, R44, R57 ;  /* 0x000000392c397221 */ /* 0x008fc80000010000 */
[----:B------:R-:W-:Y:S01]  /*4900*/  FSEL R55, R55, RZ, P2 ;  /* 0x000000ff37377208 */ /* 0x000fe20001000000 */
[----:B-1----:R-:W-:-:S01]  /*4910*/  FADD.FTZ R56, R42, R57 ;  /* 0x000000392a387221 */ /* 0x002fc20000010000 */
        /* <DEDUP_REMOVED lines=10> */
[----:B------:R-:W-:Y:S01]  /*49c0*/  FFMA.FTZ R15, R15, UR10, -R55 ;  /* 0x0000000a0f0f7c23 */ /* 0x000fe20008010837 */
[----:B------:R-:W-:-:S01]  /*49d0*/  FADD.FTZ R77, R45, R56 ;  /* 0x000000382d4d7221 */ /* 0x000fc20000010000 */
[--C-:B------:R-:W-:Y:S01]  /*49e0*/  FFMA.FTZ R20, R20, UR10, -R55.reuse ;  /* 0x0000000a14147c23 */ /* 0x100fe20008010837 */
[----:B------:R-:W-:-:S01]  /*49f0*/  FFMA.FTZ R21, R21, UR10, -R55 ;  /* 0x0000000a15157c23 */ /* 0x000fc20008010837 */
[----:B------:R-:W-:Y:S01]  /*4a00*/  FFMA.FTZ R24, R24, UR10, -R55 ;  /* 0x0000000a18187c23 */ /* 0x000fe20008010837 */
[----:B----4-:R-:W-:-:S01]  /*4a10*/  FADD.FTZ R58, R48, R77 ;  /* 0x0000004d303a7221 */ /* 0x010fc20000010000 */
[----:B------:R-:W0:Y:S01]  /*4a20*/  MUFU.EX2 R9, R9 ;  /* 0x0000000900097308 */ /* 0x000e220000000800 */
        /* <DEDUP_REMOVED lines=10> */
[----:B-----5:R-:W-:-:S01]  /*4ad0*/  FADD.FTZ R77, R47, R58 ;  /* 0x0000003a2f4d7221 */ /* 0x020fc20000010000 */
        /* <DEDUP_REMOVED lines=8> */
[----:B------:R-:W-:Y:S01]  /*4b60*/  F2FP.SATFINITE.E4M3.F32.PACK_AB_MERGE_C R48, R81, R48, RZ ;  /* 0x000000305130723e */ /* 0x000fe200048070ff */
[----:B------:R-:W-:-:S01]  /*4b70*/  FFMA.FTZ R33, R33, UR10, -R55 ;  /* 0x0000000a21217c23 */ /* 0x000fc20008010837 */
[--C-:B------:R-:W-:Y:S01]  /*4b80*/  FFMA.FTZ R37, R37, UR10, -R55.reuse ;  /* 0x0000000a25257c23 */ /* 0x100fe20008010837 */
[----:B------:R-:W-:-:S01]  /*4b90*/  FFMA.FTZ R36, R36, UR10, -R55 ;  /* 0x0000000a24247c23 */ /* 0x000fc20008010837 */
[----:B------:R-:W0:Y:S01]  /*4ba0*/  MUFU.EX2 R12, R12 ;  /* 0x0000000c000c7308 */ /* 0x000e220000000800 */
[----:B-1----:R-:W-:-:S01]  /*4bb0*/  FADD.FTZ R56, R10, R73 ;  /* 0x000000490a387221 */ /* 0x002fc20000010000 */
[----:B------:R-:W-:Y:S01]  /*4bc0*/  F2FP.SATFINITE.E4M3.F32.PACK_AB_MERGE_C R198, R45, R42, R48 ;  /* 0x0000002a2dc6723e */ /* 0x000fe20004807030 */
[----:B------:R-:W-:-:S01]  /*4bd0*/  FFMA.FTZ R67, R67, UR10, -R55 ;  /* 0x0000000a43437c23 */ /* 0x000fc20008010837 */
[----:B------:R-:W-:Y:S01]  /*4be0*/  F2FP.SATFINITE.E4M3.F32.PACK_AB_MERGE_C R42, R63, R64, RZ ;  /* 0x000000403f2a723e */ /* 0x000fe200048070ff */
[----:B------:R-:W-:-:S01]  /*4bf0*/  FFMA.FTZ R52, R52, UR10, -R55 ;  /* 0x0000000a34347c23 */ /* 0x000fc20008010837 */
[--C-:B------:R-:W-:Y:S01]  /*4c00*/  FFMA.FTZ R66, R66, UR10, -R55.reuse ;  /* 0x0000000a42427c23 */ /* 0x100fe20008010837 */
[----:B------:R-:W-:-:S01]  /*4c10*/  FFMA.FTZ R53, R53, UR10, -R55 ;  /* 0x0000000a35357c23 */ /* 0x000fc20008010837 */
[----:B------:R-:W1:Y:S01]  /*4c20*/  MUFU.EX2 R13, R13 ;  /* 0x0000000d000d7308 */ /* 0x000e620000000800 */
[----:B--2---:R-:W-:-:S01]  /*4c30*/  FADD.FTZ R73, R11, R56 ;  /* 0x000000380b497221 */ /* 0x004fc20000010000 */
[----:B------:R-:W-:Y:S01]  /*4c40*/  FFMA.FTZ R54, R54, UR10, -R55 ;  /* 0x0000000a36367c23 */ /* 0x000fe20008010837 */
[----:B------:R-:W-:-:S05]  /*4c50*/  F2FP.SATFINITE.E4M3.F32.PACK_AB_MERGE_C R188, R65, R68, R42 ;  /* 0x0000004441bc723e */ /* 0x000fca000480702a */
[----:B------:R-:W2:Y:S01]  /*4c60*/  MUFU.EX2 R14, R14 ;  /* 0x0000000e000e7308 */ /* 0x000ea20000000800 */
[----:B0-----:R-:W-:-:S07]  /*4c70*/  FADD.FTZ R56, R12, R73 ;  /* 0x000000490c387221 */ /* 0x001fce0000010000 */
[----:B------:R-:W0:Y:S01]  /*4c80*/  MUFU.EX2 R15, R15 ;  /* 0x0000000f000f7308 */ /* 0x000e220000000800 */
[----:B-1----:R-:W-:-:S01]  /*4c90*/  FADD.FTZ R73, R13, R56 ;  /* 0x000000380d497221 */ /* 0x002fc20000010000 */
[----:B------:R-:W-:Y:S01]  /*4ca0*/  F2FP.SATFINITE.E4M3.F32.PACK_AB_MERGE_C R56, R44, R43, RZ ;  /* 0x0000002b2c38723e */ /* 0x000fe200048070ff */
[----:B------:R-:W-:-:S01]  /*4cb0*/  FADD.FTZ R44, R74, R77 ;  /* 0x0000004d4a2c7221 */ /* 0x000fc20000010000 */
[----:B------:R-:W-:Y:S02]  /*4cc0*/  F2FP.SATFINITE.E4M3.F32.PACK_AB_MERGE_C R74, R75, R74, RZ ;  /* 0x0000004a4b4a723e */ /* 0x000fe400048070ff */
[----:B------:R-:W-:Y:S01]  /*4cd0*/  F2FP.SATFINITE.E4M3.F32.PACK_AB_MERGE_C R196, R41, R2, R56 ;  /* 0x0000000229c4723e */ /* 0x000fe20004807038 */
[----:B------:R-:W-:Y:S01]  /*4ce0*/  FADD.FTZ R44, R75, R44 ;  /* 0x0000002c4b2c7221 */ /* 0x000fe20000010000 */
[----:B------:R-:W1:Y:S01]  /*4cf0*/  MUFU.EX2 R20, R20 ;  /* 0x0000001400147308 */ /* 0x000e620000000800 */
[----:B------:R-:W-:-:S07]  /*4d00*/  F2FP.SATFINITE.E4M3.F32.PACK_AB_MERGE_C R192, R47, R46, R74 ;  /* 0x0000002e2fc0723e */ /* 0x000fce000480704a */
[----:B------:R-:W3:Y:S08]  /*4d10*/  MUFU.EX2 R21, R21 ;  /* 0x0000001500157308 */ /* 0x000ef00000000800 */
[----:B------:R-:W4:Y:S08]  /*4d20*/  MUFU.EX2 R24, R24 ;  /* 0x0000001800187308 */ /* 0x000f300000000800 */
[----:B------:R2:W-:Y:S08]  /*4d30*/  MUFU.EX2 R57, R40 ;  /* 0x0000002800397308 */ /* 0x0005f00000000800 */
[----:B------:R-:W5:Y:S01]  /*4d40*/  MUFU.EX2 R25, R25 ;  /* 0x0000001900197308 */ /* 0x000f620000000800 */
[----:B--2---:R-:W-:-:S01]  /*4d50*/  FADD.FTZ R40, R14, R73 ;  /* 0x000000490e287221 */ /* 0x004fc20000010000 */
[----:B------:R-:W-:Y:S01]  /*4d60*/  FADD.FTZ R73, R49, R44 ;  /* 0x0000002c31497221 */ /* 0x000fe20000010000 */
[----:B0-----:R-:W-:-:S02]  /*4d70*/  F2FP.SATFINITE.E4M3.F32.PACK_AB_MERGE_C R14, R15, R14, RZ ;  /* 0x0000000e0f0e723e */ /* 0x001fc400048070ff */
[----:B------:R-:W-:Y:S02]  /*4d80*/  FADD.FTZ R43, R15, R40 ;  /* 0x000000280f2b7221 */ /* 0x000fe40000010000 */
[----:B------:R-:W-:Y:S01]  /*4d90*/  F2FP.SATFINITE.E4M3.F32.PACK_AB_MERGE_C R199, R13, R12, R14 ;  /* 0x0000000c0dc7723e */ /* 0x000fe2000480700e */
[----:B------:R-:W0:Y:S01]  /*4da0*/  MUFU.EX2 R26, R26 ;  /* 0x0000001a001a7308 */ /* 0x000e220000000800 */
[----:B-1----:R-:W-:-:S04]  /*4db0*/  FADD.FTZ R40, R20, R43 ;  /* 0x0000002b14287221 */ /* 0x002fc80000010000 */
[----:B---3--:R-:W-:Y:S01]  /*4dc0*/  FADD.FTZ R43, R21, R40 ;  /* 0x00000028152b7221 */ /* 0x008fe20000010000 */
[----:B------:R-:W-:-:S02]  /*4dd0*/  FADD.FTZ R40, R72, R73 ;  /* 0x0000004948287221 */ /* 0x000fc40000010000 */
[----:B------:R-:W1:Y:S01]  /*4de0*/  MUFU.EX2 R27, R27 ;  /* 0x0000001b001b7308 */ /* 0x000e620000000800 */
[----:B----4-:R-:W-:-:S01]  /*4df0*/  FADD.FTZ R2, R24, R43 ;  /* 0x0000002b18027221 */ /* 0x010fc20000010000 */
[----:B------:R-:W-:Y:S01]  /*4e00*/  FADD.FTZ R43, R79, R40 ;  /* 0x000000284f2b7221 */ /* 0x000fe20000010000 */
[C---:B-----5:R-:W-:Y:S02]  /*4e10*/  F2FP.SATFINITE.E4M3.F32.PACK_AB_MERGE_C R24, R25.reuse, R24, RZ ;  /* 0x000000181918723e */ /* 0x060fe400048070ff */
[----:B------:R-:W-:Y:S01]  /*4e20*/  FADD.FTZ R41, R25, R2 ;  /* 0x0000000219297221 */ /* 0x000fe20000010000 */
[----:B------:R-:W-:-:S01]  /*4e30*/  FADD.FTZ R43, R78, R43 ;  /* 0x0000002b4e2b7221 */ /* 0x000fc20000010000 */
[----:B------:R-:W-:Y:S01]  /*4e40*/  F2FP.SATFINITE.E4M3.F32.PACK_AB_MERGE_C R79, R78, R79, RZ ;  /* 0x0000004f4e4f723e */ /* 0x000fe200048070ff */
[----:B------:R-:W2:Y:S01]  /*4e50*/  MUFU.EX2 R28, R28 ;  /* 0x0000001c001c7308 */ /* 0x000ea20000000800 */
[----:B0-----:R-:W-:-:S01]  /*4e60*/  FADD.FTZ R2, R26, R41 ;  /* 0x000000291a027221 */ /* 0x001fc20000010000 */
[----:B------:R-:W-:Y:S01]  /*4e70*/  FADD.FTZ R40, R68, R43 ;  /* 0x0000002b44287221 */ /* 0x000fe20000010000 */
[----:B------:R-:W-:-:S02]  /*4e80*/  F2FP.SATFINITE.E4M3.F32.PACK_AB_MERGE_C R194, R72, R49, R79 ;  /* 0x0000003148c2723e */ /* 0x000fc4000480704f */
[----:B------:R-:W-:Y:S01]  /*4e90*/  F2FP.SATFINITE.E4M3.F32.PACK_AB_MERGE_C R193, R21, R20, R24 ;  /* 0x0000001415c1723e */ /* 0x000fe20004807018 */
[----:B------:R-:W-:-:S02]  /*4ea0*/  FADD.FTZ R43, R65, R40 ;  /* 0x00000028412b7221 */ /* 0x000fc40000010000 */
[----:B------:R-:W0:Y:S01]  /*4eb0*/  MUFU.EX2 R29, R29 ;  /* 0x0000001d001d7308 */ /* 0x000e220000000800 */
[----:B-1----:R-:W-:-:S01]  /*4ec0*/  FADD.FTZ R41, R27, R2 ;  /* 0x000000021b297221 */ /* 0x002fc20000010000 */
[----:B------:R-:W-:-:S04]  /*4ed0*/  FADD.FTZ R64, R64, R43 ;  /* 0x0000002b40407221 */ /* 0x000fc80000010000 */
[----:B------:R-:W-:Y:S02]  /*4ee0*/  FADD.FTZ R63, R63, R64 ;  /* 0x000000403f3f7221 */ /* 0x000fe40000010000 */
[----:B------:R-:W1:Y:S01]  /*4ef0*/  MUFU.EX2 R30, R30 ;  /* 0x0000001e001e7308 */ /* 0x000e620000000800 */
[----:B--2---:R-:W-:-:S07]  /*4f00*/  FADD.FTZ R40, R28, R41 ;  /* 0x000000291c287221 */ /* 0x004fce0000010000 */
[----:B------:R-:W-:Y:S01]  /*4f10*/  MUFU.EX2 R31, R31 ;  /* 0x0000001f001f7308 */ /* 0x000fe20000000800 */
[----:B0-----:R-:W-:-:S01]  /*4f20*/  FADD.FTZ R41, R29, R40 ;  /* 0x000000281d297221 */ /* 0x001fc20000010000 */
[----:B------:R-:W-:-:S04]  /*4f30*/  F2FP.SATFINITE.E4M3.F32.PACK_AB_MERGE_C R28, R29, R28, RZ ;  /* 0x0000001c1d1c723e */ /* 0x000fc800048070ff */
[----:B------:R-:W-:Y:S02]  /*4f40*/  F2FP.SATFINITE.E4M3.F32.PACK_AB_MERGE_C R195, R27, R26, R28 ;  /* 0x0000001a1bc3723e */ /* 0x000fe4000480701c */
[----:B------:R-:W-:Y:S01]  /*4f50*/  MUFU.EX2 R32, R32 ;  /* 0x0000002000207308 */ /* 0x000fe20000000800 */
[----:B-1----:R-:W-:-:S01]  /*4f60*/  FADD.FTZ R40, R30, R41 ;  /* 0x000000291e287221 */ /* 0x002fc20000010000 */
[----:B------:R-:W-:-:S06]  /*4f70*/  F2FP.SATFINITE.E4M3.F32.PACK_AB_MERGE_C R41, R59, R60, RZ ;  /* 0x0000003c3b29723e */ /* 0x000fcc00048070ff */
[----:B------:R-:W0:Y:S08]  /*4f80*/  MUFU.EX2 R61, R61 ;  /* 0x0000003d003d7308 */ /* 0x000e300000000800 */
[----:B------:R-:W1:Y:S08]  /*4f90*/  MUFU.EX2 R39, R39 ;  /* 0x0000002700277308 */ /* 0x000e700000000800 */
[----:B------:R-:W2:Y:S01]  /*4fa0*/  MUFU.EX2 R38, R38 ;  /* 0x0000002600267308 */ /* 0x000ea20000000800 */
[----:B0-----:R-:W-:Y:S01]  /*4fb0*/  F2FP.SATFINITE.E4M3.F32.PACK_AB_MERGE_C R190, R61, R62, R41 ;  /* 0x0000003e3dbe723e */ /* 0x001fe20004807029 */
[----:B------:R-:W-:-:S04]  /*4fc0*/  FADD.FTZ R62, R62, R63 ;  /* 0x0000003f3e3e7221 */ /* 0x000fc80000010000 */
[----:B------:R-:W-:Y:S02]  /*4fd0*/  FADD.FTZ R61, R61, R62 ;  /* 0x0000003e3d3d7221 */ /* 0x000fe40000010000 */
[----:B------:R0:W-:Y:S02]  /*4fe0*/  MUFU.EX2 R2, R35 ;  /* 0x0000002300027308 */ /* 0x0001e40000000800 */
[----:B------:R-:W-:-:S04]  /*4ff0*/  FADD.FTZ R60, R60, R61 ;  /* 0x0000003d3c3c7221 */ /* 0x000fc80000010000 */
[----:B------:R-:W-:Y:S02]  /*5000*/  FADD.FTZ R60, R59, R60 ;  /* 0x0000003c3b3c7221 */ /* 0x000fe40000010000 */
[----:B------:R-:W3:Y:S01]  /*5010*/  MUFU.EX2 R34, R34 ;  /* 0x0000002200227308 */ /* 0x000ee20000000800 */
[----:B0-----:R-:W-:-:S04]  /*5020*/  FADD.FTZ R35, R31, R40 ;  /* 0x000000281f237221 */ /* 0x001fc80000010000 */
[----:B------:R-:W-:Y:S01]  /*5030*/  FADD.FTZ R40, R32, R35 ;  /* 0x0000002320287221 */ /* 0x000fe20000010000 */
[----:B------:R-:W-:Y:S02]  /*5040*/  F2FP.SATFINITE.E4M3.F32.PACK_AB_MERGE_C R35, R11, R10, RZ ;  /* 0x0000000a0b23723e */ /* 0x000fe400048070ff */
[----:B------:R-:W0:Y:S01]  /*5050*/  MUFU.EX2 R50, R50 ;  /* 0x0000003200327308 */ /* 0x000e220000000800 */
[----:B------:R-:W-:-:S01]  /*5060*/  FADD.FTZ R40, R57, R40 ;  /* 0x0000002839287221 */ /* 0x000fc20000010000 */
[----:B------:R-:W-:Y:S02]  /*5070*/  F2FP.SATFINITE.E4M3.F32.PACK_AB_MERGE_C R197, R9, R76, R35 ;  /* 0x0000004c09c5723e */ /* 0x000fe40004807023 */
[----:B------:R-:W-:Y:S01]  /*5080*/  F2FP.SATFINITE.E4M3.F32.PACK_AB_MERGE_C R32, R57, R32, RZ ;  /* 0x000000203920723e */ /* 0x000fe200048070ff */
[----:B-1----:R-:W-:-:S03]  /*5090*/  FADD.FTZ R11, R39, R40 ;  /* 0x00000028270b7221 */ /* 0x002fc60000010000 */
[----:B------:R-:W1:Y:S01]  /*50a0*/  MUFU.EX2 R33, R33 ;  /* 0x0000002100217308 */ /* 0x000e620000000800 */
[----:B--2---:R-:W-:-:S01]  /*50b0*/  FADD.FTZ R15, R38, R11 ;  /* 0x0000000b260f7221 */ /* 0x004fc20000010000 */
[----:B------:R-:W-:-:S03]  /*50c0*/  F2FP.SATFINITE.E4M3.F32.PACK_AB_MERGE_C R189, R31, R30, R32 ;  /* 0x0000001e1fbd723e */ /* 0x000fc60004807020 */
[----:B---3--:R-:W-:-:S03]  /*50d0*/  FADD.FTZ R10, R34, R15 ;  /* 0x0000000f220a7221 */ /* 0x008fc60000010000 */
[----:B------:R-:W-:Y:S01]  /*50e0*/  MUFU.EX2 R69, R69 ;  /* 0x0000004500457308 */ /* 0x000fe20000000800 */
[----:B0-----:R-:W-:-:S07]  /*50f0*/  F2FP.SATFINITE.E4M3.F32.PACK_AB_MERGE_C R25, R50, R71, RZ ;  /* 0x000000473219723e */ /* 0x001fce00048070ff */
[----:B------:R-:W0:Y:S01]  /*5100*/  MUFU.EX2 R70, R70 ;  /* 0x0000004600467308 */ /* 0x000e220000000800 */
[----:B-1----:R-:W-:-:S01]  /*5110*/  FADD.FTZ R10, R33, R10 ;  /* 0x0000000a210a7221 */ /* 0x002fc20000010000 */
[----:B------:R-:W-:-:S04]  /*5120*/  F2FP.SATFINITE.E4M3.F32.PACK_AB_MERGE_C R33, R33, R34, RZ ;  /* 0x000000222121723e */ /* 0x000fc800048070ff */
[----:B------:R-:W-:Y:S02]  /*5130*/  F2FP.SATFINITE.E4M3.F32.PACK_AB_MERGE_C R191, R38, R39, R33 ;  /* 0x0000002726bf723e */ /* 0x000fe40004807021 */
[----:B------:R-:W1:Y:S08]  /*5140*/  MUFU.EX2 R37, R37 ;  /* 0x0000002500257308 */ /* 0x000e700000000800 */
[----:B------:R-:W2:Y:S01]  /*5150*/  MUFU.EX2 R36, R36 ;  /* 0x0000002400247308 */ /* 0x000ea20000000800 */
[----:B0-----:R-:W-:Y:S01]  /*5160*/  F2FP.SATFINITE.E4M3.F32.PACK_AB_MERGE_C R184, R70, R69, R25 ;  /* 0x0000004546b8723e */ /* 0x001fe20004807019 */
[----:B------:R-:W-:-:S04]  /*5170*/  FADD.FTZ R69, R69, R60 ;  /* 0x0000003c45457221 */ /* 0x000fc80000010000 */
[----:B------:R-:W-:Y:S02]  /*5180*/  FADD.FTZ R70, R70, R69 ;  /* 0x0000004546467221 */ /* 0x000fe40000010000 */
[----:B------:R-:W-:Y:S01]  /*5190*/  MUFU.EX2 R4, R4 ;  /* 0x0000000400047308 */ /* 0x000fe20000000800 */
[----:B-1----:R-:W-:-:S01]  /*51a0*/  FADD.FTZ R15, R37, R10 ;  /* 0x0000000a250f7221 */ /* 0x002fc20000010000 */
[----:B------:R-:W-:-:S03]  /*51b0*/  FADD.FTZ R71, R71, R70 ;  /* 0x0000004647477221 */ /* 0x000fc60000010000 */
[----:B------:R-:W-:Y:S01]  /*51c0*/  FADD.FTZ R15, R2, R15 ;  /* 0x0000000f020f7221 */ /* 0x000fe20000010000 */
[----:B------:R-:W-:-:S02]  /*51d0*/  FADD.FTZ R50, R50, R71 ;  /* 0x0000004732327221 */ /* 0x000fc40000010000 */
[----:B------:R-:W0:Y:S01]  /*51e0*/  MUFU.EX2 R5, R5 ;  /* 0x0000000500057308 */ /* 0x000e220000000800 */
[----:B--2---:R-:W-:-:S07]  /*51f0*/  FADD.FTZ R10, R36, R15 ;  /* 0x0000000f240a7221 */ /* 0x004fce0000010000 */
[----:B------:R-:W1:Y:S08]  /*5200*/  MUFU.EX2 R67, R67 ;  /* 0x0000004300437308 */ /* 0x000e700000000800 */
[----:B------:R-:W-:Y:S01]  /*5210*/  MUFU.EX2 R51, R51 ;  /* 0x0000003300337308 */ /* 0x000fe20000000800 */
[----:B0-----:R-:W-:-:S07]  /*5220*/  F2FP.SATFINITE.E4M3.F32.PACK_AB_MERGE_C R9, R5, R4, RZ ;  /* 0x000000040509723e */ /* 0x001fce00048070ff */
[----:B------:R-:W0:Y:S01]  /*5230*/  MUFU.EX2 R8, R8 ;  /* 0x0000000800087308 */ /* 0x000e220000000800 */
[C---:B-1----:R-:W-:Y:S01]  /*5240*/  F2FP.SATFINITE.E4M3.F32.PACK_AB_MERGE_C R36, R67.reuse, R36, RZ ;  /* 0x000000244324723e */ /* 0x042fe200048070ff */
[----:B------:R-:W-:-:S03]  /*5250*/  FADD.FTZ R67, R67, R10 ;  /* 0x0000000a43437221 */ /* 0x000fc60000010000 */
[----:B------:R-:W-:Y:S01]  /*5260*/  F2FP.SATFINITE.E4M3.F32.PACK_AB_MERGE_C R185, R2, R37, R36 ;  /* 0x0000002502b9723e */ /* 0x000fe20004807024 */
[----:B------:R-:W-:Y:S02]  /*5270*/  VIADD R2, R88, 0xfffffffe ;  /* 0xfffffffe58027836 */ /* 0x000fe40000000000 */
[----:B------:R-:W1:Y:S08]  /*5280*/  MUFU.EX2 R52, R52 ;  /* 0x0000003400347308 */ /* 0x000e700000000800 */
[----:B------:R-:W2:Y:S01]  /*5290*/  MUFU.EX2 R11, R66 ;  /* 0x00000042000b7308 */ /* 0x000ea20000000800 */
[----:B0-----:R-:W-:Y:S01]  /*52a0*/  F2FP.SATFINITE.E4M3.F32.PACK_AB_MERGE_C R186, R8, R51, R9 ;  /* 0x0000003308ba723e */ /* 0x001fe20004807009 */
[----:B------:R-:W-:-:S04]  /*52b0*/  FADD.FTZ R51, R51, R50 ;  /* 0x0000003233337221 */ /* 0x000fc80000010000 */
[----:B------:R-:W-:Y:S02]  /*52c0*/  FADD.FTZ R51, R8, R51 ;  /* 0x0000003308337221 */ /* 0x000fe40000010000 */
[----:B------:R-:W-:Y:S01]  /*52d0*/  MUFU.EX2 R53, R53 ;  /* 0x0000003500357308 */ /* 0x000fe20000000800 */
[----:B-1----:R-:W-:-:S01]  /*52e0*/  FADD.FTZ R10, R52, R67 ;  /* 0x00000043340a7221 */ /* 0x002fc20000010000 */
[----:B------:R-:W-:-:S04]  /*52f0*/  FADD.FTZ R4, R4, R51 ;  /* 0x0000003304047221 */ /* 0x000fc80000010000 */
[----:B------:R-:W-:Y:S02]  /*5300*/  FADD.FTZ R5, R5, R4 ;  /* 0x0000000405057221 */ /* 0x000fe40000010000 */
[----:B------:R-:W0:Y:S01]  /*5310*/  MUFU.EX2 R54, R54 ;  /* 0x0000003600367308 */ /* 0x000e220000000800 */
[----:B--2---:R-:W-:-:S01]  /*5320*/  FADD.FTZ R10, R11, R10 ;  /* 0x0000000a0b0a7221 */ /* 0x004fc20000010000 */
[----:B0-----:R-:W-:-:S03]  /*5330*/  F2FP.SATFINITE.E4M3.F32.PACK_AB_MERGE_C R8, R54, R53, RZ ;  /* 0x000000353608723e */ /* 0x001fc600048070ff */
        /* <DEDUP_REMOVED lines=15> */
.L_x_1136:
[----:B------:R-:W-:-:S11]  /*5430*/  UISETP.NE.AND UP1, UPT, UR7, 0x1, UPT ;  /* 0x000000010700788c */ /* 0x000fd6000bf25270 */
[----:B------:R-:W-:Y:S02]  /*5440*/  @UP1 ULDC.64 UR18, c[0x0][0x9e8] ;  /* 0x00027a0000121ab9 */ /* 0x000fe40000000a00 */
[----:B------:R-:W-:-:S04]  /*5450*/  UIMAD.WIDE.U32 UR14, UR11, UR18, URZ ;  /* 0x000000120b0e72a5 */ /* 0x000fc8000f8e003f */
[----:B------:R-:W-:-:S12]  /*5460*/  @UP1 USHF.R.U32.HI UR11, URZ, UR19, UR15 ;  /* 0x000000133f0b1299 */ /* 0x000fd8000801160f */
.L_x_1137:
[----:B------:R-:W-:-:S04]  /*5470*/  UIMAD UR7, UR11, UR7, UR7 ;  /* 0x000000070b0772a4 */ /* 0x000fc8000f8e0207 */
[----:B------:R-:W-:-:S04]  /*5480*/  UISETP.LT.AND UP1, UPT, UR6, UR7, UPT ;  /* 0x000000070600728c */ /* 0x000fc8000bf21270 */
[----:B------:R-:W-:-:S12]  /*5490*/  USEL UR6, UR6, UR7, UP1 ;  /* 0x0000000706067287 */ /* 0x000fd80008800000 */
.L_x_1135:
        /* <DEDUP_REMOVED lines=55> */
[----:B------:R-:W-:Y:S01]  /*5810*/  IMAD.IADD R8, R17, 0x1, -R18 ;  /* 0x0000000111087824 */ /* 0x000fe200078e0a12 */
[----:B------:R-:W-:Y:S01]  /*5820*/  ULDC UR31, c[0x0][0x9e4] ;  /* 0x00027900001f7ab9 */ /* 0x000fe20000000800 */
[----:B------:R-:W-:Y:S01]  /*5830*/  IMAD.MOV.U32 R119, RZ, RZ, RZ ;  /* 0x000000ffff777224 */ /* 0x000fe200078e00ff */
[----:B------:R-:W-:Y:S01]  /*5840*/  ULDC UR30, c[0x0][0x988] ;  /* 0x00026200001e7ab9 */ /* 0x000fe20000000800 */
[----:B------:R-:W-:Y:S01]  /*5850*/  IMAD.IADD R13, R3, 0x1, R8 ;  /* 0x00000001030d7824 */ /* 0x000fe200078e0208 */
[----:B------:R-:W-:-:S03]  /*5860*/  ULDC UR32, c[0x0][0x9e0] ;  /* 0x0002780000207ab9 */ /* 0x000fc60000000800 */
[----:B------:R-:W-:-:S05]  /*5870*/  VIADD R11, R13, 0x8 ;  /* 0x000000080d0b7836 */ /* 0x000fca0000000000 */
[----:B------:R-:W-:-:S07]  /*5880*/  LOP3.LUT R9, RZ, R11, RZ, 0x33, !PT ;  /* 0x0000000bff097212 */ /* 0x000fce00078e33ff */
.L_x_1156:
        /* <DEDUP_REMOVED lines=9> */
.L_x_1140:
[----:B------:R-:W-:Y:S01]  /*5920*/  ULEA UR6, UR34, UR36, 0x3 ;  /* 0x0000002422067291 */ /* 0x000fe2000f8e183f */
[----:B------:R-:W-:-:S05]  /*5930*/  IMAD.U32 R10, RZ, RZ, UR33 ;  /* 0x00000021ff0a7e24 */ /* 0x000fca000f8e00ff */
[----:B------:R-:W-:-:S04]  /*5940*/  SHF.L.U32 R10, R10, 0x1f, RZ ;  /* 0x0000001f0a0a7819 */ /* 0x000fc800000006ff */
[----:B------:R0:W1:Y:S01]  /*5950*/  SYNCS.PHASECHK.TRANS64.TRYWAIT P2, [UR6+0x2a830], R10 ;  /* 0x02a8300aff0075a7 */ /* 0x0000620008040146 */
[----:B------:R-:W-:Y:S05]  /*5960*/  @!P0 BRA `(.L_x_1141) ;  /* 0x0000000000048947 */ /* 0x000fea0003800000 */
[----:B------:R-:W-:Y:S01]  /*5970*/  BPT.TRAP 0x1 ;  /* 0x000000040000795c */ /* 0x000fe20000300000 */
.L_x_1141:
[----:B-1----:R-:W-:Y:S05]  /*5980*/  @P2 BRA `(.L_x_1139) ;  /* 0x0000000000082947 */ /* 0x002fea0003800000 */
[----:B------:R-:W1:Y:S02]  /*5990*/  SYNCS.PHASECHK.TRANS64.TRYWAIT P2, [UR6+0x2a830], R10 ;  /* 0x02a8300aff0075a7 */ /* 0x000e640008040146 */
[----:B-1----:R-:W-:Y:S05]  /*59a0*/  @!P2 BRA `(.L_x_1142) ;  /* 0x0000012c0040a947 */ /* 0x002fea0003800000 */
.L_x_1139:
[----:B------:R-:W2:Y:S01]  /*59b0*/  S2R R12, SR_TID.X ;  /* 0x00000000000c7919 */ /* 0x000ea20000002100 */
        /* <DEDUP_REMOVED lines=13> */
[----:B01----:R-:W-:-:S05]  /*5a90*/  VIADD R10, R12, 0x8 ;  /* 0x000000080c0a7836 */ /* 0x003fca0000000000 */
        /* <DEDUP_REMOVED lines=19> */
[----:B0-----:R-:W-:Y:S05]  /*5bd0*/  @P3 BRA `(.L_x_1143) ;  /* 0x00000000002c3947 */ /* 0x001fea0003800000 */
[----:B------:R-:W-:Y:S05]  /*5be0*/  @!P0 BRA `(.L_x_1144) ;  /* 0x0000000000048947 */ /* 0x000fea0003800000 */
[----:B------:R-:W-:Y:S01]  /*5bf0*/  BPT.TRAP 0x1 ;  /* 0x000000040000795c */ /* 0x000fe20000300000 */
.L_x_1144:
[----:B------:R-:W-:Y:S01]  /*5c00*/  ULEA UR6, UR50, UR36, 0x3 ;  /* 0x0000002432067291 */ /* 0x000fe2000f8e183f */
[----:B------:R-:W-:-:S05]  /*5c10*/  IMAD.U32 R10, RZ, RZ, UR44 ;  /* 0x0000002cff0a7e24 */ /* 0x000fca000f8e00ff */
[----:B------:R-:W-:-:S04]  /*5c20*/  SHF.L.U32 R10, R10, 0x1f, RZ ;  /* 0x0000001f0a0a7819 */ /* 0x000fc800000006ff */
[----:B------:R0:W1:Y:S01]  /*5c30*/  SYNCS.PHASECHK.TRANS64.TRYWAIT P2, [UR6+0x2a850], R10 ;  /* 0x02a8500aff0075a7 */ /* 0x0000620008040146 */
[----:B------:R-:W-:Y:S05]  /*5c40*/  @!P0 BRA `(.L_x_1145) ;  /* 0x0000000000048947 */ /* 0x000fea0003800000 */
[----:B------:R-:W-:Y:S01]  /*5c50*/  BPT.TRAP 0x1 ;  /* 0x000000040000795c */ /* 0x000fe20000300000 */
.L_x_1145:
[----:B-1----:R-:W-:Y:S05]  /*5c60*/  @P2 BRA `(.L_x_1143) ;  /* 0x0000000000082947 */ /* 0x002fea0003800000 */
[----:B------:R-:W1:Y:S02]  /*5c70*/  SYNCS.PHASECHK.TRANS64.TRYWAIT P2, [UR6+0x2a850], R10 ;  /* 0x02a8500aff0075a7 */ /* 0x000e640008040146 */
[----:B-1----:R-:W-:Y:S05]  /*5c80*/  @!P2 BRA `(.L_x_1146) ;  /* 0x0000012800a0a947 */ /* 0x002fea0003800000 */
.L_x_1143:
[----:B------:R-:W-:Y:S01]  /*5c90*/  UIADD3 UR6, UR36, 0x400, URZ ;  /* 0x0000040024067890 */ /* 0x000fe2000fffe03f */
[----:B------:R-:W-:Y:S01]  /*5ca0*/  WARPGROUP.ARRIVE ;  /* 0x00000000000079c5 */ /* 0x000fe20000000000 */
[----:B------:R-:W-:-:S05]  /*5cb0*/  UMOV UR7, 0x40000040 ;  /* 0x4000004000077882 */ /* 0x000fca0000000000 */
[----:B------:R-:W2:Y:S01]  /*5cc0*/  S2R R209, SR_TID.X ;  /* 0x0000000000d17919 */ /* 0x000ea20000002100 */
[----:B------:R-:W-:Y:S01]  /*5cd0*/  USHF.R.U32.HI UR6, URZ, 0x4, UR6 ;  /* 0x000000043f067899 */ /* 0x000fe20008011606 */
[C---:B01----:R-:W-:Y:S01]  /*5ce0*/  FMUL.FTZ R10, R0.reuse, R122 ;  /* 0x0000007a000a7220 */ /* 0x043fe20000410000 */
[C---:B------:R-:W-:Y:S01]  /*5cf0*/  FMUL.FTZ R21, R0.reuse, R127 ;  /* 0x0000007f00157220 */ /* 0x040fe20000410000 */
[C---:B------:R-:W-:Y:S01]  /*5d00*/  FMUL.FTZ R122, R0.reuse, R134 ;  /* 0x00000086007a7220 */ /* 0x040fe20000410000 */
[----:B------:R-:W-:Y:S01]  /*5d10*/  ULOP3.LUT UR6, UR6, 0x3fff, URZ, 0xc0, !UPT ;  /* 0x00003fff06067892 */ /* 0x000fe2000f8ec03f */
[C---:B------:R-:W-:Y:S01]  /*5d20*/  FMUL.FTZ R134, R0.reuse, R154 ;  /* 0x0000009a00867220 */ /* 0x040fe20000410000 */
[----:B------:R-:W-:Y:S02]  /*5d30*/  IMAD.U32 R127, RZ, RZ, UR34 ;  /* 0x00000022ff7f7e24 */ /* 0x000fe4000f8e00ff */
        /* <DEDUP_REMOVED lines=26> */
[----:B------:R-:W-:Y:S01]  /*5ee0*/  @!P1 LEA R127, R127, UR36, 0x3 ;  /* 0x000000247f7f9c11 */ /* 0x000fe2000f8e18ff */
[----:B------:R-:W0:Y:S01]  /*5ef0*/  MUFU.TANH R14, R14 ;  /* 0x0000000e000e7308 */ /* 0x000e220000002400 */
[----:B------:R-:W-:-:S02]  /*5f00*/  PLOP3.LUT P2, PT, PT, PT, UP0, 0x40, 0x0 ;  /* 0x000000000000781c */ /* 0x000fc40003f4e808 */
[----:B--2---:R-:W-:Y:S01]  /*5f10*/  SHF.R.U32.HI R209, RZ, 0x7, R209 ;  /* 0x00000007ffd17819 */ /* 0x004fe200000116d1 */
[----:B------:R-:W-:-:S03]  /*5f20*/  @!P1 VIADD R127, R127, 0x2a840 ;  /* 0x0002a8407f7f9836 */ /* 0x000fc60000000000 */
[----:B------:R-:W-:Y:S01]  /*5f30*/  IADD3 R126, -R209, 0xb, RZ ;  /* 0x0000000bd17e7810 */ /* 0x000fe20007ffe1ff */
[----:B------:R-:W1:Y:S01]  /*5f40*/  MUFU.TANH R15, R15 ;  /* 0x0000000f000f7308 */ /* 0x000e620000002400 */
[----:B------:R-:W-:-:S07]  /*5f50*/  @!P1 PRMT R127, RZ, 0x654, R127 ;  /* 0x00000654ff7f9816 */ /* 0x000fce000000007f */
[----:B------:R-:W2:Y:S08]  /*5f60*/  MUFU.TANH R10, R10 ;  /* 0x0000000a000a7308 */ /* 0x000eb00000002400 */
[----:B------:R-:W3:Y:S08]  /*5f70*/  MUFU.TANH R12, R12 ;  /* 0x0000000c000c7308 */ /* 0x000ef00000002400 */
[----:B------:R-:W4:Y:S08]  /*5f80*/  MUFU.TANH R20, R20 ;  /* 0x0000001400147308 */ /* 0x000f300000002400 */
        /* <DEDUP_REMOVED lines=18> */
[----:B------:R-:W0:Y:S01]  /*60b0*/  MUFU.TANH R149, R149 ;  /* 0x0000009500957308 */ /* 0x000e220000002400 */
        /* <DEDUP_REMOVED lines=39> */
[----:B------:R-:W-:Y:S01]  /*6330*/  FMUL.FTZ R193, R0, R125 ;  /* 0x0000007d00c17220 */ /* 0x000fe20000410000 */
[----:B------:R-:W-:Y:S01]  /*6340*/  QGMMA.64x192x32.F32.E4M3.E4M3 R24, R188, gdesc[UR4], R24, gsb0 ;  /* 0x02e00004bc187df3 */ /* 0x000fe20008000818 */
[----:B------:R-:W-:Y:S01]  /*6350*/  UIADD3 UR6, UR10, 0x6, URZ ;  /* 0x000000060a067890 */ /* 0x000fe2000fffe03f */
[----:B------:R-:W-:Y:S01]  /*6360*/  IMAD.SHL.U32 R170, R2, 0x80, RZ ;  /* 0x0000008002aa7824 */ /* 0x000fe200078e00ff */
        /* <DEDUP_REMOVED lines=12> */
[----:B------:R-:W-:Y:S01]  /*6430*/  IADD3 R153, R17, 0x1, -R170 ;  /* 0x0000000111997810 */ /* 0x000fe20007ffe8aa */
[----:B------:R-:W0:Y:S04]  /*6440*/  MUFU.TANH R192, R192 ;  /* 0x000000c000c07308 */ /* 0x000e280000002400 */
[----:B------:R-:W-:-:S04]  /*6450*/  IMAD.IADD R153, R153, 0x1, -R18 ;  /* 0x0000000199997824 */ /* 0x000fc800078e0a12 */
[----:B------:R-:W0:Y:S01]  /*6460*/  MUFU.TANH R193, R193 ;  /* 0x000000c100c17308 */ /* 0x000e220000002400 */
[----:B------:R-:W-:-:S04]  /*6470*/  IMAD R153, R16, -0x2, R153 ;  /* 0xfffffffe10997824 */ /* 0x000fc800078e0299 */
[----:B------:R-:W-:-:S03]  /*6480*/  VIADD R178, R153, UR29 ;  /* 0x0000001d99b27c36 */ /* 0x000fc60008000000 */
        /* <DEDUP_REMOVED lines=27> */
[----:B------:R-:W0:Y:S01]  /*6640*/  MUFU.TANH R189, R189 ;  /* 0x000000bd00bd7308 */ /* 0x000e220000002400 */
[----:B------:R-:W-:-:S02]  /*6650*/  VIADD R176, R153, UR32 ;  /* 0x0000002099b07c36 */ /* 0x000fc40008000000 */
[C---:B------:R-:W-:Y:S02]  /*6660*/  IMAD.IADD R174, R3.reuse, 0x1, R178 ;  /* 0x0000000103ae7824 */ /* 0x040fe400078e02b2 */
[----:B------:R-:W-:-:S03]  /*6670*/  IMAD.IADD R172, R3, 0x1, R176 ;  /* 0x0000000103ac7824 */ /* 0x000fc600078e02b0 */
        /* <DEDUP_REMOVED lines=10> */
[----:B------:R0:W-:Y:S06]  /*6720*/  BAR.ARV R126, 0x100 ;  /* 0x0004007e0000751d */ /* 0x0001ec0000002000 */
[----:B------:R0:W-:Y:S01]  /*6730*/  @!P1 SYNCS.ARRIVE.TRANS64.RED.A1T0 RZ, [R127+URZ], RZ ;  /* 0x000000ff7fff99a7 */ /* 0x0001e2000810043f */
[----:B-1234-:R-:W-:Y:S05]  /*6740*/  @P2 BRA `(.L_x_1147) ;  /* 0x00000000005c2947 */ /* 0x01efea0003800000 */
[----:B------:R-:W-:Y:S01]  /*6750*/  ISETP.GT.AND P2, PT, R13, -0x1, PT ;  /* 0xffffffff0d00780c */ /* 0x000fe20003f44270 */
[----:B------:R-:W-:-:S12]  /*6760*/  BSSY B0, `(.L_x_1148) ;  /* 0x0000011000007945 */ /* 0x000fd80003800000 */
[----:B------:R-:W-:Y:S05]  /*6770*/  @P2 BRA `(.L_x_1149) ;  /* 0x0000000000242947 */ /* 0x000fea0003800000 */
[----:B------:R-:W-:Y:S02]  /*6780*/  IMAD.U32 R155, RZ, RZ, UR31 ;  /* 0x0000001fff9b7e24 */ /* 0x000fe4000f8e00ff */
[----:B------:R-:W-:-:S03]  /*6790*/  IMAD.IADD R153, R3, 0x1, R8 ;  /* 0x0000000103997824 */ /* 0x000fc600078e0208 */
[----:B------:R-:W-:Y:S02]  /*67a0*/  ISETP.NE.AND P2, PT, R155, 0x1, PT ;  /* 0x000000019b00780c */ /* 0x000fe40003f45270 */
[----:B------:R-:W-:-:S11]  /*67b0*/  LOP3.LUT R153, RZ, R153, RZ, 0x33, !PT ;  /* 0x00000099ff997212 */ /* 0x000fd600078e33ff */
[----:B0-----:R-:W0:Y:S02]  /*67c0*/  @P2 LDC.64 R126, c[0x0][0x9e8] ;  /* 0x00027a00ff7e2b82 */ /* 0x001e240000000a00 */
[----:B0-----:R-:W-:-:S05]  /*67d0*/  @P2 IMAD.HI.U32 R126, R153, R126, RZ ;  /* 0x0000007e997e2227 */ /* 0x001fca00078e00ff */
[----:B------:R-:W-:-:S04]  /*67e0*/  @P2 SHF.R.U32.HI R153, RZ, R127, R126 ;  /* 0x0000007fff992219 */ /* 0x000fc8000001167e */
[----:B------:R-:W-:Y:S01]  /*67f0*/  LOP3.LUT R153, RZ, R153, RZ, 0x33, !PT ;  /* 0x00000099ff997212 */ /* 0x000fe200078e33ff */
[----:B------:R-:W-:Y:S06]  /*6800*/  BRA `(.L_x_1150) ;  /* 0x0000000000187947 */ /* 0x000fec0003800000 */
.L_x_1149:
[----:B------:R-:W-:Y:S02]  /*6810*/  IMAD.U32 R155, RZ, RZ, UR31 ;  /* 0x0000001fff9b7e24 */ /* 0x000fe4000f8e00ff */
[----:B------:R-:W-:-:S03]  /*6820*/  IMAD.MOV.U32 R153, RZ, RZ, R13 ;  /* 0x000000ffff997224 */ /* 0x000fc600078e000d */
[----:B------:R-:W-:-:S13]  /*6830*/  ISETP.NE.AND P2, PT, R155, 0x1, PT ;  /* 0x000000019b00780c */ /* 0x000fda0003f45270 */
[----:B0-----:R-:W0:Y:S02]  /*6840*/  @P2 LDC.64 R126, c[0x0][0x9e8] ;  /* 0x00027a00ff7e2b82 */ /* 0x001e240000000a00 */
[----:B0-----:R-:W-:-:S05]  /*6850*/  @P2 IMAD.HI.U32 R126, R13, R126, RZ ;  /* 0x0000007e0d7e2227 */ /* 0x001fca00078e00ff */
[----:B------:R-:W-:-:S07]  /*6860*/  @P2 SHF.R.U32.HI R153, RZ, R127, R126 ;  /* 0x0000007fff992219 */ /* 0x000fce000001167e */
.L_x_1150:
[----:B------:R-:W-:Y:S05]  /*6870*/  BSYNC B0 ;  /* 0x0000000000007941 */ /* 0x000fea0003800000 */
.L_x_1148:
[----:B------:R-:W-:-:S04]  /*6880*/  IMAD R127, R153, R155, -R170 ;  /* 0x0000009b997f7224 */ /* 0x000fc800078e0aaa */
[----:B------:R-:W-:-:S05]  /*6890*/  IMAD R127, R16, -0x2, R127 ;  /* 0xfffffffe107f7824 */ /* 0x000fca00078e027f */
[----:B------:R-:W-:Y:S02]  /*68a0*/  VIADDMNMX R172, R127, R155, R172, PT ;  /* 0x0000009b7fac7246 */ /* 0x000fe400038001ac */
[----:B------:R-:W-:-:S07]  /*68b0*/  VIMNMX R174, R174, R127, !PT ;  /* 0x0000007faeae7248 */ /* 0x000fce0007fe0100 */
.L_x_1147:
[----:B------:R-:W-:-:S04]  /*68c0*/  ISETP.GT.AND P2, PT, R2, -0x1, PT ;  /* 0xffffffff0200780c */ /* 0x000fc80003f44270 */
[C---:B------:R-:W-:Y:S02]  /*68d0*/  ISETP.GT.AND P5, PT, R174.reuse, RZ, P2 ;  /* 0x000000ffae00720c */ /* 0x040fe400017a4270 */
[----:B------:R-:W-:Y:S02]  /*68e0*/  ISETP.GT.AND P4, PT, R174, 0x1, P2 ;  /* 0x00000001ae00780c */ /* 0x000fe40001784270 */
[----:B------:R-:W-:Y:S02]  /*68f0*/  ISETP.LT.OR P5, PT, R172, 0x1, P5 ;  /* 0x00000001ac00780c */ /* 0x000fe40002fa1670 */
[C---:B------:R-:W-:Y:S02]  /*6900*/  ISETP.GT.AND P6, PT, R174.reuse, 0x8, P2 ;  /* 0x00000008ae00780c */ /* 0x040fe400017c4270 */
[----:B------:R-:W-:Y:S02]  /*6910*/  ISETP.GT.AND P3, PT, R174, 0x9, P2 ;  /* 0x00000009ae00780c */ /* 0x000fe40001764270 */
[----:B0-----:R-:W-:-:S02]  /*6920*/  FSEL R177, R14, -INF , !P5 ;  /* 0xff8000000eb17808 */ /* 0x001fc40006800000 */
[----:B------:R-:W-:Y:S02]  /*6930*/  ISETP.GT.AND P5, PT, R174, 0x10, P2 ;  /* 0x00000010ae00780c */ /* 0x000fe400017a4270 */
[C---:B------:R-:W-:Y:S02]  /*6940*/  ISETP.LT.OR P4, PT, R172.reuse, 0x2, P4 ;  /* 0x00000002ac00780c */ /* 0x040fe40002781670 */
[C---:B------:R-:W-:Y:S02]  /*6950*/  ISETP.LT.OR P6, PT, R172.reuse, 0x9, P6 ;  /* 0x00000009ac00780c */ /* 0x040fe400037c1670 */
[C---:B------:R-:W-:Y:S02]  /*6960*/  ISETP.LT.OR P3, PT, R172.reuse, 0xa, P3 ;  /* 0x0000000aac00780c */ /* 0x040fe40001f61670 */
[----:B------:R-:W-:Y:S02]  /*6970*/  ISETP.LT.OR P5, PT, R172, 0x11, P5 ;  /* 0x00000011ac00780c */ /* 0x000fe40002fa1670 */
[----:B------:R-:W-:-:S02]  /*6980*/  FSEL R171, R15, -INF , !P4 ;  /* 0xff8000000fab7808 */ /* 0x000fc40006000000 */
[----:B------:R-:W-:Y:S02]  /*6990*/  ISETP.GT.AND P4, PT, R174, 0x11, P2 ;  /* 0x00000011ae00780c */ /* 0x000fe40001784270 */
[----:B------:R-:W-:Y:S02]  /*69a0*/  FSEL R175, R192, -INF , !P6 ;  /* 0xff800000c0af7808 */ /* 0x000fe40007000000 */
[----:B------:R-:W-:Y:S02]  /*69b0*/  FSEL R193, R193, -INF , !P3 ;  /* 0xff800000c1c17808 */ /* 0x000fe40005800000 */
[C---:B------:R-:W-:Y:S02]  /*69c0*/  ISETP.GT.AND P6, PT, R174.reuse, 0x18, P2 ;  /* 0x00000018ae00780c */ /* 0x040fe400017c4270 */
        /* <DEDUP_REMOVED lines=48> */
[----:B------:R-:W-:Y:S02]  /*6cd0*/  FSEL R152, R157, -INF , !P5 ;  /* 0xff8000009d987808 */ /* 0x000fe40006800000 */
[----:B------:R-:W-:-:S02]  /*6ce0*/  ISETP.GT.AND P5, PT, R174, 0x60, P2 ;  /* 0x00000060ae00780c */ /* 0x000fc400017a4270 */
[C---:B------:R-:W-:Y:S02]  /*6cf0*/  ISETP.LT.OR P4, PT, R172.reuse, 0x52, P4 ;  /* 0x00000052ac00780c */ /* 0x040fe40002781670 */
[C---:B------:R-:W-:Y:S02]  /*6d00*/  ISETP.LT.OR P6, PT, R172.reuse, 0x59, P6 ;  /* 0x00000059ac00780c */ /* 0x040fe400037c1670 */
[----:B------:R-:W-:Y:S02]  /*6d10*/  ISETP.LT.OR P5, PT, R172, 0x61, P5 ;  /* 0x00000061ac00780c */ /* 0x000fe40002fa1670 */
[----:B------:R-:W-:Y:S02]  /*6d20*/  FSEL R154, R156, -INF , !P4 ;  /* 0xff8000009c9a7808 */ /* 0x000fe40006000000 */
[----:B------:R-:W-:Y:S02]  /*6d30*/  ISETP.GT.AND P3, PT, R174, 0x59, P2 ;  /* 0x00000059ae00780c */ /* 0x000fe40001764270 */
[----:B------:R-:W-:-:S02]  /*6d40*/  FSEL R156, R159, -INF , !P6 ;  /* 0xff8000009f9c7808 */ /* 0x000fc40007000000 */
[----:B------:R-:W-:Y:S02]  /*6d50*/  ISETP.GT.AND P6, PT, R174, 0x68, P2 ;  /* 0x00000068ae00780c */ /* 0x000fe400017c4270 */
[----:B------:R-:W-:Y:S02]  /*6d60*/  FSEL R159, R162, -INF , !P5 ;  /* 0xff800000a29f7808 */ /* 0x000fe40006800000 */
[----:B------:R-:W-:Y:S02]  /*6d70*/  ISETP.GT.AND P5, PT, R174, 0x70, P2 ;  /* 0x00000070ae00780c */ /* 0x000fe400017a4270 */
[C---:B------:R-:W-:Y:S02]  /*6d80*/  ISETP.LT.OR P3, PT, R172.reuse, 0x5a, P3 ;  /* 0x0000005aac00780c */ /* 0x040fe40001f61670 */
[C---:B------:R-:W-:Y:S02]  /*6d90*/  ISETP.LT.OR P6, PT, R172.reuse, 0x69, P6 ;  /* 0x00000069ac00780c */ /* 0x040fe400037c1670 */
[----:B------:R-:W-:-:S02]  /*6da0*/  ISETP.LT.OR P5, PT, R172, 0x71, P5 ;  /* 0x00000071ac00780c */ /* 0x000fc40002fa1670 */
[C---:B------:R-:W-:Y:S02]  /*6db0*/  ISETP.GT.AND P4, PT, R174.reuse, 0x61, P2 ;  /* 0x00000061ae00780c */ /* 0x040fe40001784270 */
[----:B------:R-:W-:Y:S02]  /*6dc0*/  FSEL R157, R161, -INF , !P3 ;  /* 0xff800000a19d7808 */ /* 0x000fe40005800000 */
[----:B------:R-:W-:Y:S02]  /*6dd0*/  ISETP.GT.AND P3, PT, R174, 0x69, P2 ;  /* 0x00000069ae00780c */ /* 0x000fe40001764270 */
[----:B------:R-:W-:Y:S02]  /*6de0*/  FSEL R162, R164, -INF , !P6 ;  /* 0xff800000a4a27808 */ /* 0x000fe40007000000 */
[----:B------:R-:W-:Y:S02]  /*6df0*/  FSEL R164, R166, -INF , !P5 ;  /* 0xff800000a6a47808 */ /* 0x000fe40006800000 */
[----:B------:R-:W-:-:S02]  /*6e00*/  PLOP3.LUT P5, PT, PT, PT, UP0, 0x40, 0x0 ;  /* 0x000000000000781c */ /* 0x000fc40003fae808 */
[C---:B------:R-:W-:Y:S02]  /*6e10*/  ISETP.LT.OR P4, PT, R172.reuse, 0x62, P4 ;  /* 0x00000062ac00780c */ /* 0x040fe40002781670 */
[----:B------:R-:W-:Y:S02]  /*6e20*/  ISETP.LT.OR P3, PT, R172, 0x6a, P3 ;  /* 0x0000006aac00780c */ /* 0x000fe40001f61670 */
[----:B------:R-:W-:Y:S02]  /*6e30*/  FSEL R161, R163, -INF , !P4 ;  /* 0xff800000a3a17808 */ /* 0x000fe40006000000 */
[----:B------:R-:W-:Y:S02]  /*6e40*/  FSEL R163, R165, -INF , !P3 ;  /* 0xff800000a5a37808 */ /* 0x000fe40005800000 */
[C---:B------:R-:W-:Y:S02]  /*6e50*/  ISETP.GT.AND P4, PT, R174.reuse, 0x71, P2 ;  /* 0x00000071ae00780c */ /* 0x040fe40001784270 */
[----:B------:R-:W-:-:S02]  /*6e60*/  ISETP.GT.AND P6, PT, R174, 0x78, P2 ;  /* 0x00000078ae00780c */ /* 0x000fc400017c4270 */
[----:B------:R-:W-:Y:S02]  /*6e70*/  ISETP.GT.AND P3, PT, R174, 0x79, P2 ;  /* 0x00000079ae00780c */ /* 0x000fe40001764270 */
[C---:B------:R-:W-:Y:S02]  /*6e80*/  ISETP.LT.OR P4, PT, R172.reuse, 0x72, P4 ;  /* 0x00000072ac00780c */ /* 0x040fe40002781670 */
[C---:B------:R-:W-:Y:S02]  /*6e90*/  ISETP.LT.OR P6, PT, R172.reuse, 0x79, P6 ;  /* 0x00000079ac00780c */ /* 0x040fe400037c1670 */
[----:B------:R-:W-:Y:S02]  /*6ea0*/  ISETP.LT.OR P3, PT, R172, 0x7a, P3 ;  /* 0x0000007aac00780c */ /* 0x000fe40001f61670 */
[--C-:B------:R-:W-:Y:S02]  /*6eb0*/  IADD3 R165, R176, 0x8, R3.reuse ;  /* 0x00000008b0a57810 */ /* 0x100fe40007ffe003 */
[----:B------:R-:W-:-:S02]  /*6ec0*/  IADD3 R166, R178, 0x8, R3 ;  /* 0x00000008b2a67810 */ /* 0x000fc40007ffe003 */
[----:B------:R-:W-:Y:S02]  /*6ed0*/  FSEL R167, R167, -INF , !P4 ;  /* 0xff800000a7a77808 */ /* 0x000fe40006000000 */
[----:B------:R-:W-:Y:S02]  /*6ee0*/  FSEL R168, R168, -INF , !P6 ;  /* 0xff800000a8a87808 */ /* 0x000fe40007000000 */
[----:B------:R-:W-:Y:S01]  /*6ef0*/  FSEL R169, R169, -INF , !P3 ;  /* 0xff800000a9a97808 */ /* 0x000fe20005800000 */
[----:B------:R-:W-:Y:S06]  /*6f00*/  @P5 BRA `(.L_x_1151) ;  /* 0x0000000000585947 */ /* 0x000fec0003800000 */
[----:B------:R-:W-:Y:S01]  /*6f10*/  ISETP.GT.AND P3, PT, R11, -0x1, PT ;  /* 0xffffffff0b00780c */ /* 0x000fe20003f64270 */
[----:B------:R-:W-:-:S12]  /*6f20*/  BSSY B0, `(.L_x_1152) ;  /* 0x0000010000007945 */ /* 0x000fd80003800000 */
[----:B------:R-:W-:Y:S05]  /*6f30*/  @P3 BRA `(.L_x_1153) ;  /* 0x0000000000203947 */ /* 0x000fea0003800000 */
[----:B------:R-:W-:-:S05]  /*6f40*/  IMAD.U32 R174, RZ, RZ, UR31 ;  /* 0x0000001fffae7e24 */ /* 0x000fca000f8e00ff */
[----:B------:R-:W-:-:S13]  /*6f50*/  ISETP.NE.AND P3, PT, R174, 0x1, PT ;  /* 0x00000001ae00780c */ /* 0x000fda0003f65270 */
[----:B------:R-:W0:Y:S02]  /*6f60*/  @P3 LDC.64 R14, c[0x0][0x9e8] ;  /* 0x00027a00ff0e3b82 */ /* 0x000e240000000a00 */
[----:B0-----:R-:W-:-:S04]  /*6f70*/  @P3 IMAD.HI.U32 R172, R9, R14, RZ ;  /* 0x0000000e09ac3227 */ /* 0x001fc800078e00ff */
[----:B------:R-:W-:Y:S01]  /*6f80*/  IMAD.MOV.U32 R14, RZ, RZ, R9 ;  /* 0x000000ffff0e7224 */ /* 0x000fe200078e0009 */
[----:B------:R-:W-:-:S04]  /*6f90*/  @P3 SHF.R.U32.HI R14, RZ, R15, R172 ;  /* 0x0000000fff0e3219 */ /* 0x000fc800000116ac */
[----:B------:R-:W-:Y:S01]  /*6fa0*/  LOP3.LUT R179, RZ, R14, RZ, 0x33, !PT ;  /* 0x0000000effb37212 */ /* 0x000fe200078e33ff */
[----:B------:R-:W-:Y:S06]  /*6fb0*/  BRA `(.L_x_1154) ;  /* 0x0000000000187947 */ /* 0x000fec0003800000 */
.L_x_1153:
[----:B------:R-:W-:Y:S02]  /*6fc0*/  IMAD.U32 R174, RZ, RZ, UR31 ;  /* 0x0000001fffae7e24 */ /* 0x000fe4000f8e00ff */
[----:B------:R-:W-:-:S03]  /*6fd0*/  IMAD.MOV.U32 R179, RZ, RZ, R11 ;  /* 0x000000ffffb37224 */ /* 0x000fc600078e000b */
[----:B------:R-:W-:-:S13]  /*6fe0*/  ISETP.NE.AND P3, PT, R174, 0x1, PT ;  /* 0x00000001ae00780c */ /* 0x000fda0003f65270 */
[----:B------:R-:W0:Y:S02]  /*6ff0*/  @P3 LDC.64 R14, c[0x0][0x9e8] ;  /* 0x00027a00ff0e3b82 */ /* 0x000e240000000a00 */
[----:B0-----:R-:W-:-:S05]  /*7000*/  @P3 IMAD.HI.U32 R14, R11, R14, RZ ;  /* 0x0000000e0b0e3227 */ /* 0x001fca00078e00ff */
[----:B------:R-:W-:-:S07]  /*7010*/  @P3 SHF.R.U32.HI R179, RZ, R15, R14 ;  /* 0x0000000fffb33219 */ /* 0x000fce000001160e */
.L_x_1154:
[----:B------:R-:W-:Y:S05]  /*7020*/  BSYNC B0 ;  /* 0x0000000000007941 */ /* 0x000fea0003800000 */
.L_x_1152:
[----:B------:R-:W-:-:S04]  /*7030*/  IMAD R15, R179, R174, -R170 ;  /* 0x000000aeb30f7224 */ /* 0x000fc800078e0aaa */
[----:B------:R-:W-:-:S05]  /*7040*/  IMAD R15, R16, -0x2, R15 ;  /* 0xfffffffe100f7824 */ /* 0x000fca00078e020f */
[----:B------:R-:W-:Y:S02]  /*7050*/  VIADDMNMX R165, R15, R174, R165, PT ;  /* 0x000000ae0fa57246 */ /* 0x000fe400038001a5 */
[----:B------:R-:W-:-:S07]  /*7060*/  VIMNMX R166, R166, R15, !PT ;  /* 0x0000000fa6a67248 */ /* 0x000fce0007fe0100 */
.L_x_1151:
[----:B------:R-:W-:Y:S01]  /*7070*/  FMNMX.FTZ R14, R177, R7, !PT ;  /* 0x00000007b10e7209 */ /* 0x000fe20007810000 */
[----:B------:R-:W-:Y:S01]  /*7080*/  UMOV UR10, UR30 ;  /* 0x0000001e000a7c82 */ /* 0x000fe20008000000 */
[C---:B------:R-:W-:Y:S01]  /*7090*/  ISETP.GT.AND P5, PT, R166.reuse, 0x8, P2 ;  /* 0x00000008a600780c */ /* 0x040fe200017a4270 */
[----:B------:R-:W-:Y:S01]  /*70a0*/  IMAD.U32 R181, RZ, RZ, UR10 ;  /* 0x0000000affb57e24 */ /* 0x000fe2000f8e00ff */
        /* <DEDUP_REMOVED lines=46> */
[----:B------:R-:W-:-:S05]  /*7390*/  FMNMX.FTZ R15, R169, R14, !PT ;  /* 0x0000000ea90f7209 */ /* 0x000fca0007810000 */
[----:B------:R-:W0:Y:S02]  /*73a0*/  SHFL.BFLY PT, R14, R15, 0x2, 0x1f ;  /* 0x0c401f000f0e7f89 */ /* 0x000e2400000e0000 */
[----:B0-----:R-:W-:Y:S02]  /*73b0*/  FMNMX.FTZ R170, R15, R14, !PT ;  /* 0x0000000e0faa7209 */ /* 0x001fe40007810000 */
[----:B------:R-:W-:Y:S02]  /*73c0*/  FSEL R15, R12, -INF , !P4 ;  /* 0xff8000000c0f7808 */ /* 0x000fe40006000000 */
[----:B------:R-:W-:Y:S01]  /*73d0*/  ISETP.GT.AND P4, PT, R166, 0x10, P2 ;  /* 0x00000010a600780c */ /* 0x000fe20001784270 */
[----:B------:R-:W0:Y:S03]  /*73e0*/  SHFL.BFLY PT, R179, R170, 0x1, 0x1f ;  /* 0x0c201f00aab37f89 */ /* 0x000e2600000e0000 */
[----:B------:R-:W-:-:S04]  /*73f0*/  ISETP.LT.OR P4, PT, R165, 0x11, P4 ;  /* 0x00000011a500780c */ /* 0x000fc80002781670 */
[----:B------:R-:W-:Y:S02]  /*7400*/  FSEL R120, R120, -INF , !P4 ;  /* 0xff80000078787808 */ /* 0x000fe40006000000 */
[----:B------:R-:W-:-:S04]  /*7410*/  ISETP.GT.AND P4, PT, R166, 0x19, P2 ;  /* 0x00000019a600780c */ /* 0x000fc80001784270 */
[----:B------:R-:W-:Y:S02]  /*7420*/  ISETP.LT.OR P4, PT, R165, 0x1a, P4 ;  /* 0x0000001aa500780c */ /* 0x000fe40002781670 */
[----:B0-----:R-:W-:-:S04]  /*7430*/  FMNMX.FTZ R14, R170, R179, !PT ;  /* 0x000000b3aa0e7209 */ /* 0x001fc80007810000 */
        /* <DEDUP_REMOVED lines=8> */
[----:B------:R-:W-:Y:S01]  /*74c0*/  ISETP.GT.AND P5, PT, R166, 0x20, P2 ;  /* 0x00000020a600780c */ /* 0x000fe200017a4270 */
[----:B------:R-:W-:-:S01]  /*74d0*/  FFMA.FTZ R170, R177, UR10, -R12 ;  /* 0x0000000ab1aa7c23 */ /* 0x000fc2000801080c */
[----:B------:R-:W-:Y:S01]  /*74e0*/  ISETP.LT.OR P4, PT, R165, 0x29, P4 ;  /* 0x00000029a500780c */ /* 0x000fe20002781670 */
[----:B------:R-:W-:-:S01]  /*74f0*/  FFMA.FTZ R184, R160, UR10, -R12 ;  /* 0x0000000aa0b87c23 */ /* 0x000fc2000801080c */
[----:B------:R-:W-:Y:S01]  /*7500*/  ISETP.LT.OR P5, PT, R165, 0x21, P5 ;  /* 0x00000021a500780c */ /* 0x000fe20002fa1670 */
[----:B------:R-:W-:-:S01]  /*7510*/  FFMA.FTZ R185, R158, UR10, -R12 ;  /* 0x0000000a9eb97c23 */ /* 0x000fc2000801080c */
[----:B------:R-:W-:Y:S01]  /*7520*/  FSEL R128, R128, -INF , !P4 ;  /* 0xff80000080807808 */ /* 0x000fe20006000000 */
[----:B------:R-:W-:-:S01]  /*7530*/  FFMA.FTZ R175, R175, UR10, -R12 ;  /* 0x0000000aafaf7c23 */ /* 0x000fc2000801080c */
[----:B------:R-:W-:Y:S01]  /*7540*/  FSEL R124, R124, -INF , !P5 ;  /* 0xff8000007c7c7808 */ /* 0x000fe20006800000 */
[----:B------:R0:W-:Y:S01]  /*7550*/  MUFU.EX2 R121, R174 ;  /* 0x000000ae00797308 */ /* 0x0001e20000000800 */
[C---:B------:R-:W-:Y:S01]  /*7560*/  ISETP.GT.AND P5, PT, R166.reuse, RZ, P2 ;  /* 0x000000ffa600720c */ /* 0x040fe200017a4270 */
[--C-:B------:R-:W-:Y:S01]  /*7570*/  FFMA.FTZ R197, R197, UR10, -R12.reuse ;  /* 0x0000000ac5c57c23 */ /* 0x100fe2000801080c */
[----:B------:R-:W-:Y:S01]  /*7580*/  ISETP.GT.AND P4, PT, R166, 0x30, P2 ;  /* 0x00000030a600780c */ /* 0x000fe20001784270 */
[--C-:B------:R-:W-:Y:S01]  /*7590*/  FFMA.FTZ R196, R196, UR10, -R12.reuse ;  /* 0x0000000ac4c47c23 */ /* 0x100fe2000801080c */
[C---:B------:R-:W-:Y:S01]  /*75a0*/  ISETP.LT.OR P5, PT, R165.reuse, 0x1, P5 ;  /* 0x00000001a500780c */ /* 0x040fe20002fa1670 */
[--C-:B------:R-:W-:Y:S01]  /*75b0*/  FFMA.FTZ R198, R198, UR10, -R12.reuse ;  /* 0x0000000ac6c67c23 */ /* 0x100fe2000801080c */
[----:B------:R-:W-:Y:S01]  /*75c0*/  ISETP.LT.OR P4, PT, R165, 0x31, P4 ;  /* 0x00000031a500780c */ /* 0x000fe20002781670 */
[----:B------:R1:W-:Y:S01]  /*75d0*/  MUFU.EX2 R123, R175 ;  /* 0x000000af007b7308 */ /* 0x0003e20000000800 */
[----:B------:R-:W-:Y:S01]  /*75e0*/  FSEL R173, R10, -INF , !P5 ;  /* 0xff8000000aad7808 */ /* 0x000fe20006800000 */
[--C-:B0-----:R-:W-:Y:S01]  /*75f0*/  FFMA.FTZ R174, R193, UR10, -R12.reuse ;  /* 0x0000000ac1ae7c23 */ /* 0x101fe2000801080c */
[----:B------:R-:W-:Y:S01]  /*7600*/  ISETP.LT.OR P5, PT, R165, 0x2a, P3 ;  /* 0x0000002aa500780c */ /* 0x000fe20001fa1670 */
[--C-:B------:R-:W-:Y:S01]  /*7610*/  FFMA.FTZ R189, R189, UR10, -R12.reuse ;  /* 0x0000000abdbd7c23 */ /* 0x100fe2000801080c */
[----:B------:R-:W-:Y:S01]  /*7620*/  FMNMX.FTZ R176, R173, R6, !PT ;  /* 0x00000006adb07209 */ /* 0x000fe20007810000 */
[--C-:B------:R-:W-:Y:S01]  /*7630*/  FFMA.FTZ R188, R188, UR10, -R12.reuse ;  /* 0x0000000abcbc7c23 */ /* 0x100fe2000801080c */
[----:B------:R-:W-:Y:S01]  /*7640*/  ISETP.GT.AND P3, PT, R166, 0x31, P2 ;  /* 0x00000031a600780c */ /* 0x000fe20001764270 */
[----:B------:R0:W-:Y:S01]  /*7650*/  MUFU.EX2 R10, R178 ;  /* 0x000000b2000a7308 */ /* 0x0001e20000000800 */
[----:B------:R-:W-:Y:S01]  /*7660*/  FMNMX.FTZ R177, R15, R176, !PT ;  /* 0x000000b00fb17209 */ /* 0x000fe20007810000 */
[--C-:B-1----:R-:W-:Y:S01]  /*7670*/  FFMA.FTZ R175, R195, UR10, -R12.reuse ;  /* 0x0000000ac3af7c23 */ /* 0x102fe2000801080c */
[----:B------:R-:W-:Y:S01]  /*7680*/  FSEL R129, R129, -INF , !P5 ;  /* 0xff80000081817808 */ /* 0x000fe20006800000 */
[--C-:B------:R-:W-:Y:S01]  /*7690*/  FFMA.FTZ R155, R155, UR10, -R12.reuse ;  /* 0x0000000a9b9b7c23 */ /* 0x100fe2000801080c */
[----:B------:R-:W-:Y:S01]  /*76a0*/  FMNMX.FTZ R176, R20, R177, !PT ;  /* 0x000000b114b07209 */ /* 0x000fe20007810000 */
[----:B------:R-:W-:Y:S01]  /*76b0*/  FFMA.FTZ R157, R157, UR10, -R12 ;  /* 0x0000000a9d9d7c23 */ /* 0x000fe2000801080c */
[----:B------:R-:W-:Y:S01]  /*76c0*/  ISETP.GT.AND P5, PT, R166, 0x38, P2 ;  /* 0x00000038a600780c */ /* 0x000fe200017a4270 */
[----:B------:R-:W-:Y:S01]  /*76d0*/  MUFU.EX2 R170, R170 ;  /* 0x000000aa00aa7308 */ /* 0x000fe20000000800 */
[----:B------:R-:W-:-:S02]  /*76e0*/  FMNMX.FTZ R177, R21, R176, !PT ;  /* 0x000000b015b17209 */ /* 0x000fc40007810000 */
[----:B------:R-:W-:Y:S02]  /*76f0*/  ISETP.LT.OR P3, PT, R165, 0x32, P3 ;  /* 0x00000032a500780c */ /* 0x000fe40001f61670 */
[----:B0-----:R-:W-:Y:S02]  /*7700*/  FMNMX.FTZ R178, R120, R177, !PT ;  /* 0x000000b178b27209 */ /* 0x001fe40007810000 */
[----:B------:R-:W-:Y:S01]  /*7710*/  FSEL R130, R130, -INF , !P4 ;  /* 0xff80000082827808 */ /* 0x000fe20006000000 */
[----:B------:R-:W-:Y:S01]  /*7720*/  MUFU.EX2 R174, R174 ;  /* 0x000000ae00ae7308 */ /* 0x000fe20000000800 */
[----:B------:R-:W-:Y:S01]  /*7730*/  FMNMX.FTZ R179, R171, R178, !PT ;  /* 0x000000b2abb37209 */ /* 0x000fe20007810000 */
[----:B------:R-:W-:Y:S01]  /*7740*/  FFMA.FTZ R178, R199, UR10, -R12 ;  /* 0x0000000ac7b27c23 */ /* 0x000fe2000801080c */
[----:B------:R-:W-:Y:S02]  /*7750*/  ISETP.GT.AND P4, PT, R166, 0x39, P2 ;  /* 0x00000039a600780c */ /* 0x000fe40001784270 */
[----:B------:R-:W-:-:S02]  /*7760*/  FMNMX.FTZ R179, R122, R179, !PT ;  /* 0x000000b37ab37209 */ /* 0x000fc40007810000 */
[----:B------:R-:W-:Y:S01]  /*7770*/  FSEL R176, R131, -INF , !P3 ;  /* 0xff80000083b07808 */ /* 0x000fe20005800000 */
[----:B------:R-:W-:Y:S01]  /*7780*/  MUFU.EX2 R175, R175 ;  /* 0x000000af00af7308 */ /* 0x000fe20000000800 */
[----:B------:R-:W-:Y:S02]  /*7790*/  FMNMX.FTZ R179, R172, R179, !PT ;  /* 0x000000b3acb37209 */ /* 0x000fe40007810000 */
[----:B------:R-:W-:Y:S02]  /*77a0*/  ISETP.LT.OR P5, PT, R165, 0x39, P5 ;  /* 0x00000039a500780c */ /* 0x000fe40002fa1670 */
[----:B------:R-:W-:Y:S02]  /*77b0*/  FMNMX.FTZ R180, R124, R179, !PT ;  /* 0x000000b37cb47209 */ /* 0x000fe40007810000 */
[----:B------:R-:W-:Y:S01]  /*77c0*/  ISETP.GT.AND P3, PT, R166, 0x40, P2 ;  /* 0x00000040a600780c */ /* 0x000fe20001764270 */
[----:B------:R-:W-:Y:S01]  /*77d0*/  MUFU.EX2 R131, R197 ;  /* 0x000000c500837308 */ /* 0x000fe20000000800 */
[----:B------:R-:W-:-:S02]  /*77e0*/  FMNMX.FTZ R181, R125, R180, !PT ;  /* 0x000000b47db57209 */ /* 0x000fc40007810000 */
[----:B------:R-:W-:Y:S02]  /*77f0*/  ISETP.LT.OR P4, PT, R165, 0x3a, P4 ;  /* 0x0000003aa500780c */ /* 0x000fe40002781670 */
[----:B------:R-:W-:Y:S02]  /*7800*/  FMNMX.FTZ R180, R128, R181, !PT ;  /* 0x000000b580b47209 */ /* 0x000fe40007810000 */
[----:B------:R-:W-:Y:S01]  /*7810*/  FSEL R177, R132, -INF , !P5 ;  /* 0xff80000084b17808 */ /* 0x000fe20006800000 */
[----:B------:R-:W-:Y:S01]  /*7820*/  MUFU.EX2 R178, R178 ;  /* 0x000000b200b27308 */ /* 0x000fe20000000800 */
[----:B------:R-:W-:Y:S02]  /*7830*/  FMNMX.FTZ R181, R129, R180, !PT ;  /* 0x000000b481b57209 */ /* 0x000fe40007810000 */
        /* <DEDUP_REMOVED lines=9> */
[----:B------:R-:W-:-:S02]  /*78d0*/  ISETP.LT.OR P5, PT, R165, 0x42, P5 ;  /* 0x00000042a500780c */ /* 0x000fc40002fa1670 */
[----:B------:R-:W-:Y:S02]  /*78e0*/  FSEL R134, R134, -INF , !P3 ;  /* 0xff80000086867808 */ /* 0x000fe40005800000 */
[----:B------:R-:W-:Y:S02]  /*78f0*/  FMNMX.FTZ R183, R133, R182, !PT ;  /* 0x000000b685b77209 */ /* 0x000fe40007810000 */
[----:B------:R-:W-:Y:S01]  /*7900*/  ISETP.GT.AND P3, PT, R166, 0x49, P2 ;  /* 0x00000049a600780c */ /* 0x000fe20001764270 */
[----:B------:R-:W-:Y:S01]  /*7910*/  MUFU.EX2 R155, R155 ;  /* 0x0000009b009b7308 */ /* 0x000fe20000000800 */
[----:B------:R-:W-:Y:S02]  /*7920*/  FSEL R179, R135, -INF , !P5 ;  /* 0xff80000087b37808 */ /* 0x000fe40006800000 */
[----:B------:R-:W-:Y:S02]  /*7930*/  ISETP.LT.OR P4, PT, R165, 0x49, P4 ;  /* 0x00000049a500780c */ /* 0x000fe40002781670 */
[----:B------:R-:W-:-:S02]  /*7940*/  FMNMX.FTZ R182, R134, R183, !PT ;  /* 0x000000b786b67209 */ /* 0x000fc40007810000 */
[----:B------:R-:W-:Y:S01]  /*7950*/  ISETP.GT.AND P5, PT, R166, 0x50, P2 ;  /* 0x00000050a600780c */ /* 0x000fe200017a4270 */
[----:B------:R-:W-:Y:S01]  /*7960*/  MUFU.EX2 R135, R198 ;  /* 0x000000c600877308 */ /* 0x000fe20000000800 */
[----:B------:R-:W-:Y:S02]  /*7970*/  ISETP.LT.OR P3, PT, R165, 0x4a, P3 ;  /* 0x0000004aa500780c */ /* 0x000fe40001f61670 */
[----:B------:R-:W-:Y:S02]  /*7980*/  FSEL R180, R136, -INF , !P4 ;  /* 0xff80000088b47808 */ /* 0x000fe40006000000 */
[----:B------:R-:W-:Y:S02]  /*7990*/  FMNMX.FTZ R183, R179, R182, !PT ;  /* 0x000000b6b3b77209 */ /* 0x000fe40007810000 */
[----:B------:R-:W-:Y:S01]  /*79a0*/  ISETP.GT.AND P4, PT, R166, 0x51, P2 ;  /* 0x00000051a600780c */ /* 0x000fe20001784270 */
[----:B------:R-:W-:Y:S01]  /*79b0*/  MUFU.EX2 R136, R189 ;  /* 0x000000bd00887308 */ /* 0x000fe20000000800 */
[----:B------:R-:W-:-:S02]  /*79c0*/  FSEL R137, R137, -INF , !P3 ;  /* 0xff80000089897808 */ /* 0x000fc40005800000 */
[C---:B------:R-:W-:Y:S02]  /*79d0*/  ISETP.LT.OR P5, PT, R165.reuse, 0x51, P5 ;  /* 0x00000051a500780c */ /* 0x040fe40002fa1670 */
[----:B------:R-:W-:Y:S02]  /*79e0*/  FMNMX.FTZ R182, R180, R183, !PT ;  /* 0x000000b7b4b67209 */ /* 0x000fe40007810000 */
[----:B------:R-:W-:Y:S01]  /*79f0*/  ISETP.GT.AND P3, PT, R166, 0x58, P2 ;  /* 0x00000058a600780c */ /* 0x000fe20001764270 */
[----:B------:R-:W-:Y:S01]  /*7a00*/  MUFU.EX2 R157, R157 ;  /* 0x0000009d009d7308 */ /* 0x000fe20000000800 */
[----:B------:R-:W-:Y:S02]  /*7a10*/  ISETP.LT.OR P4, PT, R165, 0x52, P4 ;  /* 0x00000052a500780c */ /* 0x000fe40002781670 */
[----:B------:R-:W-:Y:S02]  /*7a20*/  FSEL R138, R138, -INF , !P5 ;  /* 0xff8000008a8a7808 */ /* 0x000fe40006800000 */
[----:B------:R-:W-:Y:S01]  /*7a30*/  FMNMX.FTZ R183, R137, R182, !PT ;  /* 0x000000b689b77209 */ /* 0x000fe20007810000 */
[----:B------:R-:W-:Y:S01]  /*7a40*/  FFMA.FTZ R182, R153, UR10, -R12 ;  /* 0x0000000a99b67c23 */ /* 0x000fe2000801080c */
[----:B------:R-:W-:-:S02]  /*7a50*/  ISETP.GT.AND P5, PT, R166, 0x59, P2 ;  /* 0x00000059a600780c */ /* 0x000fc400017a4270 */
[----:B------:R-:W-:Y:S02]  /*7a60*/  FSEL R160, R139, -INF , !P4 ;  /* 0xff8000008ba07808 */ /* 0x000fe40006000000 */
[C---:B------:R-:W-:Y:S01]  /*7a70*/  ISETP.LT.OR P3, PT, R165.reuse, 0x59, P3 ;  /* 0x00000059a500780c */ /* 0x040fe20001f61670 */
[----:B------:R0:W-:Y:S01]  /*7a80*/  MUFU.EX2 R139, R184 ;  /* 0x000000b8008b7308 */ /* 0x0001e20000000800 */
        /* <DEDUP_REMOVED lines=8> */
[----:B------:R-:W-:Y:S01]  /*7b10*/  ISETP.LT.OR P4, PT, R165, 0x61, P4 ;  /* 0x00000061a500780c */ /* 0x000fe20002781670 */
[----:B------:R-:W-:Y:S01]  /*7b20*/  MUFU.EX2 R140, R185 ;  /* 0x000000b9008c7308 */ /* 0x000fe20000000800 */
[----:B0-----:R-:W-:Y:S01]  /*7b30*/  FMNMX.FTZ R184, R158, R183, !PT ;  /* 0x000000b79eb87209 */ /* 0x001fe20007810000 */
[----:B------:R-:W-:Y:S01]  /*7b40*/  FFMA.FTZ R183, R151, UR10, -R12 ;  /* 0x0000000a97b77c23 */ /* 0x000fe2000801080c */
[----:B------:R-:W-:Y:S02]  /*7b50*/  ISETP.GT.AND P5, PT, R166, 0x68, P2 ;  /* 0x00000068a600780c */ /* 0x000fe400017a4270 */
[----:B------:R-:W-:-:S02]  /*7b60*/  ISETP.LT.OR P3, PT, R165, 0x62, P3 ;  /* 0x00000062a500780c */ /* 0x000fc40001f61670 */
[----:B------:R-:W-:Y:S02]  /*7b70*/  FSEL R142, R142, -INF , !P4 ;  /* 0xff8000008e8e7808 */ /* 0x000fe40006000000 */
[----:B------:R-:W-:Y:S02]  /*7b80*/  FMNMX.FTZ R153, R141, R184, !PT ;  /* 0x000000b88d997209 */ /* 0x000fe40007810000 */
[----:B------:R-:W-:Y:S02]  /*7b90*/  ISETP.GT.AND P4, PT, R166, 0x69, P2 ;  /* 0x00000069a600780c */ /* 0x000fe40001784270 */
[----:B------:R-:W-:Y:S02]  /*7ba0*/  FSEL R143, R143, -INF , !P3 ;  /* 0xff8000008f8f7808 */ /* 0x000fe40005800000 */
[----:B------:R-:W-:Y:S02]  /*7bb0*/  ISETP.LT.OR P5, PT, R165, 0x69, P5 ;  /* 0x00000069a500780c */ /* 0x000fe40002fa1670 */
[----:B------:R-:W-:Y:S01]  /*7bc0*/  FMNMX.FTZ R184, R142, R153, !PT ;  /* 0x000000998eb87209 */ /* 0x000fe20007810000 */
[----:B------:R-:W-:-:S01]  /*7bd0*/  FFMA.FTZ R153, R126, UR10, -R12 ;  /* 0x0000000a7e997c23 */ /* 0x000fc2000801080c */
[----:B------:R-:W-:Y:S01]  /*7be0*/  ISETP.GT.AND P3, PT, R166, 0x70, P2 ;  /* 0x00000070a600780c */ /* 0x000fe20001764270 */
[----:B------:R-:W-:-:S01]  /*7bf0*/  FFMA.FTZ R126, R127, UR10, -R12 ;  /* 0x0000000a7f7e7c23 */ /* 0x000fc2000801080c */
[----:B------:R-:W-:-:S02]  /*7c00*/  ISETP.LT.OR P4, PT, R165, 0x6a, P4 ;  /* 0x0000006aa500780c */ /* 0x000fc40002781670 */
[----:B------:R-:W-:Y:S01]  /*7c10*/  FSEL R151, R144, -INF , !P5 ;  /* 0xff80000090977808 */ /* 0x000fe20006800000 */
[----:B------:R-:W-:Y:S01]  /*7c20*/  MUFU.EX2 R153, R153 ;  /* 0x0000009900997308 */ /* 0x000fe20000000800 */
[----:B------:R-:W-:Y:S02]  /*7c30*/  FMNMX.FTZ R184, R143, R184, !PT ;  /* 0x000000b88fb87209 */ /* 0x000fe40007810000 */
        /* <DEDUP_REMOVED lines=9> */
[----:B------:R-:W-:Y:S01]  /*7cd0*/  FMNMX.FTZ R127, R145, R184, !PT ;  /* 0x000000b8917f7209 */ /* 0x000fe20007810000 */
[--C-:B------:R-:W-:Y:S01]  /*7ce0*/  FFMA.FTZ R184, R152, UR10, -R12.reuse ;  /* 0x0000000a98b87c23 */ /* 0x100fe2000801080c */
[----:B------:R-:W-:Y:S01]  /*7cf0*/  ISETP.GT.AND P2, PT, R166, 0x79, P2 ;  /* 0x00000079a600780c */ /* 0x000fe20001744270 */
[--C-:B------:R-:W-:Y:S01]  /*7d00*/  FFMA.FTZ R152, R156, UR10, -R12.reuse ;  /* 0x0000000a9c987c23 */ /* 0x100fe2000801080c */
[----:B------:R-:W-:Y:S01]  /*7d10*/  ISETP.LT.OR P4, PT, R165, 0x79, P4 ;  /* 0x00000079a500780c */ /* 0x000fe20002781670 */
[--C-:B------:R-:W-:Y:S01]  /*7d20*/  FFMA.FTZ R156, R162, UR10, -R12.reuse ;  /* 0x0000000aa29c7c23 */ /* 0x100fe2000801080c */
[----:B------:R-:W-:Y:S01]  /*7d30*/  FSEL R147, R147, -INF , !P5 ;  /* 0xff80000093937808 */ /* 0x000fe20006800000 */
[--C-:B------:R-:W-:Y:S01]  /*7d40*/  FFMA.FTZ R162, R164, UR10, -R12.reuse ;  /* 0x0000000aa4a27c23 */ /* 0x100fe2000801080c */
[----:B------:R-:W-:Y:S01]  /*7d50*/  FMNMX.FTZ R166, R146, R127, !PT ;  /* 0x0000007f92a67209 */ /* 0x000fe20007810000 */
[--C-:B------:R-:W-:Y:S01]  /*7d60*/  FFMA.FTZ R127, R150, UR10, -R12.reuse ;  /* 0x0000000a967f7c23 */ /* 0x100fe2000801080c */
[----:B------:R-:W-:Y:S01]  /*7d70*/  ISETP.LT.OR P2, PT, R165, 0x7a, P2 ;  /* 0x0000007aa500780c */ /* 0x000fe20001741670 */
[----:B------:R-:W-:Y:S01]  /*7d80*/  FFMA.FTZ R164, R168, UR10, -R12 ;  /* 0x0000000aa8a47c23 */ /* 0x000fe2000801080c */
[----:B------:R-:W-:Y:S01]  /*7d90*/  FSEL R148, R148, -INF , !P4 ;  /* 0xff80000094947808 */ /* 0x000fe20006000000 */
[----:B------:R-:W-:Y:S01]  /*7da0*/  MUFU.EX2 R152, R152 ;  /* 0x0000009800987308 */ /* 0x000fe20000000800 */
[----:B------:R-:W-:-:S02]  /*7db0*/  FMNMX.FTZ R165, R147, R166, !PT ;  /* 0x000000a693a57209 */ /* 0x000fc40007810000 */
[----:B------:R-:W-:Y:S02]  /*7dc0*/  FSEL R149, R149, -INF , !P2 ;  /* 0xff80000095957808 */ /* 0x000fe40005000000 */
[----:B------:R-:W-:Y:S01]  /*7dd0*/  FMNMX.FTZ R150, R148, R165, !PT ;  /* 0x000000a594967209 */ /* 0x000fe20007810000 */
[--C-:B------:R-:W-:Y:S01]  /*7de0*/  FFMA.FTZ R165, R154, UR10, -R12.reuse ;  /* 0x0000000a9aa57c23 */ /* 0x100fe2000801080c */
[----:B------:R-:W-:-:S01]  /*7df0*/  FFMA.FTZ R154, R159, UR10, -R12 ;  /* 0x0000000a9f9a7c23 */ /* 0x000fc2000801080c */
[--C-:B------:R-:W-:Y:S01]  /*7e00*/  FFMA.FTZ R159, R161, UR10, -R12.reuse ;  /* 0x0000000aa19f7c23 */ /* 0x100fe2000801080c */
[----:B------:R-:W-:Y:S01]  /*7e10*/  FMNMX.FTZ R166, R149, R150, !PT ;  /* 0x0000009695a67209 */ /* 0x000fe20007810000 */
[--C-:B------:R-:W-:Y:S01]  /*7e20*/  FFMA.FTZ R161, R163, UR10, -R12.reuse ;  /* 0x0000000aa3a17c23 */ /* 0x100fe2000801080c */
[----:B------:R1:W-:Y:S01]  /*7e30*/  MUFU.EX2 R150, R184 ;  /* 0x000000b800967308 */ /* 0x0003e20000000800 */
[----:B------:R-:W-:-:S01]  /*7e40*/  FFMA.FTZ R163, R167, UR10, -R12 ;  /* 0x0000000aa7a37c23 */ /* 0x000fc2000801080c */
[----:B------:R-:W-:Y:S01]  /*7e50*/  IMAD.U32 R167, RZ, RZ, UR10 ;  /* 0x0000000affa77e24 */ /* 0x000fe2000f8e00ff */
[----:B0-----:R-:W0:Y:S01]  /*7e60*/  SHFL.BFLY PT, R183, R166, 0x2, 0x1f ;  /* 0x0c401f00a6b77f89 */ /* 0x001e2200000e0000 */
[----:B------:R-:W-:-:S04]  /*7e70*/  FSEL R168, R14, RZ, P6 ;  /* 0x000000ff0ea87208 */ /* 0x000fc80003000000 */
[----:B------:R-:W-:Y:S01]  /*7e80*/  MUFU.EX2 R127, R127 ;  /* 0x0000007f007f7308 */ /* 0x000fe20000000800 */
[----:B-1----:R-:W-:-:S01]  /*7e90*/  FFMA.FTZ R184, R169, UR10, -R12 ;  /* 0x0000000aa9b87c23 */ /* 0x002fc2000801080c */
[----:B------:R-:W-:-:S06]  /*7ea0*/  FADD.FTZ R168, -R168, R7 ;  /* 0x00000007a8a87221 */ /* 0x000fcc0000010100 */
[----:B------:R-:W-:Y:S08]  /*7eb0*/  MUFU.EX2 R7, R184 ;  /* 0x000000b800077308 */ /* 0x000ff00000000800 */
[----:B------:R-:W-:Y:S01]  /*7ec0*/  MUFU.EX2 R165, R165 ;  /* 0x000000a500a57308 */ /* 0x000fe20000000800 */
[----:B0-----:R-:W-:-:S05]  /*7ed0*/  FMNMX.FTZ R183, R166, R183, !PT ;  /* 0x000000b7a6b77209 */ /* 0x001fca0007810000 */
[----:B------:R-:W0:Y:S02]  /*7ee0*/  SHFL.BFLY PT, R166, R183, 0x1, 0x1f ;  /* 0x0c201f00b7a67f89 */ /* 0x000e2400000e0000 */
[----:B------:R-:W-:Y:S08]  /*7ef0*/  MUFU.EX2 R154, R154 ;  /* 0x0000009a009a7308 */ /* 0x000ff00000000800 */
[----:B------:R-:W-:Y:S08]  /*7f00*/  MUFU.EX2 R159, R159 ;  /* 0x0000009f009f7308 */ /* 0x000ff00000000800 */
[----:B------:R-:W-:Y:S01]  /*7f10*/  MUFU.EX2 R156, R156 ;  /* 0x0000009c009c7308 */ /* 0x000fe20000000800 */
[----:B0-----:R-:W-:-:S07]  /*7f20*/  FMNMX.FTZ R12, R183, R166, !PT ;  /* 0x000000a6b70c7209 */ /* 0x001fce0007810000 */
[----:B------:R-:W-:Y:S01]  /*7f30*/  MUFU.EX2 R161, R161 ;  /* 0x000000a100a17308 */ /* 0x000fe20000000800 */
[C---:B------:R-:W-:Y:S01]  /*7f40*/  FSETP.NEU.FTZ.AND P2, PT, R12.reuse, -INF , PT ;  /* 0xff8000000c00780b */ /* 0x040fe20003f5d000 */
[----:B------:R-:W-:Y:S01]  /*7f50*/  FFMA.FTZ R166, R12, R167, -8 ;  /* 0xc10000000ca67423 */ /* 0x000fe200000100a7 */
[----:B------:R-:W-:Y:S02]  /*7f60*/  FMUL.FTZ R167, R168, UR10 ;  /* 0x0000000aa8a77c20 */ /* 0x000fe40008410000 */
[----:B------:R-:W-:-:S03]  /*7f70*/  FSEL R183, R12, RZ, P2 ;  /* 0x000000ff0cb77208 */ /* 0x000fc60001000000 */
[----:B------:R-:W-:Y:S01]  /*7f80*/  MUFU.EX2 R162, R162 ;  /* 0x000000a200a27308 */ /* 0x000fe20000000800 */
[----:B------:R-:W-:Y:S01]  /*7f90*/  FSEL R166, R166, RZ, P2 ;  /* 0x000000ffa6a67208 */ /* 0x000fe20001000000 */
[----:B------:R-:W-:-:S04]  /*7fa0*/  FADD.FTZ R183, -R183, R6 ;  /* 0x00000006b7b77221 */ /* 0x000fc80000010100 */
[--C-:B------:R-:W-:Y:S01]  /*7fb0*/  FFMA.FTZ R168, R15, UR10, -R166.reuse ;  /* 0x0000000a0fa87c23 */ /* 0x100fe200080108a6 */
[----:B------:R-:W-:-:S01]  /*7fc0*/  FFMA.FTZ R15, R20, UR10, -R166 ;  /* 0x0000000a140f7c23 */ /* 0x000fc200080108a6 */
[--C-:B------:R-:W-:Y:S01]  /*7fd0*/  FFMA.FTZ R20, R21, UR10, -R166.reuse ;  /* 0x0000000a15147c23 */ /* 0x100fe200080108a6 */
[----:B------:R-:W-:-:S01]  /*7fe0*/  FFMA.FTZ R21, R120, UR10, -R166 ;  /* 0x0000000a78157c23 */ /* 0x000fc200080108a6 */
[--C-:B------:R-:W-:Y:S01]  /*7ff0*/  FFMA.FTZ R120, R171, UR10, -R166.reuse ;  /* 0x0000000aab787c23 */ /* 0x100fe200080108a6 */
[----:B------:R-:W-:-:S01]  /*8000*/  FFMA.FTZ R171, R172, UR10, -R166 ;  /* 0x0000000aacab7c23 */ /* 0x000fc200080108a6 */
[--C-:B------:R-:W-:Y:S01]  /*8010*/  FFMA.FTZ R169, R173, UR10, -R166.reuse ;  /* 0x0000000aada97c23 */ /* 0x100fe200080108a6 */
[----:B------:R-:W-:Y:S01]  /*8020*/  FMUL.FTZ R172, R183, UR10 ;  /* 0x0000000ab7ac7c20 */ /* 0x000fe20008410000 */
        /* <DEDUP_REMOVED lines=17> */
[----:B0-----:R-:W-:-:S01]  /*8140*/  FFMA.FTZ R184, R167, R5, R170 ;  /* 0x00000005a7b87223 */ /* 0x001fc200000100aa */
[--C-:B------:R-:W-:Y:S01]  /*8150*/  FFMA.FTZ R158, R158, UR10, -R166.reuse ;  /* 0x0000000a9e9e7c23 */ /* 0x100fe200080108a6 */
[----:B------:R-:W-:-:S01]  /*8160*/  FFMA.FTZ R141, R141, UR10, -R166 ;  /* 0x0000000a8d8d7c23 */ /* 0x000fc200080108a6 */
[----:B------:R-:W-:Y:S01]  /*8170*/  FFMA.FTZ R142, R142, UR10, -R166 ;  /* 0x0000000a8e8e7c23 */ /* 0x000fe200080108a6 */
[----:B------:R-:W-:-:S01]  /*8180*/  FADD.FTZ R184, R121, R184 ;  /* 0x000000b879b87221 */ /* 0x000fc20000010000 */
[--C-:B------:R-:W-:Y:S01]  /*8190*/  FFMA.FTZ R143, R143, UR10, -R166.reuse ;  /* 0x0000000a8f8f7c23 */ /* 0x100fe200080108a6 */
[----:B------:R-:W-:-:S01]  /*81a0*/  FFMA.FTZ R151, R151, UR10, -R166 ;  /* 0x0000000a97977c23 */ /* 0x000fc200080108a6 */
[----:B------:R-:W0:Y:S01]  /*81b0*/  MUFU.EX2 R168, R168 ;  /* 0x000000a800a87308 */ /* 0x000e220000000800 */
[----:B------:R-:W-:-:S01]  /*81c0*/  FFMA.FTZ R148, R148, UR10, -R166 ;  /* 0x0000000a94947c23 */ /* 0x000fc200080108a6 */
[----:B------:R-:W-:-:S06]  /*81d0*/  FFMA.FTZ R149, R149, UR10, -R166 ;  /* 0x0000000a95957c23 */ /* 0x000fcc00080108a6 */
[----:B------:R-:W2:Y:S01]  /*81e0*/  MUFU.EX2 R15, R15 ;  /* 0x0000000f000f7308 */ /* 0x000ea20000000800 */
[----:B-1----:R-:W-:-:S07]  /*81f0*/  FFMA.FTZ R5, R172, R4, R169 ;  /* 0x00000004ac057223 */ /* 0x002fce00000100a9 */
[----:B------:R-:W1:Y:S01]  /*8200*/  MUFU.EX2 R20, R20 ;  /* 0x0000001400147308 */ /* 0x000e620000000800 */
[----:B0-----:R-:W-:-:S01]  /*8210*/  FADD.FTZ R4, R168, R5 ;  /* 0x00000005a8047221 */ /* 0x001fc20000010000 */
[----:B------:R-:W-:-:S04]  /*8220*/  FADD.FTZ R5, R123, R184 ;  /* 0x000000b87b057221 */ /* 0x000fc80000010000 */
[----:B------:R-:W-:Y:S02]  /*8230*/  FADD.FTZ R5, R174, R5 ;  /* 0x00000005ae057221 */ /* 0x000fe40000010000 */
[----:B------:R-:W0:Y:S01]  /*8240*/  MUFU.EX2 R21, R21 ;  /* 0x0000001500157308 */ /* 0x000e220000000800 */
[----:B--2---:R-:W-:-:S01]  /*8250*/  FADD.FTZ R179, R15, R4 ;  /* 0x000000040fb37221 */ /* 0x004fc20000010000 */
[----:B------:R-:W-:-:S04]  /*8260*/  FADD.FTZ R184, R10, R5 ;  /* 0x000000050ab87221 */ /* 0x000fc80000010000 */
[----:B------:R-:W-:Y:S02]  /*8270*/  FADD.FTZ R184, R175, R184 ;  /* 0x000000b8afb87221 */ /* 0x000fe40000010000 */
[----:B------:R-:W2:Y:S01]  /*8280*/  MUFU.EX2 R120, R120 ;  /* 0x0000007800787308 */ /* 0x000ea20000000800 */
[----:B-1----:R-:W-:-:S01]  /*8290*/  FADD.FTZ R4, R20, R179 ;  /* 0x000000b314047221 */ /* 0x002fc20000010000 */
[----:B------:R-:W-:Y:S01]  /*82a0*/  FADD.FTZ R183, R131, R184 ;  /* 0x000000b883b77221 */ /* 0x000fe20000010000 */
[----:B------:R-:W-:-:S03]  /*82b0*/  FFMA.FTZ R179, R160, UR10, -R166 ;  /* 0x0000000aa0b37c23 */ /* 0x000fc600080108a6 */
[----:B------:R-:W-:Y:S02]  /*82c0*/  FADD.FTZ R183, R132, R183 ;  /* 0x000000b784b77221 */ /* 0x000fe40000010000 */
        /* <DEDUP_REMOVED lines=8> */
[----:B------:R-:W-:-:S06]  /*8350*/  FADD.FTZ R4, R178, R183 ;  /* 0x000000b7b2047221 */ /* 0x000fcc0000010000 */
[----:B------:R-:W0:Y:S01]  /*8360*/  MUFU.EX2 R128, R128 ;  /* 0x0000008000807308 */ /* 0x000e220000000800 */
[----:B--2---:R-:W-:-:S01]  /*8370*/  FADD.FTZ R160, R124, R5 ;  /* 0x000000057ca07221 */ /* 0x004fc20000010000 */
[----:B------:R-:W-:-:S04]  /*8380*/  FADD.FTZ R5, R135, R4 ;  /* 0x0000000487057221 */ /* 0x000fc80000010000 */
[----:B------:R-:W-:Y:S02]  /*8390*/  FADD.FTZ R4, R136, R5 ;  /* 0x0000000588047221 */ /* 0x000fe40000010000 */
[----:B------:R-:W2:Y:S01]  /*83a0*/  MUFU.EX2 R129, R129 ;  /* 0x0000008100817308 */ /* 0x000ea20000000800 */
[----:B-1----:R-:W-:-:S01]  /*83b0*/  FADD.FTZ R183, R125, R160 ;  /* 0x000000a07db77221 */ /* 0x002fc20000010000 */
[----:B------:R-:W-:-:S06]  /*83c0*/  FADD.FTZ R4, R181, R4 ;  /* 0x00000004b5047221 */ /* 0x000fcc0000010000 */
        /* <DEDUP_REMOVED lines=11> */
[----:B0-----:R-:W-:-:S07]  /*8480*/  FADD.FTZ R5, R173, R4 ;  /* 0x00000004ad057221 */ /* 0x001fce0000010000 */
[----:B------:R-:W0:Y:S01]  /*8490*/  MUFU.EX2 R134, R134 ;  /* 0x0000008600867308 */ /* 0x000e220000000800 */
[----:B--2---:R-:W-:-:S07]  /*84a0*/  FADD.FTZ R4, R6, R5 ;  /* 0x0000000506047221 */ /* 0x004fce0000010000 */
[----:B------:R-:W2:Y:S01]  /*84b0*/  MUFU.EX2 R177, R177 ;  /* 0x000000b100b17308 */ /* 0x000ea20000000800 */
[----:B-1----:R-:W-:-:S01]  /*84c0*/  FADD.FTZ R5, R133, R4 ;  /* 0x0000000485057221 */ /* 0x002fc20000010000 */
[----:B------:R-:W-:-:S06]  /*84d0*/  FADD.FTZ R4, R144, R183 ;  /* 0x000000b790047221 */ /* 0x000fcc0000010000 */
[----:B------:R-:W1:Y:S01]  /*84e0*/  MUFU.EX2 R176, R180 ;  /* 0x000000b400b07308 */ /* 0x000e620000000800 */
[----:B0-----:R-:W-:-:S01]  /*84f0*/  FADD.FTZ R160, R134, R5 ;  /* 0x0000000586a07221 */ /* 0x001fc20000010000 */
[----:B------:R-:W-:Y:S01]  /*8500*/  FADD.FTZ R5, R153, R4 ;  /* 0x0000000499057221 */ /* 0x000fe20000010000 */
[----:B------:R-:W-:-:S01]  /*8510*/  FFMA.FTZ R4, R145, UR10, -R166 ;  /* 0x0000000a91047c23 */ /* 0x000fc200080108a6 */
[----:B------:R-:W-:-:S04]  /*8520*/  FFMA.FTZ R145, R146, UR10, -R166 ;  /* 0x0000000a92917c23 */ /* 0x000fc800080108a6 */
[----:B------:R-:W0:Y:S01]  /*8530*/  MUFU.EX2 R137, R137 ;  /* 0x0000008900897308 */ /* 0x000e220000000800 */
[----:B--2---:R-:W-:-:S01]  /*8540*/  FADD.FTZ R183, R177, R160 ;  /* 0x000000a0b1b77221 */ /* 0x004fc20000010000 */
[----:B------:R-:W-:-:S04]  /*8550*/  FADD.FTZ R160, R126, R5 ;  /* 0x000000057ea07221 */ /* 0x000fc80000010000 */
[----:B------:R-:W-:Y:S02]  /*8560*/  FADD.FTZ R5, R127, R160 ;  /* 0x000000a07f057221 */ /* 0x000fe40000010000 */
[----:B------:R-:W2:Y:S01]  /*8570*/  MUFU.EX2 R138, R138 ;  /* 0x0000008a008a7308 */ /* 0x000ea20000000800 */
[----:B-1----:R-:W-:-:S01]  /*8580*/  FADD.FTZ R180, R176, R183 ;  /* 0x000000b7b0b47221 */ /* 0x002fc20000010000 */
[----:B------:R-:W-:-:S04]  /*8590*/  FADD.FTZ R146, R150, R5 ;  /* 0x0000000596927221 */ /* 0x000fc80000010000 */
[----:B------:R-:W-:Y:S01]  /*85a0*/  FADD.FTZ R5, R165, R146 ;  /* 0x00000092a5057221 */ /* 0x000fe20000010000 */
[----:B------:R-:W-:-:S01]  /*85b0*/  FFMA.FTZ R146, R147, UR10, -R166 ;  /* 0x0000000a93927c23 */ /* 0x000fc200080108a6 */
[----:B------:R-:W1:Y:S01]  /*85c0*/  MUFU.EX2 R179, R179 ;  /* 0x000000b300b37308 */ /* 0x000e620000000800 */
[----:B0-----:R-:W-:-:S07]  /*85d0*/  FADD.FTZ R183, R137, R180 ;  /* 0x000000b489b77221 */ /* 0x001fce0000010000 */
[----:B------:R-:W0:Y:S01]  /*85e0*/  MUFU.EX2 R158, R158 ;  /* 0x0000009e009e7308 */ /* 0x000e220000000800 */
[----:B--2---:R-:W-:-:S07]  /*85f0*/  FADD.FTZ R160, R138, R183 ;  /* 0x000000b78aa07221 */ /* 0x004fce0000010000 */
[----:B------:R-:W2:Y:S01]  /*8600*/  MUFU.EX2 R141, R141 ;  /* 0x0000008d008d7308 */ /* 0x000ea20000000800 */
[----:B-1----:R-:W-:-:S01]  /*8610*/  FADD.FTZ R183, R179, R160 ;  /* 0x000000a0b3b77221 */ /* 0x002fc20000010000 */
[----:B------:R-:W-:-:S04]  /*8620*/  FADD.FTZ R160, R152, R5 ;  /* 0x0000000598a07221 */ /* 0x000fc80000010000 */
[----:B------:R-:W-:Y:S02]  /*8630*/  FADD.FTZ R5, R157, R160 ;  /* 0x000000a09d057221 */ /* 0x000fe40000010000 */
[----:B------:R-:W1:Y:S08]  /*8640*/  MUFU.EX2 R142, R142 ;  /* 0x0000008e008e7308 */ /* 0x000e700000000800 */
[----:B------:R-:W3:Y:S08]  /*8650*/  MUFU.EX2 R143, R143 ;  /* 0x0000008f008f7308 */ /* 0x000ef00000000800 */
[----:B------:R-:W4:Y:S08]  /*8660*/  MUFU.EX2 R151, R151 ;  /* 0x0000009700977308 */ /* 0x000f300000000800 */
[----:B------:R0:W5:Y:S08]  /*8670*/  MUFU.EX2 R184, R4 ;  /* 0x0000000400b87308 */ /* 0x0001700000000800 */
[----:B------:R-:W5:Y:S01]  /*8680*/  MUFU.EX2 R145, R145 ;  /* 0x0000009100917308 */ /* 0x000f620000000800 */
[----:B0-----:R-:W-:-:S04]  /*8690*/  FADD.FTZ R4, R158, R183 ;  /* 0x000000b79e047221 */ /* 0x001fc80000010000 */
[----:B--2---:R-:W-:Y:S01]  /*86a0*/  FADD.FTZ R147, R141, R4 ;  /* 0x000000048d937221 */ /* 0x004fe20000010000 */
[----:B------:R-:W-:-:S02]  /*86b0*/  FADD.FTZ R4, R154, R5 ;  /* 0x000000059a047221 */ /* 0x000fc40000010000 */
[----:B------:R-:W0:Y:S01]  /*86c0*/  MUFU.EX2 R163, R163 ;  /* 0x000000a300a37308 */ /* 0x000e220000000800 */
[----:B-1----:R-:W-:-:S01]  /*86d0*/  FADD.FTZ R160, R142, R147 ;  /* 0x000000938ea07221 */ /* 0x002fc20000010000 */
[----:B------:R-:W-:-:S03]  /*86e0*/  FADD.FTZ R5, R159, R4 ;  /* 0x000000049f057221 */ /* 0x000fc60000010000 */
[----:B---3--:R-:W-:Y:S01]  /*86f0*/  FADD.FTZ R160, R143, R160 ;  /* 0x000000a08fa07221 */ /* 0x008fe20000010000 */
[----:B------:R-:W-:-:S02]  /*8700*/  FADD.FTZ R4, R156, R5 ;  /* 0x000000059c047221 */ /* 0x000fc40000010000 */
[----:B------:R-:W1:Y:S01]  /*8710*/  MUFU.EX2 R146, R146 ;  /* 0x0000009200927308 */ /* 0x000e620000000800 */
[----:B----4-:R-:W-:-:S01]  /*8720*/  FADD.FTZ R160, R151, R160 ;  /* 0x000000a097a07221 */ /* 0x010fc20000010000 */
[----:B------:R-:W-:-:S03]  /*8730*/  FADD.FTZ R5, R161, R4 ;  /* 0x00000004a1057221 */ /* 0x000fc60000010000 */
[----:B-----5:R-:W-:Y:S01]  /*8740*/  FADD.FTZ R160, R184, R160 ;  /* 0x000000a0b8a07221 */ /* 0x020fe20000010000 */
[----:B------:R-:W-:-:S02]  /*8750*/  FADD.FTZ R4, R162, R5 ;  /* 0x00000005a2047221 */ /* 0x000fc40000010000 */
[----:B------:R-:W2:Y:S01]  /*8760*/  MUFU.EX2 R164, R164 ;  /* 0x000000a400a47308 */ /* 0x000ea20000000800 */
[----:B------:R-:W-:-:S01]  /*8770*/  FADD.FTZ R5, R145, R160 ;  /* 0x000000a091057221 */ /* 0x000fc20000010000 */
[----:B0-----:R-:W-:-:S06]  /*8780*/  FADD.FTZ R147, R163, R4 ;  /* 0x00000004a3937221 */ /* 0x001fcc0000010000 */
[----:B------:R-:W0:Y:S01]  /*8790*/  MUFU.EX2 R148, R148 ;  /* 0x0000009400947308 */ /* 0x000e220000000800 */
[----:B-1----:R-:W-:-:S07]  /*87a0*/  FADD.FTZ R5, R146, R5 ;  /* 0x0000000592057221 */ /* 0x002fce0000010000 */
[----:B------:R-:W1:Y:S01]  /*87b0*/  MUFU.EX2 R149, R149 ;  /* 0x0000009500957308 */ /* 0x000e620000000800 */
[----:B--2---:R-:W-:-:S01]  /*87c0*/  FADD.FTZ R4, R164, R147 ;  /* 0x00000093a4047221 */ /* 0x004fc20000010000 */
[----:B0-----:R-:W-:-:S03]  /*87d0*/  FADD.FTZ R147, R148, R5 ;  /* 0x0000000594937221 */ /* 0x001fc60000010000 */
[----:B------:R-:W-:Y:S01]  /*87e0*/  FADD.FTZ R5, R7, R4 ;  /* 0x0000000407057221 */ /* 0x000fe20000010000 */
[----:B-1----:R-:W-:-:S01]  /*87f0*/  FADD.FTZ R4, R149, R147 ;  /* 0x0000009395047221 */ /* 0x002fc20000010000 */
[----:B------:R-:W-:Y:S06]  /*8800*/  @!P0 BRA `(.L_x_1155) ;  /* 0x0000000000048947 */ /* 0x000fec0003800000 */
[----:B------:R-:W-:Y:S01]  /*8810*/  BPT.TRAP 0x1 ;  /* 0x000000040000795c */ /* 0x000fe20000300000 */
.L_x_1155:
        /* <DEDUP_REMOVED lines=10> */
[----:B------:R-:W-:Y:S01]  /*88c0*/  FMUL.FTZ R24, R24, R167 ;  /* 0x000000a718187220 */ /* 0x000fe20000410000 */
[----:B------:R-:W-:Y:S01]  /*88d0*/  F2FP.SATFINITE.E4M3.F32.PACK_AB_MERGE_C R131, R132, R131, RZ ;  /* 0x000000838483723e */ /* 0x000fe200048070ff */
[-C--:B------:R-:W-:Y:S01]  /*88e0*/  FMUL.FTZ R25, R25, R167.reuse ;  /* 0x000000a719197220 */ /* 0x080fe20000410000 */
[----:B------:R-:W-:Y:S01]  /*88f0*/  F2FP.SATFINITE.E4M3.F32.PACK_AB_MERGE_C R122, R171, R122, RZ ;  /* 0x0000007aab7a723e */ /* 0x000fe200048070ff */
[-C--:B------:R-:W-:Y:S01]  /*8900*/  FMUL.FTZ R28, R28, R167.reuse ;  /* 0x000000a71c1c7220 */ /* 0x080fe20000410000 */
[----:B------:R-:W-:Y:S01]  /*8910*/  F2FP.SATFINITE.E4M3.F32.PACK_AB_MERGE_C R136, R181, R136, RZ ;  /* 0x00000088b588723e */ /* 0x000fe200048070ff */
[----:B------:R-:W-:Y:S01]  /*8920*/  FMUL.FTZ R29, R29, R167 ;  /* 0x000000a71d1d7220 */ /* 0x000fe20000410000 */
        /* <DEDUP_REMOVED lines=126> */
.L_x_1138:
[----:B------:R-:W0:Y:S01]  /*9110*/  LDC R11, c[0x0][0x9e4] ;  /* 0x00027900ff0b7b82 */ /* 0x000e220000000800 */
[----:B------:R-:W-:Y:S02]  /*9120*/  ULDC UR6, c[0x0][0x9dc] ;  /* 0x0002770000067ab9 */ /* 0x000fe40000000800 */
[----:B------:R-:W-:-:S05]  /*9130*/  VIADD R8, R200, -UR6 ;  /* 0x80000006c8087c36 */ /* 0x000fca0008000000 */
[----:B------:R-:W-:Y:S02]  /*9140*/  R2UR UR6, R8 ;  /* 0x00000000080672ca */ /* 0x000fe400000e0000 */
[----:B0-----:R-:W-:-:S13]  /*9150*/  ISETP.GE.AND P5, PT, R11, 0x1, PT ;  /* 0x000000010b00780c */ /* 0x001fda0003fa6270 */
[----:B------:R-:W-:Y:S05]  /*9160*/  @!P5 BRA `(.L_x_1157) ;  /* 0x000000000044d947 */ /* 0x000fea0003800000 */
        /* <DEDUP_REMOVED lines=9> */
.L_x_1158:
[----:B------:R-:W-:-:S13]  /*9200*/  ISETP.NE.AND P2, PT, R11, 0x1, PT ;  /* 0x000000010b00780c */ /* 0x000fda0003f45270 */
[----:B------:R-:W0:Y:S02]  /*9210*/  @P2 LDC.64 R8, c[0x0][0x9e8] ;  /* 0x00027a00ff082b82 */ /* 0x000e240000000a00 */
[----:B0-----:R-:W-:-:S05]  /*9220*/  @P2 IMAD.HI.U32 R8, R200, R8, RZ ;  /* 0x00000008c8082227 */ /* 0x001fca00078e00ff */
[----:B------:R-:W-:-:S07]  /*9230*/  @P2 SHF.R.U32.HI R200, RZ, R9, R8 ;  /* 0x00000009ffc82219 */ /* 0x000fce0000011608 */
.L_x_1159:
[----:B------:R-:W-:-:S05]  /*9240*/  IMAD R200, R200, R11, RZ ;  /* 0x0000000bc8c87224 */ /* 0x000fca00078e02ff */
[----:B------:R-:W-:-:S13]  /*9250*/  R2UR UR7, R200 ;  /* 0x00000000c80772ca */ /* 0x000fda00000e0000 */
[----:B------:R-:W-:-:S04]  /*9260*/  UISETP.LT.AND UP0, UPT, UR6, UR7, UPT ;  /* 0x000000070600728c */ /* 0x000fc8000bf01270 */
[----:B------:R-:W-:-:S12]  /*9270*/  USEL UR6, UR6, UR7, !UP0 ;  /* 0x0000000706067287 */ /* 0x000fd8000c000000 */
.L_x_1157:
        /* <DEDUP_REMOVED lines=13> */
.L_x_1170:
[----:B------:R-:W-:Y:S01]  /*9350*/  ISETP.NE.AND P3, PT, RZ, UR37, PT ;  /* 0x00000025ff007c0c */ /* 0x000fe2000bf65270 */
[----:B------:R-:W-:-:S04]  /*9360*/  UISETP.NE.AND UP0, UPT, UR32, 0x1, UPT ;  /* 0x000000012000788c */ /* 0x000fc8000bf05270 */
[----:B------:R-:W-:-:S04]  /*9370*/  USEL UR44, URZ, 0x1, UP0 ;  /* 0x000000013f2c7887 */ /* 0x000fc80008000000 */
[----:B------:R-:W-:-:S04]  /*9380*/  ULOP3.LUT UR44, UR33, UR44, URZ, 0x3c, !UPT ;  /* 0x0000002c212c7292 */ /* 0x000fc8000f8e3c3f */
[----:B------:R-:W-:Y:S08]  /*9390*/  @P3 BRA `(.L_x_1161) ;  /* 0x0000000000383947 */ /* 0x000ff00003800000 */
[----:B------:R-:W-:Y:S05]  /*93a0*/  @!P0 BRA `(.L_x_1162) ;  /* 0x0000000000048947 */ /* 0x000fea0003800000 */
[----:B------:R-:W-:Y:S01]  /*93b0*/  BPT.TRAP 0x1 ;  /* 0x000000040000795c */ /* 0x000fe20000300000 */
.L_x_1162:
[----:B------:R-:W-:Y:S01]  /*93c0*/  UIADD3 UR6, UR32, 0x1, URZ ;  /* 0x0000000120067890 */ /* 0x000fe2000fffe03f */
[----:B------:R-:W-:-:S03]  /*93d0*/  IMAD.U32 R6, RZ, RZ, UR44 ;  /* 0x0000002cff067e24 */ /* 0x000fc6000f8e00ff */
[----:B------:R-:W-:Y:S02]  /*93e0*/  UISETP.NE.AND UP0, UPT, UR6, 0x2, UPT ;  /* 0x000000020600788c */ /* 0x000fe4000bf05270 */
[----:B------:R-:W-:Y:S02]  /*93f0*/  SHF.L.U32 R6, R6, 0x1f, RZ ;  /* 0x0000001f06067819 */ /* 0x000fe400000006ff */
[----:B------:R-:W-:-:S04]  /*9400*/  USEL UR6, UR6, URZ, UP0 ;  /* 0x0000003f06067287 */ /* 0x000fc80008000000 */
[----:B------:R-:W-:-:S09]  /*9410*/  ULEA UR6, UR6, UR36, 0x3 ;  /* 0x0000002406067291 */ /* 0x000fd2000f8e183f */
[----:B------:R0:W1:Y:S01]  /*9420*/  SYNCS.PHASECHK.TRANS64.TRYWAIT P2, [UR6+0x2a830], R6 ;  /* 0x02a83006ff0075a7 */ /* 0x0000620008040146 */
[----:B------:R-:W-:Y:S05]  /*9430*/  @!P0 BRA `(.L_x_1163) ;  /* 0x0000000000048947 */ /* 0x000fea0003800000 */
[----:B------:R-:W-:Y:S01]  /*9440*/  BPT.TRAP 0x1 ;  /* 0x000000040000795c */ /* 0x000fe20000300000 */
.L_x_1163:
[----:B-1----:R-:W-:Y:S05]  /*9450*/  @P2 BRA `(.L_x_1161) ;  /* 0x0000000000082947 */ /* 0x002fea0003800000 */
[----:B------:R-:W1:Y:S02]  /*9460*/  SYNCS.PHASECHK.TRANS64.TRYWAIT P2, [UR6+0x2a830], R6 ;  /* 0x02a83006ff0075a7 */ /* 0x000e640008040146 */
[----:B-1----:R-:W-:Y:S05]  /*9470*/  @!P2 BRA `(.L_x_1164) ;  /* 0x000000f000bca947 */ /* 0x002fea0003800000 */
.L_x_1161:
[----:B-1----:R-:W1:Y:S01]  /*9480*/  S2R R7, SR_TID.X ;  /* 0x0000000000077919 */ /* 0x002e620000002100 */
        /* <DEDUP_REMOVED lines=15> */
[----:B-1----:R-:W-:-:S05]  /*9580*/  SHF.R.U32.HI R7, RZ, 0x7, R7 ;  /* 0x00000007ff077819 */ /* 0x002fca0000011607 */
[----:B0-----:R-:W-:-:S05]  /*9590*/  VIADD R6, R7, 0x8 ;  /* 0x0000000807067836 */ /* 0x001fca0000000000 */
        /* <DEDUP_REMOVED lines=22> */
.L_x_1166:
[----:B------:R-:W-:Y:S01]  /*9700*/  ULEA UR6, UR32, UR36, 0x3 ;  /* 0x0000002420067291 */ /* 0x000fe2000f8e183f */
[----:B------:R-:W-:-:S05]  /*9710*/  IMAD.U32 R6, RZ, RZ, UR33 ;  /* 0x00000021ff067e24 */ /* 0x000fca000f8e00ff */
[----:B------:R-:W-:-:S04]  /*9720*/  SHF.L.U32 R6, R6, 0x1f, RZ ;  /* 0x0000001f06067819 */ /* 0x000fc800000006ff */
[----:B------:R0:W1:Y:S01]  /*9730*/  SYNCS.PHASECHK.TRANS64.TRYWAIT P2, [UR6+0x2a850], R6 ;  /* 0x02a85006ff0075a7 */ /* 0x0000620008040146 */
[----:B------:R-:W-:Y:S05]  /*9740*/  @!P0 BRA `(.L_x_1167) ;  /* 0x0000000000048947 */ /* 0x000fea0003800000 */
[----:B------:R-:W-:Y:S01]  /*9750*/  BPT.TRAP 0x1 ;  /* 0x000000040000795c */ /* 0x000fe20000300000 */
.L_x_1167:
[----:B-1----:R-:W-:Y:S05]  /*9760*/  @P2 BRA `(.L_x_1165) ;  /* 0x0000000000082947 */ /* 0x002fea0003800000 */
[----:B------:R-:W1:Y:S02]  /*9770*/  SYNCS.PHASECHK.TRANS64.TRYWAIT P2, [UR6+0x2a850], R6 ;  /* 0x02a85006ff0075a7 */ /* 0x000e640008040146 */
[----:B-1----:R-:W-:Y:S05]  /*9780*/  @!P2 BRA `(.L_x_1168) ;  /* 0x000000f00010a947 */ /* 0x002fea0003800000 */
.L_x_1165:
        /* <DEDUP_REMOVED lines=27> */
[----:B------:R-:W0:Y:S01]  /*9940*/  MUFU.TANH R12, R12 ;  /* 0x0000000c000c7308 */ /* 0x000e220000002400 */
        /* <DEDUP_REMOVED lines=14> */
[----:B------:R-:W-:Y:S01]  /*9a30*/  FMUL.FTZ R129, R0, R137 ;  /* 0x0000008900817220 */ /* 0x000fe20000410000 */
[----:B------:R-:W2:Y:S01]  /*9a40*/  MUFU.TANH R13, R13 ;  /* 0x0000000d000d7308 */ /* 0x000ea20000002400 */
        /* <DEDUP_REMOVED lines=34> */
[----:B------:R-:W-:Y:S01]  /*9c70*/  FMUL.FTZ R163, R0, R171 ;  /* 0x000000ab00a37220 */ /* 0x000fe20000410000 */
[----:B------:R-:W-:Y:S01]  /*9c80*/  UMOV UR10, UR31 ;  /* 0x0000001f000a7c82 */ /* 0x000fe20008000000 */
[----:B------:R-:W1:Y:S03]  /*9c90*/  S2R R200, SR_TID.X ;  /* 0x0000000000c87919 */ /* 0x000e660000002100 */
[----:B------:R-:W3:Y:S01]  /*9ca0*/  MUFU.TANH R121, R121 ;  /* 0x0000007900797308 */ /* 0x000ee20000002400 */
[----:B--2---:R-:W-:-:S07]  /*9cb0*/  FMNMX.FTZ R164, R120, R165, !PT ;  /* 0x000000a578a47209 */ /* 0x004fce0007810000 */
[----:B------:R-:W2:Y:S01]  /*9cc0*/  MUFU.TANH R122, R122 ;  /* 0x0000007a007a7308 */ /* 0x000ea20000002400 */
[----:B0-----:R-:W-:-:S07]  /*9cd0*/  FMNMX.FTZ R7, R21, R6, !PT ;  /* 0x0000000615077209 */ /* 0x001fce0007810000 */
[----:B------:R-:W0:Y:S01]  /*9ce0*/  MUFU.TANH R124, R124 ;  /* 0x0000007c007c7308 */ /* 0x000e220000002400 */
[----:B---3--:R-:W-:Y:S01]  /*9cf0*/  FMNMX.FTZ R165, R121, R164, !PT ;  /* 0x000000a479a57209 */ /* 0x008fe20007810000 */
[C---:B------:R-:W-:Y:S01]  /*9d00*/  FMUL.FTZ R164, R0.reuse, R172 ;  /* 0x000000ac00a47220 */ /* 0x040fe20000410000 */
[----:B------:R-:W-:-:S05]  /*9d10*/  FMUL.FTZ R172, R0, R176 ;  /* 0x000000b000ac7220 */ /* 0x000fca0000410000 */
[----:B------:R-:W3:Y:S01]  /*9d20*/  MUFU.TANH R123, R123 ;  /* 0x0000007b007b7308 */ /* 0x000ee20000002400 */
[----:B--2---:R-:W-:Y:S02]  /*9d30*/  FMNMX.FTZ R6, R122, R7, !PT ;  /* 0x000000077a067209 */ /* 0x004fe40007810000 */
[----:B-1----:R-:W-:-:S05]  /*9d40*/  SHF.R.U32.HI R200, RZ, 0x7, R200 ;  /* 0x00000007ffc87819 */ /* 0x002fca00000116c8 */
[----:B------:R-:W1:Y:S01]  /*9d50*/  MUFU.TANH R125, R125 ;  /* 0x0000007d007d7308 */ /* 0x000e620000002400 */
[----:B0-----:R-:W-:Y:S01]  /*9d60*/  FMNMX.FTZ R166, R124, R165, !PT ;  /* 0x000000a57ca67209 */ /* 0x001fe20007810000 */
[C---:B------:R-:W-:Y:S01]  /*9d70*/  FMUL.FTZ R165, R0.reuse, R173 ;  /* 0x000000ad00a57220 */ /* 0x040fe20000410000 */
[----:B------:R-:W-:-:S05]  /*9d80*/  FMUL.FTZ R173, R0, R177 ;  /* 0x000000b100ad7220 */ /* 0x000fca0000410000 */
        /* <DEDUP_REMOVED lines=12> */
[C---:B------:R-:W-:Y:S01]  /*9e50*/  FMUL.FTZ R166, R0.reuse, R174 ;  /* 0x000000ae00a67220 */ /* 0x040fe20000410000 */
[----:B------:R-:W-:-:S05]  /*9e60*/  FMUL.FTZ R174, R0, R180 ;  /* 0x000000b400ae7220 */ /* 0x000fca0000410000 */
[----:B------:R-:W0:Y:S01]  /*9e70*/  MUFU.TANH R131, R131 ;  /* 0x0000008300837308 */ /* 0x000e220000002400 */
[----:B--2---:R-:W-:-:S07]  /*9e80*/  FMNMX.FTZ R6, R130, R7, !PT ;  /* 0x0000000782067209 */ /* 0x004fce0007810000 */
[----:B------:R-:W2:Y:S01]  /*9e90*/  MUFU.TANH R133, R133 ;  /* 0x0000008500857308 */ /* 0x000ea20000002400 */
[----:B-1----:R-:W-:Y:S01]  /*9ea0*/  FMNMX.FTZ R168, R132, R167, !PT ;  /* 0x000000a784a87209 */ /* 0x002fe20007810000 */
[C---:B------:R-:W-:Y:S01]  /*9eb0*/  FMUL.FTZ R167, R0.reuse, R175 ;  /* 0x000000af00a77220 */ /* 0x040fe20000410000 */
[----:B------:R-:W-:-:S05]  /*9ec0*/  FMUL.FTZ R175, R0, R181 ;  /* 0x000000b500af7220 */ /* 0x000fca0000410000 */
        /* <DEDUP_REMOVED lines=11> */
[----:B-1----:R-:W-:Y:S01]  /*9f80*/  FMNMX.FTZ R169, R137, R168, !PT ;  /* 0x000000a889a97209 */ /* 0x002fe20007810000 */
[----:B------:R-:W-:Y:S02]  /*9f90*/  WARPGROUP.DEPBAR.LE gsb0, 0x0 ;  /* 0x00008000000079c5 */ /* 0x000fe40000010000 */
[----:B------:R-:W-:-:S04]  /*9fa0*/  WARPGROUP.ARRIVE ;  /* 0x00000000000079c5 */ /* 0x000fc80000000000 */
[----:B------:R-:W1:Y:S01]  /*9fb0*/  MUFU.TANH R139, R139 ;  /* 0x0000008b008b7308 */ /* 0x000e620000002400 */
[----:B0-----:R-:W-:Y:S01]  /*9fc0*/  FMNMX.FTZ R6, R138, R7, !PT ;  /* 0x000000078a067209 */ /* 0x001fe20007810000 */
[----:B------:R-:W-:Y:S01]  /*9fd0*/  QGMMA.64x192x32.F32.E4M3.E4M3 R24, R192, gdesc[UR4], R24, gsb0 ;  /* 0x02e00004c0187df3 */ /* 0x000fe20008000818 */
[----:B------:R-:W-:Y:S01]  /*9fe0*/  UIADD3 UR6, UR11, 0x4, URZ ;  /* 0x000000040b067890 */ /* 0x000fe2000fffe03f */
[----:B------:R-:W-:-:S04]  /*9ff0*/  UMOV UR7, 0x40000040 ;  /* 0x4000004000077882 */ /* 0x000fc80000000000 */
        /* <DEDUP_REMOVED lines=18> */
[----:B0-----:R-:W-:Y:S01]  /*a120*/  FMNMX.FTZ R170, R148, R169, !PT ;  /* 0x000000a994aa7209 */ /* 0x001fe20007810000 */
[----:B------:R-:W-:-:S06]  /*a130*/  FMUL.FTZ R169, R0, R179 ;  /* 0x000000b300a97220 */ /* 0x000fcc0000410000 */
        /* <DEDUP_REMOVED lines=28> */
[----:B------:R-:W-:-:S06]  /*a300*/  FMUL.FTZ R170, R0, R182 ;  /* 0x000000b600aa7220 */ /* 0x000fcc0000410000 */
[----:B------:R-:W1:Y:S01]  /*a310*/  MUFU.TANH R163, R163 ;  /* 0x000000a300a37308 */ /* 0x000e620000002400 */
[----:B0-----:R-:W-:-:S07]  /*a320*/  FMNMX.FTZ R6, R162, R7, !PT ;  /* 0x00000007a2067209 */ /* 0x001fce0007810000 */
[----:B------:R-:W0:Y:S01]  /*a330*/  MUFU.TANH R165, R165 ;  /* 0x000000a500a57308 */ /* 0x000e220000002400 */
[----:B--2---:R-:W-:Y:S01]  /*a340*/  FMNMX.FTZ R176, R164, R171, !PT ;  /* 0x000000aba4b07209 */ /* 0x004fe20007810000 */
[----:B------:R-:W-:-:S06]  /*a350*/  FMUL.FTZ R171, R0, R183 ;  /* 0x000000b700ab7220 */ /* 0x000fcc0000410000 */
        /* <DEDUP_REMOVED lines=24> */
[----:B-1----:R-:W-:Y:S02]  /*a4e0*/  FMNMX.FTZ R176, R175, R176, !PT ;  /* 0x000000b0afb07209 */ /* 0x002fe40007810000 */
[----:B0-----:R-:W-:-:S03]  /*a4f0*/  FMNMX.FTZ R6, R170, R7, !PT ;  /* 0x00000007aa067209 */ /* 0x001fc60007810000 */
[----:B------:R-:W0:Y:S01]  /*a500*/  SHFL.BFLY PT, R7, R176, 0x2, 0x1f ;  /* 0x0c401f00b0077f89 */ /* 0x000e2200000e0000 */
[----:B--2---:R-:W-:-:S05]  /*a510*/  FMNMX.FTZ R177, R171, R6, !PT ;  /* 0x00000006abb17209 */ /* 0x004fca0007810000 */
[----:B------:R-:W1:Y:S01]  /*a520*/  SHFL.BFLY PT, R6, R177, 0x2, 0x1f ;  /* 0x0c401f00b1067f89 */ /* 0x000e6200000e0000 */
[----:B0-----:R-:W-:Y:S01]  /*a530*/  FMNMX.FTZ R178, R176, R7, !PT ;  /* 0x00000007b0b27209 */ /* 0x001fe20007810000 */
[----:B------:R-:W-:-:S04]  /*a540*/  IMAD.U32 R176, RZ, RZ, UR10 ;  /* 0x0000000affb07e24 */ /* 0x000fc8000f8e00ff */
[----:B------:R-:W0:Y:S01]  /*a550*/  SHFL.BFLY PT, R7, R178, 0x1, 0x1f ;  /* 0x0c201f00b2077f89 */ /* 0x000e2200000e0000 */
[----:B-1----:R-:W-:-:S05]  /*a560*/  FMNMX.FTZ R179, R177, R6, !PT ;  /* 0x00000006b1b37209 */ /* 0x002fca0007810000 */
[----:B------:R-:W1:Y:S01]  /*a570*/  SHFL.BFLY PT, R6, R179, 0x1, 0x1f ;  /* 0x0c201f00b3067f89 */ /* 0x000e6200000e0000 */
[----:B0-----:R-:W-:Y:S02]  /*a580*/  FMNMX.FTZ R7, R178, R7, !PT ;  /* 0x00000007b2077209 */ /* 0x001fe40007810000 */
[----:B------:R-:W-:-:S03]  /*a590*/  IADD3 R178, -R200, 0xb, RZ ;  /* 0x0000000bc8b27810 */ /* 0x000fc60007ffe1ff */
[C---:B------:R-:W-:Y:S01]  /*a5a0*/  FFMA.FTZ R176, R7.reuse, R176, -8 ;  /* 0xc100000007b07423 */ /* 0x040fe200000100b0 */
[----:B------:R-:W-:-:S03]  /*a5b0*/  FADD.FTZ R8, -R7, R8 ;  /* 0x0000000807087221 */ /* 0x000fc60000010100 */
[--C-:B------:R-:W-:Y:S01]  /*a5c0*/  FFMA.FTZ R177, R175, UR10, -R176.reuse ;  /* 0x0000000aafb17c23 */ /* 0x100fe200080108b0 */
[----:B------:R-:W-:Y:S01]  /*a5d0*/  FMUL.FTZ R8, R8, UR10 ;  /* 0x0000000a08087c20 */ /* 0x000fe20008410000 */
[----:B-1----:R-:W-:Y:S01]  /*a5e0*/  FMNMX.FTZ R6, R179, R6, !PT ;  /* 0x00000006b3067209 */ /* 0x002fe20007810000 */
[----:B------:R-:W-:Y:S02]  /*a5f0*/  IMAD.U32 R179, RZ, RZ, UR10 ;  /* 0x0000000affb37e24 */ /* 0x000fe4000f8e00ff */
[--C-:B------:R-:W-:Y:S01]  /*a600*/  FFMA.FTZ R11, R11, UR10, -R176.reuse ;  /* 0x0000000a0b0b7c23 */ /* 0x100fe200080108b0 */
[----:B------:R-:W-:-:S01]  /*a610*/  FFMA.FTZ R10, R10, UR10, -R176 ;  /* 0x0000000a0a0a7c23 */ /* 0x000fc200080108b0 */
[----:B------:R-:W-:Y:S01]  /*a620*/  FFMA.FTZ R14, R14, UR10, -R176 ;  /* 0x0000000a0e0e7c23 */ /* 0x000fe200080108b0 */
[----:B------:R-:W-:-:S01]  /*a630*/  FADD.FTZ R9, -R6, R9 ;  /* 0x0000000906097221 */ /* 0x000fc20000010100 */
[----:B------:R-:W-:Y:S01]  /*a640*/  FFMA.FTZ R175, R6, R179, -8 ;  /* 0xc100000006af7423 */ /* 0x000fe200000100b3 */
[----:B------:R-:W-:Y:S01]  /*a650*/  MUFU.EX2 R8, R8 ;  /* 0x0000000800087308 */ /* 0x000fe20000000800 */
[----:B------:R-:W-:-:S01]  /*a660*/  FFMA.FTZ R15, R15, UR10, -R176 ;  /* 0x0000000a0f0f7c23 */ /* 0x000fc200080108b0 */
[----:B------:R-:W-:Y:S01]  /*a670*/  FMUL.FTZ R9, R9, UR10 ;  /* 0x0000000a09097c20 */ /* 0x000fe20008410000 */
[----:B------:R-:W-:-:S01]  /*a680*/  FFMA.FTZ R12, R12, UR10, -R175 ;  /* 0x0000000a0c0c7c23 */ /* 0x000fc200080108af */
[--C-:B------:R-:W-:Y:S01]  /*a690*/  FFMA.FTZ R13, R13, UR10, -R175.reuse ;  /* 0x0000000a0d0d7c23 */ /* 0x100fe200080108af */
[----:B------:R-:W-:-:S01]  /*a6a0*/  FFMA.FTZ R20, R20, UR10, -R175 ;  /* 0x0000000a14147c23 */ /* 0x000fc200080108af */
[----:B------:R-:W-:Y:S01]  /*a6b0*/  FFMA.FTZ R21, R21, UR10, -R175 ;  /* 0x0000000a15157c23 */ /* 0x000fe200080108af */
[----:B------:R-:W-:-:S01]  /*a6c0*/  FFMA.FTZ R120, R120, UR10, -R176 ;  /* 0x0000000a78787c23 */ /* 0x000fc200080108b0 */
[----:B------:R-:W0:Y:S01]  /*a6d0*/  MUFU.EX2 R11, R11 ;  /* 0x0000000b000b7308 */ /* 0x000e220000000800 */
[----:B------:R-:W-:-:S01]  /*a6e0*/  FFMA.FTZ R122, R122, UR10, -R175 ;  /* 0x0000000a7a7a7c23 */ /* 0x000fc200080108af */
[----:B------:R-:W-:Y:S01]  /*a6f0*/  FFMA.FTZ R121, R121, UR10, -R176 ;  /* 0x0000000a79797c23 */ /* 0x000fe200080108b0 */
[----:B------:R-:W-:-:S01]  /*a700*/  FFMA.FTZ R123, R123, UR10, -R175 ;  /* 0x0000000a7b7b7c23 */ /* 0x000fc200080108af */
[----:B------:R-:W-:Y:S01]  /*a710*/  FFMA.FTZ R124, R124, UR10, -R176 ;  /* 0x0000000a7c7c7c23 */ /* 0x000fe200080108b0 */
[----:B------:R-:W-:-:S01]  /*a720*/  FFMA.FTZ R126, R126, UR10, -R175 ;  /* 0x0000000a7e7e7c23 */ /* 0x000fc200080108af */
[----:B------:R-:W-:Y:S01]  /*a730*/  FFMA.FTZ R125, R125, UR10, -R176 ;  /* 0x0000000a7d7d7c23 */ /* 0x000fe200080108b0 */
        /* <DEDUP_REMOVED lines=29> */
[----:B------:R-:W-:Y:S01]  /*a910*/  FFMA.FTZ R174, R174, UR10, -R176 ;  /* 0x0000000aaeae7c23 */ /* 0x000fe200080108b0 */
[----:B------:R-:W-:-:S01]  /*a920*/  FFMA.FTZ R130, R130, UR10, -R175 ;  /* 0x0000000a82827c23 */ /* 0x000fc200080108af */
[--C-:B------:R-:W-:Y:S01]  /*a930*/  FFMA.FTZ R131, R131, UR10, -R175.reuse ;  /* 0x0000000a83837c23 */ /* 0x100fe200080108af */
[----:B------:R-:W-:-:S01]  /*a940*/  FFMA.FTZ R134, R134, UR10, -R175 ;  /* 0x0000000a86867c23 */ /* 0x000fc200080108af */
[----:B------:R-:W1:Y:S01]  /*a950*/  MUFU.EX2 R14, R14 ;  /* 0x0000000e000e7308 */ /* 0x000e620000000800 */
        /* <DEDUP_REMOVED lines=16> */
[----:B-1----:R-:W-:-:S01]  /*aa60*/  FADD.FTZ R4, R14, R5 ;  /* 0x000000050e047221 */ /* 0x002fc20000010000 */
[--C-:B------:R-:W-:Y:S01]  /*aa70*/  FFMA.FTZ R155, R155, UR10, -R175.reuse ;  /* 0x0000000a9b9b7c23 */ /* 0x100fe200080108af */
[----:B------:R-:W-:-:S01]  /*aa80*/  FFMA.FTZ R158, R158, UR10, -R175 ;  /* 0x0000000a9e9e7c23 */ /* 0x000fc200080108af */
[--C-:B------:R-:W-:Y:S01]  /*aa90*/  FFMA.FTZ R159, R159, UR10, -R175.reuse ;  /* 0x0000000a9f9f7c23 */ /* 0x100fe200080108af */
[----:B------:R-:W-:Y:S01]  /*aaa0*/  QGMMA.64x192x32.F32.E4M3.E4M3 R24, R184, gdesc[UR4], R24, gsb0 ;  /* 0x02e00004b8187df3 */ /* 0x000fe20008000818 */
[----:B------:R-:W-:-:S01]  /*aab0*/  FFMA.FTZ R162, R162, UR10, -R175 ;  /* 0x0000000aa2a27c23 */ /* 0x000fc200080108af */
[----:B------:R-:W-:Y:S01]  /*aac0*/  FFMA.FTZ R163, R163, UR10, -R175 ;  /* 0x0000000aa3a37c23 */ /* 0x000fe200080108af */
[----:B------:R-:W1:Y:S01]  /*aad0*/  MUFU.EX2 R21, R21 ;  /* 0x0000001500157308 */ /* 0x000e620000000800 */
[----:B0-----:R-:W-:-:S01]  /*aae0*/  FADD.FTZ R176, R20, R179 ;  /* 0x000000b314b07221 */ /* 0x001fc20000010000 */
[--C-:B------:R-:W-:Y:S01]  /*aaf0*/  FFMA.FTZ R167, R167, UR10, -R175.reuse ;  /* 0x0000000aa7a77c23 */ /* 0x100fe200080108af */
[----:B------:R-:W-:-:S01]  /*ab00*/  FFMA.FTZ R170, R170, UR10, -R175 ;  /* 0x0000000aaaaa7c23 */ /* 0x000fc200080108af */
[----:B------:R-:W-:-:S04]  /*ab10*/  FFMA.FTZ R171, R171, UR10, -R175 ;  /* 0x0000000aabab7c23 */ /* 0x000fc800080108af */
        /* <DEDUP_REMOVED lines=50> */
[----:B------:R-:W-:-:S06]  /*ae40*/  WARPGROUP.DEPBAR.LE gsb0, 0x0 ;  /* 0x00008000000079c5 */ /* 0x000fcc0000010000 */
[----:B------:R-:W2:Y:S01]  /*ae50*/  MUFU.EX2 R146, R146 ;  /* 0x0000009200927308 */ /* 0x000ea20000000800 */
[----:B-1----:R-:W-:-:S01]  /*ae60*/  FADD.FTZ R179, R143, R176 ;  /* 0x000000b08fb37221 */ /* 0x002fc20000010000 */
[----:B------:R-:W-:-:S06]  /*ae70*/  FFMA.FTZ R176, R166, UR10, -R175 ;  /* 0x0000000aa6b07c23 */ /* 0x000fcc00080108af */
        /* <DEDUP_REMOVED lines=16> */
[----:B------:R-:W-:-:S06]  /*af80*/  FFMA.FTZ R166, R168, UR10, -R175 ;  /* 0x0000000aa8a67c23 */ /* 0x000fcc00080108af */
        /* <DEDUP_REMOVED lines=12> */
[----:B------:R-:W-:-:S06]  /*b050*/  IMAD.U32 R179, RZ, RZ, UR50 ;  /* 0x00000032ffb37e24 */ /* 0x000fcc000f8e00ff */
[----:B------:R-:W2:Y:S01]  /*b060*/  MUFU.EX2 R160, R160 ;  /* 0x000000a000a07308 */ /* 0x000ea20000000800 */
[----:B-1----:R-:W-:-:S01]  /*b070*/  FADD.FTZ R5, R157, R4 ;  /* 0x000000049d057221 */ /* 0x002fc20000010000 */
[----:B------:R-:W-:-:S05]  /*b080*/  @!P1 LEA R4, R179, UR36, 0x3 ;  /* 0x00000024b3049c11 */ /* 0x000fca000f8e18ff */
[----:B------:R-:W-:Y:S01]  /*b090*/  @!P1 VIADD R4, R4, 0x2a840 ;  /* 0x0002a84004049836 */ /* 0x000fe20000000000 */
[----:B------:R-:W1:Y:S04]  /*b0a0*/  MUFU.EX2 R162, R162 ;  /* 0x000000a200a27308 */ /* 0x000e680000000800 */
[----:B------:R-:W-:Y:S01]  /*b0b0*/  @!P1 PRMT R4, RZ, 0x654, R4 ;  /* 0x00000654ff049816 */ /* 0x000fe20000000004 */
[----:B------:R1:W-:Y:S06]  /*b0c0*/  BAR.ARV R178, 0x100 ;  /* 0x000400b20000751d */ /* 0x0003ec0000002000 */
[----:B------:R-:W3:Y:S01]  /*b0d0*/  MUFU.EX2 R161, R161 ;  /* 0x000000a100a17308 */ /* 0x000ee20000000800 */
[----:B------:R4:W-:Y:S07]  /*b0e0*/  @!P1 SYNCS.ARRIVE.TRANS64.RED.A1T0 RZ, [R4+URZ], RZ ;  /* 0x000000ff04ff99a7 */ /* 0x0009ee000810043f */
[----:B------:R-:W5:Y:S08]  /*b0f0*/  MUFU.EX2 R163, R163 ;  /* 0x000000a300a37308 */ /* 0x000f700000000800 */
[----:B------:R-:W4:Y:S08]  /*b100*/  MUFU.EX2 R164, R164 ;  /* 0x000000a400a47308 */ /* 0x000f300000000800 */
[----:B------:R-:W4:Y:S08]  /*b110*/  MUFU.EX2 R176, R176 ;  /* 0x000000b000b07308 */ /* 0x000f300000000800 */
[----:B------:R-:W4:Y:S08]  /*b120*/  MUFU.EX2 R165, R165 ;  /* 0x000000a500a57308 */ /* 0x000f300000000800 */
[----:B------:R0:W4:Y:S08]  /*b130*/  MUFU.EX2 R180, R167 ;  /* 0x000000a700b47308 */ /* 0x0001300000000800 */
[----:B------:R-:W4:Y:S01]  /*b140*/  MUFU.EX2 R172, R172 ;  /* 0x000000ac00ac7308 */ /* 0x000f220000000800 */
[----:B0-----:R-:W-:-:S01]  /*b150*/  FFMA.FTZ R167, R169, UR10, -R175 ;  /* 0x0000000aa9a77c23 */ /* 0x001fc200080108af */
[----:B------:R-:W-:Y:S01]  /*b160*/  FADD.FTZ R169, R159, R168 ;  /* 0x000000a89fa97221 */ /* 0x000fe20000010000 */
[----:B--2---:R-:W-:-:S03]  /*b170*/  FADD.FTZ R168, R160, R5 ;  /* 0x00000005a0a87221 */ /* 0x004fc60000010000 */
[----:B-1----:R-:W-:Y:S01]  /*b180*/  FADD.FTZ R178, R162, R169 ;  /* 0x000000a9a2b27221 */ /* 0x002fe20000010000 */
[----:B---3--:R-:W-:-:S01]  /*b190*/  FADD.FTZ R5, R161, R168 ;  /* 0x000000a8a1057221 */ /* 0x008fc20000010000 */
[----:B------:R-:W0:Y:S02]  /*b1a0*/  MUFU.EX2 R166, R166 ;  /* 0x000000a600a67308 */ /* 0x000e240000000800 */
[----:B-----5:R-:W-:-:S01]  /*b1b0*/  FADD.FTZ R169, R163, R178 ;  /* 0x000000b2a3a97221 */ /* 0x020fc20000010000 */
[----:B----4-:R-:W-:-:S03]  /*b1c0*/  FADD.FTZ R168, R164, R5 ;  /* 0x00000005a4a87221 */ /* 0x010fc60000010000 */
[----:B------:R-:W-:Y:S01]  /*b1d0*/  FADD.FTZ R169, R176, R169 ;  /* 0x000000a9b0a97221 */ /* 0x000fe20000010000 */
[----:B------:R-:W-:-:S01]  /*b1e0*/  FADD.FTZ R5, R165, R168 ;  /* 0x000000a8a5057221 */ /* 0x000fc20000010000 */
[----:B------:R-:W1:Y:S02]  /*b1f0*/  MUFU.EX2 R173, R173 ;  /* 0x000000ad00ad7308 */ /* 0x000e640000000800 */
[----:B------:R-:W-:-:S01]  /*b200*/  FADD.FTZ R169, R180, R169 ;  /* 0x000000a9b4a97221 */ /* 0x000fc20000010000 */
[----:B------:R-:W-:-:S05]  /*b210*/  FADD.FTZ R4, R172, R5 ;  /* 0x00000005ac047221 */ /* 0x000fca0000010000 */
        /* <DEDUP_REMOVED lines=9> */
[----:B-1----:R-:W-:-:S01]  /*b2b0*/  FADD.FTZ R168, R179, R168 ;  /* 0x000000a8b3a87221 */ /* 0x002fc20000010000 */
[----:B--2---:R-:W-:-:S03]  /*b2c0*/  FADD.FTZ R5, R177, R4 ;  /* 0x00000004b1057221 */ /* 0x004fc60000010000 */
[----:B0-----:R-:W-:Y:S01]  /*b2d0*/  FADD.FTZ R4, R171, R168 ;  /* 0x000000a8ab047221 */ /* 0x001fe20000010000 */
[----:B------:R-:W-:Y:S06]  /*b2e0*/  @!P0 BRA `(.L_x_1169) ;  /* 0x0000000000048947 */ /* 0x000fec0003800000 */
[----:B------:R-:W-:Y:S01]  /*b2f0*/  BPT.TRAP 0x1 ;  /* 0x000000040000795c */ /* 0x000fe20000300000 */
.L_x_1169:
        /* <DEDUP_REMOVED lines=139> */
.L_x_1160:
[----:B------:R-:W-:-:S13]  /*bbb0*/  ISETP.GE.AND P2, PT, R2, UR39, PT ;  /* 0x0000002702007c0c */ /* 0x000fda000bf46270 */
[----:B------:R-:W-:Y:S05]  /*bbc0*/  @!P2 BRA `(.L_x_1171) ;  /* 0x000000380044a947 */ /* 0x000fea0003800000 */
[----:B------:R-:W-:Y:S01]  /*bbd0*/  IMAD.IADD R12, R17, 0x1, -R18 ;  /* 0x00000001110c7824 */ /* 0x000fe200078e0a12 */
[----:B------:R-:W-:Y:S01]  /*bbe0*/  UMOV UR34, UR44 ;  /* 0x0000002c00227c82 */ /* 0x000fe20008000000 */
[----:B------:R-:W-:Y:S01]  /*bbf0*/  IMAD.MOV.U32 R10, RZ, RZ, R6 ;  /* 0x000000ffff0a7224 */ /* 0x000fe200078e0006 */
[----:B------:R-:W-:Y:S01]  /*bc00*/  UMOV UR33, UR50 ;  /* 0x0000003200217c82 */ /* 0x000fe20008000000 */
[----:B------:R-:W-:Y:S01]  /*bc10*/  IMAD.MOV.U32 R8, RZ, RZ, R7 ;  /* 0x000000ffff087224 */ /* 0x000fe200078e0007 */
[C-C-:B------:R-:W-:Y:S01]  /*bc20*/  IADD3 R13, R12.reuse, 0x8, R3.reuse ;  /* 0x000000080c0d7810 */ /* 0x140fe20007ffe003 */
[----:B------:R-:W-:Y:S01]  /*bc30*/  IMAD.IADD R11, R12, 0x1, R3 ;  /* 0x000000010c0b7824 */ /* 0x000fe200078e0203 */
[----:B------:R-:W-:Y:S01]  /*bc40*/  ULDC UR31, c[0x0][0x9e4] ;  /* 0x00027900001f7ab9 */ /* 0x000fe20000000800 */
[----:B------:R-:W-:Y:S01]  /*bc50*/  ULDC UR30, c[0x0][0x988] ;  /* 0x00026200001e7ab9 */ /* 0x000fe20000000800 */
[----:B------:R-:W-:Y:S01]  /*bc60*/  LOP3.LUT R9, RZ, R13, RZ, 0x33, !PT ;  /* 0x0000000dff097212 */ /* 0x000fe200078e33ff */
[----:B------:R-:W-:-:S06]  /*bc70*/  ULDC UR32, c[0x0][0x9e0] ;  /* 0x0002780000207ab9 */ /* 0x000fcc0000000800 */
.L_x_1189:
[----:B------:R-:W-:Y:S01]  /*bc80*/  ISETP.NE.AND P3, PT, RZ, UR37, PT ;  /* 0x00000025ff007c0c */ /* 0x000fe2000bf65270 */
[----:B------:R-:W-:-:S04]  /*bc90*/  UISETP.NE.AND UP0, UPT, UR33, 0x1, UPT ;  /* 0x000000012100788c */ /* 0x000fc8000bf05270 */
[----:B------:R-:W-:-:S04]  /*bca0*/  USEL UR44, URZ, 0x1, UP0 ;  /* 0x000000013f2c7887 */ /* 0x000fc80008000000 */
[----:B------:R-:W-:-:S04]  /*bcb0*/  ULOP3.LUT UR44, UR34, UR44, URZ, 0x3c, !UPT ;  /* 0x0000002c222c7292 */ /* 0x000fc8000f8e3c3f */
[----:B------:R-:W-:Y:S08]  /*bcc0*/  @P3 BRA `(.L_x_1172) ;  /* 0x0000000000383947 */ /* 0x000ff00003800000 */
[----:B------:R-:W-:Y:S05]  /*bcd0*/  @!P0 BRA `(.L_x_1173) ;  /* 0x0000000000048947 */ /* 0x000fea0003800000 */
[----:B------:R-:W-:Y:S01]  /*bce0*/  BPT.TRAP 0x1 ;  /* 0x000000040000795c */ /* 0x000fe20000300000 */
.L_x_1173:
        /* <DEDUP_REMOVED lines=9> */
.L_x_1174:
[----:B-1----:R-:W-:Y:S05]  /*bd80*/  @P2 BRA `(.L_x_1172) ;  /* 0x0000000000082947 */ /* 0x002fea0003800000 */
[----:B------:R-:W1:Y:S02]  /*bd90*/  SYNCS.PHASECHK.TRANS64.TRYWAIT P2, [UR6+0x2a830], R6 ;  /* 0x02a83006ff0075a7 */ /* 0x000e640008040146 */
[----:B-1----:R-:W-:Y:S05]  /*bda0*/  @!P2 BRA `(.L_x_1175) ;  /* 0x000000c800a0a947 */ /* 0x002fea0003800000 */
.L_x_1172:
        /* <DEDUP_REMOVED lines=40> */
.L_x_1177:
[----:B------:R-:W-:Y:S01]  /*c030*/  ULEA UR6, UR33, UR36, 0x3 ;  /* 0x0000002421067291 */ /* 0x000fe2000f8e183f */
[----:B------:R-:W-:-:S05]  /*c040*/  IMAD.U32 R6, RZ, RZ, UR34 ;  /* 0x00000022ff067e24 */ /* 0x000fca000f8e00ff */
[----:B------:R-:W-:-:S04]  /*c050*/  SHF.L.U32 R6, R6, 0x1f, RZ ;  /* 0x0000001f06067819 */ /* 0x000fc800000006ff */
[----:B------:R0:W1:Y:S01]  /*c060*/  SYNCS.PHASECHK.TRANS64.TRYWAIT P2, [UR6+0x2a850], R6 ;  /* 0x02a85006ff0075a7 */ /* 0x0000620008040146 */
[----:B------:R-:W-:Y:S05]  /*c070*/  @!P0 BRA `(.L_x_1178) ;  /* 0x0000000000048947 */ /* 0x000fea0003800000 */
[----:B------:R-:W-:Y:S01]  /*c080*/  BPT.TRAP 0x1 ;  /* 0x000000040000795c */ /* 0x000fe20000300000 */
.L_x_1178:
[----:B-1----:R-:W-:Y:S05]  /*c090*/  @P2 BRA `(.L_x_1176) ;  /* 0x0000000000082947 */ /* 0x002fea0003800000 */
[----:B------:R-:W1:Y:S02]  /*c0a0*/  SYNCS.PHASECHK.TRANS64.TRYWAIT P2, [UR6+0x2a850], R6 ;  /* 0x02a85006ff0075a7 */ /* 0x000e640008040146 */
[----:B-1----:R-:W-:Y:S05]  /*c0b0*/  @!P2 BRA `(.L_x_1179) ;  /* 0x000000c400f4a947 */ /* 0x002fea0003800000 */
.L_x_1176:
[----:B------:R-:W-:Y:S01]  /*c0c0*/  UIADD3 UR6, UR36, 0x400, URZ ;  /* 0x0000040024067890 */ /* 0x000fe2000fffe03f */
[----:B------:R-:W-:Y:S01]  /*c0d0*/  WARPGROUP.ARRIVE ;  /* 0x00000000000079c5 */ /* 0x000fe20000000000 */
[----:B------:R-:W-:-:S05]  /*c0e0*/  UMOV UR7, 0x40000040 ;  /* 0x4000004000077882 */ /* 0x000fca0000000000 */
[----:B------:R-:W2:Y:S01]  /*c0f0*/  S2R R207, SR_TID.X ;  /* 0x0000000000cf7919 */ /* 0x000ea20000002100 */
[----:B------:R-:W-:Y:S01]  /*c100*/  USHF.R.U32.HI UR6, URZ, 0x4, UR6 ;  /* 0x000000043f067899 */ /* 0x000fe20008011606 */
[C---:B------:R-:W-:Y:S01]  /*c110*/  FMUL.FTZ R14, R0.reuse, R126 ;  /* 0x0000007e000e7220 */ /* 0x040fe20000410000 */
[C---:B------:R-:W-:Y:S01]  /*c120*/  FMUL.FTZ R126, R0.reuse, R142 ;  /* 0x0000008e007e7220 */ /* 0x040fe20000410000 */
[C---:B------:R-:W-:Y:S01]  /*c130*/  FMUL.FTZ R142, R0.reuse, R170 ;  /* 0x000000aa008e7220 */ /* 0x040fe20000410000 */
[----:B------:R-:W-:Y:S01]  /*c140*/  ULOP3.LUT UR6, UR6, 0x3fff, URZ, 0xc0, !UPT ;  /* 0x00003fff06067892 */ /* 0x000fe2000f8ec03f */
[C---:B-1----:R-:W-:Y:S01]  /*c150*/  FMUL.FTZ R7, R0.reuse, R120 ;  /* 0x0000007800077220 */ /* 0x042fe20000410000 */
[C---:B0-----:R-:W-:Y:S01]  /*c160*/  FMUL.FTZ R6, R0.reuse, R122 ;  /* 0x0000007a00067220 */ /* 0x041fe20000410000 */
[----:B------:R-:W-:Y:S01]  /*c170*/  FMUL.FTZ R12, R0, R123 ;  /* 0x0000007b000c7220 */ /* 0x000fe20000410000 */
[----:B------:R-:W-:Y:S01]  /*c180*/  ULOP3.LUT UR6, UR6, 0x10000, URZ, 0xfc, !UPT ;  /* 0x0001000006067892 */ /* 0x000fe2000f8efc3f */
[----:B------:R-:W-:-:S02]  /*c190*/  IMAD.SHL.U32 R170, R2, 0x80, RZ ;  /* 0x0000008002aa7824 */ /* 0x000fc400078e00ff */
        /* <DEDUP_REMOVED lines=30> */
[----:B--2---:R-:W-:Y:S01]  /*c380*/  SHF.R.U32.HI R207, RZ, 0x7, R207 ;  /* 0x00000007ffcf7819 */ /* 0x004fe200000116cf */
[----:B------:R-:W0:Y:S08]  /*c390*/  MUFU.TANH R7, R7 ;  /* 0x0000000700077308 */ /* 0x000e300000002400 */
[----:B------:R-:W1:Y:S08]  /*c3a0*/  MUFU.TANH R6, R6 ;  /* 0x0000000600067308 */ /* 0x000e700000002400 */
        /* <DEDUP_REMOVED lines=41> */
[----:B------:R-:W0:Y:S01]  /*c640*/  MUFU.TANH R196, R196 ;  /* 0x000000c400c47308 */ /* 0x000e220000002400 */
[----:B------:R-:W-:-:S07]  /*c650*/  IADD3 R153, -R207, 0xb, RZ ;  /* 0x0000000bcf997810 */ /* 0x000fce0007ffe1ff */
        /* <DEDUP_REMOVED lines=34> */
[----:B------:R-:W-:Y:S01]  /*c880*/  FMUL.FTZ R152, R0, R157 ;  /* 0x0000009d00987220 */ /* 0x000fe20000410000 */
[----:B------:R-:W-:Y:S01]  /*c890*/  @!P1 LEA R128, R128, UR36, 0x3 ;  /* 0x0000002480809c11 */ /* 0x000fe2000f8e18ff */
[----:B------:R-:W0:Y:S01]  /*c8a0*/  MUFU.TANH R192, R192 ;  /* 0x000000c000c07308 */ /* 0x000e220000002400 */
[----:B------:R-:W-:-:S03]  /*c8b0*/  IADD3 R129, R17, 0x1, -R170 ;  /* 0x0000000111817810 */ /* 0x000fc60007ffe8aa */
[----:B------:R-:W-:Y:S02]  /*c8c0*/  @!P1 VIADD R128, R128, 0x2a840 ;  /* 0x0002a84080809836 */ /* 0x000fe40000000000 */
[----:B------:R-:W-:Y:S02]  /*c8d0*/  IMAD.IADD R129, R129, 0x1, -R18 ;  /* 0x0000000181817824 */ /* 0x000fe400078e0a12 */
[----:B------:R-:W0:Y:S01]  /*c8e0*/  MUFU.TANH R193, R193 ;  /* 0x000000c100c17308 */ /* 0x000e220000002400 */
[----:B------:R-:W-:Y:S01]  /*c8f0*/  @!P1 PRMT R128, RZ, 0x654, R128 ;  /* 0x00000654ff809816 */ /* 0x000fe20000000080 */
[----:B------:R-:W-:-:S04]  /*c900*/  IMAD R129, R16, -0x2, R129 ;  /* 0xfffffffe10817824 */ /* 0x000fc800078e0281 */
[----:B------:R-:W-:Y:S02]  /*c910*/  VIADD R182, R129, UR32 ;  /* 0x0000002081b67c36 */ /* 0x000fe40008000000 */
[----:B------:R-:W0:Y:S02]  /*c920*/  MUFU.TANH R194, R194 ;  /* 0x000000c200c27308 */ /* 0x000e240000002400 */
[----:B------:R-:W-:-:S06]  /*c930*/  IMAD.IADD R171, R3, 0x1, R182 ;  /* 0x0000000103ab7824 */ /* 0x000fcc00078e02b6 */
        /* <DEDUP_REMOVED lines=31> */
[----:B------:R-:W-:Y:S01]  /*cb30*/  VIADD R184, R129, UR29 ;  /* 0x0000001d81b87c36 */ /* 0x000fe20008000000 */
[----:B------:R0:W-:Y:S03]  /*cb40*/  @!P1 SYNCS.ARRIVE.TRANS64.RED.A1T0 RZ, [R128+URZ], RZ ;  /* 0x000000ff80ff99a7 */ /* 0x0001e6000810043f */
[----:B------:R-:W-:Y:S01]  /*cb50*/  IMAD.IADD R173, R3, 0x1, R184 ;  /* 0x0000000103ad7824 */ /* 0x000fe200078e02b8 */
[----:B-1234-:R-:W-:Y:S06]  /*cb60*/  @!P5 BRA `(.L_x_1180) ;  /* 0x00000000005cd947 */ /* 0x01efec0003800000 */
[----:B------:R-:W-:Y:S01]  /*cb70*/  ISETP.GT.AND P2, PT, R11, -0x1, PT ;  /* 0xffffffff0b00780c */ /* 0x000fe20003f44270 */
[----:B------:R-:W-:-:S12]  /*cb80*/  BSSY B0, `(.L_x_1181) ;  /* 0x0000011000007945 */ /* 0x000fd80003800000 */
[----:B------:R-:W-:Y:S05]  /*cb90*/  @P2 BRA `(.L_x_1182) ;  /* 0x0000000000242947 */ /* 0x000fea0003800000 */
[----:B------:R-:W-:Y:S01]  /*cba0*/  IMAD.U32 R155, RZ, RZ, UR31 ;  /* 0x0000001fff9b7e24 */ /* 0x000fe2000f8e00ff */
[----:B0-----:R-:W-:-:S04]  /*cbb0*/  IADD3 R153, R3, R17, -R18 ;  /* 0x0000001103997210 */ /* 0x001fc80007ffe812 */
[----:B------:R-:W-:Y:S02]  /*cbc0*/  ISETP.NE.AND P2, PT, R155, 0x1, PT ;  /* 0x000000019b00780c */ /* 0x000fe40003f45270 */
[----:B------:R-:W-:-:S11]  /*cbd0*/  LOP3.LUT R153, RZ, R153, RZ, 0x33, !PT ;  /* 0x00000099ff997212 */ /* 0x000fd600078e33ff */
[----:B------:R-:W0:Y:S02]  /*cbe0*/  @P2 LDC.64 R128, c[0x0][0x9e8] ;  /* 0x00027a00ff802b82 */ /* 0x000e240000000a00 */
[----:B0-----:R-:W-:-:S05]  /*cbf0*/  @P2 IMAD.HI.U32 R128, R153, R128, RZ ;  /* 0x0000008099802227 */ /* 0x001fca00078e00ff */
[----:B------:R-:W-:-:S04]  /*cc00*/  @P2 SHF.R.U32.HI R153, RZ, R129, R128 ;  /* 0x00000081ff992219 */ /* 0x000fc80000011680 */
[----:B------:R-:W-:Y:S01]  /*cc10*/  LOP3.LUT R153, RZ, R153, RZ, 0x33, !PT ;  /* 0x00000099ff997212 */ /* 0x000fe200078e33ff */
[----:B------:R-:W-:Y:S06]  /*cc20*/  BRA `(.L_x_1183) ;  /* 0x0000000000187947 */ /* 0x000fec0003800000 */
.L_x_1182:
[----:B------:R-:W-:Y:S02]  /*cc30*/  IMAD.U32 R155, RZ, RZ, UR31 ;  /* 0x0000001fff9b7e24 */ /* 0x000fe4000f8e00ff */
[----:B0-----:R-:W-:-:S03]  /*cc40*/  IMAD.MOV.U32 R153, RZ, RZ, R11 ;  /* 0x000000ffff997224 */ /* 0x001fc600078e000b */
[----:B------:R-:W-:-:S13]  /*cc50*/  ISETP.NE.AND P2, PT, R155, 0x1, PT ;  /* 0x000000019b00780c */ /* 0x000fda0003f45270 */
[----:B------:R-:W0:Y:S02]  /*cc60*/  @P2 LDC.64 R128, c[0x0][0x9e8] ;  /* 0x00027a00ff802b82 */ /* 0x000e240000000a00 */
[----:B0-----:R-:W-:-:S05]  /*cc70*/  @P2 IMAD.HI.U32 R128, R11, R128, RZ ;  /* 0x000000800b802227 */ /* 0x001fca00078e00ff */
[----:B------:R-:W-:-:S07]  /*cc80*/  @P2 SHF.R.U32.HI R153, RZ, R129, R128 ;  /* 0x00000081ff992219 */ /* 0x000fce0000011680 */
.L_x_1183:
[----:B------:R-:W-:Y:S05]  /*cc90*/  BSYNC B0 ;  /* 0x0000000000007941 */ /* 0x000fea0003800000 */
.L_x_1181:
[----:B------:R-:W-:-:S04]  /*cca0*/  IMAD R129, R153, R155, -R170 ;  /* 0x0000009b99817224 */ /* 0x000fc800078e0aaa */
[----:B------:R-:W-:-:S05]  /*ccb0*/  IMAD R128, R16, -0x2, R129 ;  /* 0xfffffffe10807824 */ /* 0x000fca00078e0281 */
[----:B------:R-:W-:Y:S02]  /*ccc0*/  VIADDMNMX R171, R128, R155, R171, PT ;  /* 0x0000009b80ab7246 */ /* 0x000fe400038001ab */
[----:B------:R-:W-:-:S07]  /*ccd0*/  VIMNMX R173, R173, R128, !PT ;  /* 0x00000080adad7248 */ /* 0x000fce0007fe0100 */
.L_x_1180:
[----:B------:R-:W-:-:S04]  /*cce0*/  ISETP.GT.AND P2, PT, R2, -0x1, PT ;  /* 0xffffffff0200780c */ /* 0x000fc80003f44270 */
[C---:B------:R-:W-:Y:S02]  /*ccf0*/  ISETP.GT.AND P4, PT, R173.reuse, RZ, P2 ;  /* 0x000000ffad00720c */ /* 0x040fe40001784270 */
[----:B------:R-:W-:Y:S02]  /*cd00*/  ISETP.GT.AND P6, PT, R173, 0x1, P2 ;  /* 0x00000001ad00780c */ /* 0x000fe400017c4270 */
[C---:B------:R-:W-:Y:S02]  /*cd10*/  ISETP.LT.OR P4, PT, R171.reuse, 0x1, P4 ;  /* 0x00000001ab00780c */ /* 0x040fe40002781670 */
[----:B------:R-:W-:Y:S02]  /*cd20*/  ISETP.LT.OR P6, PT, R171, 0x2, P6 ;  /* 0x00000002ab00780c */ /* 0x000fe400037c1670 */
[----:B------:R-:W-:Y:S02]  /*cd30*/  ISETP.GT.AND P3, PT, R173, 0x8, P2 ;  /* 0x00000008ad00780c */ /* 0x000fe40001764270 */
[----:B0-----:R-:W-:-:S02]  /*cd40*/  FSEL R180, R7, -INF , !P4 ;  /* 0xff80000007b47808 */ /* 0x001fc40006000000 */
[----:B------:R-:W-:Y:S02]  /*cd50*/  FSEL R192, R192, -INF , !P6 ;  /* 0xff800000c0c07808 */ /* 0x000fe40007000000 */
[C---:B------:R-:W-:Y:S02]  /*cd60*/  ISETP.GT.AND P4, PT, R173.reuse, 0x9, P2 ;  /* 0x00000009ad00780c */ /* 0x040fe40001784270 */
[----:B------:R-:W-:Y:S02]  /*cd70*/  ISETP.GT.AND P6, PT, R173, 0x10, P2 ;  /* 0x00000010ad00780c */ /* 0x000fe400017c4270 */
[C---:B------:R-:W-:Y:S02]  /*cd80*/  ISETP.LT.OR P3, PT, R171.reuse, 0x9, P3 ;  /* 0x00000009ab00780c */ /* 0x040fe40001f61670 */
[C---:B------:R-:W-:Y:S02]  /*cd90*/  ISETP.LT.OR P4, PT, R171.reuse, 0xa, P4 ;  /* 0x0000000aab00780c */ /* 0x040fe40002781670 */
[----:B------:R-:W-:-:S02]  /*cda0*/  ISETP.LT.OR P6, PT, R171, 0x11, P6 ;  /* 0x00000011ab00780c */ /* 0x000fc400037c1670 */
[----:B------:R-:W-:Y:S02]  /*cdb0*/  FSEL R178, R124, -INF , !P3 ;  /* 0xff8000007cb27808 */ /* 0x000fe40005800000 */
[----:B------:R-:W-:Y:S02]  /*cdc0*/  ISETP.GT.AND P3, PT, R173, 0x11, P2 ;  /* 0x00000011ad00780c */ /* 0x000fe40001764270 */
[----:B------:R-:W-:Y:S02]  /*cdd0*/  FSEL R176, R125, -INF , !P4 ;  /* 0xff8000007db07808 */ /* 0x000fe40006000000 */
[----:B------:R-:W-:Y:S02]  /*cde0*/  FSEL R172, R193, -INF , !P6 ;  /* 0xff800000c1ac7808 */ /* 0x000fe40007000000 */
[C---:B------:R-:W-:Y:S02]  /*cdf0*/  ISETP.GT.AND P4, PT, R173.reuse, 0x18, P2 ;  /* 0x00000018ad00780c */ /* 0x040fe40001784270 */
[----:B------:R-:W-:-:S02]  /*ce00*/  ISETP.GT.AND P6, PT, R173, 0x19, P2 ;  /* 0x00000019ad00780c */ /* 0x000fc400017c4270 */
[C---:B------:R-:W-:Y:S02]  /*ce10*/  ISETP.LT.OR P3, PT, R171.reuse, 0x12, P3 ;  /* 0x00000012ab00780c */ /* 0x040fe40001f61670 */
[C---:B------:R-:W-:Y:S02]  /*ce20*/  ISETP.LT.OR P4, PT, R171.reuse, 0x19, P4 ;  /* 0x00000019ab00780c */ /* 0x040fe40002781670 */
[----:B------:R-:W-:Y:S02]  /*ce30*/  ISETP.LT.OR P6, PT, R171, 0x1a, P6 ;  /* 0x0000001aab00780c */ /* 0x000fe400037c1670 */
[----:B------:R-:W-:Y:S02]  /*ce40*/  FSEL R194, R194, -INF , !P3 ;  /* 0xff800000c2c27808 */ /* 0x000fe40005800000 */
[----:B------:R-:W-:Y:S02]  /*ce50*/  ISETP.GT.AND P3, PT, R173, 0x20, P2 ;  /* 0x00000020ad00780c */ /* 0x000fe40001764270 */
[----:B------:R-:W-:-:S02]  /*ce60*/  FSEL R174, R195, -INF , !P4 ;  /* 0xff800000c3ae7808 */ /* 0x000fc40006000000 */
        /* <DEDUP_REMOVED lines=62> */
[----:B------:R-:W-:Y:S02]  /*d250*/  FSEL R164, R166, -INF , !P6 ;  /* 0xff800000a6a47808 */ /* 0x000fe40007000000 */
[C---:B------:R-:W-:Y:S02]  /*d260*/  ISETP.GT.AND P3, PT, R173.reuse, 0x71, P2 ;  /* 0x00000071ad00780c */ /* 0x040fe40001764270 */
[C---:B------:R-:W-:Y:S02]  /*d270*/  ISETP.GT.AND P4, PT, R173.reuse, 0x78, P2 ;  /* 0x00000078ad00780c */ /* 0x040fe40001784270 */
[----:B------:R-:W-:-:S02]  /*d280*/  ISETP.GT.AND P6, PT, R173, 0x79, P2 ;  /* 0x00000079ad00780c */ /* 0x000fc400017c4270 */
[C---:B------:R-:W-:Y:S02]  /*d290*/  ISETP.LT.OR P3, PT, R171.reuse, 0x72, P3 ;  /* 0x00000072ab00780c */ /* 0x040fe40001f61670 */
[C---:B------:R-:W-:Y:S02]  /*d2a0*/  ISETP.LT.OR P4, PT, R171.reuse, 0x79, P4 ;  /* 0x00000079ab00780c */ /* 0x040fe40002781670 */
[----:B------:R-:W-:Y:S02]  /*d2b0*/  ISETP.LT.OR P6, PT, R171, 0x7a, P6 ;  /* 0x0000007aab00780c */ /* 0x000fe400037c1670 */
[--C-:B------:R-:W-:Y:S02]  /*d2c0*/  IADD3 R165, R182, 0x8, R3.reuse ;  /* 0x00000008b6a57810 */ /* 0x100fe40007ffe003 */
[----:B------:R-:W-:Y:S02]  /*d2d0*/  IADD3 R166, R184, 0x8, R3 ;  /* 0x00000008b8a67810 */ /* 0x000fe40007ffe003 */
[----:B------:R-:W-:-:S02]  /*d2e0*/  FSEL R167, R167, -INF , !P3 ;  /* 0xff800000a7a77808 */ /* 0x000fc40005800000 */
[----:B------:R-:W-:Y:S02]  /*d2f0*/  FSEL R168, R168, -INF , !P4 ;  /* 0xff800000a8a87808 */ /* 0x000fe40006000000 */
[----:B------:R-:W-:Y:S01]  /*d300*/  FSEL R169, R169, -INF , !P6 ;  /* 0xff800000a9a97808 */ /* 0x000fe20007000000 */
[----:B------:R-:W-:Y:S06]  /*d310*/  @!P5 BRA `(.L_x_1184) ;  /* 0x000000000058d947 */ /* 0x000fec0003800000 */
[----:B------:R-:W-:Y:S01]  /*d320*/  ISETP.GT.AND P3, PT, R13, -0x1, PT ;  /* 0xffffffff0d00780c */ /* 0x000fe20003f64270 */
[----:B------:R-:W-:-:S12]  /*d330*/  BSSY B0, `(.L_x_1185) ;  /* 0x0000010000007945 */ /* 0x000fd80003800000 */
[----:B------:R-:W-:Y:S05]  /*d340*/  @P3 BRA `(.L_x_1186) ;  /* 0x0000000000203947 */ /* 0x000fea0003800000 */
[----:B------:R-:W-:Y:S02]  /*d350*/  IMAD.U32 R182, RZ, RZ, UR31 ;  /* 0x0000001fffb67e24 */ /* 0x000fe4000f8e00ff */
[----:B------:R-:W-:-:S03]  /*d360*/  IMAD.MOV.U32 R7, RZ, RZ, R9 ;  /* 0x000000ffff077224 */ /* 0x000fc600078e0009 */
[----:B------:R-:W-:-:S13]  /*d370*/  ISETP.NE.AND P3, PT, R182, 0x1, PT ;  /* 0x00000001b600780c */ /* 0x000fda0003f65270 */
[----:B------:R-:W0:Y:S02]  /*d380*/  @P3 LDC.64 R124, c[0x0][0x9e8] ;  /* 0x00027a00ff7c3b82 */ /* 0x000e240000000a00 */
[----:B0-----:R-:W-:-:S05]  /*d390*/  @P3 IMAD.HI.U32 R124, R9, R124, RZ ;  /* 0x0000007c097c3227 */ /* 0x001fca00078e00ff */
[----:B------:R-:W-:-:S04]  /*d3a0*/  @P3 SHF.R.U32.HI R7, RZ, R125, R124 ;  /* 0x0000007dff073219 */ /* 0x000fc8000001167c */
[----:B------:R-:W-:Y:S01]  /*d3b0*/  LOP3.LUT R7, RZ, R7, RZ, 0x33, !PT ;  /* 0x00000007ff077212 */ /* 0x000fe200078e33ff */
[----:B------:R-:W-:Y:S06]  /*d3c0*/  BRA `(.L_x_1187) ;  /* 0x0000000000187947 */ /* 0x000fec0003800000 */
.L_x_1186:
[----:B------:R-:W-:Y:S02]  /*d3d0*/  IMAD.U32 R182, RZ, RZ, UR31 ;  /* 0x0000001fffb67e24 */ /* 0x000fe4000f8e00ff */
[----:B------:R-:W-:-:S03]  /*d3e0*/  IMAD.MOV.U32 R7, RZ, RZ, R13 ;  /* 0x000000ffff077224 */ /* 0x000fc600078e000d */
[----:B------:R-:W-:-:S13]  /*d3f0*/  ISETP.NE.AND P3, PT, R182, 0x1, PT ;  /* 0x00000001b600780c */ /* 0x000fda0003f65270 */
[----:B------:R-:W0:Y:S02]  /*d400*/  @P3 LDC.64 R124, c[0x0][0x9e8] ;  /* 0x00027a00ff7c3b82 */ /* 0x000e240000000a00 */
[----:B0-----:R-:W-:-:S05]  /*d410*/  @P3 IMAD.HI.U32 R124, R13, R124, RZ ;  /* 0x0000007c0d7c3227 */ /* 0x001fca00078e00ff */
[----:B------:R-:W-:-:S07]  /*d420*/  @P3 SHF.R.U32.HI R7, RZ, R125, R124 ;  /* 0x0000007dff073219 */ /* 0x000fce000001167c */
.L_x_1187:
[----:B------:R-:W-:Y:S05]  /*d430*/  BSYNC B0 ;  /* 0x0000000000007941 */ /* 0x000fea0003800000 */
.L_x_1185:
[----:B------:R-:W-:-:S04]  /*d440*/  IMAD R7, R7, R182, -R170 ;  /* 0x000000b607077224 */ /* 0x000fc800078e0aaa */
[----:B------:R-:W-:-:S05]  /*d450*/  IMAD R7, R16, -0x2, R7 ;  /* 0xfffffffe10077824 */ /* 0x000fca00078e0207 */
[----:B------:R-:W-:Y:S02]  /*d460*/  VIADDMNMX R165, R7, R182, R165, PT ;  /* 0x000000b607a57246 */ /* 0x000fe400038001a5 */
[----:B------:R-:W-:-:S07]  /*d470*/  VIMNMX R166, R166, R7, !PT ;  /* 0x00000007a6a67248 */ /* 0x000fce0007fe0100 */
.L_x_1184:
        /* <DEDUP_REMOVED lines=18> */
[----:B------:R-:W-:-:S02]  /*d5a0*/  ISETP.GT.AND P4, PT, R166, 0x1, P2 ;  /* 0x00000001a600780c */ /* 0x000fc40001784270 */
        /* <DEDUP_REMOVED lines=13> */
[----:B------:R-:W-:Y:S02]  /*d680*/  ISETP.GT.AND P4, PT, R166, 0x18, P2 ;  /* 0x00000018a600780c */ /* 0x000fe40001784270 */
[----:B------:R-:W-:Y:S02]  /*d690*/  FMNMX.FTZ R7, R150, R7, !PT ;  /* 0x0000000796077209 */ /* 0x000fe40007810000 */
[C---:B------:R-:W-:Y:S02]  /*d6a0*/  ISETP.LT.OR P6, PT, R165.reuse, 0x9, P6 ;  /* 0x00000009a500780c */ /* 0x040fe400037c1670 */
[----:B------:R-:W-:Y:S02]  /*d6b0*/  FMNMX.FTZ R124, R128, R7, !PT ;  /* 0x00000007807c7209 */ /* 0x000fe40007810000 */
[----:B------:R-:W-:-:S02]  /*d6c0*/  ISETP.LT.OR P4, PT, R165, 0x19, P4 ;  /* 0x00000019a500780c */ /* 0x000fc40002781670 */
[----:B------:R-:W-:Y:S02]  /*d6d0*/  FMNMX.FTZ R124, R129, R124, !PT ;  /* 0x0000007c817c7209 */ /* 0x000fe40007810000 */
[----:B------:R-:W-:Y:S02]  /*d6e0*/  FSEL R14, R14, -INF , !P6 ;  /* 0xff8000000e0e7808 */ /* 0x000fe40007000000 */
        /* <DEDUP_REMOVED lines=24> */
[----:B------:R-:W-:-:S05]  /*d870*/  FMNMX.FTZ R124, R169, R124, !PT ;  /* 0x0000007ca97c7209 */ /* 0x000fca0007810000 */
[----:B------:R-:W0:Y:S02]  /*d880*/  SHFL.BFLY PT, R7, R124, 0x2, 0x1f ;  /* 0x0c401f007c077f89 */ /* 0x000e2400000e0000 */
[----:B0-----:R-:W-:-:S05]  /*d890*/  FMNMX.FTZ R125, R124, R7, !PT ;  /* 0x000000077c7d7209 */ /* 0x001fca0007810000 */
[----:B------:R-:W0:Y:S02]  /*d8a0*/  SHFL.BFLY PT, R170, R125, 0x1, 0x1f ;  /* 0x0c201f007daa7f89 */ /* 0x000e2400000e0000 */
[----:B0-----:R-:W-:Y:S01]  /*d8b0*/  FMNMX.FTZ R7, R125, R170, !PT ;  /* 0x000000aa7d077209 */ /* 0x001fe20007810000 */
        /* <DEDUP_REMOVED lines=8> */
[----:B------:R-:W-:Y:S01]  /*d940*/  FSEL R123, R123, -INF , !P3 ;  /* 0xff8000007b7b7808 */ /* 0x000fe20005800000 */
[--C-:B------:R-:W-:Y:S01]  /*d950*/  FFMA.FTZ R182, R157, UR10, -R125.reuse ;  /* 0x0000000a9db67c23 */ /* 0x100fe2000801087d */
[----:B------:R-:W-:Y:S01]  /*d960*/  ISETP.GT.AND P3, PT, R166, RZ, P2 ;  /* 0x000000ffa600720c */ /* 0x000fe20001764270 */
[----:B------:R0:W-:Y:S01]  /*d970*/  MUFU.EX2 R122, R178 ;  /* 0x000000b2007a7308 */ /* 0x0001e20000000800 */
[----:B------:R-:W-:-:S01]  /*d980*/  FFMA.FTZ R184, R160, UR10, -R125 ;  /* 0x0000000aa0b87c23 */ /* 0x000fc2000801087d */
[--C-:B------:R-:W-:Y:S01]  /*d990*/  FFMA.FTZ R124, R180, UR10, -R125.reuse ;  /* 0x0000000ab47c7c23 */ /* 0x100fe2000801087d */
[----:B------:R-:W-:Y:S01]  /*d9a0*/  ISETP.LT.OR P3, PT, R165, 0x1, P3 ;  /* 0x00000001a500780c */ /* 0x000fe20001f61670 */
[--C-:B------:R-:W-:Y:S01]  /*d9b0*/  FFMA.FTZ R173, R176, UR10, -R125.reuse ;  /* 0x0000000ab0ad7c23 */ /* 0x100fe2000801087d */
[----:B------:R-:W-:-:S01]  /*d9c0*/  FFMA.FTZ R192, R192, UR10, -R125 ;  /* 0x0000000ac0c07c23 */ /* 0x000fc2000801087d */
[--C-:B------:R-:W-:Y:S01]  /*d9d0*/  FFMA.FTZ R172, R172, UR10, -R125.reuse ;  /* 0x0000000aacac7c23 */ /* 0x100fe2000801087d */
[----:B------:R-:W-:Y:S01]  /*d9e0*/  FSEL R175, R6, -INF , !P3 ;  /* 0xff80000006af7808 */ /* 0x000fe20005800000 */
[--C-:B------:R-:W-:Y:S01]  /*d9f0*/  FFMA.FTZ R194, R194, UR10, -R125.reuse ;  /* 0x0000000ac2c27c23 */ /* 0x100fe2000801087d */
[----:B------:R-:W-:Y:S01]  /*da00*/  ISETP.GT.AND P3, PT, R166, 0x30, P2 ;  /* 0x00000030a600780c */ /* 0x000fe20001764270 */
[--C-:B0-----:R-:W-:Y:S01]  /*da10*/  FFMA.FTZ R178, R174, UR10, -R125.reuse ;  /* 0x0000000aaeb27c23 */ /* 0x101fe2000801087d */
        /* <DEDUP_REMOVED lines=18> */
[----:B------:R0:W-:Y:S01]  /*db40*/  MUFU.EX2 R131, R178 ;  /* 0x000000b200837308 */ /* 0x0001e20000000800 */
[----:B------:R-:W-:Y:S02]  /*db50*/  ISETP.GT.AND P4, PT, R166, 0x39, P2 ;  /* 0x00000039a600780c */ /* 0x000fe40001784270 */
[----:B------:R-:W-:Y:S02]  /*db60*/  FMNMX.FTZ R179, R120, R179, !PT ;  /* 0x000000b378b37209 */ /* 0x000fe40007810000 */
[----:B------:R-:W-:-:S02]  /*db70*/  FSEL R132, R132, -INF , !P3 ;  /* 0xff80000084847808 */ /* 0x000fc40005800000 */
[----:B------:R-:W-:Y:S01]  /*db80*/  FMNMX.FTZ R6, R170, R179, !PT ;  /* 0x000000b3aa067209 */ /* 0x000fe20007810000 */
[----:B------:R-:W-:Y:S01]  /*db90*/  MUFU.EX2 R121, R192 ;  /* 0x000000c000797308 */ /* 0x000fe20000000800 */
[----:B------:R-:W-:Y:S02]  /*dba0*/  ISETP.GT.AND P3, PT, R166, 0x40, P2 ;  /* 0x00000040a600780c */ /* 0x000fe40001764270 */
[----:B------:R-:W-:Y:S02]  /*dbb0*/  FMNMX.FTZ R6, R171, R6, !PT ;  /* 0x00000006ab067209 */ /* 0x000fe40007810000 */
[----:B------:R-:W-:Y:S02]  /*dbc0*/  ISETP.LT.OR P4, PT, R165, 0x3a, P4 ;  /* 0x0000003aa500780c */ /* 0x000fe40002781670 */
        /* <DEDUP_REMOVED lines=9> */
[----:B0-----:R-:W-:-:S02]  /*dc60*/  FSEL R178, R134, -INF , !P3 ;  /* 0xff80000086b27808 */ /* 0x001fc40005800000 */
        /* <DEDUP_REMOVED lines=8> */
[----:B------:R-:W-:Y:S02]  /*dcf0*/  ISETP.GT.AND P4, PT, R166, 0x49, P2 ;  /* 0x00000049a600780c */ /* 0x000fe40001784270 */
[----:B------:R-:W-:Y:S02]  /*dd00*/  FMNMX.FTZ R183, R133, R6, !PT ;  /* 0x0000000685b77209 */ /* 0x000fe40007810000 */
[----:B------:R-:W-:Y:S01]  /*dd10*/  FSEL R136, R136, -INF , !P3 ;  /* 0xff80000088887808 */ /* 0x000fe20005800000 */
[----:B------:R-:W-:Y:S01]  /*dd20*/  MUFU.EX2 R134, R198 ;  /* 0x000000c600867308 */ /* 0x000fe20000000800 */
[----:B------:R-:W-:Y:S02]  /*dd30*/  ISETP.GT.AND P3, PT, R166, 0x50, P2 ;  /* 0x00000050a600780c */ /* 0x000fe40001764270 */
[----:B------:R-:W-:Y:S02]  /*dd40*/  ISETP.LT.OR P4, PT, R165, 0x4a, P4 ;  /* 0x0000004aa500780c */ /* 0x000fe40002781670 */
[----:B------:R-:W-:Y:S01]  /*dd50*/  FMNMX.FTZ R6, R178, R183, !PT ;  /* 0x000000b7b2067209 */ /* 0x000fe20007810000 */
[----:B------:R-:W-:Y:S01]  /*dd60*/  FFMA.FTZ R183, R155, UR10, -R125 ;  /* 0x0000000a9bb77c23 */ /* 0x000fe2000801087d */
        /* <DEDUP_REMOVED lines=23> */
[----:B0-----:R-:W-:Y:S01]  /*dee0*/  FFMA.FTZ R184, R153, UR10, -R125 ;  /* 0x0000000a99b87c23 */ /* 0x001fe2000801087d */
[----:B------:R-:W-:Y:S02]  /*def0*/  FSEL R141, R141, -INF , !P4 ;  /* 0xff8000008d8d7808 */ /* 0x000fe40006000000 */
[----:B------:R-:W-:-:S02]  /*df00*/  ISETP.GT.AND P4, PT, R166, 0x61, P2 ;  /* 0x00000061a600780c */ /* 0x000fc40001784270 */
[----:B------:R-:W-:Y:S01]  /*df10*/  FMNMX.FTZ R6, R140, R157, !PT ;  /* 0x0000009d8c067209 */ /* 0x000fe20007810000 */
[--C-:B------:R-:W-:Y:S01]  /*df20*/  FFMA.FTZ R157, R128, UR10, -R125.reuse ;  /* 0x0000000a809d7c23 */ /* 0x100fe2000801087d */
[----:B------:R-:W-:Y:S01]  /*df30*/  FSEL R155, R142, -INF , !P3 ;  /* 0xff8000008e9b7808 */ /* 0x000fe20005800000 */
[----:B------:R-:W-:Y:S01]  /*df40*/  FFMA.FTZ R128, R129, UR10, -R125 ;  /* 0x0000000a81807c23 */ /* 0x000fe2000801087d */
[----:B------:R-:W-:Y:S01]  /*df50*/  ISETP.GT.AND P3, PT, R166, 0x68, P2 ;  /* 0x00000068a600780c */ /* 0x000fe20001764270 */
[----:B------:R0:W-:Y:S01]  /*df60*/  MUFU.EX2 R142, R183 ;  /* 0x000000b7008e7308 */ /* 0x0001e20000000800 */
[----:B------:R-:W-:Y:S02]  /*df70*/  ISETP.LT.OR P4, PT, R165, 0x62, P4 ;  /* 0x00000062a500780c */ /* 0x000fe40002781670 */
[----:B------:R-:W-:Y:S02]  /*df80*/  FMNMX.FTZ R6, R141, R6, !PT ;  /* 0x000000068d067209 */ /* 0x000fe40007810000 */
[----:B------:R-:W-:-:S02]  /*df90*/  ISETP.LT.OR P3, PT, R165, 0x69, P3 ;  /* 0x00000069a500780c */ /* 0x000fc40001f61670 */
[----:B------:R-:W-:Y:S01]  /*dfa0*/  FSEL R153, R143, -INF , !P4 ;  /* 0xff8000008f997808 */ /* 0x000fe20006000000 */
[----:B------:R-:W-:Y:S01]  /*dfb0*/  MUFU.EX2 R150, R150 ;  /* 0x0000009600967308 */ /* 0x000fe20000000800 */
[----:B------:R-:W-:Y:S02]  /*dfc0*/  ISETP.GT.AND P4, PT, R166, 0x69, P2 ;  /* 0x00000069a600780c */ /* 0x000fe40001784270 */
[----:B------:R-:W-:Y:S02]  /*dfd0*/  FMNMX.FTZ R6, R155, R6, !PT ;  /* 0x000000069b067209 */ /* 0x000fe40007810000 */
[----:B------:R-:W-:Y:S02]  /*dfe0*/  FSEL R144, R144, -INF , !P3 ;  /* 0xff80000090907808 */ /* 0x000fe40005800000 */
[----:B------:R-:W-:Y:S01]  /*dff0*/  ISETP.GT.AND P3, PT, R166, 0x70, P2 ;  /* 0x00000070a600780c */ /* 0x000fe20001764270 */
[----:B------:R-:W-:Y:S01]  /*e000*/  MUFU.EX2 R143, R184 ;  /* 0x000000b8008f7308 */ /* 0x000fe20000000800 */
[----:B------:R-:W-:-:S02]  /*e010*/  ISETP.LT.OR P4, PT, R165, 0x6a, P4 ;  /* 0x0000006aa500780c */ /* 0x000fc40002781670 */
[----:B0-----:R-:W-:Y:S02]  /*e020*/  FMNMX.FTZ R183, R153, R6, !PT ;  /* 0x0000000699b77209 */ /* 0x001fe40007810000 */
[----:B------:R-:W-:Y:S02]  /*e030*/  ISETP.LT.OR P3, PT, R165, 0x71, P3 ;  /* 0x00000071a500780c */ /* 0x000fe40001f61670 */
[----:B------:R-:W-:Y:S01]  /*e040*/  FSEL R145, R145, -INF , !P4 ;  /* 0xff80000091917808 */ /* 0x000fe20006000000 */
[----:B------:R-:W-:Y:S01]  /*e050*/  MUFU.EX2 R157, R157 ;  /* 0x0000009d009d7308 */ /* 0x000fe20000000800 */
[----:B------:R-:W-:Y:S02]  /*e060*/  ISETP.GT.AND P4, PT, R166, 0x71, P2 ;  /* 0x00000071a600780c */ /* 0x000fe40001784270 */
[----:B------:R-:W-:Y:S02]  /*e070*/  FMNMX.FTZ R6, R144, R183, !PT ;  /* 0x000000b790067209 */ /* 0x000fe40007810000 */
[----:B------:R-:W-:-:S02]  /*e080*/  FSEL R146, R146, -INF , !P3 ;  /* 0xff80000092927808 */ /* 0x000fc40005800000 */
[C---:B------:R-:W-:Y:S01]  /*e090*/  ISETP.GT.AND P3, PT, R166.reuse, 0x78, P2 ;  /* 0x00000078a600780c */ /* 0x040fe20001764270 */
[----:B------:R-:W-:Y:S01]  /*e0a0*/  MUFU.EX2 R128, R128 ;  /* 0x0000008000807308 */ /* 0x000fe20000000800 */
[----:B------:R-:W-:Y:S02]  /*e0b0*/  ISETP.LT.OR P4, PT, R165, 0x72, P4 ;  /* 0x00000072a500780c */ /* 0x000fe40002781670 */
[----:B------:R-:W-:Y:S02]  /*e0c0*/  FMNMX.FTZ R129, R145, R6, !PT ;  /* 0x0000000691817209 */ /* 0x000fe40007810000 */
[----:B------:R-:W-:Y:S01]  /*e0d0*/  ISETP.GT.AND P2, PT, R166, 0x79, P2 ;  /* 0x00000079a600780c */ /* 0x000fe20001744270 */
[----:B------:R-:W-:Y:S01]  /*e0e0*/  FFMA.FTZ R166, R169, UR10, -R125 ;  /* 0x0000000aa9a67c23 */ /* 0x000fe2000801087d */
[----:B------:R-:W-:Y:S02]  /*e0f0*/  ISETP.LT.OR P3, PT, R165, 0x79, P3 ;  /* 0x00000079a500780c */ /* 0x000fe40001f61670 */
[----:B------:R-:W-:-:S02]  /*e100*/  FSEL R147, R147, -INF , !P4 ;  /* 0xff80000093937808 */ /* 0x000fc40006000000 */
[----:B------:R-:W-:Y:S01]  /*e110*/  FMNMX.FTZ R6, R146, R129, !PT ;  /* 0x0000008192067209 */ /* 0x000fe20007810000 */
[--C-:B------:R-:W-:Y:S01]  /*e120*/  FFMA.FTZ R129, R151, UR10, -R125.reuse ;  /* 0x0000000a97817c23 */ /* 0x100fe2000801087d */
[----:B------:R-:W-:Y:S01]  /*e130*/  ISETP.LT.OR P2, PT, R165, 0x7a, P2 ;  /* 0x0000007aa500780c */ /* 0x000fe20001741670 */
[--C-:B------:R-:W-:Y:S01]  /*e140*/  FFMA.FTZ R165, R158, UR10, -R125.reuse ;  /* 0x0000000a9ea57c23 */ /* 0x100fe2000801087d */
[----:B------:R-:W-:Y:S01]  /*e150*/  FSEL R148, R148, -INF , !P3 ;  /* 0xff80000094947808 */ /* 0x000fe20005800000 */
[--C-:B------:R-:W-:Y:S01]  /*e160*/  FFMA.FTZ R158, R162, UR10, -R125.reuse ;  /* 0x0000000aa29e7c23 */ /* 0x100fe2000801087d */
[----:B------:R-:W-:Y:S01]  /*e170*/  FMNMX.FTZ R151, R147, R6, !PT ;  /* 0x0000000693977209 */ /* 0x000fe20007810000 */
[--C-:B------:R-:W-:Y:S01]  /*e180*/  FFMA.FTZ R162, R164, UR10, -R125.reuse ;  /* 0x0000000aa4a27c23 */ /* 0x100fe2000801087d */
[----:B------:R-:W-:Y:S01]  /*e190*/  FSEL R149, R149, -INF , !P2 ;  /* 0xff80000095957808 */ /* 0x000fe20005000000 */
[--C-:B------:R-:W-:Y:S01]  /*e1a0*/  FFMA.FTZ R164, R168, UR10, -R125.reuse ;  /* 0x0000000aa8a47c23 */ /* 0x100fe2000801087d */
        /* <DEDUP_REMOVED lines=9> */
[----:B------:R-:W0:Y:S01]  /*e240*/  SHFL.BFLY PT, R183, R6, 0x2, 0x1f ;  /* 0x0c401f0006b77f89 */ /* 0x000e2200000e0000 */
[----:B------:R-:W-:Y:S01]  /*e250*/  IMAD.U32 R167, RZ, RZ, UR10 ;  /* 0x0000000affa77e24 */ /* 0x000fe2000f8e00ff */
[----:B------:R-:W-:Y:S01]  /*e260*/  FSEL R125, R7, RZ, P6 ;  /* 0x000000ff077d7208 */ /* 0x000fe20003000000 */
[----:B------:R-:W-:Y:S04]  /*e270*/  MUFU.EX2 R129, R129 ;  /* 0x0000008100817308 */ /* 0x000fe80000000800 */
[----:B------:R-:W-:-:S04]  /*e280*/  FADD.FTZ R8, -R125, R8 ;  /* 0x000000087d087221 */ /* 0x000fc80000010100 */
[----:B------:R-:W-:Y:S01]  /*e290*/  FMUL.FTZ R169, R8, UR10 ;  /* 0x0000000a08a97c20 */ /* 0x000fe20008410000 */
[----:B------:R-:W-:Y:S08]  /*e2a0*/  MUFU.EX2 R125, R166 ;  /* 0x000000a6007d7308 */ /* 0x000ff00000000800 */
[----:B------:R-:W1:Y:S01]  /*e2b0*/  MUFU.EX2 R169, R169 ;  /* 0x000000a900a97308 */ /* 0x000e620000000800 */
[----:B0-----:R-:W-:-:S07]  /*e2c0*/  FMNMX.FTZ R183, R6, R183, !PT ;  /* 0x000000b706b77209 */ /* 0x001fce0007810000 */
[----:B------:R-:W-:Y:S01]  /*e2d0*/  MUFU.EX2 R151, R151 ;  /* 0x0000009700977308 */ /* 0x000fe20000000800 */
[----:B------:R-:W0:Y:S07]  /*e2e0*/  SHFL.BFLY PT, R6, R183, 0x1, 0x1f ;  /* 0x0c201f00b7067f89 */ /* 0x000e2e00000e0000 */
[----:B------:R-:W-:Y:S08]  /*e2f0*/  MUFU.EX2 R152, R152 ;  /* 0x0000009800987308 */ /* 0x000ff00000000800 */
[----:B------:R-:W-:Y:S08]  /*e300*/  MUFU.EX2 R154, R154 ;  /* 0x0000009a009a7308 */ /* 0x000ff00000000800 */
[----:B------:R-:W-:Y:S01]  /*e310*/  MUFU.EX2 R165, R165 ;  /* 0x000000a500a57308 */ /* 0x000fe20000000800 */
[----:B0-----:R-:W-:-:S04]  /*e320*/  FMNMX.FTZ R6, R183, R6, !PT ;  /* 0x00000006b7067209 */ /* 0x001fc80007810000 */
[C---:B------:R-:W-:Y:S01]  /*e330*/  FSETP.NEU.FTZ.AND P2, PT, R6.reuse, -INF , PT ;  /* 0xff8000000600780b */ /* 0x040fe20003f5d000 */
[----:B------:R-:W-:-:S02]  /*e340*/  FFMA.FTZ R167, R6, R167, -8 ;  /* 0xc100000006a77423 */ /* 0x000fc400000100a7 */
[----:B------:R-:W-:Y:S01]  /*e350*/  MUFU.EX2 R156, R156 ;  /* 0x0000009c009c7308 */ /* 0x000fe20000000800 */
[----:B------:R-:W-:Y:S02]  /*e360*/  FSEL R185, R6, RZ, P2 ;  /* 0x000000ff06b97208 */ /* 0x000fe40001000000 */
[----:B------:R-:W-:-:S03]  /*e370*/  FSEL R167, R167, RZ, P2 ;  /* 0x000000ffa7a77208 */ /* 0x000fc60001000000 */
[----:B------:R-:W-:Y:S02]  /*e380*/  FADD.FTZ R185, -R185, R10 ;  /* 0x0000000ab9b97221 */ /* 0x000fe40000010100 */
        /* <DEDUP_REMOVED lines=9> */
[----:B------:R-:W-:Y:S01]  /*e420*/  FFMA.FTZ R183, R170, UR10, -R167 ;  /* 0x0000000aaab77c23 */ /* 0x000fe200080108a7 */
[----:B-1----:R-:W-:-:S01]  /*e430*/  FFMA.FTZ R170, R169, R5, R124 ;  /* 0x00000005a9aa7223 */ /* 0x002fc2000001007c */
[--C-:B------:R-:W-:Y:S01]  /*e440*/  FFMA.FTZ R20, R120, UR10, -R167.reuse ;  /* 0x0000000a78147c23 */ /* 0x100fe200080108a7 */
[----:B------:R-:W-:-:S01]  /*e450*/  FFMA.FTZ R120, R171, UR10, -R167 ;  /* 0x0000000aab787c23 */ /* 0x000fc200080108a7 */
[----:B------:R-:W-:Y:S01]  /*e460*/  FFMA.FTZ R123, R123, UR10, -R167 ;  /* 0x0000000a7b7b7c23 */ /* 0x000fe200080108a7 */
[----:B------:R-:W-:-:S01]  /*e470*/  FADD.FTZ R185, R121, R170 ;  /* 0x000000aa79b97221 */ /* 0x000fc20000010000 */
        /* <DEDUP_REMOVED lines=17> */
[----:B0-----:R-:W-:-:S01]  /*e590*/  FFMA.FTZ R5, R132, R4, R175 ;  /* 0x0000000484057223 */ /* 0x001fc200000100af */
[----:B------:R-:W-:Y:S01]  /*e5a0*/  FADD.FTZ R4, R122, R185 ;  /* 0x000000b97a047221 */ /* 0x000fe20000010000 */
[----:B------:R-:W-:-:S01]  /*e5b0*/  FFMA.FTZ R147, R147, UR10, -R167 ;  /* 0x0000000a93937c23 */ /* 0x000fc200080108a7 */
[--C-:B------:R-:W-:Y:S01]  /*e5c0*/  FFMA.FTZ R148, R148, UR10, -R167.reuse ;  /* 0x0000000a94947c23 */ /* 0x100fe200080108a7 */
[----:B------:R-:W-:-:S03]  /*e5d0*/  FFMA.FTZ R149, R149, UR10, -R167 ;  /* 0x0000000a95957c23 */ /* 0x000fc600080108a7 */
[----:B------:R-:W0:Y:S01]  /*e5e0*/  MUFU.EX2 R15, R15 ;  /* 0x0000000f000f7308 */ /* 0x000e220000000800 */
[----:B-1----:R-:W-:-:S07]  /*e5f0*/  FADD.FTZ R5, R8, R5 ;  /* 0x0000000508057221 */ /* 0x002fce0000010000 */
[----:B------:R-:W1:Y:S08]  /*e600*/  MUFU.EX2 R14, R14 ;  /* 0x0000000e000e7308 */ /* 0x000e700000000800 */
[----:B------:R-:W3:Y:S08]  /*e610*/  MUFU.EX2 R21, R21 ;  /* 0x0000001500157308 */ /* 0x000ef00000000800 */
[----:B------:R-:W4:Y:S08]  /*e620*/  MUFU.EX2 R20, R20 ;  /* 0x0000001400147308 */ /* 0x000f300000000800 */
[----:B------:R2:W-:Y:S08]  /*e630*/  MUFU.EX2 R10, R168 ;  /* 0x000000a8000a7308 */ /* 0x0005f00000000800 */
[----:B------:R-:W5:Y:S01]  /*e640*/  MUFU.EX2 R183, R183 ;  /* 0x000000b700b77308 */ /* 0x000f620000000800 */
[----:B--2---:R-:W-:-:S01]  /*e650*/  FADD.FTZ R168, R12, R5 ;  /* 0x000000050ca87221 */ /* 0x004fc20000010000 */
[----:B------:R-:W-:-:S03]  /*e660*/  FADD.FTZ R5, R173, R4 ;  /* 0x00000004ad057221 */ /* 0x000fc60000010000 */
[----:B0-----:R-:W-:Y:S01]  /*e670*/  FADD.FTZ R185, R15, R168 ;  /* 0x000000a80fb97221 */ /* 0x001fe20000010000 */
[----:B------:R-:W-:-:S02]  /*e680*/  FADD.FTZ R4, R172, R5 ;  /* 0x00000005ac047221 */ /* 0x000fc40000010000 */
[----:B------:R-:W0:Y:S01]  /*e690*/  MUFU.EX2 R120, R120 ;  /* 0x0000007800787308 */ /* 0x000e220000000800 */
[----:B-1----:R-:W-:-:S01]  /*e6a0*/  FADD.FTZ R168, R14, R185 ;  /* 0x000000b90ea87221 */ /* 0x002fc20000010000 */
[----:B------:R-:W-:Y:S01]  /*e6b0*/  FADD.FTZ R4, R177, R4 ;  /* 0x00000004b1047221 */ /* 0x000fe20000010000 */
[----:B------:R-:W-:-:S02]  /*e6c0*/  FFMA.FTZ R185, R160, UR10, -R167 ;  /* 0x0000000aa0b97c23 */ /* 0x000fc400080108a7 */
        /* <DEDUP_REMOVED lines=8> */
[----:B0-----:R-:W-:-:S01]  /*e750*/  FADD.FTZ R160, R120, R5 ;  /* 0x0000000578a07221 */ /* 0x001fc20000010000 */
[----:B------:R-:W-:-:S04]  /*e760*/  FADD.FTZ R5, R135, R4 ;  /* 0x0000000487057221 */ /* 0x000fc80000010000 */
[----:B------:R-:W-:Y:S02]  /*e770*/  FADD.FTZ R4, R180, R5 ;  /* 0x00000005b4047221 */ /* 0x000fe40000010000 */
[----:B------:R-:W0:Y:S01]  /*e780*/  MUFU.EX2 R127, R127 ;  /* 0x0000007f007f7308 */ /* 0x000e220000000800 */
[----:B-1----:R-:W-:-:S01]  /*e790*/  FADD.FTZ R187, R123, R160 ;  /* 0x000000a07bbb7221 */ /* 0x002fc20000010000 */
[----:B------:R-:W-:-:S06]  /*e7a0*/  FADD.FTZ R4, R181, R4 ;  /* 0x00000004b5047221 */ /* 0x000fcc0000010000 */
[----:B------:R-:W1:Y:S01]  /*e7b0*/  MUFU.EX2 R130, R130 ;  /* 0x0000008200827308 */ /* 0x000e620000000800 */
[----:B--2---:R-:W-:-:S01]  /*e7c0*/  FADD.FTZ R160, R126, R187 ;  /* 0x000000bb7ea07221 */ /* 0x004fc20000010000 */
[----:B------:R-:W-:-:S04]  /*e7d0*/  FADD.FTZ R187, R139, R4 ;  /* 0x000000048bbb7221 */ /* 0x000fc80000010000 */
[----:B------:R-:W-:Y:S02]  /*e7e0*/  FADD.FTZ R187, R182, R187 ;  /* 0x000000bbb6bb7221 */ /* 0x000fe40000010000 */
[----:B------:R-:W2:Y:S01]  /*e7f0*/  MUFU.EX2 R171, R171 ;  /* 0x000000ab00ab7308 */ /* 0x000ea20000000800 */
[----:B0-----:R-:W-:-:S01]  /*e800*/  FADD.FTZ R5, R127, R160 ;  /* 0x000000a07f057221 */ /* 0x001fc20000010000 */
[--C-:B------:R-:W-:Y:S01]  /*e810*/  FFMA.FTZ R160, R153, UR10, -R167.reuse ;  /* 0x0000000a99a07c23 */ /* 0x100fe200080108a7 */
[----:B------:R-:W-:-:S05]  /*e820*/  FFMA.FTZ R153, R144, UR10, -R167 ;  /* 0x0000000a90997c23 */ /* 0x000fca00080108a7 */
[----:B------:R-:W0:Y:S01]  /*e830*/  MUFU.EX2 R133, R133 ;  /* 0x0000008500857308 */ /* 0x000e220000000800 */
[----:B-1----:R-:W-:-:S07]  /*e840*/  FADD.FTZ R4, R130, R5 ;  /* 0x0000000582047221 */ /* 0x002fce0000010000 */
[----:B------:R-:W1:Y:S01]  /*e850*/  MUFU.EX2 R166, R166 ;  /* 0x000000a600a67308 */ /* 0x000e620000000800 */
[----:B--2---:R-:W-:-:S01]  /*e860*/  FADD.FTZ R5, R171, R4 ;  /* 0x00000004ab057221 */ /* 0x004fc20000010000 */
[----:B------:R-:W-:-:S03]  /*e870*/  FADD.FTZ R4, R142, R187 ;  /* 0x000000bb8e047221 */ /* 0x000fc60000010000 */
[----:B------:R-:W-:Y:S01]  /*e880*/  FADD.FTZ R168, R10, R5 ;  /* 0x000000050aa87221 */ /* 0x000fe20000010000 */
[----:B------:R-:W-:-:S02]  /*e890*/  FADD.FTZ R5, R143, R4 ;  /* 0x000000048f057221 */ /* 0x000fc40000010000 */
[----:B------:R-:W2:Y:S01]  /*e8a0*/  MUFU.EX2 R179, R179 ;  /* 0x000000b300b37308 */ /* 0x000ea20000000800 */
[----:B0-----:R-:W-:-:S01]  /*e8b0*/  FADD.FTZ R187, R133, R168 ;  /* 0x000000a885bb7221 */ /* 0x001fc20000010000 */
[----:B------:R-:W-:-:S04]  /*e8c0*/  FADD.FTZ R4, R150, R5 ;  /* 0x0000000596047221 */ /* 0x000fc80000010000 */
[----:B------:R-:W-:Y:S02]  /*e8d0*/  FADD.FTZ R5, R157, R4 ;  /* 0x000000049d057221 */ /* 0x000fe40000010000 */
[----:B------:R-:W0:Y:S01]  /*e8e0*/  MUFU.EX2 R136, R136 ;  /* 0x0000008800887308 */ /* 0x000e220000000800 */
[----:B-1----:R-:W-:-:S01]  /*e8f0*/  FADD.FTZ R144, R166, R187 ;  /* 0x000000bba6907221 */ /* 0x002fc20000010000 */
[----:B------:R-:W-:-:S04]  /*e900*/  FADD.FTZ R4, R128, R5 ;  /* 0x0000000580047221 */ /* 0x000fc80000010000 */
[----:B------:R-:W-:Y:S02]  /*e910*/  FADD.FTZ R4, R129, R4 ;  /* 0x0000000481047221 */ /* 0x000fe40000010000 */
[----:B------:R-:W1:Y:S01]  /*e920*/  MUFU.EX2 R137, R137 ;  /* 0x0000008900897308 */ /* 0x000e620000000800 */
[----:B--2---:R-:W-:-:S07]  /*e930*/  FADD.FTZ R187, R179, R144 ;  /* 0x00000090b3bb7221 */ /* 0x004fce0000010000 */
[----:B------:R-:W2:Y:S01]  /*e940*/  MUFU.EX2 R138, R138 ;  /* 0x0000008a008a7308 */ /* 0x000ea20000000800 */
[----:B0-----:R-:W-:-:S01]  /*e950*/  FADD.FTZ R144, R136, R187 ;  /* 0x000000bb88907221 */ /* 0x001fc20000010000 */
[----:B------:R-:W-:-:S04]  /*e960*/  FADD.FTZ R187, R151, R4 ;  /* 0x0000000497bb7221 */ /* 0x000fc80000010000 */
[----:B------:R-:W-:Y:S02]  /*e970*/  FADD.FTZ R187, R152, R187 ;  /* 0x000000bb98bb7221 */ /* 0x000fe40000010000 */
[----:B------:R-:W0:Y:S01]  /*e980*/  MUFU.EX2 R185, R185 ;  /* 0x000000b900b97308 */ /* 0x000e220000000800 */
[----:B-1----:R-:W-:-:S01]  /*e990*/  FADD.FTZ R5, R137, R144 ;  /* 0x0000009089057221 */ /* 0x002fc20000010000 */
[----:B------:R-:W-:-:S06]  /*e9a0*/  FFMA.FTZ R144, R146, UR10, -R167 ;  /* 0x0000000a92907c23 */ /* 0x000fcc00080108a7 */
[----:B------:R-:W1:Y:S01]  /*e9b0*/  MUFU.EX2 R140, R140 ;  /* 0x0000008c008c7308 */ /* 0x000e620000000800 */
[----:B--2---:R-:W-:-:S07]  /*e9c0*/  FADD.FTZ R4, R138, R5 ;  /* 0x000000058a047221 */ /* 0x004fce0000010000 */
[----:B------:R-:W2:Y:S01]  /*e9d0*/  MUFU.EX2 R141, R141 ;  /* 0x0000008d008d7308 */ /* 0x000ea20000000800 */
[----:B0-----:R-:W-:-:S01]  /*e9e0*/  FADD.FTZ R5, R185, R4 ;  /* 0x00000004b9057221 */ /* 0x001fc20000010000 */
[----:B------:R-:W-:-:S06]  /*e9f0*/  FADD.FTZ R4, R154, R187 ;  /* 0x000000bb9a047221 */ /* 0x000fcc0000010000 */
[----:B------:R-:W0:Y:S01]  /*ea00*/  MUFU.EX2 R155, R155 ;  /* 0x0000009b009b7308 */ /* 0x000e220000000800 */
[----:B-1----:R-:W-:-:S01]  /*ea10*/  FADD.FTZ R146, R140, R5 ;  /* 0x000000058c927221 */ /* 0x002fc20000010000 */
[----:B------:R-:W-:-:S04]  /*ea20*/  FADD.FTZ R5, R165, R4 ;  /* 0x00000004a5057221 */ /* 0x000fc80000010000 */
[----:B------:R-:W-:Y:S02]  /*ea30*/  FADD.FTZ R4, R156, R5 ;  /* 0x000000059c047221 */ /* 0x000fe40000010000 */
        /* <DEDUP_REMOVED lines=14> */
[----:B------:R-:W2:Y:S08]  /*eb20*/  MUFU.EX2 R144, R144 ;  /* 0x0000009000907308 */ /* 0x000eb00000000800 */
[----:B------:R-:W3:Y:S08]  /*eb30*/  MUFU.EX2 R163, R163 ;  /* 0x000000a300a37308 */ /* 0x000ef00000000800 */
[----:B------:R0:W4:Y:S08]  /*eb40*/  MUFU.EX2 R145, R147 ;  /* 0x0000009300917308 */ /* 0x0001300000000800 */
[----:B------:R-:W5:Y:S01]  /*eb50*/  MUFU.EX2 R164, R164 ;  /* 0x000000a400a47308 */ /* 0x000f620000000800 */
[----:B0-----:R-:W-:-:S01]  /*eb60*/  FADD.FTZ R147, R168, R4 ;  /* 0x00000004a8937221 */ /* 0x001fc20000010000 */
[----:B-1----:R-:W-:-:S03]  /*eb70*/  FADD.FTZ R4, R162, R5 ;  /* 0x00000005a2047221 */ /* 0x002fc60000010000 */
[----:B--2---:R-:W-:Y:S01]  /*eb80*/  FADD.FTZ R146, R144, R147 ;  /* 0x0000009390927221 */ /* 0x004fe20000010000 */
[----:B---3--:R-:W-:-:S02]  /*eb90*/  FADD.FTZ R5, R163, R4 ;  /* 0x00000004a3057221 */ /* 0x008fc40000010000 */
[----:B------:R-:W0:Y:S01]  /*eba0*/  MUFU.EX2 R189, R148 ;  /* 0x0000009400bd7308 */ /* 0x000e220000000800 */
[----:B----4-:R-:W-:-:S07]  /*ebb0*/  FADD.FTZ R146, R145, R146 ;  /* 0x0000009291927221 */ /* 0x010fce0000010000 */
[----:B------:R-:W1:Y:S01]  /*ebc0*/  MUFU.EX2 R149, R149 ;  /* 0x0000009500957308 */ /* 0x000e620000000800 */
[----:B-----5:R-:W-:-:S04]  /*ebd0*/  FADD.FTZ R4, R164, R5 ;  /* 0x00000005a4047221 */ /* 0x020fc80000010000 */
[----:B------:R-:W-:Y:S01]  /*ebe0*/  FADD.FTZ R5, R125, R4 ;  /* 0x000000047d057221 */ /* 0x000fe20000010000 */
[----:B0-----:R-:W-:-:S04]  /*ebf0*/  FADD.FTZ R146, R189, R146 ;  /* 0x00000092bd927221 */ /* 0x001fc80000010000 */
[----:B-1----:R-:W-:Y:S01]  /*ec00*/  FADD.FTZ R4, R149, R146 ;  /* 0x0000009295047221 */ /* 0x002fe20000010000 */
[----:B------:R-:W-:Y:S06]  /*ec10*/  @!P0 BRA `(.L_x_1188) ;  /* 0x0000000000048947 */ /* 0x000fec0003800000 */
[----:B------:R-:W-:Y:S01]  /*ec20*/  BPT.TRAP 0x1 ;  /* 0x000000040000795c */ /* 0x000fe20000300000 */
.L_x_1188:
        /* <DEDUP_REMOVED lines=139> */
.L_x_1171:
[----:B------:R-:W-:Y:S06]  /*f4e0*/  BAR.ARV 0x8, 0x120 ;  /* 0x0204800000007b1d */ /* 0x000fec0000002000 */
[----:B------:R-:W-:Y:S05]  /*f4f0*/  @!P0 BRA `(.L_x_1190) ;  /* 0x0000000000048947 */ /* 0x000fea0003800000 */
[----:B------:R-:W-:Y:S01]  /*f500*/  BPT.TRAP 0x1 ;  /* 0x000000040000795c */ /* 0x000fe20000300000 */
.L_x_1190:
[----:B------:R-:W-:Y:S01]  /*f510*/  ULEA UR9, UR50, UR36, 0x3 ;  /* 0x0000002432097291 */ /* 0x000fe2000f8e183f */
[----:B------:R-:W-:-:S05]  /*f520*/  IMAD.U32 R0, RZ, RZ, UR44 ;  /* 0x0000002cff007e24 */ /* 0x000fca000f8e00ff */
[----:B------:R-:W-:-:S04]  /*f530*/  SHF.L.U32 R0, R0, 0x1f, RZ ;  /* 0x0000001f00007819 */ /* 0x000fc800000006ff */
[----:B------:R0:W1:Y:S01]  /*f540*/  SYNCS.PHASECHK.TRANS64.TRYWAIT P1, [UR9+0x2a850], R0 ;  /* 0x02a85000ff0075a7 */ /* 0x0000620008020149 */
[----:B------:R-:W-:Y:S05]  /*f550*/  @!P0 BRA `(.L_x_1191) ;  /* 0x0000000000048947 */ /* 0x000fea0003800000 */
[----:B------:R-:W-:Y:S01]  /*f560*/  BPT.TRAP 0x1 ;  /* 0x000000040000795c */ /* 0x000fe20000300000 */
.L_x_1191:
[----:B-1----:R-:W-:Y:S05]  /*f570*/  @P1 BRA `(.L_x_1192) ;  /* 0x0000000000081947 */ /* 0x002fea0003800000 */
[----:B------:R-:W1:Y:S02]  /*f580*/  SYNCS.PHASECHK.TRANS64.TRYWAIT P1, [UR9+0x2a850], R0 ;  /* 0x02a85000ff0075a7 */ /* 0x000e640008020149 */
[----:B-1----:R-:W-:Y:S05]  /*f590*/  @!P1 BRA `(.L_x_1193) ;  /* 0x0000009000d49947 */ /* 0x002fea0003800000 */
.L_x_1192:
        /* <DEDUP_REMOVED lines=35> */
[----:B-1----:R-:W-:-:S05]  /*f7d0*/  IMAD.U32 R3, RZ, RZ, UR7 ;  /* 0x00000007ff037e24 */ /* 0x002fca000f8e00ff */
[----:B------:R1:W2:Y:S01]  /*f7e0*/  @P1 LDG.E R8, desc[UR48][R2.64] ;  /* 0x0000003002081981 */ /* 0x0002a2000c1e1900 */
        /* <DEDUP_REMOVED lines=9> */
[----:B0-----:R-:W0:Y:S04]  /*f880*/  SHFL.BFLY PT, R0, R5, 0x2, 0x1f ;  /* 0x0c401f0005007f89 */ /* 0x001e2800000e0000 */
[----:B------:R-:W3:Y:S01]  /*f890*/  SHFL.BFLY PT, R11, R4, 0x2, 0x1f ;  /* 0x0c401f00040b7f89 */ /* 0x000ee200000e0000 */
[----:B0-----:R-:W-:-:S01]  /*f8a0*/  FADD.FTZ R0, R0, R5 ;  /* 0x0000000500007221 */ /* 0x001fc20000010000 */
[----:B---3--:R-:W-:-:S04]  /*f8b0*/  FADD.FTZ R11, R11, R4 ;  /* 0x000000040b0b7221 */ /* 0x008fc80000010000 */
[----:B------:R-:W0:Y:S04]  /*f8c0*/  SHFL.BFLY PT, R9, R0, 0x1, 0x1f ;  /* 0x0c201f0000097f89 */ /* 0x000e2800000e0000 */
[----:B-1----:R-:W1:Y:S01]  /*f8d0*/  SHFL.BFLY PT, R2, R11, 0x1, 0x1f ;  /* 0x0c201f000b027f89 */ /* 0x002e6200000e0000 */
[----:B------:R-:W-:Y:S02]  /*f8e0*/  IMAD.MOV.U32 R3, RZ, RZ, RZ ;  /* 0x000000ffff037224 */ /* 0x000fe400078e00ff */
[----:B0-----:R-:W-:Y:S01]  /*f8f0*/  FADD.FTZ R12, R0, R9 ;  /* 0x00000009000c7221 */ /* 0x001fe20000010000 */
[----:B-1----:R-:W-:-:S04]  /*f900*/  FADD.FTZ R13, R11, R2 ;  /* 0x000000020b0d7221 */ /* 0x002fc80000010000 */
[C---:B------:R-:W-:Y:S01]  /*f910*/  FSETP.NE.FTZ.AND P1, PT, R12.reuse, RZ, PT ;  /* 0x000000ff0c00720b */ /* 0x040fe20003f35000 */
[----:B------:R-:W-:Y:S01]  /*f920*/  FMUL.FTZ R14, R12, 0.00390625 ;  /* 0x3b8000000c0e7820 */ /* 0x000fe20000410000 */
[----:B------:R-:W-:-:S04]  /*f930*/  FMUL.FTZ R10, R13, 0.00390625 ;  /* 0x3b8000000d0a7820 */ /* 0x000fc80000410000 */
[----:B------:R-:W-:Y:S02]  /*f940*/  FSETP.NE.FTZ.AND P2, PT, R14, RZ, PT ;  /* 0x000000ff0e00720b */ /* 0x000fe40003f55000 */
[----:B------:R-:W-:-:S05]  /*f950*/  FSETP.NE.FTZ.AND P3, PT, R10, RZ, PT ;  /* 0x000000ff0a00720b */ /* 0x000fca0003f75000 */
[----:B------:R0:W-:Y:S01]  /*f960*/  @P1 MUFU.RCP R3, R12 ;  /* 0x0000000c00031308 */ /* 0x0001e20000001000 */
[----:B------:R-:W-:Y:S01]  /*f970*/  FSETP.NE.FTZ.AND P1, PT, R13, RZ, PT ;  /* 0x000000ff0d00720b */ /* 0x000fe20003f35000 */
[----:B------:R-:W-:-:S06]  /*f980*/  IMAD.MOV.U32 R9, RZ, RZ, RZ ;  /* 0x000000ffff097224 */ /* 0x000fcc00078e00ff */
[----:B------:R-:W1:Y:S01]  /*f990*/  @P3 MUFU.LG2 R10, R10 ;  /* 0x0000000a000a3308 */ /* 0x000e620000000c00 */
[----:B------:R-:W-:Y:S02]  /*f9a0*/  WARPGROUP.DEPBAR.LE gsb0, 0x0 ;  /* 0x00008000000079c5 */ /* 0x000fe40000010000 */
[----:B------:R-:W-:-:S06]  /*f9b0*/  WARPGROUP.ARRIVE ;  /* 0x00000000000079c5 */ /* 0x000fcc0000000000 */
[----:B------:R-:W-:Y:S01]  /*f9c0*/  QGMMA.64x192x32.F32.E4M3.E4M3 R24, R184, gdesc[UR4], R24, gsb0 ;  /* 0x02e00004b8187df3 */ /* 0x000fe20008000818 */
[----:B------:R-:W3:Y:S01]  /*f9d0*/  @P2 MUFU.LG2 R5, R14 ;  /* 0x0000000e00052308 */ /* 0x000ee20000000c00 */
[----:B------:R-:W-:-:S07]  /*f9e0*/  IMAD.U32 R11, RZ, RZ, UR10 ;  /* 0x0000000aff0b7e24 */ /* 0x000fce000f8e00ff */
[----:B------:R-:W4:Y:S01]  /*f9f0*/  @P1 MUFU.RCP R9, R13 ;  /* 0x0000000d00091308 */ /* 0x000f220000001000 */
[----:B------:R-:W-:Y:S02]  /*fa00*/  IMAD.U32 R4, RZ, RZ, UR10 ;  /* 0x0000000aff047e24 */ /* 0x000fe4000f8e00ff */
[----:B0-----:R-:W-:Y:S01]  /*fa10*/  @P3 FMUL.FTZ R12, R11, 0.69314718246459960938 ;  /* 0x3f3172180b0c3820 */ /* 0x001fe20000410000 */
[----:B-1----:R-:W-:Y:S01]  /*fa20*/  @P3 FMUL.FTZ R11, R10, 0.69314718246459960938 ;  /* 0x3f3172180a0b3820 */ /* 0x002fe20000410000 */
[----:B------:R-:W-:Y:S01]  /*fa30*/  @P2 FMUL.FTZ R4, R4, 0.69314718246459960938 ;  /* 0x3f31721804042820 */ /* 0x000fe20000410000 */
[----:B------:R-:W-:Y:S02]  /*fa40*/  IMAD.MOV.U32 R2, RZ, RZ, -0x800000 ;  /* 0xff800000ff027424 */ /* 0x000fe400078e00ff */
[----:B---3--:R-:W-:Y:S01]  /*fa50*/  @P2 FMUL.FTZ R5, R5, 0.69314718246459960938 ;  /* 0x3f31721805052820 */ /* 0x008fe20000410000 */
[----:B------:R-:W-:Y:S02]  /*fa60*/  IMAD.MOV.U32 R0, RZ, RZ, -0x800000 ;  /* 0xff800000ff007424 */ /* 0x000fe400078e00ff */
[----:B------:R-:W-:Y:S01]  /*fa70*/  @P3 FFMA.FTZ R2, R12, R6, R11 ;  /* 0x000000060c023223 */ /* 0x000fe2000001000b */
[-C--:B--2---:R-:W-:Y:S01]  /*fa80*/  FMUL.FTZ R3, R3, R8.reuse ;  /* 0x0000000803037220 */ /* 0x084fe20000410000 */
[----:B------:R-:W-:Y:S01]  /*fa90*/  @P2 FFMA.FTZ R0, R4, R7, R5 ;  /* 0x0000000704002223 */ /* 0x000fe20000010005 */
[----:B----4-:R-:W-:Y:S01]  /*faa0*/  FMUL.FTZ R6, R9, R8 ;  /* 0x0000000809067220 */ /* 0x010fe20000410000 */
[----:B------:R-:W-:-:S02]  /*fab0*/  WARPGROUP.DEPBAR.LE gsb0, 0x0 ;  /* 0x00008000000079c5 */ /* 0x000fc40000010000 */
[----:B------:R-:W-:Y:S05]  /*fac0*/  @!P0 BRA `(.L_x_1194) ;  /* 0x0000000000048947 */ /* 0x000fea0003800000 */
[----:B------:R-:W-:Y:S01]  /*fad0*/  BPT.TRAP 0x1 ;  /* 0x000000040000795c */ /* 0x000fe20000300000 */
.L_x_1194:
        /* <DEDUP_REMOVED lines=106> */
.L_x_1120:
[----:B------:R-:W0:Y:S01]  /*10180*/  S2R R6, SR_CgaCtaId ;  /* 0x0000000000067919 */ /* 0x000e220000008800 */
[----:B------:R-:W-:Y:S01]  /*10190*/  MOV R3, 0x400 ;  /* 0x0000040000037802 */ /* 0x000fe20000000f00 */
[----:B------:R-:W-:Y:S01]  /*101a0*/  BSSY B0, `(.L_x_1195) ;  /* 0x00002e3000007945 */ /* 0x000fe20003800000 */
[----:B------:R-:W-:Y:S02]  /*101b0*/  BAR.SYNC.DEFER_BLOCKING 0x5, 0x180 ;  /* 0x0146000000007b1d */ /* 0x000fe40000010000 */
[----:B0-----:R-:W-:-:S05]  /*101c0*/  LEA R3, R6, R3, 0x18 ;  /* 0x0000000306037211 */ /* 0x001fca00078ec0ff */
[----:B------:R-:W0:Y:S02]  /*101d0*/  LDS.128 R92, [R3+0x2a8d0] ;  /* 0x02a8d000035c7984 */ /* 0x000e240000000c00 */
[----:B0-----:R-:W-:Y:S02]  /*101e0*/  R2UR UR41, R94 ;  /* 0x000000005e2972ca */ /* 0x001fe400000e0000 */
[----:B------:R-:W-:Y:S01]  /*101f0*/  R2UR UR47, R95 ;  /* 0x000000005f2f72ca */ /* 0x000fe200000e0000 */
        /* <DEDUP_REMOVED lines=17> */
[----:B------:R-:W-:Y:S02]  /*10310*/  F2FP.BF16.F32.PACK_AB R57, R57, R64 ;  /* 0x000000403939723e */ /* 0x000fe400000010ff */
[----:B------:R-:W-:Y:S01]  /*10320*/  F2FP.BF16.F32.PACK_AB R56, R49, R56 ;  /* 0x000000383138723e */ /* 0x000fe200000010ff */
[----:B------:R-:W-:Y:S01]  /*10330*/  ULDC.64 UR4, c[0x0][0xbd8] ;  /* 0x0002f60000047ab9 */ /* 0x000fe20000000a00 */
[----:B0-----:R-:W-:Y:S01]  /*10340*/  LOP3.LUT P0, R7, R17, 0x3, RZ, 0xc0, !PT ;  /* 0x0000000311077812 */ /* 0x001fe2000780c0ff */
[----:B------:R-:W-:Y:S01]  /*10350*/  UIMAD.WIDE UR4, UR42, 0x4, UR4 ;  /* 0x000000042a0478a5 */ /* 0x000fe2000f8e0204 */
[----:B------:R-:W-:-:S02]  /*10360*/  F2FP.BF16.F32.PACK_AB R36, R85, R36 ;  /* 0x000000245524723e */ /* 0x000fc400000010ff */
[----:B------:R-:W-:Y:S02]  /*10370*/  F2FP.BF16.F32.PACK_AB R11, R110, R11 ;  /* 0x0000000b6e0b723e */ /* 0x000fe400000010ff */
[----:B------:R-:W-:Y:S02]  /*10380*/  F2FP.BF16.F32.PACK_AB R10, R111, R10 ;  /* 0x0000000a6f0a723e */ /* 0x000fe400000010ff */
[----:B------:R-:W-:Y:S02]  /*10390*/  ISETP.EQ.OR P0, PT, R7, 0x3, !P0 ;  /* 0x000000030700780c */ /* 0x000fe40004702670 */
        /* <DEDUP_REMOVED lines=8> */
[----:B------:R-:W-:-:S02]  /*10420*/  MOV R4, R3 ;  /* 0x0000000300047202 */ /* 0x000fc40000000f00 */
[----:B-1----:R-:W-:Y:S02]  /*10430*/  MOV R5, R24 ;  /* 0x0000001800057202 */ /* 0x002fe40000000f00 */
[----:B------:R-:W-:Y:S02]  /*10440*/  F2FP.BF16.F32.PACK_AB R8, R117, R8 ;  /* 0x000000087508723e */ /* 0x000fe400000010ff */
[----:B------:R-:W-:Y:S01]  /*10450*/  SEL R71, R57, R56, P0 ;  /* 0x0000003839477207 */ /* 0x000fe20000000000 */
[----:B------:R-:W-:Y:S01]  /*10460*/  IMAD.WIDE R24, R205, 0x2, R4 ;  /* 0x00000002cd187825 */ /* 0x000fe200078e0204 */
[----:B------:R-:W-:Y:S02]  /*10470*/  SEL R79, R11, R10, P0 ;  /* 0x0000000a0b4f7207 */ /* 0x000fe40000000000 */
[----:B------:R-:W-:Y:S02]  /*10480*/  SEL R70, R10, R11, P0 ;  /* 0x0000000b0a467207 */ /* 0x000fe40000000000 */
[----:B------:R-:W-:-:S02]  /*10490*/  IADD3 R85, P5, R24, 0x40, RZ ;  /* 0x0000004018557810 */ /* 0x000fc40007fbe0ff */
[----:B------:R-:W-:Y:S02]  /*104a0*/  F2FP.BF16.F32.PACK_AB R26, R26, R27 ;  /* 0x0000001b1a1a723e */ /* 0x000fe400000010ff */
[----:B------:R-:W-:Y:S02]  /*104b0*/  SEL R56, R56, R57, P0 ;  /* 0x0000003938387207 */ /* 0x000fe40000000000 */
[----:B------:R-:W-:Y:S02]  /*104c0*/  IADD3 R83, P4, R24, 0x20, RZ ;  /* 0x0000002018537810 */ /* 0x000fe40007f9e0ff */
[----:B------:R-:W-:Y:S02]  /*104d0*/  LOP3.LUT R10, R85, 0x380, RZ, 0xc0, !PT ;  /* 0x00000380550a7812 */ /* 0x000fe400078ec0ff */
[----:B------:R-:W-:Y:S02]  /*104e0*/  SEL R57, R47, R46, P0 ;  /* 0x0000002e2f397207 */ /* 0x000fe40000000000 */
[----:B------:R-:W-:-:S02]  /*104f0*/  F2FP.BF16.F32.PACK_AB R72, R65, R72 ;  /* 0x000000484148723e */ /* 0x000fc400000010ff */
[----:B------:R-:W-:Y:S02]  /*10500*/  F2FP.BF16.F32.PACK_AB R45, R60, R45 ;  /* 0x0000002d3c2d723e */ /* 0x000fe400000010ff */
[----:B------:R-:W-:Y:S02]  /*10510*/  SEL R46, R46, R47, P0 ;  /* 0x0000002f2e2e7207 */ /* 0x000fe40000000000 */
[----:B------:R-:W-:Y:S02]  /*10520*/  F2FP.BF16.F32.PACK_AB R35, R78, R35 ;  /* 0x000000234e23723e */ /* 0x000fe400000010ff */
[----:B------:R-:W-:Y:S02]  /*10530*/  F2FP.BF16.F32.PACK_AB R30, R87, R30 ;  /* 0x0000001e571e723e */ /* 0x000fe400000010ff */
[----:B------:R-:W-:Y:S02]  /*10540*/  F2FP.BF16.F32.PACK_AB R13, R108, R13 ;  /* 0x0000000d6c0d723e */ /* 0x000fe400000010ff */
[----:B------:R-:W-:-:S02]  /*10550*/  F2FP.BF16.F32.PACK_AB R12, R109, R12 ;  /* 0x0000000c6d0c723e */ /* 0x000fc400000010ff */
[----:B------:R-:W-:Y:S02]  /*10560*/  SEL R65, R9, R8, P0 ;  /* 0x0000000809417207 */ /* 0x000fe40000000000 */
[----:B------:R-:W-:Y:S02]  /*10570*/  SEL R60, R8, R9, P0 ;  /* 0x00000009083c7207 */ /* 0x000fe40000000000 */
[----:B------:R-:W-:Y:S02]  /*10580*/  SEL R47, R43, R42, P0 ;  /* 0x0000002a2b2f7207 */ /* 0x000fe40000000000 */
[----:B------:R-:W-:Y:S02]  /*10590*/  F2FP.BF16.F32.PACK_AB R52, R52, R121 ;  /* 0x000000793434723e */ /* 0x000fe400000010ff */
[----:B------:R-:W-:Y:S02]  /*105a0*/  F2FP.BF16.F32.PACK_AB R53, R53, R120 ;  /* 0x000000783535723e */ /* 0x000fe400000010ff */
[----:B------:R-:W-:-:S02]  /*105b0*/  SEL R42, R42, R43, P0 ;  /* 0x0000002b2a2a7207 */ /* 0x000fc40000000000 */
[----:B------:R-:W-:Y:S02]  /*105c0*/  SEL R75, R26, R91, P0 ;  /* 0x0000005b1a4b7207 */ /* 0x000fe40000000000 */
[----:B------:R-:W-:Y:S02]  /*105d0*/  SEL R66, R91, R26, P0 ;  /* 0x0000001a5b427207 */ /* 0x000fe40000000000 */
[----:B------:R-:W-:Y:S02]  /*105e0*/  IADD3 R87, P6, R24, 0x60, RZ ;  /* 0x0000006018577810 */ /* 0x000fe40007fde0ff */
[----:B------:R-:W-:Y:S02]  /*105f0*/  LOP3.LUT R8, R83, 0x380, RZ, 0xc0, !PT ;  /* 0x0000038053087812 */ /* 0x000fe400078ec0ff */
[----:B------:R-:W-:Y:S02]  /*10600*/  SHF.R.U64 R10, R10, 0x3, RZ ;  /* 0x000000030a0a7819 */ /* 0x000fe400000012ff */
[----:B------:R-:W-:-:S02]  /*10610*/  SEL R43, R39, R38, P0 ;  /* 0x00000026272b7207 */ /* 0x000fc40000000000 */
[----:B------:R-:W-:Y:S02]  /*10620*/  IADD3 R91, P2, R24, 0x4020, RZ ;  /* 0x00004020185b7810 */ /* 0x000fe40007f5e0ff */
[----:B------:R-:W-:Y:S02]  /*10630*/  F2FP.BF16.F32.PACK_AB R48, R61, R48 ;  /* 0x000000303d30723e */ /* 0x000fe400000010ff */
[----:B------:R-:W-:Y:S02]  /*10640*/  SEL R38, R38, R39, P0 ;  /* 0x0000002726267207 */ /* 0x000fe40000000000 */
[----:B------:R-:W-:Y:S02]  /*10650*/  F2FP.BF16.F32.PACK_AB R33, R84, R33 ;  /* 0x000000215421723e */ /* 0x000fe400000010ff */
[----:B------:R-:W-:Y:S02]  /*10660*/  SEL R63, R13, R12, P0 ;  /* 0x0000000c0d3f7207 */ /* 0x000fe40000000000 */
[----:B------:R-:W-:-:S02]  /*10670*/  SEL R58, R12, R13, P0 ;  /* 0x0000000d0c3a7207 */ /* 0x000fc40000000000 */
[----:B------:R-:W-:Y:S02]  /*10680*/  SEL R39, R35, R34, P0 ;  /* 0x0000002223277207 */ /* 0x000fe40000000000 */
[----:B------:R-:W-:Y:S01]  /*10690*/  SEL R62, R34, R35, P0 ;  /* 0x00000023223e7207 */ /* 0x000fe20000000000 */
[----:B------:R-:W-:Y:S01]  /*106a0*/  IMAD.X R35, RZ, RZ, R25, P5 ;  /* 0x000000ffff237224 */ /* 0x000fe200028e0619 */
[----:B------:R-:W-:Y:S02]  /*106b0*/  F2FP.BF16.F32.PACK_AB R41, R68, R41 ;  /* 0x000000294429723e */ /* 0x000fe400000010ff */
[----:B------:R-:W-:Y:S02]  /*106c0*/  F2FP.BF16.F32.PACK_AB R44, R69, R44 ;  /* 0x0000002c452c723e */ /* 0x000fe400000010ff */
[----:B------:R-:W-:Y:S02]  /*106d0*/  SEL R51, R52, R53, P0 ;  /* 0x0000003534337207 */ /* 0x000fe40000000000 */
[----:B------:R-:W-:-:S02]  /*106e0*/  LOP3.LUT R12, R87, 0x380, RZ, 0xc0, !PT ;  /* 0x00000380570c7812 */ /* 0x000fc400078ec0ff */
[----:B------:R-:W-:Y:S02]  /*106f0*/  SHF.R.U64 R8, R8, 0x3, RZ ;  /* 0x0000000308087819 */ /* 0x000fe400000012ff */
[----:B------:R-:W-:Y:S02]  /*10700*/  LOP3.LUT R34, R10, R85, RZ, 0x3c, !PT ;  /* 0x000000550a227212 */ /* 0x000fe400078e3cff */
[----:B------:R-:W-:Y:S02]  /*10710*/  F2FP.BF16.F32.PACK_AB R29, R29, R32 ;  /* 0x000000201d1d723e */ /* 0x000fe400000010ff */
[----:B------:R-:W-:Y:S02]  /*10720*/  SEL R52, R53, R52, P0 ;  /* 0x0000003435347207 */ /* 0x000fe40000000000 */
[----:B------:R-:W-:Y:S02]  /*10730*/  IADD3 R89, P1, R24, 0x4000, RZ ;  /* 0x0000400018597810 */ /* 0x000fe40007f3e0ff */
[----:B------:R-:W-:-:S02]  /*10740*/  LOP3.LUT R10, R91, 0x380, RZ, 0xc0, !PT ;  /* 0x000003805b0a7812 */ /* 0x000fc400078ec0ff */
[----:B------:R-:W-:Y:S02]  /*10750*/  F2FP.BF16.F32.PACK_AB R37, R76, R37 ;  /* 0x000000254c25723e */ /* 0x000fe400000010ff */
[----:B------:R-:W-:Y:S02]  /*10760*/  F2FP.BF16.F32.PACK_AB R40, R77, R40 ;  /* 0x000000284d28723e */ /* 0x000fe400000010ff */
[----:B------:R-:W-:Y:S02]  /*10770*/  SEL R53, R45, R48, P0 ;  /* 0x000000302d357207 */ /* 0x000fe40000000000 */
[----:B------:R-:W-:Y:S02]  /*10780*/  F2FP.BF16.F32.PACK_AB R97, R97, R104 ;  /* 0x000000686161723e */ /* 0x000fe400000010ff */
[----:B------:R-:W-:Y:S02]  /*10790*/  F2FP.BF16.F32.PACK_AB R96, R81, R96 ;  /* 0x000000605160723e */ /* 0x000fe400000010ff */
[----:B------:R-:W-:-:S02]  /*107a0*/  F2FP.BF16.F32.PACK_AB R73, R73, R80 ;  /* 0x000000504949723e */ /* 0x000fc400000010ff */
[----:B------:R-:W-:Y:S02]  /*107b0*/  SEL R48, R48, R45, P0 ;  /* 0x0000002d30307207 */ /* 0x000fe40000000000 */
[----:B------:R-:W-:Y:S02]  /*107c0*/  SEL R55, R33, R36, P0 ;  /* 0x0000002421377207 */ /* 0x000fe40000000000 */
[----:B------:R-:W-:Y:S01]  /*107d0*/  SEL R18, R36, R33, P0 ;  /* 0x0000002124127207 */ /* 0x000fe20000000000 */
[----:B------:R-:W-:Y:S01]  /*107e0*/  IMAD.X R33, RZ, RZ, R25, P6 ;  /* 0x000000ffff217224 */ /* 0x000fe200030e0619 */
[----:B------:R-:W-:Y:S02]  /*107f0*/  SEL R45, R41, R44, P0 ;  /* 0x0000002c292d7207 */ /* 0x000fe40000000000 */
[----:B------:R-:W-:Y:S02]  /*10800*/  SHF.R.U64 R12, R12, 0x3, RZ ;  /* 0x000000030c0c7819 */ /* 0x000fe400000012ff */
[----:B------:R-:W-:-:S02]  /*10810*/  LOP3.LUT R36, R8, R83, RZ, 0x3c, !PT ;  /* 0x0000005308247212 */ /* 0x000fc400078e3cff */
[----:B------:R-:W-:Y:S02]  /*10820*/  F2FP.BF16.F32.PACK_AB R31, R86, R31 ;  /* 0x0000001f561f723e */ /* 0x000fe400000010ff */
[----:B------:R-:W-:Y:S02]  /*10830*/  F2FP.BF16.F32.PACK_AB R20, R101, R20 ;  /* 0x000000146514723e */ /* 0x000fe400000010ff */
[----:B------:R-:W-:Y:S02]  /*10840*/  SEL R44, R44, R41, P0 ;  /* 0x000000292c2c7207 */ /* 0x000fe40000000000 */
[----:B------:R-:W-:Y:S02]  /*10850*/  SEL R59, R29, R28, P0 ;  /* 0x0000001c1d3b7207 */ /* 0x000fe40000000000 */
[----:B------:R-:W-:Y:S01]  /*10860*/  SEL R50, R28, R29, P0 ;  /* 0x0000001d1c327207 */ /* 0x000fe20000000000 */
[----:B------:R-:W-:Y:S01]  /*10870*/  IMAD.X R29, RZ, RZ, R25, P2 ;  /* 0x000000ffff1d7224 */ /* 0x000fe200010e0619 */
[----:B------:R-:W-:-:S02]  /*10880*/  IADD3 R95, P3, R24, 0x4040, RZ ;  /* 0x00004040185f7810 */ /* 0x000fc40007f7e0ff */
[----:B------:R-:W-:Y:S02]  /*10890*/  LOP3.LUT R8, R89, 0x380, RZ, 0xc0, !PT ;  /* 0x0000038059087812 */ /* 0x000fe400078ec0ff */
[----:B------:R-:W-:Y:S01]  /*108a0*/  SHF.R.U64 R10, R10, 0x3, RZ ;  /* 0x000000030a0a7819 */ /* 0x000fe200000012ff */
[--C-:B------:R-:W-:Y:S01]  /*108b0*/  IMAD.X R27, RZ, RZ, R25.reuse, P3 ;  /* 0x000000ffff1b7224 */ /* 0x100fe200018e0619 */
[----:B------:R-:W-:Y:S02]  /*108c0*/  SEL R41, R37, R40, P0 ;  /* 0x0000002825297207 */ /* 0x000fe40000000000 */
[----:B------:R-:W-:Y:S02]  /*108d0*/  IADD3 R101, P6, R24, 0x8020, RZ ;  /* 0x0000802018657810 */ /* 0x000fe40007fde0ff */
[----:B------:R-:W-:Y:S01]  /*108e0*/  SEL R40, R40, R37, P0 ;  /* 0x0000002528287207 */ /* 0x000fe20000000000 */
[--C-:B------:R-:W-:Y:S01]  /*108f0*/  IMAD.X R37, RZ, RZ, R25.reuse, P4 ;  /* 0x000000ffff257224 */ /* 0x100fe200020e0619 */
[----:B------:R-:W-:Y:S01]  /*10900*/  SEL R67, R97, R96, P0 ;  /* 0x0000006061437207 */ /* 0x000fe20000000000 */
[----:B------:R-:W-:Y:S01]  /*10910*/  IMAD.X R13, RZ, RZ, R25, P6 ;  /* 0x000000ffff0d7224 */ /* 0x000fe200030e0619 */
[----:B------:R-:W-:-:S02]  /*10920*/  SEL R69, R73, R72, P0 ;  /* 0x0000004849457207 */ /* 0x000fc40000000000 */
[----:B------:R-:W-:Y:S02]  /*10930*/  IADD3 R105, P2, R24, 0x8060, RZ ;  /* 0x0000806018697810 */ /* 0x000fe40007f5e0ff */
[----:B------:R-:W-:Y:S02]  /*10940*/  F2FP.BF16.F32.PACK_AB R15, R102, R15 ;  /* 0x0000000f660f723e */ /* 0x000fe400000010ff */
[----:B------:R-:W-:Y:S02]  /*10950*/  F2FP.BF16.F32.PACK_AB R14, R103, R14 ;  /* 0x0000000e670e723e */ /* 0x000fe400000010ff */
[----:B------:R-:W-:Y:S02]  /*10960*/  SEL R96, R96, R97, P0 ;  /* 0x0000006160607207 */ /* 0x000fe40000000000 */
[----:B------:R-:W-:Y:S02]  /*10970*/  SEL R72, R72, R73, P0 ;  /* 0x0000004948487207 */ /* 0x000fe40000000000 */
[----:B------:R-:W-:-:S02]  /*10980*/  LOP3.LUT R32, R12, R87, RZ, 0x3c, !PT ;  /* 0x000000570c207212 */ /* 0x000fc400078e3cff */
[----:B------:R-:W-:Y:S02]  /*10990*/  SEL R73, R31, R30, P0 ;  /* 0x0000001e1f497207 */ /* 0x000fe40000000000 */
[----:B------:R-:W-:Y:S01]  /*109a0*/  SEL R64, R30, R31, P0 ;  /* 0x0000001f1e407207 */ /* 0x000fe20000000000 */
[----:B------:R-:W-:Y:S01]  /*109b0*/  IMAD.X R31, RZ, RZ, R25, P1 ;  /* 0x000000ffff1f7224 */ /* 0x000fe200008e0619 */
[----:B------:R-:W-:Y:S02]  /*109c0*/  IADD3 R97, P4, R24, 0x4060, RZ ;  /* 0x0000406018617810 */ /* 0x000fe40007f9e0ff */
[----:B------:R-:W-:Y:S02]  /*109d0*/  LOP3.LUT R12, R95, 0x380, RZ, 0xc0, !PT ;  /* 0x000003805f0c7812 */ /* 0x000fe400078ec0ff */
[----:B------:R-:W-:Y:S02]  /*109e0*/  SHF.R.U64 R8, R8, 0x3, RZ ;  /* 0x0000000308087819 */ /* 0x000fe400000012ff */
[----:B------:R-:W-:-:S02]  /*109f0*/  LOP3.LUT R28, R10, R91, RZ, 0x3c, !PT ;  /* 0x0000005b0a1c7212 */ /* 0x000fc400078e3cff */
[C---:B------:R-:W-:Y:S02]  /*10a00*/  LOP3.LUT R11, R24.reuse, 0x380, RZ, 0xc0, !PT ;  /* 0x00000380180b7812 */ /* 0x040fe400078ec0ff */
[C---:B------:R-:W-:Y:S02]  /*10a10*/  IADD3 R99, P5, R24.reuse, 0x8000, RZ ;  /* 0x0000800018637810 */ /* 0x040fe40007fbe0ff */
[----:B------:R-:W-:Y:S02]  /*10a20*/  LOP3.LUT R10, R101, 0x380, RZ, 0xc0, !PT ;  /* 0x00000380650a7812 */ /* 0x000fe400078ec0ff */
[----:B------:R-:W-:Y:S02]  /*10a30*/  IADD3 R103, P1, R24, 0x8040, RZ ;  /* 0x0000804018677810 */ /* 0x000fe40007f3e0ff */
[----:B------:R-:W-:Y:S02]  /*10a40*/  LOP3.LUT R76, R105, 0x380, RZ, 0xc0, !PT ;  /* 0x00000380694c7812 */ /* 0x000fe400078ec0ff */
[----:B------:R-:W-:Y:S01]  /*10a50*/  SEL R77, R15, R14, P0 ;  /* 0x0000000e0f4d7207 */ /* 0x000fe20000000000 */
[--C-:B------:R-:W-:Y:S01]  /*10a60*/  IMAD.X R9, RZ, RZ, R25.reuse, P1 ;  /* 0x000000ffff097224 */ /* 0x100fe200008e0619 */
[----:B------:R-:W-:Y:S01]  /*10a70*/  SEL R68, R14, R15, P0 ;  /* 0x0000000f0e447207 */ /* 0x000fe20000000000 */
[----:B------:R-:W-:Y:S01]  /*10a80*/  IMAD.X R15, RZ, RZ, R25, P5 ;  /* 0x000000ffff0f7224 */ /* 0x000fe200028e0619 */
[----:B------:R-:W-:-:S02]  /*10a90*/  LOP3.LUT R14, R97, 0x380, RZ, 0xc0, !PT ;  /* 0x00000380610e7812 */ /* 0x000fc400078ec0ff */
[----:B------:R-:W-:Y:S02]  /*10aa0*/  SHF.R.U64 R12, R12, 0x3, RZ ;  /* 0x000000030c0c7819 */ /* 0x000fe400000012ff */
[----:B------:R-:W-:Y:S02]  /*10ab0*/  LOP3.LUT R30, R8, R89, RZ, 0x3c, !PT ;  /* 0x00000059081e7212 */ /* 0x000fe400078e3cff */
[----:B------:R-:W-:Y:S02]  /*10ac0*/  SHF.R.U64 R11, R11, 0x3, RZ ;  /* 0x000000030b0b7819 */ /* 0x000fe400000012ff */
[----:B------:R-:W-:Y:S02]  /*10ad0*/  LOP3.LUT R8, R99, 0x380, RZ, 0xc0, !PT ;  /* 0x0000038063087812 */ /* 0x000fe400078ec0ff */
[----:B------:R-:W-:Y:S02]  /*10ae0*/  SHF.R.U64 R10, R10, 0x3, RZ ;  /* 0x000000030a0a7819 */ /* 0x000fe400000012ff */
[----:B------:R-:W-:-:S02]  /*10af0*/  LOP3.LUT R74, R103, 0x380, RZ, 0xc0, !PT ;  /* 0x00000380674a7812 */ /* 0x000fc400078ec0ff */
[----:B------:R-:W-:Y:S02]  /*10b00*/  SHF.R.U64 R76, R76, 0x3, RZ ;  /* 0x000000034c4c7819 */ /* 0x000fe400000012ff */
[----:B------:R-:W-:Y:S02]  /*10b10*/  F2FP.BF16.F32.PACK_AB R132, R132, R133 ;  /* 0x000000858484723e */ /* 0x000fe400000010ff */
[----:B------:R-:W-:Y:S02]  /*10b20*/  F2FP.BF16.F32.PACK_AB R131, R130, R131 ;  /* 0x000000838283723e */ /* 0x000fe400000010ff */
[----:B------:R-:W-:Y:S02]  /*10b30*/  F2FP.BF16.F32.PACK_AB R21, R100, R21 ;  /* 0x000000156415723e */ /* 0x000fe400000010ff */
[----:B------:R-:W-:Y:S02]  /*10b40*/  SHF.R.U64 R14, R14, 0x3, RZ ;  /* 0x000000030e0e7819 */ /* 0x000fe400000012ff */
[----:B------:R-:W-:-:S02]  /*10b50*/  LOP3.LUT R26, R12, R95, RZ, 0x3c, !PT ;  /* 0x0000005f0c1a7212 */ /* 0x000fc400078e3cff */
[----:B------:R-:W-:Y:S01]  /*10b60*/  LOP3.LUT R24, R11, R24, RZ, 0x3c, !PT ;  /* 0x000000180b187212 */ /* 0x000fe200078e3cff */
[----:B------:R-:W-:Y:S01]  /*10b70*/  IMAD.X R11, RZ, RZ, R25, P2 ;  /* 0x000000ffff0b7224 */ /* 0x000fe200010e0619 */
[----:B------:R-:W-:Y:S02]  /*10b80*/  SHF.R.U64 R8, R8, 0x3, RZ ;  /* 0x0000000308087819 */ /* 0x000fe400000012ff */
[----:B------:R-:W-:Y:S02]  /*10b90*/  LOP3.LUT R12, R10, R101, RZ, 0x3c, !PT ;  /* 0x000000650a0c7212 */ /* 0x000fe400078e3cff */
[----:B------:R-:W-:Y:S02]  /*10ba0*/  SHF.R.U64 R74, R74, 0x3, RZ ;  /* 0x000000034a4a7819 */ /* 0x000fe400000012ff */
[----:B------:R-:W-:Y:S02]  /*10bb0*/  LOP3.LUT R10, R76, R105, RZ, 0x3c, !PT ;  /* 0x000000694c0a7212 */ /* 0x000fe400078e3cff */
[----:B------:R-:W-:-:S02]  /*10bc0*/  SEL R7, R132, R131, P0 ;  /* 0x0000008384077207 */ /* 0x000fc40000000000 */
[----:B------:R-:W-:Y:S02]  /*10bd0*/  SEL R61, R21, R20, P0 ;  /* 0x00000014153d7207 */ /* 0x000fe40000000000 */
[----:B------:R-:W-:Y:S01]  /*10be0*/  SEL R54, R20, R21, P0 ;  /* 0x0000001514367207 */ /* 0x000fe20000000000 */
[----:B------:R-:W-:Y:S01]  /*10bf0*/  IMAD.X R21, RZ, RZ, R25, P4 ;  /* 0x000000ffff157224 */ /* 0x000fe200020e0619 */
[----:B------:R-:W-:Y:S02]  /*10c00*/  LOP3.LUT R20, R14, R97, RZ, 0x3c, !PT ;  /* 0x000000610e147212 */ /* 0x000fe400078e3cff */
[----:B------:R-:W-:Y:S02]  /*10c10*/  LOP3.LUT R14, R8, R99, RZ, 0x3c, !PT ;  /* 0x00000063080e7212 */ /* 0x000fe400078e3cff */
[----:B------:R-:W-:Y:S02]  /*10c20*/  F2FP.BF16.F32.PACK_AB R128, R128, R129 ;  /* 0x000000818080723e */ /* 0x000fe400000010ff */
[----:B------:R-:W-:-:S02]  /*10c30*/  F2FP.BF16.F32.PACK_AB R127, R126, R127 ;  /* 0x0000007f7e7f723e */ /* 0x000fc400000010ff */
[----:B------:R-:W-:Y:S02]  /*10c40*/  LOP3.LUT R8, R74, R103, RZ, 0x3c, !PT ;  /* 0x000000674a087212 */ /* 0x000fe400078e3cff */
[----:B------:R-:W-:Y:S02]  /*10c50*/  F2FP.BF16.F32.PACK_AB R124, R124, R125 ;  /* 0x0000007d7c7c723e */ /* 0x000fe400000010ff */
[----:B------:R-:W-:Y:S02]  /*10c60*/  F2FP.BF16.F32.PACK_AB R123, R122, R123 ;  /* 0x0000007b7a7b723e */ /* 0x000fe400000010ff */
[----:B------:R-:W-:Y:S02]  /*10c70*/  MOV R74, R10 ;  /* 0x0000000a004a7202 */ /* 0x000fe40000000f00 */
[----:B------:R-:W-:Y:S02]  /*10c80*/  SEL R132, R131, R132, P0 ;  /* 0x0000008483847207 */ /* 0x000fe40000000000 */
[----:B------:R-:W-:-:S02]  /*10c90*/  SEL R17, R128, R127, P0 ;  /* 0x0000007f80117207 */ /* 0x000fc40000000000 */
[----:B------:R-:W-:Y:S02]  /*10ca0*/  SEL R128, R127, R128, P0 ;  /* 0x000000807f807207 */ /* 0x000fe40000000000 */
[----:B------:R-:W-:Y:S02]  /*10cb0*/  SEL R49, R124, R123, P0 ;  /* 0x0000007b7c317207 */ /* 0x000fe40000000000 */
[----:B------:R-:W-:Y:S02]  /*10cc0*/  SEL R124, R123, R124, P0 ;  /* 0x0000007c7b7c7207 */ /* 0x000fe40000000000 */
[----:B------:R-:W-:Y:S02]  /*10cd0*/  MOV R76, R8 ;  /* 0x00000008004c7202 */ /* 0x000fe40000000f00 */
[----:B------:R-:W-:Y:S02]  /*10ce0*/  SEL R81, R118, R119, P0 ;  /* 0x0000007776517207 */ /* 0x000fe40000000000 */
[----:B------:R-:W-:-:S02]  /*10cf0*/  MOV R82, R20 ;  /* 0x0000001400527202 */ /* 0x000fc40000000f00 */
[----:B------:R-:W-:Y:S02]  /*10d00*/  SEL R118, R119, R118, P0 ;  /* 0x0000007677767207 */ /* 0x000fe40000000000 */
[----:B------:R-:W-:Y:S02]  /*10d10*/  MOV R89, R24 ;  /* 0x0000001800597202 */ /* 0x000fe40000000f00 */
[----:B------:R-:W-:Y:S01]  /*10d20*/  MOV R80, R14 ;  /* 0x0000000e00507202 */ /* 0x000fe20000000f00 */
[----:B--2---:R0:W-:Y:S01]  /*10d30*/  SHFL.IDX PT, R10, R7, R6, 0x1c1f ;  /* 0x001c1f06070a7589 */ /* 0x0041e200000e0000 */
[----:B------:R-:W-:Y:S02]  /*10d40*/  MOV R78, R12 ;  /* 0x0000000c004e7202 */ /* 0x000fe40000000f00 */
[----:B------:R-:W-:Y:S01]  /*10d50*/  MOV R88, R36 ;  /* 0x0000002400587202 */ /* 0x000fe20000000f00 */
[----:B------:R-:W-:Y:S01]  /*10d60*/  SHFL.IDX PT, R67, R67, R6, 0x1c1f ;  /* 0x001c1f0643437589 */ /* 0x000fe200000e0000 */
[----:B------:R-:W-:-:S02]  /*10d70*/  MOV R83, R26 ;  /* 0x0000001a00537202 */ /* 0x000fc40000000f00 */
[----:B------:R-:W-:Y:S01]  /*10d80*/  MOV R87, R34 ;  /* 0x0000002200577202 */ /* 0x000fe20000000f00 */
[----:B------:R-:W-:Y:S01]  /*10d90*/  SHFL.IDX PT, R17, R17, R6, 0x1c1f ;  /* 0x001c1f0611117589 */ /* 0x000fe200000e0000 */
[----:B------:R-:W-:Y:S02]  /*10da0*/  MOV R85, R30 ;  /* 0x0000001e00557202 */ /* 0x000fe40000000f00 */
[----:B0-----:R-:W-:Y:S01]  /*10db0*/  LOP3.LUT R7, R6, 0x2, RZ, 0x3c, !PT ;  /* 0x0000000206077812 */ /* 0x001fe200078e3cff */
[----:B------:R-:W-:Y:S01]  /*10dc0*/  SHFL.IDX PT, R69, R69, R6, 0x1c1f ;  /* 0x001c1f0645457589 */ /* 0x000fe200000e0000 */
[----:B------:R-:W-:Y:S02]  /*10dd0*/  MOV R84, R28 ;  /* 0x0000001c00547202 */ /* 0x000fe40000000f00 */
[----:B------:R-:W-:Y:S01]  /*10de0*/  MOV R86, R32 ;  /* 0x0000002000567202 */ /* 0x000fe20000000f00 */
[----:B------:R-:W0:Y:S01]  /*10df0*/  SHFL.IDX PT, R9, R132, R7, 0x1c1f ;  /* 0x001c1f0784097589 */ /* 0x000e2200000e0000 */
[----:B------:R-:W-:-:S03]  /*10e00*/  PLOP3.LUT P1, PT, PT, PT, UP0, 0x80, 0x0 ;  /* 0x000000000000781c */ /* 0x000fc60003f2f008 */
[----:B------:R-:W1:Y:S04]  /*10e10*/  SHFL.IDX PT, R96, R96, R7, 0x1c1f ;  /* 0x001c1f0760607589 */ /* 0x000e6800000e0000 */
[----:B------:R-:W2:Y:S04]  /*10e20*/  SHFL.IDX PT, R128, R128, R7, 0x1c1f ;  /* 0x001c1f0780807589 */ /* 0x000ea800000e0000 */
[----:B------:R-:W3:Y:S04]  /*10e30*/  SHFL.IDX PT, R72, R72, R7, 0x1c1f ;  /* 0x001c1f0748487589 */ /* 0x000ee800000e0000 */
[----:B------:R-:W-:Y:S04]  /*10e40*/  SHFL.IDX PT, R49, R49, R6, 0x1c1f ;  /* 0x001c1f0631317589 */ /* 0x000fe800000e0000 */
[----:B------:R-:W-:Y:S04]  /*10e50*/  SHFL.IDX PT, R71, R71, R6, 0x1c1f ;  /* 0x001c1f0647477589 */ /* 0x000fe800000e0000 */
[----:B------:R-:W4:Y:S01]  /*10e60*/  SHFL.IDX PT, R124, R124, R7, 0x1c1f ;  /* 0x001c1f077c7c7589 */ /* 0x000f2200000e0000 */
[----:B0-----:R-:W-:-:S02]  /*10e70*/  SEL R8, R10, R9, P0 ;  /* 0x000000090a087207 */ /* 0x001fc40000000000 */
[----:B------:R-:W-:Y:S01]  /*10e80*/  SEL R10, R9, R10, P0 ;  /* 0x0000000a090a7207 */ /* 0x000fe20000000000 */
[----:B------:R-:W0:Y:S01]  /*10e90*/  SHFL.IDX PT, R56, R56, R7, 0x1c1f ;  /* 0x001c1f0738387589 */ /* 0x000e2200000e0000 */
[----:B-1----:R-:W-:Y:S02]  /*10ea0*/  SEL R9, R67, R96, P0 ;  /* 0x0000006043097207 */ /* 0x002fe40000000000 */
[----:B------:R-:W-:Y:S01]  /*10eb0*/  SEL R11, R96, R67, P0 ;  /* 0x00000043600b7207 */ /* 0x000fe20000000000 */
[----:B------:R-:W-:Y:S01]  /*10ec0*/  SHFL.IDX PT, R51, R51, R6, 0x1c1f ;  /* 0x001c1f0633337589 */ /* 0x000fe200000e0000 */
[----:B--2---:R-:W-:Y:S02]  /*10ed0*/  SEL R12, R17, R128, P0 ;  /* 0x00000080110c7207 */ /* 0x004fe40000000000 */
[----:B------:R-:W-:Y:S01]  /*10ee0*/  SEL R14, R128, R17, P0 ;  /* 0x00000011800e7207 */ /* 0x000fe20000000000 */
[----:B------:R-:W-:Y:S01]  /*10ef0*/  SHFL.IDX PT, R57, R57, R6, 0x1c1f ;  /* 0x001c1f0639397589 */ /* 0x000fe200000e0000 */
[----:B---3--:R-:W-:-:S02]  /*10f00*/  SEL R13, R69, R72, P0 ;  /* 0x00000048450d7207 */ /* 0x008fc40000000000 */
[----:B------:R-:W-:Y:S01]  /*10f10*/  SEL R15, R72, R69, P0 ;  /* 0x00000045480f7207 */ /* 0x000fe20000000000 */
[----:B------:R-:W1:Y:S04]  /*10f20*/  SHFL.IDX PT, R52, R52, R7, 0x1c1f ;  /* 0x001c1f0734347589 */ /* 0x000e6800000e0000 */
[----:B------:R-:W2:Y:S04]  /*10f30*/  SHFL.IDX PT, R46, R46, R7, 0x1c1f ;  /* 0x001c1f072e2e7589 */ /* 0x000ea800000e0000 */
[----:B------:R-:W-:Y:S01]  /*10f40*/  SHFL.IDX PT, R53, R53, R6, 0x1c1f ;  /* 0x001c1f0635357589 */ /* 0x000fe200000e0000 */
[----:B----4-:R-:W-:-:S02]  /*10f50*/  SEL R24, R49, R124, P0 ;  /* 0x0000007c31187207 */ /* 0x010fc40000000000 */
[----:B------:R-:W-:Y:S01]  /*10f60*/  SEL R26, R124, R49, P0 ;  /* 0x000000317c1a7207 */ /* 0x000fe20000000000 */
[----:B------:R-:W-:Y:S01]  /*10f70*/  SHFL.IDX PT, R45, R45, R6, 0x1c1f ;  /* 0x001c1f062d2d7589 */ /* 0x000fe200000e0000 */
[----:B0-----:R-:W-:Y:S02]  /*10f80*/  SEL R25, R71, R56, P0 ;  /* 0x0000003847197207 */ /* 0x001fe40000000000 */
[----:B------:R-:W-:Y:S01]  /*10f90*/  SEL R27, R56, R71, P0 ;  /* 0x00000047381b7207 */ /* 0x000fe20000000000 */
[----:B------:R-:W-:Y:S04]  /*10fa0*/  SHFL.IDX PT, R41, R41, R6, 0x1c1f ;  /* 0x001c1f0629297589 */ /* 0x000fe800000e0000 */
[----:B------:R-:W-:Y:S04]  /*10fb0*/  SHFL.IDX PT, R55, R55, R6, 0x1c1f ;  /* 0x001c1f0637377589 */ /* 0x000fe800000e0000 */
[----:B------:R-:W-:Y:S01]  /*10fc0*/  SHFL.IDX PT, R59, R59, R6, 0x1c1f ;  /* 0x001c1f063b3b7589 */ /* 0x000fe200000e0000 */
[----:B-1----:R-:W-:-:S02]  /*10fd0*/  SEL R28, R51, R52, P0 ;  /* 0x00000034331c7207 */ /* 0x002fc40000000000 */
[----:B------:R-:W-:Y:S01]  /*10fe0*/  SEL R30, R52, R51, P0 ;  /* 0x00000033341e7207 */ /* 0x000fe20000000000 */
[----:B------:R-:W-:Y:S01]  /*10ff0*/  SHFL.IDX PT, R61, R61, R6, 0x1c1f ;  /* 0x001c1f063d3d7589 */ /* 0x000fe200000e0000 */
[----:B--2---:R-:W-:Y:S02]  /*11000*/  SEL R29, R57, R46, P0 ;  /* 0x0000002e391d7207 */ /* 0x004fe40000000000 */
[----:B------:R-:W-:Y:S01]  /*11010*/  SEL R31, R46, R57, P0 ;  /* 0x000000392e1f7207 */ /* 0x000fe20000000000 */
[----:B------:R-:W-:Y:S04]  /*11020*/  SHFL.IDX PT, R63, R63, R6, 0x1c1f ;  /* 0x001c1f063f3f7589 */ /* 0x000fe800000e0000 */
        /* <DEDUP_REMOVED lines=9> */
[----:B------:R-:W0:Y:S04]  /*110c0*/  SHFL.IDX PT, R48, R48, R7, 0x1c1f ;  /* 0x001c1f0730307589 */ /* 0x000e2800000e0000 */
[----:B------:R-:W1:Y:S04]  /*110d0*/  SHFL.IDX PT, R42, R42, R7, 0x1c1f ;  /* 0x001c1f072a2a7589 */ /* 0x000e6800000e0000 */
[----:B------:R-:W2:Y:S04]  /*110e0*/  SHFL.IDX PT, R44, R44, R7, 0x1c1f ;  /* 0x001c1f072c2c7589 */ /* 0x000ea800000e0000 */
[----:B------:R3:W4:Y:S01]  /*110f0*/  SHFL.IDX PT, R6, R38, R7, 0x1c1f ;  /* 0x001c1f0726067589 */ /* 0x00072200000e0000 */
[----:B------:R-:W-:Y:S06]  /*11100*/  BAR.SYNC.DEFER_BLOCKING 0x1, 0x100 ;  /* 0x0044000000007b1d */ /* 0x000fec0000010000 */
[----:B------:R-:W-:Y:S01]  /*11110*/  SHFL.IDX PT, R40, R40, R7, 0x1c1f ;  /* 0x001c1f0728287589 */ /* 0x000fe200000e0000 */
[----:B0-----:R-:W-:-:S02]  /*11120*/  SEL R32, R53, R48, P0 ;  /* 0x0000003035207207 */ /* 0x001fc40000000000 */
[----:B------:R-:W-:Y:S01]  /*11130*/  SEL R34, R48, R53, P0 ;  /* 0x0000003530227207 */ /* 0x000fe20000000000 */
[----:B------:R-:W-:Y:S01]  /*11140*/  SHFL.IDX PT, R21, R62, R7, 0x1c1f ;  /* 0x001c1f073e157589 */ /* 0x000fe200000e0000 */
[----:B-1----:R-:W-:Y:S02]  /*11150*/  SEL R33, R47, R42, P0 ;  /* 0x0000002a2f217207 */ /* 0x002fe40000000000 */
[----:B------:R-:W-:Y:S01]  /*11160*/  SEL R35, R42, R47, P0 ;  /* 0x0000002f2a237207 */ /* 0x000fe20000000000 */
[----:B------:R-:W-:Y:S01]  /*11170*/  SHFL.IDX PT, R18, R18, R7, 0x1c1f ;  /* 0x001c1f0712127589 */ /* 0x000fe200000e0000 */
[----:B--2---:R-:W-:Y:S02]  /*11180*/  SEL R36, R45, R44, P0 ;  /* 0x0000002c2d247207 */ /* 0x004fe40000000000 */
[----:B---3--:R-:W-:Y:S01]  /*11190*/  SEL R38, R44, R45, P0 ;  /* 0x0000002d2c267207 */ /* 0x008fe20000000000 */
[----:B------:R-:W0:Y:S01]  /*111a0*/  SHFL.IDX PT, R50, R50, R7, 0x1c1f ;  /* 0x001c1f0732327589 */ /* 0x000e2200000e0000 */
[----:B----4-:R-:W-:-:S02]  /*111b0*/  SEL R37, R43, R6, P0 ;  /* 0x000000062b257207 */ /* 0x010fc40000000000 */
[----:B------:R-:W-:Y:S01]  /*111c0*/  SEL R39, R6, R43, P0 ;  /* 0x0000002b06277207 */ /* 0x000fe20000000000 */
[----:B------:R-:W-:Y:S01]  /*111d0*/  SHFL.IDX PT, R64, R64, R7, 0x1c1f ;  /* 0x001c1f0740407589 */ /* 0x000fe200000e0000 */
[----:B------:R-:W-:-:S03]  /*111e0*/  IMAD.U32 R6, RZ, RZ, UR4 ;  /* 0x00000004ff067e24 */ /* 0x000fc6000f8e00ff */
[----:B------:R-:W1:Y:S04]  /*111f0*/  SHFL.IDX PT, R54, R54, R7, 0x1c1f ;  /* 0x001c1f0736367589 */ /* 0x000e6800000e0000 */
[----:B------:R-:W2:Y:S04]  /*11200*/  SHFL.IDX PT, R66, R66, R7, 0x1c1f ;  /* 0x001c1f0742427589 */ /* 0x000ea800000e0000 */
[----:B------:R-:W3:Y:S04]  /*11210*/  SHFL.IDX PT, R58, R58, R7, 0x1c1f ;  /* 0x001c1f073a3a7589 */ /* 0x000ee800000e0000 */
[----:B------:R-:W4:Y:S04]  /*11220*/  SHFL.IDX PT, R68, R68, R7, 0x1c1f ;  /* 0x001c1f0744447589 */ /* 0x000f2800000e0000 */
[----:B------:R-:W4:Y:S01]  /*11230*/  SHFL.IDX PT, R70, R70, R7, 0x1c1f ;  /* 0x001c1f0746467589 */ /* 0x000f2200000e0000 */
[----:B0-----:R-:W-:-:S02]  /*11240*/  SEL R48, R59, R50, P0 ;  /* 0x000000323b307207 */ /* 0x001fc40000000000 */
[----:B------:R-:W-:Y:S01]  /*11250*/  SEL R50, R50, R59, P0 ;  /* 0x0000003b32327207 */ /* 0x000fe20000000000 */
[----:B------:R-:W-:Y:S04]  /*11260*/  SHFL.IDX PT, R60, R60, R7, 0x1c1f ;  /* 0x001c1f073c3c7589 */ /* 0x000fe800000e0000 */
[----:B------:R0:W4:Y:S01]  /*11270*/  SHFL.IDX PT, R118, R118, R7, 0x1c1f ;  /* 0x001c1f0776767589 */ /* 0x00012200000e0000 */
[----:B-1----:R-:W-:Y:S02]  /*11280*/  SEL R52, R61, R54, P0 ;  /* 0x000000363d347207 */ /* 0x002fe40000000000 */
[----:B------:R-:W-:Y:S01]  /*11290*/  SEL R54, R54, R61, P0 ;  /* 0x0000003d36367207 */ /* 0x000fe20000000000 */
[----:B------:R1:W-:Y:S01]  /*112a0*/  STSM.16.M88.4 [R89], R8 ;  /* 0x0000000859007844 */ /* 0x0003e20000000200 */
[----:B--2---:R-:W-:-:S02]  /*112b0*/  SEL R49, R75, R66, P0 ;  /* 0x000000424b317207 */ /* 0x004fc40000000000 */
[----:B------:R-:W-:Y:S01]  /*112c0*/  SEL R51, R66, R75, P0 ;  /* 0x0000004b42337207 */ /* 0x000fe20000000000 */
[----:B------:R2:W-:Y:S01]  /*112d0*/  STSM.16.M88.4 [R88], R12 ;  /* 0x0000000c58007844 */ /* 0x0005e20000000200 */
[----:B---3--:R-:W-:Y:S01]  /*112e0*/  SEL R56, R63, R58, P0 ;  /* 0x0000003a3f387207 */ /* 0x008fe20000000000 */
[----:B0-----:R-:W-:Y:S01]  /*112f0*/  IMAD.U32 R7, RZ, RZ, UR5 ;  /* 0x00000005ff077e24 */ /* 0x001fe2000f8e00ff */
[----:B------:R-:W-:Y:S01]  /*11300*/  SEL R58, R58, R63, P0 ;  /* 0x0000003f3a3a7207 */ /* 0x000fe20000000000 */
[----:B------:R0:W-:Y:S01]  /*11310*/  STSM.16.M88.4 [R87], R24 ;  /* 0x0000001857007844 */ /* 0x0001e20000000200 */
[----:B----4-:R-:W-:Y:S01]  /*11320*/  SEL R53, R77, R68, P0 ;  /* 0x000000444d357207 */ /* 0x010fe20000000000 */
[----:B------:R-:W-:Y:S02]  /*11330*/  ULDC.64 UR4, c[0x0][0xbe0] ;  /* 0x0002f80000047ab9 */ /* 0x000fe40000000a00 */
[----:B------:R-:W-:Y:S01]  /*11340*/  STSM.16.M88.4 [R86], R28 ;  /* 0x0000001c56007844 */ /* 0x000fe20000000200 */
[----:B------:R-:W-:-:S02]  /*11350*/  SEL R57, R79, R70, P0 ;  /* 0x000000464f397207 */ /* 0x000fc40000000000 */
[----:B------:R-:W-:Y:S01]  /*11360*/  SEL R59, R70, R79, P0 ;  /* 0x0000004f463b7207 */ /* 0x000fe20000000000 */
[----:B------:R-:W-:Y:S01]  /*11370*/  STSM.16.M88.4 [R85], R32 ;  /* 0x0000002055007844 */ /* 0x000fe20000000200 */
[----:B-1----:R-:W-:Y:S02]  /*11380*/  SEL R8, R41, R40, P0 ;  /* 0x0000002829087207 */ /* 0x002fe40000000000 */
[----:B------:R-:W-:Y:S01]  /*11390*/  SEL R10, R40, R41, P0 ;  /* 0x00000029280a7207 */ /* 0x000fe20000000000 */
[----:B------:R-:W-:Y:S01]  /*113a0*/  STSM.16.M88.4 [R84], R36 ;  /* 0x0000002454007844 */ /* 0x000fe20000000200 */
[----:B------:R-:W-:Y:S02]  /*113b0*/  SEL R9, R20, R21, P0 ;  /* 0x0000001514097207 */ /* 0x000fe40000000000 */
[----:B------:R-:W-:Y:S02]  /*113c0*/  SEL R11, R21, R20, P0 ;  /* 0x00000014150b7207 */ /* 0x000fe40000000000 */
[----:B--2---:R-:W-:-:S02]  /*113d0*/  SEL R12, R55, R18, P0 ;  /* 0x00000012370c7207 */ /* 0x004fc40000000000 */
[----:B------:R-:W-:Y:S01]  /*113e0*/  SEL R14, R18, R55, P0 ;  /* 0x00000037120e7207 */ /* 0x000fe20000000000 */
[----:B------:R1:W-:Y:S01]  /*113f0*/  STSM.16.M88.4 [R83], R8 ;  /* 0x0000000853007844 */ /* 0x0003e20000000200 */
[----:B------:R-:W-:Y:S02]  /*11400*/  SEL R13, R73, R64, P0 ;  /* 0x00000040490d7207 */ /* 0x000fe40000000000 */
[----:B------:R-:W-:Y:S02]  /*11410*/  SEL R15, R64, R73, P0 ;  /* 0x00000049400f7207 */ /* 0x000fe40000000000 */
[----:B------:R-:W-:Y:S02]  /*11420*/  SEL R55, R68, R77, P0 ;  /* 0x0000004d44377207 */ /* 0x000fe40000000000 */
[----:B0-----:R-:W-:Y:S01]  /*11430*/  SEL R25, R81, R118, P0 ;  /* 0x0000007651197207 */ /* 0x001fe20000000000 */
[----:B------:R0:W-:Y:S01]  /*11440*/  STSM.16.M88.4 [R82], R12 ;  /* 0x0000000c52007844 */ /* 0x0001e20000000200 */
[----:B------:R-:W-:-:S02]  /*11450*/  SEL R27, R118, R81, P0 ;  /* 0x00000051761b7207 */ /* 0x000fc40000000000 */
[----:B------:R-:W-:Y:S01]  /*11460*/  SEL R24, R65, R60, P0 ;  /* 0x0000003c41187207 */ /* 0x000fe20000000000 */
[----:B------:R0:W-:Y:S01]  /*11470*/  STSM.16.M88.4 [R80], R48 ;  /* 0x0000003050007844 */ /* 0x0001e20000000200 */
[----:B------:R-:W-:-:S03]  /*11480*/  SEL R26, R60, R65, P0 ;  /* 0x000000413c1a7207 */ /* 0x000fc60000000000 */
[----:B------:R0:W-:Y:S04]  /*11490*/  STSM.16.M88.4 [R78], R52 ;  /* 0x000000344e007844 */ /* 0x0001e80000000200 */
[----:B------:R0:W-:Y:S04]  /*114a0*/  STSM.16.M88.4 [R76], R56 ;  /* 0x000000384c007844 */ /* 0x0001e80000000200 */
[----:B------:R0:W-:Y:S01]  /*114b0*/  STSM.16.M88.4 [R74], R24 ;  /* 0x000000184a007844 */ /* 0x0001e20000000200 */
[----:B------:R-:W-:Y:S06]  /*114c0*/  BAR.SYNC.DEFER_BLOCKING 0x1, 0x100 ;  /* 0x0044000000007b1d */ /* 0x000fec0000010000 */
[----:B-1----:R-:W2:Y:S01]  /*114d0*/  @P1 LDG.E R8, desc[UR48][R6.64] ;  /* 0x0000003006081981 */ /* 0x002ea2000c1e1900 */
[----:B------:R-:W-:Y:S01]  /*114e0*/  UISETP.NE.U32.AND UP1, UPT, UR4, URZ, UPT ;  /* 0x0000003f0400728c */ /* 0x000fe2000bf25070 */
[----:B------:R-:W1:Y:S01]  /*114f0*/  LDC R18, c[0x0][0xa88] ;  /* 0x0002a200ff127b82 */ /* 0x000e620000000800 */
        /* <DEDUP_REMOVED lines=11> */
[----:B-1----:R0:W5:Y:S01]  /*115b0*/  @P0 LDG.E R18, desc[UR48][R8.64] ;  /* 0x0000003008120981 */ /* 0x002162000c1e1900 */
[----:B------:R-:W-:Y:S08]  /*115c0*/  @P0 BRA `(.L_x_1197) ;  /* 0x0000000000100947 */ /* 0x000ff00003800000 */
[----:B------:R-:W-:Y:S05]  /*115d0*/  @!P1 BRA `(.L_x_1197) ;  /* 0x00000000000c9947 */ /* 0x000fea0003800000 */
[----:B0-----:R-:W2:Y:S04]  /*115e0*/  LDG.E R9, desc[UR48][R6.64] ;  /* 0x0000003006097981 */ /* 0x001ea8000c1e1900 */
[----:B-----5:R-:W2:Y:S02]  /*115f0*/  LDG.E R18, desc[UR48][R6.64+0x4] ;  /* 0x0000043006127981 */ /* 0x020ea4000c1e1900 */
[----:B--2---:R-:W-:-:S07]  /*11600*/  IMAD.IADD R18, R18, 0x1, -R9 ;  /* 0x0000000112127824 */ /* 0x004fce00078e0a09 */
.L_x_1197:
[----:B------:R-:W-:Y:S01]  /*11610*/  USHF.R.S32.HI UR9, URZ, 0x1f, UR43 ;  /* 0x0000001f3f097899 */ /* 0x000fe2000801142b */
[C---:B------:R-:W-:Y:S01]  /*11620*/  IADD3 R7, P3, R4.reuse, 0x3000, RZ ;  /* 0x0000300004077810 */ /* 0x040fe20007f7e0ff */
[----:B------:R-:W-:Y:S01]  /*11630*/  ULDC.64 UR10, c[0x0][0xb70] ;  /* 0x0002dc00000a7ab9 */ /* 0x000fe20000000a00 */
[----:B------:R-:W-:Y:S01]  /*11640*/  USHF.R.S32.HI UR5, URZ, 0x1f, UR4 ;  /* 0x0000001f3f057899 */ /* 0x000fe20008011404 */
[----:B------:R-:W-:Y:S01]  /*11650*/  IMAD R11, R201, 0x80, R203 ;  /* 0x00000080c90b7824 */ /* 0x000fe200078e02cb */
[----:B------:R-:W-:Y:S01]  /*11660*/  UIMAD UR8, UR9, UR10, URZ ;  /* 0x0000000a090872a4 */ /* 0x000fe2000f8e023f */
[----:B------:R-:W-:Y:S01]  /*11670*/  LOP3.LUT R6, R7, 0x380, RZ, 0xc0, !PT ;  /* 0x0000038007067812 */ /* 0x000fe200078ec0ff */
[----:B------:R-:W-:Y:S01]  /*11680*/  USHF.R.S32.HI UR13, URZ, 0x1f, UR42 ;  /* 0x0000001f3f0d7899 */ /* 0x000fe2000801142a */
[----:B0-----:R-:W-:Y:S01]  /*11690*/  IADD3 R53, P0, R4, 0x4000, RZ ;  /* 0x0000400004357810 */ /* 0x001fe20007f1e0ff */
        /* <DEDUP_REMOVED lines=9> */
[----:B------:R-:W-:Y:S01]  /*11730*/  USEL UR12, UR42, URZ, !UP0 ;  /* 0x0000003f2a0c7287 */ /* 0x000fe2000c000000 */
[C---:B------:R-:W-:Y:S01]  /*11740*/  IADD3 R41, P1, R4.reuse, 0x5000, RZ ;  /* 0x0000500004297810 */ /* 0x040fe20007f3e0ff */
[----:B------:R-:W-:Y:S01]  /*11750*/  UIMAD UR8, UR13, UR10, URZ ;  /* 0x0000000a0d0872a4 */ /* 0x000fe2000f8e023f */
[----:B------:R-:W-:Y:S01]  /*11760*/  LOP3.LUT R52, R53, 0x380, RZ, 0xc0, !PT ;  /* 0x0000038035347812 */ /* 0x000fe200078ec0ff */
[----:B------:R-:W-:Y:S01]  /*11770*/  UIMAD.WIDE.U32 UR6, UR12, UR10, UR6 ;  /* 0x0000000a0c0672a5 */ /* 0x000fe2000f8e0006 */
[----:B------:R-:W-:Y:S01]  /*11780*/  IADD3 R29, P2, R4, 0x6000, RZ ;  /* 0x00006000041d7810 */ /* 0x000fe20007f5e0ff */
[----:B------:R-:W-:Y:S01]  /*11790*/  UIMAD UR8, UR12, UR11, UR8 ;  /* 0x0000000b0c0872a4 */ /* 0x000fe2000f8e0208 */
[----:B------:R-:W-:-:S02]  /*117a0*/  LOP3.LUT R32, R33, 0x380, RZ, 0xc0, !PT ;  /* 0x0000038021207812 */ /* 0x000fc400078ec0ff */
[----:B------:R-:W-:Y:S02]  /*117b0*/  LOP3.LUT R12, R13, 0x380, RZ, 0xc0, !PT ;  /* 0x000003800d0c7812 */ /* 0x000fe400078ec0ff */
[----:B------:R-:W-:Y:S01]  /*117c0*/  IADD3 R8, P6, R11, UR6, RZ ;  /* 0x000000060b087c10 */ /* 0x000fe2000ffde0ff */
[----:B------:R-:W-:Y:S01]  /*117d0*/  IMAD.U32 R10, RZ, RZ, UR8 ;  /* 0x00000008ff0a7e24 */ /* 0x000fe2000f8e00ff */
[----:B------:R-:W-:Y:S02]  /*117e0*/  LOP3.LUT R40, R41, 0x380, RZ, 0xc0, !PT ;  /* 0x0000038029287812 */ /* 0x000fe400078ec0ff */
[----:B------:R-:W-:Y:S02]  /*117f0*/  SHF.R.U64 R52, R52, 0x3, RZ ;  /* 0x0000000334347819 */ /* 0x000fe400000012ff */
[----:B------:R-:W-:Y:S01]  /*11800*/  IADD3.X R7, R7, UR7, R10, P6, !PT ;  /* 0x0000000707077c10 */ /* 0x000fe2000b7fe40a */
[----:B------:R-:W-:Y:S01]  /*11810*/  ULDC.64 UR6, c[0x0][0xb40] ;  /* 0x0002d00000067ab9 */ /* 0x000fe20000000a00 */
[----:B------:R-:W-:-:S02]  /*11820*/  LOP3.LUT R28, R29, 0x380, RZ, 0xc0, !PT ;  /* 0x000003801d1c7812 */ /* 0x000fc400078ec0ff */
[----:B------:R-:W-:Y:S02]  /*11830*/  LEA R20, P6, R8, UR6, 0x2 ;  /* 0x0000000608147c11 */ /* 0x000fe4000f8c10ff */
[----:B------:R-:W-:Y:S02]  /*11840*/  SHF.R.U64 R32, R32, 0x3, RZ ;  /* 0x0000000320207819 */ /* 0x000fe400000012ff */
[----:B------:R-:W-:Y:S01]  /*11850*/  LEA.HI.X R21, R8, UR7, R7, 0x2, P6 ;  /* 0x0000000708157c11 */ /* 0x000fe2000b0f1407 */
[----:B------:R-:W-:Y:S01]  /*11860*/  IMAD.X R7, RZ, RZ, R5, P3 ;  /* 0x000000ffff077224 */ /* 0x000fe200018e0605 */
[----:B------:R-:W-:Y:S01]  /*11870*/  IADD3 R9, P6, R4, 0x7000, RZ ;  /* 0x0000700004097810 */ /* 0x000fe20007fde0ff */
[----:B------:R-:W-:Y:S01]  /*11880*/  ULDC.64 UR6, c[0x0][0xaa0] ;  /* 0x0002a80000067ab9 */ /* 0x000fe20000000a00 */
[----:B------:R-:W-:Y:S02]  /*11890*/  SHF.R.U64 R12, R12, 0x3, RZ ;  /* 0x000000030c0c7819 */ /* 0x000fe400000012ff */
[----:B------:R-:W-:-:S02]  /*118a0*/  LOP3.LUT R8, R9, 0x380, RZ, 0xc0, !PT ;  /* 0x0000038009087812 */ /* 0x000fc400078ec0ff */
[----:B------:R-:W-:Y:S02]  /*118b0*/  SHF.R.U64 R40, R40, 0x3, RZ ;  /* 0x0000000328287819 */ /* 0x000fe400000012ff */
[----:B------:R-:W-:Y:S02]  /*118c0*/  SHF.R.U64 R8, R8, 0x3, RZ ;  /* 0x0000000308087819 */ /* 0x000fe400000012ff */
[----:B------:R-:W-:Y:S01]  /*118d0*/  LOP3.LUT R52, R52, R53, RZ, 0x3c, !PT ;  /* 0x0000003534347212 */ /* 0x000fe200078e3cff */
[----:B------:R-:W-:Y:S01]  /*118e0*/  IMAD.X R53, RZ, RZ, R5, P0 ;  /* 0x000000ffff357224 */ /* 0x000fe200000e0605 */
[----:B------:R-:W-:Y:S02]  /*118f0*/  SHF.R.U64 R28, R28, 0x3, RZ ;  /* 0x000000031c1c7819 */ /* 0x000fe400000012ff */
[----:B------:R-:W-:Y:S01]  /*11900*/  LOP3.LUT R8, R8, R9, RZ, 0x3c, !PT ;  /* 0x0000000908087212 */ /* 0x000fe200078e3cff */
[----:B------:R-:W-:Y:S01]  /*11910*/  VIADD R9, R11, 0x8 ;  /* 0x000000080b097836 */ /* 0x000fe20000000000 */
[----:B------:R-:W-:-:S02]  /*11920*/  LOP3.LUT P0, RZ, R202, 0x3, RZ, 0xc0, !PT ;  /* 0x00000003caff7812 */ /* 0x000fc4000780c0ff */
        /* <DEDUP_REMOVED lines=8> */
[C---:B------:R-:W-:Y:S02]  /*119b0*/  IADD3 R57, P5, R4.reuse, 0x8000, RZ ;  /* 0x0000800004397810 */ /* 0x040fe40007fbe0ff */
[----:B------:R-:W-:-:S02]  /*119c0*/  IADD3 R49, P4, R4, 0x9000, RZ ;  /* 0x0000900004317810 */ /* 0x000fc40007f9e0ff */
[C---:B------:R-:W-:Y:S02]  /*119d0*/  IADD3 R37, P3, R4.reuse, 0xa000, RZ ;  /* 0x0000a00004257810 */ /* 0x040fe40007f7e0ff */
[-C--:B-----5:R-:W-:Y:S02]  /*119e0*/  ISETP.GE.OR P1, PT, R11, R18.reuse, P0 ;  /* 0x000000120b00720c */ /* 0x0a0fe40000726670 */
[C---:B------:R-:W-:Y:S02]  /*119f0*/  LOP3.LUT R45, R4.reuse, 0x380, RZ, 0xc0, !PT ;  /* 0x00000380042d7812 */ /* 0x040fe400078ec0ff */
[----:B------:R-:W-:Y:S02]  /*11a00*/  IADD3 R11, P2, R4, 0xb000, RZ ;  /* 0x0000b000040b7810 */ /* 0x000fe40007f5e0ff */
[----:B------:R-:W-:Y:S01]  /*11a10*/  ISETP.GE.OR P0, PT, R9, R18, P0 ;  /* 0x000000120900720c */ /* 0x000fe20000706670 */
[--C-:B------:R-:W-:Y:S01]  /*11a20*/  IMAD.X R9, RZ, RZ, R5.reuse, P6 ;  /* 0x000000ffff097224 */ /* 0x100fe200030e0605 */
[----:B------:R-:W-:Y:S01]  /*11a30*/  LOP3.LUT R56, R57, 0x380, RZ, 0xc0, !PT ;  /* 0x0000038039387812 */ /* 0x000fe200078ec0ff */
[----:B------:R-:W-:Y:S01]  /*11a40*/  IMAD.X R25, RZ, RZ, R5, P2 ;  /* 0x000000ffff197224 */ /* 0x000fe200010e0605 */
[----:B------:R-:W-:-:S02]  /*11a50*/  LOP3.LUT R48, R49, 0x380, RZ, 0xc0, !PT ;  /* 0x0000038031307812 */ /* 0x000fc400078ec0ff */
[----:B------:R-:W-:Y:S01]  /*11a60*/  LOP3.LUT R36, R37, 0x380, RZ, 0xc0, !PT ;  /* 0x0000038025247812 */ /* 0x000fe200078ec0ff */
[----:B------:R-:W-:Y:S01]  /*11a70*/  @!P1 STG.E desc[UR48][R20.64], R0 ;  /* 0x0000000014009986 */ /* 0x000fe2000c101930 */
[----:B------:R-:W-:Y:S02]  /*11a80*/  SHF.R.U64 R45, R45, 0x3, RZ ;  /* 0x000000032d2d7819 */ /* 0x000fe400000012ff */
[----:B------:R-:W-:Y:S02]  /*11a90*/  LOP3.LUT R10, R11, 0x380, RZ, 0xc0, !PT ;  /* 0x000003800b0a7812 */ /* 0x000fe400078ec0ff */
[----:B------:R-:W-:Y:S01]  /*11aa0*/  SHF.R.U64 R56, R56, 0x3, RZ ;  /* 0x0000000338387819 */ /* 0x000fe200000012ff */
[----:B------:R0:W-:Y:S01]  /*11ab0*/  @!P0 STG.E desc[UR48][R20.64+0x20], R2 ;  /* 0x0000200214008986 */ /* 0x0001e2000c101930 */
[----:B------:R-:W-:Y:S02]  /*11ac0*/  SHF.R.U64 R48, R48, 0x3, RZ ;  /* 0x0000000330307819 */ /* 0x000fe400000012ff */
[----:B------:R-:W-:Y:S01]  /*11ad0*/  SHF.R.U64 R36, R36, 0x3, RZ ;  /* 0x0000000324247819 */ /* 0x000fe200000012ff */
[----:B------:R-:W-:Y:S01]  /*11ae0*/  UIMAD UR5, UR5, UR6, URZ ;  /* 0x00000006050572a4 */ /* 0x000fe2000f8e023f */
[----:B------:R-:W-:Y:S01]  /*11af0*/  LOP3.LUT R44, R45, R4, RZ, 0x3c, !PT ;  /* 0x000000042d2c7212 */ /* 0x000fe200078e3cff */
[--C-:B------:R-:W-:Y:S01]  /*11b00*/  IMAD.MOV.U32 R45, RZ, RZ, R5.reuse ;  /* 0x000000ffff2d7224 */ /* 0x100fe200078e0005 */
[----:B------:R-:W-:Y:S01]  /*11b10*/  SHF.R.U64 R4, R10, 0x3, RZ ;  /* 0x000000030a047819 */ /* 0x000fe200000012ff */
[----:B------:R-:W-:Y:S01]  /*11b20*/  IMAD.U32 R17, RZ, RZ, UR6 ;  /* 0x00000006ff117e24 */ /* 0x000fe2000f8e00ff */
[----:B------:R-:W-:Y:S01]  /*11b30*/  LOP3.LUT R56, R56, R57, RZ, 0x3c, !PT ;  /* 0x0000003938387212 */ /* 0x000fe200078e3cff */
[--C-:B------:R-:W-:Y:S01]  /*11b40*/  IMAD.X R57, RZ, RZ, R5.reuse, P5 ;  /* 0x000000ffff397224 */ /* 0x100fe200028e0605 */
[----:B------:R-:W-:Y:S01]  /*11b50*/  LOP3.LUT R48, R48, R49, RZ, 0x3c, !PT ;  /* 0x0000003130307212 */ /* 0x000fe200078e3cff */
[--C-:B------:R-:W-:Y:S01]  /*11b60*/  IMAD.X R49, RZ, RZ, R5.reuse, P4 ;  /* 0x000000ffff317224 */ /* 0x100fe200020e0605 */
[----:B------:R-:W-:Y:S01]  /*11b70*/  LOP3.LUT R36, R36, R37, RZ, 0x3c, !PT ;  /* 0x0000002524247212 */ /* 0x000fe200078e3cff */
[----:B------:R-:W-:Y:S01]  /*11b80*/  IMAD.X R37, RZ, RZ, R5, P3 ;  /* 0x000000ffff257224 */ /* 0x000fe200018e0605 */
[----:B------:R-:W-:Y:S01]  /*11b90*/  LOP3.LUT R24, R4, R11, RZ, 0x3c, !PT ;  /* 0x0000000b04187212 */ /* 0x000fe200078e3cff */
[--C-:B0-----:R-:W-:Y:S01]  /*11ba0*/  IMAD.MOV.U32 R20, RZ, RZ, R19.reuse ;  /* 0x000000ffff147224 */ /* 0x101fe200078e0013 */
[----:B------:R-:W-:Y:S01]  /*11bb0*/  SHF.R.S32.HI R21, RZ, 0x1f, R19 ;  /* 0x0000001fff157819 */ /* 0x000fe20000011413 */
[----:B------:R-:W5:Y:S01]  /*11bc0*/  LD.E.128 R44, desc[UR48][R44.64] ;  /* 0x000000302c2c7980 */ /* 0x000f62000c101d00 */
[----:B------:R-:W-:-:S03]  /*11bd0*/  UIMAD UR5, UR4, UR7, UR5 ;  /* 0x00000007040572a4 */ /* 0x000fc6000f8e0205 */
[----:B------:R-:W5:Y:S01]  /*11be0*/  LD.E.128 R32, desc[UR48][R32.64] ;  /* 0x0000003020207980 */ /* 0x000f62000c101d00 */
[----:B------:R-:W-:Y:S01]  /*11bf0*/  IMAD.WIDE.U32 R20, R17, UR4, R20 ;  /* 0x0000000411147c25 */ /* 0x000fe2000f8e0014 */
[----:B------:R-:W-:Y:S02]  /*11c00*/  ULDC.64 UR6, c[0x0][0xae0] ;  /* 0x0002b80000067ab9 */ /* 0x000fe40000000a00 */
        /* <DEDUP_REMOVED lines=10> */
[----:B------:R-:W-:Y:S01]  /*11cb0*/  UIMAD UR4, UR9, UR6, URZ ;  /* 0x00000006090472a4 */ /* 0x000fe2000f8e023f */
[----:B------:R-:W-:Y:S01]  /*11cc0*/  VIADD R21, R21, UR5 ;  /* 0x0000000515157c36 */ /* 0x000fe20008000000 */
[----:B------:R-:W-:Y:S01]  /*11cd0*/  BSSY B1, `(.L_x_1198) ;  /* 0x0000032000017945 */ /* 0x000fe20003800000 */
        /* <DEDUP_REMOVED lines=10> */
[----:B------:R-:W-:Y:S01]  /*11d80*/  ULDC.64 UR6, c[0x0][0xae8] ;  /* 0x0002ba0000067ab9 */ /* 0x000fe20000000a00 */
[----:B------:R-:W-:Y:S02]  /*11d90*/  SHF.R.S32.HI R23, RZ, 0x1f, R22 ;  /* 0x0000001fff177819 */ /* 0x000fe40000011416 */
[CC--:B------:R-:W-:Y:S01]  /*11da0*/  ISETP.GE.AND P3, PT, R22.reuse, R17.reuse, PT ;  /* 0x000000111600720c */ /* 0x0c0fe20003f66270 */
[----:B------:R-:W-:Y:S01]  /*11db0*/  VIADD R21, R21, UR4 ;  /* 0x0000000415157c36 */ /* 0x000fe20008000000 */
[----:B------:R-:W-:Y:S01]  /*11dc0*/  UIMAD UR4, UR13, UR6, URZ ;  /* 0x000000060d0472a4 */ /* 0x000fe2000f8e023f */
[----:B------:R-:W-:Y:S02]  /*11dd0*/  VIADD R3, R3, 0x2a820 ;  /* 0x0002a82003037836 */ /* 0x000fe40000000000 */
[C---:B------:R-:W-:Y:S01]  /*11de0*/  VIADD R0, R22.reuse, 0x20 ;  /* 0x0000002016007836 */ /* 0x040fe20000000000 */
[----:B------:R-:W-:Y:S01]  /*11df0*/  UIMAD UR4, UR12, UR7, UR4 ;  /* 0x000000070c0472a4 */ /* 0x000fe2000f8e0204 */
[----:B------:R-:W-:Y:S01]  /*11e00*/  IMAD.U32 R61, RZ, RZ, UR6 ;  /* 0x00000006ff3d7e24 */ /* 0x000fe2000f8e00ff */
[----:B------:R-:W-:Y:S01]  /*11e10*/  PRMT R3, RZ, 0x654, R3 ;  /* 0x00000654ff037816 */ /* 0x000fe20000000003 */
[----:B------:R-:W-:Y:S01]  /*11e20*/  VIADD R2, R22, 0x60 ;  /* 0x0000006016027836 */ /* 0x000fe20000000000 */
[----:B------:R-:W-:Y:S01]  /*11e30*/  ISETP.GE.AND P0, PT, R0, R17, PT ;  /* 0x000000110000720c */ /* 0x000fe20003f06270 */
[----:B------:R-:W-:-:S03]  /*11e40*/  IMAD.WIDE.U32 R60, R61, UR12, R20 ;  /* 0x0000000c3d3c7c25 */ /* 0x000fc6000f8e0014 */
[-C--:B------:R-:W-:Y:S01]  /*11e50*/  ISETP.GE.AND P2, PT, R2, R17.reuse, PT ;  /* 0x000000110200720c */ /* 0x080fe20003f46270 */
[----:B------:R-:W-:Y:S01]  /*11e60*/  VIADD R0, R22, 0x40 ;  /* 0x0000004016007836 */ /* 0x000fe20000000000 */
[----:B0-----:R0:W-:Y:S01]  /*11e70*/  SYNCS.ARRIVE.TRANS64.RED.A1T0 RZ, [R3+URZ], RZ ;  /* 0x000000ff03ff79a7 */ /* 0x0011e2000810043f */
[----:B------:R-:W-:Y:S02]  /*11e80*/  VIADD R65, R61, UR4 ;  /* 0x000000043d417c36 */ /* 0x000fe40008000000 */
        /* <DEDUP_REMOVED lines=12> */
[----:B0-----:R-:W-:Y:S02]  /*11f50*/  IMAD.MOV.U32 R3, RZ, RZ, R65 ;  /* 0x000000ffff037224 */ /* 0x001fe400078e0041 */
        /* <DEDUP_REMOVED lines=9> */
.L_x_1199:
[----:B------:R-:W-:Y:S05]  /*11ff0*/  BSYNC B1 ;  /* 0x0000000000017941 */ /* 0x000fea0003800000 */
.L_x_1198:
[----:B------:R-:W-:Y:S04]  /*12000*/  BSSY B1, `(.L_x_1200) ;  /* 0x0000017000017945 */ /* 0x000fe80003800000 */
[----:B------:R-:W-:Y:S05]  /*12010*/  @P0 BRA `(.L_x_1201) ;  /* 0x0000000000540947 */ /* 0x000fea0003800000 */
[----:B------:R-:W-:Y:S01]  /*12020*/  IADD3 R17, P0, R20, 0x20, RZ ;  /* 0x0000002014117810 */ /* 0x000fe20007f1e0ff */
[C---:B------:R-:W-:Y:S01]  /*12030*/  VIADD R2, R19.reuse, 0x40 ;  /* 0x0000004013027836 */ /* 0x040fe20000000000 */
[----:B------:R-:W-:Y:S01]  /*12040*/  ULDC UR4, c[0x0][0xa8c] ;  /* 0x0002a30000047ab9 */ /* 0x000fe20000000800 */
[----:B------:R-:W-:Y:S01]  /*12050*/  ULDC.64 UR6, c[0x0][0xad8] ;  /* 0x0002b60000067ab9 */ /* 0x000fe20000000a00 */
[----:B0-----:R-:W-:Y:S01]  /*12060*/  IMAD.MOV.U32 R3, RZ, RZ, R65 ;  /* 0x000000ffff037224 */ /* 0x001fe200078e0041 */
[C---:B------:R-:W-:Y:S01]  /*12070*/  ISETP.GE.AND P3, PT, R19.reuse, UR4, PT ;  /* 0x0000000413007c0c */ /* 0x040fe2000bf66270 */
        /* <DEDUP_REMOVED lines=15> */
.L_x_1201:
[----:B------:R-:W-:Y:S05]  /*12170*/  BSYNC B1 ;  /* 0x0000000000017941 */ /* 0x000fea0003800000 */
.L_x_1200:
        /* <DEDUP_REMOVED lines=23> */
.L_x_1203:
[----:B------:R-:W-:Y:S05]  /*122f0*/  BSYNC B1 ;  /* 0x0000000000017941 */ /* 0x000fea0003800000 */
.L_x_1202:
[----:B------:R-:W-:Y:S05]  /*12300*/  @P2 BRA `(.L_x_1204) ;  /* 0x0000000c00302947 */ /* 0x000fea0003800000 */
[----:B---3-5:R-:W-:Y:S01]  /*12310*/  IADD3 R13, P0, R20, 0x60, RZ ;  /* 0x00000060140d7810 */ /* 0x028fe20007f1e0ff */
[----:B------:R-:W-:Y:S01]  /*12320*/  ULDC.64 UR4, c[0x0][0xad8] ;  /* 0x0002b60000047ab9 */ /* 0x000fe20000000a00 */
[----:B------:R-:W-:Y:S01]  /*12330*/  IMAD.MOV.U32 R2, RZ, RZ, R60 ;  /* 0x000000ffff027224 */ /* 0x000fe200078e003c */
[----:B------:R-:W-:Y:S01]  /*12340*/  ULDC.64 UR6, c[0x0][0xa80] ;  /* 0x0002a00000067ab9 */ /* 0x000fe20000000a00 */
[----:B0-----:R-:W-:Y:S02]  /*12350*/  IMAD.MOV.U32 R3, RZ, RZ, R65 ;  /* 0x000000ffff037224 */ /* 0x001fe400078e0041 */
[----:B------:R-:W-:Y:S02]  /*12360*/  IMAD.X R20, RZ, RZ, R21, P0 ;  /* 0x000000ffff147224 */ /* 0x000fe400000e0615 */
[----:B------:R-:W-:Y:S02]  /*12370*/  VIADD R0, R19, 0x40 ;  /* 0x0000004013007836 */ /* 0x000fe40000000000 */
[----:B------:R-:W-:-:S02]  /*12380*/  IMAD R20, R20, UR4, RZ ;  /* 0x0000000414147c24 */ /* 0x000fc4000f8e02ff */
[----:B------:R-:W-:Y:S01]  /*12390*/  IMAD.WIDE.U32 R2, R13, UR4, R2 ;  /* 0x000000040d027c25 */ /* 0x000fe2000f8e0002 */
[----:B------:R-:W-:Y:S02]  /*123a0*/  ULDC UR4, c[0x0][0xa8c] ;  /* 0x0002a30000047ab9 */ /* 0x000fe40000000800 */
[----:B------:R-:W-:Y:S01]  /*123b0*/  ISETP.GE.AND P1, PT, R19, UR4, PT ;  /* 0x0000000413007c0c */ /* 0x000fe2000bf26270 */
[----:B------:R-:W-:Y:S01]  /*123c0*/  IMAD R13, R13, UR5, R20 ;  /* 0x000000050d0d7c24 */ /* 0x000fe2000f8e0214 */
[----:B------:R-:W-:Y:S01]  /*123d0*/  ISETP.GE.AND P2, PT, R0, UR4, PT ;  /* 0x0000000400007c0c */ /* 0x000fe2000bf46270 */
[----:B------:R-:W-:Y:S01]  /*123e0*/  VIADD R0, R19, 0x80 ;  /* 0x0000008013007836 */ /* 0x000fe20000000000 */
[----:B------:R-:W-:Y:S01]  /*123f0*/  LEA R12, P0, R2, UR6, 0x1 ;  /* 0x00000006020c7c11 */ /* 0x000fe2000f8008ff */
[----:B------:R-:W-:-:S05]  /*12400*/  IMAD.IADD R3, R3, 0x1, R13 ;  /* 0x0000000103037824 */ /* 0x000fca00078e020d */
[----:B------:R-:W-:Y:S02]  /*12410*/  LEA.HI.X R13, R2, UR7, R3, 0x1, P0 ;  /* 0x00000007020d7c11 */ /* 0x000fe400080f0c03 */
[----:B------:R-:W-:-:S03]  /*12420*/  ISETP.GE.AND P0, PT, R0, UR4, PT ;  /* 0x0000000400007c0c */ /* 0x000fc6000bf06270 */
[----:B------:R4:W-:Y:S04]  /*12430*/  @!P1 STG.E.128 desc[UR48][R12.64], R4 ;  /* 0x000000040c009986 */ /* 0x0009e8000c101d30 */
[----:B------:R4:W-:Y:S06]  /*12440*/  @!P2 STG.E.128 desc[UR48][R12.64+0x80], R8 ;  /* 0x000080080c00a986 */ /* 0x0009ec000c101d30 */
[----:B------:R-:W-:Y:S05]  /*12450*/  @P0 BRA `(.L_x_1204) ;  /* 0x0000000800dc0947 */ /* 0x000fea0003800000 */
[----:B------:R0:W-:Y:S01]  /*12460*/  STG.E.128 desc[UR48][R12.64+0x100], R24 ;  /* 0x000100180c007986 */ /* 0x0001e2000c101d30 */
[----:B------:R-:W-:Y:S05]  /*12470*/  BRA `(.L_x_1204) ;  /* 0x0000000800d47947 */ /* 0x000fea0003800000 */
.L_x_1196:
[----:B------:R-:W-:Y:S01]  /*12480*/  ULDC.64 UR4, c[0x0][0xbd8] ;  /* 0x0002f60000047ab9 */ /* 0x000fe20000000a00 */
[----:B------:R-:W-:Y:S01]  /*12490*/  IMAD.MOV.U32 R7, RZ, RZ, RZ ;  /* 0x000000ffff077224 */ /* 0x000fe200078e00ff */
[----:B------:R-:W-:-:S04]  /*124a0*/  UISETP.NE.U32.AND UP0, UPT, UR4, URZ, UPT ;  /* 0x0000003f0400728c */ /* 0x000fc8000bf05070 */
[----:B------:R-:W-:-:S03]  /*124b0*/  UISETP.NE.AND.EX UP0, UPT, UR5, URZ, UPT, UP0 ;  /* 0x0000003f0500728c */ /* 0x000fc6000bf05300 */
[----:B------:R-:W-:Y:S02]  /*124c0*/  ULDC.64 UR4, c[0x0][0xbd8] ;  /* 0x0002f60000047ab9 */ /* 0x000fe40000000a00 */
[----:B------:R-:W-:Y:S01]  /*124d0*/  UIMAD.WIDE UR4, UR42, 0x4, UR4 ;  /* 0x000000042a0478a5 */ /* 0x000fe2000f8e0204 */
[----:B------:R-:W0:Y:S01]  /*124e0*/  LDC R0, c[0x0][0xa88] ;  /* 0x0002a200ff007b82 */ /* 0x000e220000000800 */
[----:B------:R-:W-:-:S04]  /*124f0*/  PLOP3.LUT P1, PT, PT, PT, UP0, 0x80, 0x0 ;  /* 0x000000000000781c */ /* 0x000fc80003f2f008 */
[----:B------:R-:W-:Y:S02]  /*12500*/  IMAD.U32 R2, RZ, RZ, UR4 ;  /* 0x00000004ff027e24 */ /* 0x000fe4000f8e00ff */
[----:B------:R-:W-:Y:S01]  /*12510*/  IMAD.U32 R3, RZ, RZ, UR5 ;  /* 0x00000005ff037e24 */ /* 0x000fe2000f8e00ff */
[----:B------:R-:W-:Y:S02]  /*12520*/  ULDC.64 UR4, c[0x0][0xbe0] ;  /* 0x0002f80000047ab9 */ /* 0x000fe40000000a00 */
[----:B------:R-:W-:-:S04]  /*12530*/  UISETP.NE.U32.AND UP1, UPT, UR4, URZ, UPT ;  /* 0x0000003f0400728c */ /* 0x000fc8000bf25070 */
[----:B------:R-:W-:Y:S01]  /*12540*/  UISETP.NE.AND.EX UP1, UPT, UR5, URZ, UPT, UP1 ;  /* 0x0000003f0500728c */ /* 0x000fe2000bf25310 */
[----:B------:R1:W5:Y:S05]  /*12550*/  @P1 LDG.E R7, desc[UR48][R2.64] ;  /* 0x0000003002071981 */ /* 0x00036a000c1e1900 */
[----:B------:R-:W-:-:S05]  /*12560*/  PLOP3.LUT P2, PT, PT, PT, UP1, 0x80, 0x0 ;  /* 0x000000000000781c */ /* 0x000fca0003f4f018 */
[----:B------:R-:W-:Y:S02]  /*12570*/  @UP1 ULDC.64 UR4, c[0x0][0xbe0] ;  /* 0x0002f80000041ab9 */ /* 0x000fe40000000a00 */
[----:B------:R-:W-:-:S06]  /*12580*/  @UP1 UIMAD.WIDE UR4, UR42, 0x4, UR4 ;  /* 0x000000042a0418a5 */ /* 0x000fcc000f8e0204 */
[----:B------:R-:W-:Y:S02]  /*12590*/  IMAD.U32 R4, RZ, RZ, UR4 ;  /* 0x00000004ff047e24 */ /* 0x000fe4000f8e00ff */
[----:B------:R-:W-:-:S05]  /*125a0*/  IMAD.U32 R5, RZ, RZ, UR5 ;  /* 0x00000005ff057e24 */ /* 0x000fca000f8e00ff */
[----:B0-----:R1:W5:Y:S01]  /*125b0*/  @P2 LDG.E R0, desc[UR48][R4.64] ;  /* 0x0000003004002981 */ /* 0x001362000c1e1900 */
[----:B------:R-:W-:Y:S01]  /*125c0*/  USHF.R.S32.HI UR6, URZ, 0x1f, UR43 ;  /* 0x0000001f3f067899 */ /* 0x000fe2000801142b */
[----:B------:R-:W-:Y:S01]  /*125d0*/  ISETP.GT.AND P0, PT, R206, 0x7f, PT ;  /* 0x0000007fce00780c */ /* 0x000fe20003f04270 */
[----:B------:R-:W-:-:S12]  /*125e0*/  @P2 BRA `(.L_x_1205) ;  /* 0x0000000000102947 */ /* 0x000fd80003800000 */
[----:B------:R-:W-:Y:S05]  /*125f0*/  @!P1 BRA `(.L_x_1205) ;  /* 0x00000000000c9947 */ /* 0x000fea0003800000 */
[----:B-1----:R-:W2:Y:S04]  /*12600*/  LDG.E R5, desc[UR48][R2.64] ;  /* 0x0000003002057981 */ /* 0x002ea8000c1e1900 */
[----:B-----5:R-:W2:Y:S02]  /*12610*/  LDG.E R0, desc[UR48][R2.64+0x4] ;  /* 0x0000043002007981 */ /* 0x020ea4000c1e1900 */
[----:B--2---:R-:W-:-:S07]  /*12620*/  IMAD.IADD R0, R0, 0x1, -R5 ;  /* 0x0000000100007824 */ /* 0x004fce00078e0a05 */
.L_x_1205:
[----:B------:R-:W-:Y:S01]  /*12630*/  USHF.R.S32.HI UR4, URZ, 0x1f, UR42 ;  /* 0x0000001f3f047899 */ /* 0x000fe2000801142a */
[----:B------:R-:W-:Y:S01]  /*12640*/  BSSY B1, `(.L_x_1206) ;  /* 0x000001e000017945 */ /* 0x000fe20003800000 */
[----:B------:R-:W-:Y:S01]  /*12650*/  USEL UR8, UR42, URZ, !UP0 ;  /* 0x0000003f2a087287 */ /* 0x000fe2000c000000 */
[----:B------:R-:W-:Y:S01]  /*12660*/  SHF.R.S32.HI R8, RZ, 0x1f, R19 ;  /* 0x0000001fff087819 */ /* 0x000fe20000011413 */
[----:B------:R-:W-:Y:S01]  /*12670*/  USEL UR7, UR4, URZ, !UP0 ;  /* 0x0000003f04077287 */ /* 0x000fe2000c000000 */
[----:B-----5:R-:W-:Y:S01]  /*12680*/  SHF.R.S32.HI R6, RZ, 0x1f, R7 ;  /* 0x0000001fff067819 */ /* 0x020fe20000011407 */
[----:B------:R-:W-:Y:S10]  /*12690*/  @P0 BRA `(.L_x_1207) ;  /* 0x0000000000600947 */ /* 0x000ff40003800000 */
[----:B-1----:R-:W0:Y:S02]  /*126a0*/  S2R R2, SR_TID.X ;  /* 0x0000000000027919 */ /* 0x002e240000002100 */
[----:B0-----:R-:W-:-:S04]  /*126b0*/  IMAD R2, R201, 0x80, R2 ;  /* 0x00000080c9027824 */ /* 0x001fc800078e0202 */
[----:B------:R-:W-:-:S05]  /*126c0*/  VIADD R3, R2, 0xffffff80 ;  /* 0xffffff8002037836 */ /* 0x000fca0000000000 */
[----:B------:R-:W-:-:S13]  /*126d0*/  ISETP.GE.AND P0, PT, R3, R0, PT ;  /* 0x000000000300720c */ /* 0x000fda0003f06270 */
[----:B------:R-:W-:Y:S05]  /*126e0*/  @P0 BRA `(.L_x_1207) ;  /* 0x00000000004c0947 */ /* 0x000fea0003800000 */
[C---:B------:R-:W-:Y:S01]  /*126f0*/  IADD3 R2, P0, R3.reuse, R7, RZ ;  /* 0x0000000703027210 */ /* 0x040fe20007f1e0ff */
        /* <DEDUP_REMOVED lines=18> */
.L_x_1207:
[----:B------:R-:W-:Y:S05]  /*12820*/  BSYNC B1 ;  /* 0x0000000000017941 */ /* 0x000fea0003800000 */
.L_x_1206:
[----:B------:R-:W-:Y:S01]  /*12830*/  ULDC.64 UR4, c[0x0][0xaa0] ;  /* 0x0002a80000047ab9 */ /* 0x000fe20000000a00 */
[----:B-1----:R-:W-:Y:S01]  /*12840*/  IMAD.MOV.U32 R2, RZ, RZ, R19 ;  /* 0x000000ffff027224 */ /* 0x002fe200078e0013 */
[----:B------:R-:W-:Y:S01]  /*12850*/  ULDC.64 UR10, c[0x0][0xae0] ;  /* 0x0002b800000a7ab9 */ /* 0x000fe20000000a00 */
[----:B0-----:R-:W-:Y:S01]  /*12860*/  IMAD.MOV.U32 R3, RZ, RZ, R8 ;  /* 0x000000ffff037224 */ /* 0x001fe200078e0008 */
[----:B------:R-:W-:Y:S01]  /*12870*/  BSSY B1, `(.L_x_1208) ;  /* 0x000002f000017945 */ /* 0x000fe20003800000 */
[----:B------:R-:W-:Y:S02]  /*12880*/  IMAD R4, R6, UR4, RZ ;  /* 0x0000000406047c24 */ /* 0x000fe4000f8e02ff */
[----:B------:R-:W-:Y:S01]  /*12890*/  IMAD.WIDE.U32 R2, R7, UR4, R2 ;  /* 0x0000000407027c25 */ /* 0x000fe2000f8e0002 */
[----:B------:R-:W-:-:S03]  /*128a0*/  UIMAD UR4, UR6, UR10, URZ ;  /* 0x0000000a060472a4 */ /* 0x000fc6000f8e023f */
[----:B------:R-:W-:Y:S01]  /*128b0*/  IMAD R7, R7, UR5, R4 ;  /* 0x0000000507077c24 */ /* 0x000fe2000f8e0204 */
[----:B------:R-:W-:Y:S01]  /*128c0*/  UIMAD UR4, UR43, UR11, UR4 ;  /* 0x0000000b2b0472a4 */ /* 0x000fe2000f8e0204 */
[----:B------:R-:W-:Y:S02]  /*128d0*/  IMAD R5, R201, -0x80, R0 ;  /* 0xffffff80c9057824 */ /* 0x000fe400078e0200 */
[----:B------:R-:W-:Y:S02]  /*128e0*/  IMAD.IADD R3, R3, 0x1, R7 ;  /* 0x0000000103037824 */ /* 0x000fe400078e0207 */
[----:B------:R-:W-:Y:S01]  /*128f0*/  IMAD.U32 R7, RZ, RZ, UR10 ;  /* 0x0000000aff077e24 */ /* 0x000fe2000f8e00ff */
[----:B------:R-:W-:Y:S01]  /*12900*/  ULDC.64 UR10, c[0x0][0xae8] ;  /* 0x0002ba00000a7ab9 */ /* 0x000fe20000000a00 */
[C---:B------:R-:W-:Y:S01]  /*12910*/  VIADD R0, R22.reuse, 0x20 ;  /* 0x0000002016007836 */ /* 0x040fe20000000000 */
[----:B------:R-:W-:Y:S01]  /*12920*/  ISETP.GE.AND P3, PT, R22, R5, PT ;  /* 0x000000051600720c */ /* 0x000fe20003f66270 */
[----:B------:R-:W-:Y:S01]  /*12930*/  IMAD.WIDE.U32 R2, R7, UR43, R2 ;  /* 0x0000002b07027c25 */ /* 0x000fe2000f8e0002 */
[----:B------:R-:W-:-:S02]  /*12940*/  SHF.R.S32.HI R7, RZ, 0x1f, R22 ;  /* 0x0000001fff077819 */ /* 0x000fc40000011416 */
        /* <DEDUP_REMOVED lines=10> */
[----:B------:R-:W-:-:S04]  /*129f0*/  IMAD.WIDE.U32 R4, R9, UR8, R2 ;  /* 0x0000000809047c25 */ /* 0x000fc8000f8e0002 */
        /* <DEDUP_REMOVED lines=22> */
.L_x_1209:
[----:B------:R-:W-:Y:S05]  /*12b60*/  BSYNC B1 ;  /* 0x0000000000017941 */ /* 0x000fea0003800000 */
.L_x_1208:
[----:B------:R-:W-:Y:S04]  /*12b70*/  BSSY B1, `(.L_x_1210) ;  /* 0x0000017000017945 */ /* 0x000fe80003800000 */
[----:B------:R-:W-:Y:S05]  /*12b80*/  @P2 BRA `(.L_x_1211) ;  /* 0x0000000000542947 */ /* 0x000fea0003800000 */
[----:B0-----:R-:W-:Y:S01]  /*12b90*/  IADD3 R9, P2, R6, 0x20, RZ ;  /* 0x0000002006097810 */ /* 0x001fe20007f5e0ff */
[C---:B------:R-:W-:Y:S01]  /*12ba0*/  VIADD R2, R19.reuse, 0x40 ;  /* 0x0000004013027836 */ /* 0x040fe20000000000 */
[----:B------:R-:W-:Y:S01]  /*12bb0*/  ULDC UR4, c[0x0][0xa8c] ;  /* 0x0002a30000047ab9 */ /* 0x000fe20000000800 */
[----:B------:R-:W-:Y:S01]  /*12bc0*/  ULDC.64 UR6, c[0x0][0xad8] ;  /* 0x0002b60000067ab9 */ /* 0x000fe20000000a00 */
[----:B------:R-:W-:Y:S01]  /*12bd0*/  IMAD.MOV.U32 R3, RZ, RZ, R11 ;  /* 0x000000ffff037224 */ /* 0x000fe200078e000b */
        /* <DEDUP_REMOVED lines=16> */
.L_x_1211:
[----:B------:R-:W-:Y:S05]  /*12ce0*/  BSYNC B1 ;  /* 0x0000000000017941 */ /* 0x000fea0003800000 */
.L_x_1210:
[----:B------:R-:W-:Y:S04]  /*12cf0*/  BSSY B1, `(.L_x_1212) ;  /* 0x0000017000017945 */ /* 0x000fe80003800000 */
[----:B------:R-:W-:Y:S05]  /*12d00*/  @P1 BRA `(.L_x_1213) ;  /* 0x0000000000541947 */ /* 0x000fea0003800000 */
[----:B01----:R-:W-:Y:S01]  /*12d10*/  IADD3 R9, P1, R6, 0x40, RZ ;  /* 0x0000004006097810 */ /* 0x003fe20007f3e0ff */
        /* <DEDUP_REMOVED lines=20> */
.L_x_1213:
[----:B------:R-:W-:Y:S05]  /*12e60*/  BSYNC B1 ;  /* 0x0000000000017941 */ /* 0x000fea0003800000 */
.L_x_1212:
        /* <DEDUP_REMOVED lines=22> */
.L_x_1204:
[----:B------:R-:W-:Y:S05]  /*12fd0*/  BSYNC B0 ;  /* 0x0000000000007941 */ /* 0x000fea0003800000 */
.L_x_1195:
[----:B------:R-:W-:Y:S02]  /*12fe0*/  ULDC UR4, c[0x0][0xc14] ;  /* 0x0003050000047ab9 */ /* 0x000fe40000000800 */
[----:B------:R-:W-:-:S06]  /*12ff0*/  UISETP.GE.AND UP0, UPT, UR47, UR4, UPT ;  /* 0x000000042f00728c */ /* 0x000fcc000bf06270 */
[----:B------:R-:W-:-:S13]  /*13000*/  PLOP3.LUT P0, PT, PT, PT, UP0, 0x80, 0x0 ;  /* 0x000000000000781c */ /* 0x000fda0003f0f008 */
[----:B------:R-:W-:Y:S05]  /*13010*/  @!P0 BRA `(.L_x_1214) ;  /* 0xfffffedc005c8947 */ /* 0x000fea000383ffff */
[----:B------:R-:W-:Y:S05]  /*13020*/  EXIT ;  /* 0x000000000000794d */ /* 0x000fea0003800000 */
.L_x_1109:
[----:B------:R-:W-:-:S08]  /*13030*/  NOP ;  /* 0x0000000000007918 */ /* 0x000fd00000000000 */
[----:B------:R-:W0:-:S00]  /*13040*/  USETMAXREG.DEALLOC.CTAPOOL 0x18 ;  /* 0x00000018000079c8 */ /* 0x000e0000080e0500 */
[----:B0-----:R-:W2:Y:S01]  /*13050*/  LDL.LU R2, [R1+0x28] ;  /* 0x0000280001027983 */ /* 0x001ea20000300800 */
[----:B------:R-:W-:Y:S01]  /*13060*/  LOP3.LUT R0, R0, 0x3, RZ, 0xc0, !PT ;  /* 0x0000000300007812 */ /* 0x000fe200078ec0ff */
[----:B------:R-:W-:-:S05]  /*13070*/  IMAD.MOV.U32 R6, RZ, RZ, RZ ;  /* 0x000000ffff067224 */ /* 0x000fca00078e00ff */
[----:B------:R-:W0:Y:S02]  /*13080*/  SHFL.IDX PT, R0, R0, RZ, 0x1f ;  /* 0x00001fff00007589 */ /* 0x000e2400000e0000 */
[----:B0-----:R-:W-:Y:S02]  /*13090*/  ISETP.NE.AND P0, PT, R0, RZ, PT ;  /* 0x000000ff0000720c */ /* 0x001fe40003f05270 */
[----:B--2---:R-:W-:-:S11]  /*130a0*/  LOP3.LUT R2, R2, 0xfffffffd, RZ, 0xc0, !PT ;  /* 0xfffffffd02027812 */ /* 0x004fd600078ec0ff */
[----:B------:R-:W-:-:S05]  /*130b0*/  @P0 LOP3.LUT R2, R2, 0x2, RZ, 0xfc, !PT ;  /* 0x0000000202020812 */ /* 0x000fca00078efcff */
[----:B------:R0:W-:Y:S01]  /*130c0*/  STL [R1+0x28], R2 ;  /* 0x0000280201007387 */ /* 0x0001e20000100800 */
        /* <DEDUP_REMOVED lines=12> */
.L_x_1215:
[----:B------:R-:W1:Y:S01]  /*13190*/  S2R R0, SR_TID.X ;  /* 0x0000000000007919 */ /* 0x000e620000002100 */
[----:B------:R-:W-:Y:S01]  /*131a0*/  ULDC UR4, c[0x0][0xc14] ;  /* 0x0003050000047ab9 */ /* 0x000fe20000000800 */
[----:B-1----:R-:W-:-:S04]  /*131b0*/  LOP3.LUT R5, R0, 0x1f, RZ, 0xc0, !PT ;  /* 0x0000001f00057812 */ /* 0x002fc800078ec0ff */
[----:B------:R-:W-:-:S04]  /*131c0*/  ISETP.NE.AND P0, PT, R5, 0x1f, PT ;  /* 0x0000001f0500780c */ /* 0x000fc80003f05270 */
[----:B------:R-:W-:-:S13]  /*131d0*/  ISETP.GE.OR P1, PT, R5, UR4, !P0 ;  /* 0x0000000405007c0c */ /* 0x000fda000c726670 */
[----:B0-----:R-:W0:Y:S02]  /*131e0*/  @!P1 LDC.64 R2, c[0x0][0xc58] ;  /* 0x00031600ff029b82 */ /* 0x001e240000000a00 */
        /* <DEDUP_REMOVED lines=18> */
[----:B------:R-:W1:Y:S02]  /*13310*/  SHFL.UP PT, R2, R3, 0x8, RZ ;  /* 0x0500000003027989 */ /* 0x000e6400000e00ff */
[----:B-1----:R-:W-:-:S05]  /*13320*/  SEL R2, R2, RZ, P4 ;  /* 0x000000ff02027207 */ /* 0x002fca0002000000 */
[----:B------:R-:W-:-:S05]  /*13330*/  IMAD.IADD R2, R3, 0x1, R2 ;  /* 0x0000000103027824 */ /* 0x000fca00078e0202 */
[----:B------:R-:W1:Y:S02]  /*13340*/  SHFL.UP PT, R4, R2, 0x10, RZ ;  /* 0x0600000002047989 */ /* 0x000e6400000e00ff */
[----:B-1----:R-:W-:-:S05]  /*13350*/  SEL R7, R4, RZ, P5 ;  /* 0x000000ff04077207 */ /* 0x002fca0002800000 */
[----:B------:R-:W-:Y:S02]  /*13360*/  IMAD.IADD R10, R2, 0x1, R7 ;  /* 0x00000001020a7824 */ /* 0x000fe400078e0207 */
[----:B------:R-:W1:Y:S03]  /*13370*/  LDC R7, c[0x0][0xc10] ;  /* 0x00030400ff077b82 */ /* 0x000e660000000800 */
        /* <DEDUP_REMOVED lines=10> */
.L_x_1221:
        /* <DEDUP_REMOVED lines=14> */
.L_x_1220:
[----:B------:R-:W-:Y:S05]  /*13500*/  BSYNC B0 ;  /* 0x0000000000007941 */ /* 0x000fea0003800000 */
.L_x_1219:
        /* <DEDUP_REMOVED lines=22> */
.L_x_1217:
[----:B------:R-:W-:Y:S01]  /*13670*/  IMAD.IADD R11, R9, 0x1, -R8 ;  /* 0x00000001090b7824 */ /* 0x000fe200078e0a08 */
[----:B------:R-:W-:-:S03]  /*13680*/  ULDC.64 UR4, c[0x0][0xc68] ;  /* 0x00031a0000047ab9 */ /* 0x000fc60000000a00 */
[----:B------:R-:W-:-:S05]  /*13690*/  IMAD R3, R10, R7, R11 ;  /* 0x000000070a037224 */ /* 0x000fca00078e020b */
[----:B------:R-:W-:-:S13]  /*136a0*/  ISETP.GT.AND P0, PT, R3, R0, PT ;  /* 0x000000000300720c */ /* 0x000fda0003f04270 */
[----:B------:R-:W-:Y:S02]  /*136b0*/  VOTEU.ANY UR7, UPT, !P0 ;  /* 0x0000000000077886 */ /* 0x000fe400040e0100 */
[----:B------:R-:W-:-:S04]  /*136c0*/  UPOPC UR6, UR7 ;  /* 0x00000007000672bf */ /* 0x000fc80008000000 */
[----:B------:R-:W-:-:S04]  /*136d0*/  UIADD3 UR45, UR6, UR45, URZ ;  /* 0x0000002d062d7290 */ /* 0x000fc8000fffe03f */
[----:B------:R-:W-:-:S06]  /*136e0*/  UIMAD.WIDE UR4, UR45, 0x4, UR4 ;  /* 0x000000042d0478a5 */ /* 0x000fcc000f8e0204 */
[----:B------:R-:W-:Y:S02]  /*136f0*/  IMAD.U32 R2, RZ, RZ, UR4 ;  /* 0x00000004ff027e24 */ /* 0x000fe4000f8e00ff */
[----:B------:R-:W-:-:S05]  /*13700*/  IMAD.U32 R3, RZ, RZ, UR5 ;  /* 0x00000005ff037e24 */ /* 0x000fca000f8e00ff */
[----:B------:R-:W2:Y:S01]  /*13710*/  LDG.E R9, desc[UR48][R2.64] ;  /* 0x0000003002097981 */ /* 0x000ea2000c1e1900 */
[----:B------:R-:W-:Y:S01]  /*13720*/  IMAD.U32 R15, RZ, RZ, UR6 ;  /* 0x00000006ff0f7e24 */ /* 0x000fe2000f8e00ff */
[----:B------:R-:W-:-:S04]  /*13730*/  ISETP.NE.AND P0, PT, RZ, UR7, PT ;  /* 0x00000007ff007c0c */ /* 0x000fc8000bf05270 */
[----:B------:R-:W2:Y:S02]  /*13740*/  SHFL.IDX PT, R6, R6, R15, 0x1f ;  /* 0x00001f0f06067589 */ /* 0x000ea400000e0000 */
[----:B--2---:R-:W-:-:S05]  /*13750*/  IMAD R8, R6, R9, RZ ;  /* 0x0000000906087224 */ /* 0x004fca00078e02ff */
[----:B------:R-:W-:-:S04]  /*13760*/  IABS R12, R8 ;  /* 0x00000008000c7213 */ /* 0x000fc80000000000 */
[----:B------:R-:W0:Y:S08]  /*13770*/  I2F.RP R13, R12 ;  /* 0x0000000c000d7306 */ /* 0x000e300000209400 */
[----:B0-----:R-:W0:Y:S02]  /*13780*/  MUFU.RCP R13, R13 ;  /* 0x0000000d000d7308 */ /* 0x001e240000001000 */
[----:B0-----:R-:W-:-:S06]  /*13790*/  VIADD R14, R13, 0xffffffe ;  /* 0x0ffffffe0d0e7836 */ /* 0x001fcc0000000000 */
[----:B------:R-:W0:Y:S02]  /*137a0*/  F2I.FTZ.U32.TRUNC.NTZ R3, R14 ;  /* 0x0000000e00037305 */ /* 0x000e24000021f000 */
[----:B0-----:R-:W-:Y:S01]  /*137b0*/  IMAD.MOV R17, RZ, RZ, -R3 ;  /* 0x000000ffff117224 */ /* 0x001fe200078e0a03 */
[----:B------:R-:W-:Y:S06]  /*137c0*/  @!P0 BRA `(.L_x_1222) ;  /* 0x00000000000c8947 */ /* 0x000fec0003800000 */
[----:B------:R-:W-:-:S06]  /*137d0*/  UIADD3 UR4, UR6, -0x1, URZ ;  /* 0xffffffff06047890 */ /* 0x000fcc000fffe03f */
[----:B------:R-:W-:-:S05]  /*137e0*/  IMAD.U32 R13, RZ, RZ, UR4 ;  /* 0x00000004ff0d7e24 */ /* 0x000fca000f8e00ff */
[----:B------:R0:W1:Y:S02]  /*137f0*/  SHFL.IDX PT, R4, R10, R13, 0x1f ;  /* 0x00001f0d0a047589 */ /* 0x00006400000e0000 */
.L_x_1222:
[----:B-1----:R-:W-:Y:S02]  /*13800*/  IMAD R4, R4, R7, R11 ;  /* 0x0000000704047224 */ /* 0x002fe400078e020b */
        /* <DEDUP_REMOVED lines=19> */
[----:B------:R-:W-:-:S05]  /*13940*/  @!P1 LOP3.LUT R2, RZ, R8, RZ, 0x33, !PT ;  /* 0x00000008ff029212 */ /* 0x000fca00078e33ff */
[----:B------:R-:W-:Y:S02]  /*13950*/  IMAD R0, R9, R2, RZ ;  /* 0x0000000209007224 */ /* 0x000fe400078e02ff */
[----:B------:R-:W-:Y:S02]  /*13960*/  IMAD.MOV R2, RZ, RZ, -R2 ;  /* 0x000000ffff027224 */ /* 0x000fe400078e0a02 */
[----:B-1----:R-:W-:Y:S02]  /*13970*/  IMAD.MOV R4, RZ, RZ, -R0 ;  /* 0x000000ffff047224 */ /* 0x002fe400078e0a00 */
[----:B------:R-:W-:Y:S02]  /*13980*/  IMAD R8, R8, R2, R11 ;  /* 0x0000000208087224 */ /* 0x000fe400078e020b */
[----:B------:R-:W-:Y:S01]  /*13990*/  IMAD.MOV.U32 R2, RZ, RZ, RZ ;  /* 0x000000ffff027224 */ /* 0x000fe200078e00ff */
[----:B------:R-:W-:-:S04]  /*139a0*/  VIADDMNMX R7, R4, R7, R9, PT ;  /* 0x0000000704077246 */ /* 0x000fc80003800109 */
[-C--:B------:R-:W-:Y:S02]  /*139b0*/  IABS R4, R7.reuse ;  /* 0x0000000700047213 */ /* 0x080fe40000000000 */
[----:B0-----:R-:W-:Y:S02]  /*139c0*/  IABS R10, R7 ;  /* 0x00000007000a7213 */ /* 0x001fe40000000000 */
[----:B------:R-:W0:Y:S08]  /*139d0*/  I2F.RP R9, R4 ;  /* 0x0000000400097306 */ /* 0x000e300000209400 */
[----:B0-----:R-:W0:Y:S02]  /*139e0*/  MUFU.RCP R9, R9 ;  /* 0x0000000900097308 */ /* 0x001e240000001000 */
[----:B0-----:R-:W-:Y:S01]  /*139f0*/  VIADD R3, R9, 0xffffffe ;  /* 0x0ffffffe09037836 */ /* 0x001fe20000000000 */
[----:B------:R-:W-:-:S05]  /*13a00*/  IABS R9, R8 ;  /* 0x0000000800097213 */ /* 0x000fca0000000000 */
[----:B------:R-:W0:Y:S02]  /*13a10*/  F2I.FTZ.U32.TRUNC.NTZ R3, R3 ;  /* 0x0000000300037305 */ /* 0x000e24000021f000 */
[----:B0-----:R-:W-:-:S04]  /*13a20*/  IMAD.MOV R11, RZ, RZ, -R3 ;  /* 0x000000ffff0b7224 */ /* 0x001fc800078e0a03 */
[----:B------:R-:W-:-:S04]  /*13a30*/  IMAD R11, R11, R4, RZ ;  /* 0x000000040b0b7224 */ /* 0x000fc800078e02ff */
[----:B------:R-:W-:-:S04]  /*13a40*/  IMAD.HI.U32 R2, R3, R11, R2 ;  /* 0x0000000b03027227 */ /* 0x000fc800078e0002 */
[----:B------:R-:W-:Y:S02]  /*13a50*/  IMAD.MOV R3, RZ, RZ, -R10 ;  /* 0x000000ffff037224 */ /* 0x000fe400078e0a0a */
        /* <DEDUP_REMOVED lines=8> */
[----:B------:R-:W-:Y:S01]  /*13ae0*/  ISETP.GE.AND P2, PT, R3, RZ, PT ;  /* 0x000000ff0300720c */ /* 0x000fe20003f46270 */
[----:B------:R-:W-:-:S06]  /*13af0*/  IMAD.IADD R3, R8, 0x1, R0 ;  /* 0x0000000108037824 */ /* 0x000fcc00078e0200 */
[----:B------:R-:W-:-:S06]  /*13b00*/  @P0 VIADD R2, R2, 0x1 ;  /* 0x0000000102020836 */ /* 0x000fcc0000000000 */
[----:B------:R-:W-:Y:S01]  /*13b10*/  @!P2 IMAD.MOV R2, RZ, RZ, -R2 ;  /* 0x000000ffff02a224 */ /* 0x000fe200078e0a02 */
[----:B------:R-:W-:Y:S01]  /*13b20*/  @!P1 LOP3.LUT R2, RZ, R7, RZ, 0x33, !PT ;  /* 0x00000007ff029212 */ /* 0x000fe200078e33ff */
[----:B------:R-:W-:-:S04]  /*13b30*/  IMAD.MOV R7, RZ, RZ, -R7 ;  /* 0x000000ffff077224 */ /* 0x000fc800078e0a07 */
[----:B------:R-:W-:-:S05]  /*13b40*/  IMAD R3, R2, R7, R3 ;  /* 0x0000000702037224 */ /* 0x000fca00078e0203 */
[----:B------:R-:W-:Y:S02]  /*13b50*/  R2UR UR38, R3 ;  /* 0x00000000032672ca */ /* 0x000fe400000e0000 */
[----:B------:R-:W-:-:S05]  /*13b60*/  LOP3.LUT R3, RZ, R2, RZ, 0x33, !PT ;  /* 0x00000002ff037212 */ /* 0x000fca00078e33ff */
[----:B------:R-:W-:-:S05]  /*13b70*/  IMAD.IADD R0, R6, 0x1, R3 ;  /* 0x0000000106007824 */ /* 0x000fca00078e0203 */
[----:B------:R1:W-:Y:S01]  /*13b80*/  STL [R1+0x4], R0 ;  /* 0x0000040001007387 */ /* 0x0003e20000100800 */
[----:B------:R-:W-:Y:S05]  /*13b90*/  BRA `(.L_x_1223) ;  /* 0x00000000000c7947 */ /* 0x000fea0003800000 */
.L_x_1218:
[----:B------:R0:W-:Y:S01]  /*13ba0*/  STL [R1], R0 ;  /* 0x0000000001007387 */ /* 0x0001e20000100800 */
[----:B------:R-:W-:-:S03]  /*13bb0*/  UMOV UR38, URZ ;  /* 0x0000003f00267c82 */ /* 0x000fc60008000000 */
[----:B------:R0:W-:Y:S02]  /*13bc0*/  STL [R1+0x4], RZ ;  /* 0x000004ff01007387 */ /* 0x0001e40000100800 */
.L_x_1223:
[----:B------:R-:W2:Y:S04]  /*13bd0*/  LDL R2, [R1+0x4] ;  /* 0x0000040001027983 */ /* 0x000ea80000100800 */
[----:B------:R-:W3:Y:S01]  /*13be0*/  LDL R4, [R1] ;  /* 0x0000000001047983 */ /* 0x000ee20000100800 */
[----:B------:R-:W-:-:S13]  /*13bf0*/  ISETP.NE.AND P0, PT, R5, RZ, PT ;  /* 0x000000ff0500720c */ /* 0x000fda0003f05270 */
[----:B------:R-:W4:Y:S01]  /*13c00*/  @!P0 S2R R3, SR_CgaCtaId ;  /* 0x0000000000038919 */ /* 0x000f220000008800 */
[----:B01----:R-:W-:Y:S01]  /*13c10*/  @!P0 MOV R0, 0x400 ;  /* 0x0000040000008802 */ /* 0x003fe20000000f00 */
[----:B------:R-:W-:Y:S02]  /*13c20*/  IMAD.U32 R6, RZ, RZ, UR38 ;  /* 0x00000026ff067e24 */ /* 0x000fe4000f8e00ff */
[----:B------:R-:W-:Y:S01]  /*13c30*/  IMAD.U32 R7, RZ, RZ, UR45 ;  /* 0x0000002dff077e24 */ /* 0x000fe2000f8e00ff */
[----:B----4-:R-:W-:Y:S01]  /*13c40*/  @!P0 LEA R0, R3, R0, 0x18 ;  /* 0x0000000003008211 */ /* 0x010fe200078ec0ff */
[----:B--2---:R-:W-:-:S05]  /*13c50*/  IMAD.MOV.U32 R5, RZ, RZ, R2 ;  /* 0x000000ffff057224 */ /* 0x004fca00078e0002 */
[----:B---3--:R0:W-:Y:S01]  /*13c60*/  @!P0 STS.128 [R0+0x2a8d0], R4 ;  /* 0x02a8d00400008388 */ /* 0x0081e20000000c00 */
[----:B------:R-:W-:Y:S06]  /*13c70*/  BAR.ARV 0x5, 0x180 ;  /* 0x0146000000007b1d */ /* 0x000fec0000002000 */
.L_x_1216:
[----:B------:R-:W-:Y:S01]  /*13c80*/  ULDC UR4, c[0x0][0xc14] ;  /* 0x0003050000047ab9 */ /* 0x000fe20000000800 */
[----:B------:R2:W-:Y:S01]  /*13c90*/  STL [R1+0x2c], RZ ;  /* 0x00002cff01007387 */ /* 0x0005e20000100800 */
[----:B------:R-:W-:Y:S01]  /*13ca0*/  UISETP.GE.AND UP0, UPT, UR45, UR4, UPT ;  /* 0x000000042d00728c */ /* 0x000fe2000bf06270 */
[----:B------:R-:W-:Y:S02]  /*13cb0*/  IMAD.MOV.U32 R18, RZ, RZ, 0x1 ;  /* 0x00000001ff127424 */ /* 0x000fe400078e00ff */
[----:B------:R-:W-:-:S03]  /*13cc0*/  IMAD.MOV.U32 R17, RZ, RZ, RZ ;  /* 0x000000ffff117224 */ /* 0x000fc600078e00ff */
[----:B------:R-:W-:-:S13]  /*13cd0*/  PLOP3.LUT P0, PT, PT, PT, UP0, 0x80, 0x0 ;  /* 0x000000000000781c */ /* 0x000fda0003f0f008 */
[----:B--2---:R-:W-:Y:S05]  /*13ce0*/  @P0 BRA `(.L_x_1224) ;  /* 0x0000004400400947 */ /* 0x004fea0003800000 */
[----:B0-----:R-:W0:Y:S01]  /*13cf0*/  S2R R6, SR_TID.X ;  /* 0x0000000000067919 */ /* 0x001e220000002100 */
[----:B------:R-:W-:Y:S01]  /*13d00*/  IMAD.MOV.U32 R18, RZ, RZ, 0x1 ;  /* 0x00000001ff127424 */ /* 0x000fe200078e00ff */
[----:B------:R-:W-:Y:S01]  /*13d10*/  ULDC UR43, c[0x0][0xc] ;  /* 0x00000300002b7ab9 */ /* 0x000fe20000000800 */
[----:B------:R-:W-:Y:S01]  /*13d20*/  IMAD.MOV.U32 R17, RZ, RZ, RZ ;  /* 0x000000ffff117224 */ /* 0x000fe200078e00ff */
[----:B------:R-:W1:Y:S01]  /*13d30*/  S2R R2, SR_TID.X ;  /* 0x0000000000027919 */ /* 0x000e620000002100 */
[----:B------:R-:W-:Y:S02]  /*13d40*/  ULOP3.LUT UR42, UR40, 0x1, URZ, 0xfc, !UPT ;  /* 0x00000001282a7892 */ /* 0x000fe4000f8efc3f */
[----:B------:R-:W-:Y:S01]  /*13d50*/  ULOP3.LUT UR44, UR40, 0x2, URZ, 0xfc, !UPT ;  /* 0x00000002282c7892 */ /* 0x000fe2000f8efc3f */
[----:B------:R-:W-:Y:S01]  /*13d60*/  ULDC.64 UR46, c[0x0][0x198] ;  /* 0x00006600002e7ab9 */ /* 0x000fe20000000a00 */
[C---:B0-----:R-:W-:Y:S01]  /*13d70*/  IMAD.SHL.U32 R0, R6.reuse, 0x40, RZ ;  /* 0x0000004006007824 */ /* 0x041fe200078e00ff */
[----:B------:R-:W-:Y:S01]  /*13d80*/  SHF.R.U32.HI R3, RZ, 0x1, R6 ;  /* 0x00000001ff037819 */ /* 0x000fe20000011606 */
[C---:B------:R-:W-:Y:S01]  /*13d90*/  IMAD.SHL.U32 R7, R6.reuse, 0x10, RZ ;  /* 0x0000001006077824 */ /* 0x040fe200078e00ff */
[----:B------:R-:W-:-:S02]  /*13da0*/  R2P PR, R6, 0x6 ;  /* 0x0000000606007804 */ /* 0x000fc40000000000 */
[----:B-1----:R-:W-:Y:S02]  /*13db0*/  LOP3.LUT R4, R2, 0x7f, RZ, 0xc0, !PT ;  /* 0x0000007f02047812 */ /* 0x002fe400078ec0ff */
[----:B------:R-:W-:-:S03]  /*13dc0*/  LOP3.LUT R2, R0, 0x180, RZ, 0xc0, !PT ;  /* 0x0000018000027812 */ /* 0x000fc600078ec0ff */
[----:B------:R-:W-:Y:S01]  /*13dd0*/  IMAD.SHL.U32 R5, R4, 0x40, RZ ;  /* 0x0000004004057824 */ /* 0x000fe200078e00ff */
[----:B------:R-:W-:Y:S01]  /*13de0*/  LOP3.LUT R2, R2, 0x30, R3, 0xf8, !PT ;  /* 0x0000003002027812 */ /* 0x000fe200078ef803 */
[----:B------:R-:W-:-:S05]  /*13df0*/  IMAD.SHL.U32 R3, R6, 0x80, RZ ;  /* 0x0000008006037824 */ /* 0x000fca00078e00ff */
[----:B------:R-:W-:-:S04]  /*13e00*/  LOP3.LUT R4, R3, 0x400, RZ, 0xc0, !PT ;  /* 0x0000040003047812 */ /* 0x000fc800078ec0ff */
[----:B------:R-:W-:Y:S02]  /*13e10*/  LOP3.LUT R5, R4, 0x1800, R5, 0xf8, !PT ;  /* 0x0000180004057812 */ /* 0x000fe400078ef805 */
[----:B------:R-:W-:Y:S01]  /*13e20*/  LOP3.LUT R4, R3, 0x380, RZ, 0xc0, !PT ;  /* 0x0000038003047812 */ /* 0x000fe200078ec0ff */
[----:B------:R-:W-:-:S03]  /*13e30*/  IMAD.SHL.U32 R3, R6, 0x8, RZ ;  /* 0x0000000806037824 */ /* 0x000fc600078e00ff */
[----:B------:R-:W-:Y:S02]  /*13e40*/  LOP3.LUT R4, R4, 0x10, R6, 0xf8, !PT ;  /* 0x0000001004047812 */ /* 0x000fe400078ef806 */
[----:B------:R-:W-:Y:S02]  /*13e50*/  LOP3.LUT R3, R2, 0x30, R3, 0x78, !PT ;  /* 0x0000003002037812 */ /* 0x000fe400078e7803 */
[----:B------:R-:W-:Y:S02]  /*13e60*/  LOP3.LUT R4, R4, 0x70, R7, 0x78, !PT ;  /* 0x0000007004047812 */ /* 0x000fe400078e7807 */
[----:B------:R-:W-:Y:S02]  /*13e70*/  LOP3.LUT R2, R3, 0x640, R0, 0xf8, !PT ;  /* 0x0000064003027812 */ /* 0x000fe400078ef800 */
[----:B------:R-:W-:-:S03]  /*13e80*/  LOP3.LUT R0, R5, R4, RZ, 0xfc, !PT ;  /* 0x0000000405007212 */ /* 0x000fc600078efcff */
[----:B------:R0:W-:Y:S04]  /*13e90*/  STL [R1+0x1c], R2 ;  /* 0x00001c0201007387 */ /* 0x0001e80000100800 */
[----:B------:R1:W-:Y:S01]  /*13ea0*/  STL [R1+0x14], R0 ;  /* 0x0000140001007387 */ /* 0x0003e20000100800 */
[----:B0-----:R-:W-:Y:S02]  /*13eb0*/  IMAD.MOV.U32 R2, RZ, RZ, 0x40 ;  /* 0x00000040ff027424 */ /* 0x001fe400078e00ff */
[----:B-1----:R-:W-:-:S05]  /*13ec0*/  IMAD.MOV.U32 R0, RZ, RZ, 0x20 ;  /* 0x00000020ff007424 */ /* 0x002fca00078e00ff */
[----:B------:R-:W-:Y:S02]  /*13ed0*/  SEL R3, R0, 0xffffffe0, !P1 ;  /* 0xffffffe000037807 */ /* 0x000fe40004800000 */
[----:B------:R-:W-:-:S03]  /*13ee0*/  SEL R0, R2, 0xffffffc0, !P2 ;  /* 0xffffffc002007807 */ /* 0x000fc60005000000 */
[----:B------:R0:W-:Y:S04]  /*13ef0*/  STL [R1+0x10], R3 ;  /* 0x0000100301007387 */ /* 0x0001e80000100800 */
[----:B------:R0:W-:Y:S04]  /*13f00*/  STL [R1+0x18], R0 ;  /* 0x0000180001007387 */ /* 0x0001e80000100800 */
[----:B------:R0:W-:Y:S02]  /*13f10*/  STL [R1+0x2c], RZ ;  /* 0x00002cff01007387 */ /* 0x0001e40000100800 */
.L_x_1294:
[----:B------:R-:W-:Y:S01]  /*13f20*/  ULDC.64 UR4, c[0x0][0xa00] ;  /* 0x0002800000047ab9 */ /* 0x000fe20000000a00 */
[----:B------:R-:W-:Y:S01]  /*13f30*/  ULDC.64 UR6, c[0x0][0xa00] ;  /* 0x0002800000067ab9 */ /* 0x000fe20000000a00 */
[----:B------:R-:W-:Y:S01]  /*13f40*/  ISETP.NE.U32.AND P0, PT, RZ, UR4, PT ;  /* 0x00000004ff007c0c */ /* 0x000fe2000bf05070 */
[----:B------:R-:W-:Y:S01]  /*13f50*/  UIMAD.WIDE UR6, UR45, 0x4, UR6 ;  /* 0x000000042d0678a5 */ /* 0x000fe2000f8e0206 */
[----:B0-----:R-:W-:Y:S01]  /*13f60*/  IMAD.MOV.U32 R0, RZ, RZ, RZ ;  /* 0x000000ffff007224 */ /* 0x001fe200078e00ff */
[----:B------:R-:W-:Y:S01]  /*13f70*/  ULDC.64 UR10, c[0x0][0xa08] ;  /* 0x00028200000a7ab9 */ /* 0x000fe20000000a00 */
[----:B------:R-:W-:Y:S01]  /*13f80*/  ISETP.NE.AND.EX P0, PT, RZ, UR5, PT, P0 ;  /* 0x00000005ff007c0c */ /* 0x000fe2000bf05300 */
[----:B------:R-:W-:Y:S01]  /*13f90*/  ULDC.64 UR4, c[0x0][0xa28] ;  /* 0x00028a0000047ab9 */ /* 0x000fe20000000a00 */
[----:B------:R-:W-:Y:S01]  /*13fa0*/  ULDC.64 UR8, c[0x0][0xa08] ;  /* 0x0002820000087ab9 */ /* 0x000fe20000000a00 */
[----:B------:R-:W-:Y:S01]  /*13fb0*/  IMAD.U32 R2, RZ, RZ, UR6 ;  /* 0x00000006ff027e24 */ /* 0x000fe2000f8e00ff */
[----:B-1----:R-:W-:Y:S01]  /*13fc0*/  CS2R R4, SRZ ;  /* 0x0000000000047805 */ /* 0x002fe2000001ff00 */
[----:B------:R-:W-:Y:S01]  /*13fd0*/  IMAD.U32 R3, RZ, RZ, UR7 ;  /* 0x00000007ff037e24 */ /* 0x000fe2000f8e00ff */
[----:B------:R-:W0:Y:S07]  /*13fe0*/  LDC R6, c[0x0][0x404] ;  /* 0x00010100ff067b82 */ /* 0x000e2e0000000800 */
[----:B------:R1:W2:Y:S01]  /*13ff0*/  @P0 LDG.E R0, desc[UR48][R2.64] ;  /* 0x0000003002000981 */ /* 0x0002a2000c1e1900 */
[----:B------:R-:W-:Y:S01]  /*14000*/  UISETP.NE.U32.AND UP0, UPT, UR4, URZ, UPT ;  /* 0x0000003f0400728c */ /* 0x000fe2000bf05070 */
[----:B------:R-:W-:Y:S01]  /*14010*/  ISETP.NE.U32.AND P1, PT, RZ, UR10, PT ;  /* 0x0000000aff007c0c */ /* 0x000fe2000bf25070 */
[----:B------:R-:W-:Y:S01]  /*14020*/  UIMAD.WIDE UR8, UR45, 0x4, UR8 ;  /* 0x000000042d0878a5 */ /* 0x000fe2000f8e0208 */
[----:B------:R-:W3:Y:S01]  /*14030*/  LDC R7, c[0x0][0x2e0] ;  /* 0x0000b800ff077b82 */ /* 0x000ee20000000800 */
[----:B------:R-:W-:Y:S01]  /*14040*/  UISETP.NE.AND.EX UP0, UPT, UR5, URZ, UPT, UP0 ;  /* 0x0000003f0500728c */ /* 0x000fe2000bf05300 */
[----:B------:R-:W-:Y:S01]  /*14050*/  ISETP.NE.AND.EX P1, PT, RZ, UR11, PT, P1 ;  /* 0x0000000bff007c0c */ /* 0x000fe2000bf25310 */
[----:B------:R-:W-:-:S02]  /*14060*/  ULDC.64 UR10, c[0x0][0xa18] ;  /* 0x00028600000a7ab9 */ /* 0x000fc40000000a00 */
[----:B------:R-:W-:Y:S01]  /*14070*/  UISETP.NE.U32.AND UP1, UPT, UR10, URZ, UPT ;  /* 0x0000003f0a00728c */ /* 0x000fe2000bf25070 */
[----:B-1----:R-:W-:Y:S02]  /*14080*/  IMAD.U32 R2, RZ, RZ, UR8 ;  /* 0x00000008ff027e24 */ /* 0x002fe4000f8e00ff */
[----:B------:R-:W-:Y:S01]  /*14090*/  IMAD.U32 R3, RZ, RZ, UR9 ;  /* 0x00000009ff037e24 */ /* 0x000fe2000f8e00ff */
[----:B------:R-:W-:-:S03]  /*140a0*/  UISETP.NE.AND.EX UP1, UPT, UR11, URZ, UPT, UP1 ;  /* 0x0000003f0b00728c */ /* 0x000fc6000bf25310 */
[----:B------:R-:W-:Y:S01]  /*140b0*/  @UP0 ULDC.64 UR4, c[0x0][0xa28] ;  /* 0x00028a0000040ab9 */ /* 0x000fe20000000a00 */
[----:B------:R-:W-:Y:S01]  /*140c0*/  PLOP3.LUT P2, PT, PT, PT, UP0, 0x80, 0x0 ;  /* 0x000000000000781c */ /* 0x000fe20003f4f008 */
[----:B------:R-:W-:Y:S01]  /*140d0*/  @UP0 UIMAD.WIDE UR4, UR45, 0x4, UR4 ;  /* 0x000000042d0408a5 */ /* 0x000fe2000f8e0204 */
[----:B------:R1:W5:Y:S01]  /*140e0*/  @P1 LDG.E R5, desc[UR48][R2.64] ;  /* 0x0000003002051981 */ /* 0x000362000c1e1900 */
[----:B------:R-:W-:-:S04]  /*140f0*/  PLOP3.LUT P4, PT, PT, PT, UP1, 0x80, 0x0 ;  /* 0x000000000000781c */ /* 0x000fc80003f8f018 */
[----:B-1----:R-:W-:Y:S02]  /*14100*/  IMAD.U32 R2, RZ, RZ, UR4 ;  /* 0x00000004ff027e24 */ /* 0x002fe4000f8e00ff */
[----:B------:R-:W-:Y:S01]  /*14110*/  IMAD.U32 R3, RZ, RZ, UR5 ;  /* 0x00000005ff037e24 */ /* 0x000fe2000f8e00ff */
[----:B------:R-:W-:Y:S02]  /*14120*/  @UP1 ULDC.64 UR4, c[0x0][0xa18] ;  /* 0x0002860000041ab9 */ /* 0x000fe40000000a00 */
[----:B------:R-:W-:Y:S02]  /*14130*/  @UP1 UIMAD.WIDE UR4, UR45, 0x4, UR4 ;  /* 0x000000042d0418a5 */ /* 0x000fe4000f8e0204 */
[----:B------:R1:W5:Y:S04]  /*14140*/  @P2 LDG.E R4, desc[UR48][R2.64] ;  /* 0x0000003002042981 */ /* 0x000368000c1e1900 */
[----:B-1----:R-:W-:-:S02]  /*14150*/  IMAD.U32 R2, RZ, RZ, UR4 ;  /* 0x00000004ff027e24 */ /* 0x002fc4000f8e00ff */
[----:B------:R-:W-:Y:S01]  /*14160*/  IMAD.U32 R3, RZ, RZ, UR5 ;  /* 0x00000005ff037e24 */ /* 0x000fe2000f8e00ff */
[----:B------:R-:W-:Y:S02]  /*14170*/  ULDC.64 UR4, c[0x0][0xa20] ;  /* 0x0002880000047ab9 */ /* 0x000fe40000000a00 */
[----:B------:R-:W-:-:S04]  /*14180*/  ISETP.NE.U32.AND P3, PT, RZ, UR4, PT ;  /* 0x00000004ff007c0c */ /* 0x000fc8000bf65070 */
[----:B------:R-:W-:Y:S01]  /*14190*/  ISETP.NE.AND.EX P3, PT, RZ, UR5, PT, P3 ;  /* 0x00000005ff007c0c */ /* 0x000fe2000bf65330 */
[----:B--2---:R1:W-:Y:S02]  /*141a0*/  STL [R1+0x24], R0 ;  /* 0x0000240001007387 */ /* 0x0043e40000100800 */
[----:B-1----:R-:W1:Y:S02]  /*141b0*/  LDC R0, c[0x0][0x288] ;  /* 0x0000a200ff007b82 */ /* 0x002e640000000800 */
[----:B-1----:R1:W5:Y:S06]  /*141c0*/  @P4 LDG.E R0, desc[UR48][R2.64] ;  /* 0x0000003002004981 */ /* 0x00236c000c1e1900 */
[----:B-1----:R-:W1:Y:S02]  /*141d0*/  LDC.64 R2, c[0x0][0x3f8] ;  /* 0x0000fe00ff027b82 */ /* 0x002e640000000a00 */
[----:B-1----:R-:W-:-:S04]  /*141e0*/  ISETP.NE.U32.AND P2, PT, R2, RZ, PT ;  /* 0x000000ff0200720c */ /* 0x002fc80003f45070 */
[----:B------:R-:W-:-:S04]  /*141f0*/  ISETP.NE.AND.EX P2, PT, R3, RZ, PT, P2 ;  /* 0x000000ff0300720c */ /* 0x000fc80003f45320 */
[----:B0-----:R-:W-:-:S05]  /*14200*/  SEL R6, R6, 0x1, P2 ;  /* 0x0000000106067807 */ /* 0x001fca0001000000 */
[----:B---3--:R-:W-:Y:S01]  /*14210*/  IMAD R6, R6, R7, RZ ;  /* 0x0000000706067224 */ /* 0x008fe200078e02ff */
[----:B------:R-:W-:Y:S06]  /*14220*/  @P4 BRA `(.L_x_1225) ;  /* 0x0000000000184947 */ /* 0x000fec0003800000 */
[----:B------:R-:W-:Y:S05]  /*14230*/  @!P0 BRA `(.L_x_1225) ;  /* 0x0000000000148947 */ /* 0x000fea0003800000 */
[----:B------:R-:W-:Y:S02]  /*14240*/  IMAD.U32 R2, RZ, RZ, UR6 ;  /* 0x00000006ff027e24 */ /* 0x000fe4000f8e00ff */
[----:B------:R-:W-:-:S05]  /*14250*/  IMAD.U32 R3, RZ, RZ, UR7 ;  /* 0x00000007ff037e24 */ /* 0x000fca000f8e00ff */
[----:B------:R-:W2:Y:S04]  /*14260*/  LDG.E R7, desc[UR48][R2.64] ;  /* 0x0000003002077981 */ /* 0x000ea8000c1e1900 */
[----:B-----5:R-:W2:Y:S02]  /*14270*/  LDG.E R0, desc[UR48][R2.64+0x4] ;  /* 0x0000043002007981 */ /* 0x020ea4000c1e1900 */
[----:B--2---:R-:W-:-:S07]  /*14280*/  IMAD.IADD R0, R0, 0x1, -R7 ;  /* 0x0000000100007824 */ /* 0x004fce00078e0a07 */
.L_x_1225:
[----:B-----5:R-:W-:-:S05]  /*14290*/  IMAD.IADD R2, R5, 0x1, R4 ;  /* 0x0000000105027824 */ /* 0x020fca00078e0204 */
[----:B------:R0:W-:Y:S01]  /*142a0*/  STL [R1+0xc], R2 ;  /* 0x00000c0201007387 */ /* 0x0001e20000100800 */
[----:B------:R-:W-:Y:S05]  /*142b0*/  @!P3 BRA `(.L_x_1226) ;  /* 0x000000000018b947 */ /* 0x000fea0003800000 */
[----:B------:R-:W-:Y:S02]  /*142c0*/  ULDC.64 UR4, c[0x0][0xa20] ;  /* 0x0002880000047ab9 */ /* 0x000fe40000000a00 */
[----:B------:R-:W-:-:S06]  /*142d0*/  UIMAD.WIDE UR4, UR45, 0x4, UR4 ;  /* 0x000000042d0478a5 */ /* 0x000fcc000f8e0204 */
[----:B0-----:R-:W-:Y:S02]  /*142e0*/  IMAD.U32 R2, RZ, RZ, UR4 ;  /* 0x00000004ff027e24 */ /* 0x001fe4000f8e00ff */
[----:B------:R-:W-:-:S05]  /*142f0*/  IMAD.U32 R3, RZ, RZ, UR5 ;  /* 0x00000005ff037e24 */ /* 0x000fca000f8e00ff */
[----:B------:R1:W5:Y:S01]  /*14300*/  LDG.E R6, desc[UR48][R2.64] ;  /* 0x0000003002067981 */ /* 0x000362000c1e1900 */
[----:B------:R-:W-:Y:S05]  /*14310*/  BRA `(.L_x_1227) ;  /* 0x0000000000187947 */ /* 0x000fea0003800000 */
.L_x_1226:
[----:B------:R-:W-:Y:S05]  /*14320*/  @!P1 BRA `(.L_x_1227) ;  /* 0x0000000000149947 */ /* 0x000fea0003800000 */
[----:B0-----:R-:W-:Y:S02]  /*14330*/  IMAD.U32 R2, RZ, RZ, UR8 ;  /* 0x00000008ff027e24 */ /* 0x001fe4000f8e00ff */
[----:B------:R-:W-:-:S05]  /*14340*/  IMAD.U32 R3, RZ, RZ, UR9 ;  /* 0x00000009ff037e24 */ /* 0x000fca000f8e00ff */
[----:B------:R-:W2:Y:S04]  /*14350*/  LDG.E R5, desc[UR48][R2.64] ;  /* 0x0000003002057981 */ /* 0x000ea8000c1e1900 */
[----:B------:R-:W2:Y:S02]  /*14360*/  LDG.E R6, desc[UR48][R2.64+0x4] ;  /* 0x0000043002067981 */ /* 0x000ea4000c1e1900 */
[----:B--2---:R-:W-:-:S07]  /*14370*/  IMAD.IADD R6, R6, 0x1, -R5 ;  /* 0x0000000106067824 */ /* 0x004fce00078e0a05 */
.L_x_1227:
[----:B------:R-:W2:Y:S01]  /*14380*/  LDL R9, [R1+0x4] ;  /* 0x0000040001097983 */ /* 0x000ea20000100800 */
[----:B01----:R-:W0:Y:S01]  /*14390*/  LDC.64 R2, c[0x0][0x9e0] ;  /* 0x00027800ff027b82 */ /* 0x003e220000000a00 */
[----:B-----5:R-:W-:Y:S01]  /*143a0*/  IMAD.IADD R6, R6, 0x1, -R4 ;  /* 0x0000000106067824 */ /* 0x020fe200078e0a04 */
[----:B0-----:R-:W-:Y:S02]  /*143b0*/  ISETP.GE.AND P1, PT, R3, 0x1, PT ;  /* 0x000000010300780c */ /* 0x001fe40003f26270 */
[----:B--2---:R-:W-:-:S04]  /*143c0*/  LEA R7, R9, 0x80, 0x7 ;  /* 0x0000008009077811 */ /* 0x004fc800078e38ff */
[----:B------:R-:W-:-:S05]  /*143d0*/  IADD3 R7, R6, R7, -R0 ;  /* 0x0000000706077210 */ /* 0x000fca0007ffe800 */
[----:B------:R-:W-:Y:S02]  /*143e0*/  IMAD.IADD R2, R7, 0x1, R2 ;  /* 0x0000000107027824 */ /* 0x000fe400078e0202 */
[----:B------:R-:W-:Y:S05]  /*143f0*/  @!P1 BRA `(.L_x_1228) ;  /* 0x0000000000409947 */ /* 0x000fea0003800000 */
[C---:B------:R-:W-:Y:S01]  /*14400*/  ISETP.GT.AND P0, PT, R7.reuse, RZ, PT ;  /* 0x000000ff0700720c */ /* 0x040fe20003f04270 */
[----:B------:R-:W-:-:S12]  /*14410*/  VIADD R8, R7, 0xffffffff ;  /* 0xffffffff07087836 */ /* 0x000fd80000000000 */
        /* <DEDUP_REMOVED lines=8> */
.L_x_1229:
[----:B------:R-:W-:-:S13]  /*144a0*/  ISETP.NE.AND P0, PT, R3, 0x1, PT ;  /* 0x000000010300780c */ /* 0x000fda0003f05270 */
[----:B------:R-:W0:Y:S02]  /*144b0*/  @P0 LDC.64 R4, c[0x0][0x9e8] ;  /* 0x00027a00ff040b82 */ /* 0x000e240000000a00 */
[----:B0-----:R-:W-:-:S05]  /*144c0*/  @P0 IMAD.HI.U32 R4, R8, R4, RZ ;  /* 0x0000000408040227 */ /* 0x001fca00078e00ff */
[----:B------:R-:W-:-:S07]  /*144d0*/  @P0 SHF.R.U32.HI R8, RZ, R5, R4 ;  /* 0x00000005ff080219 */ /* 0x000fce0000011604 */
.L_x_1230:
[----:B------:R-:W-:-:S05]  /*144e0*/  IMAD R5, R8, R3, R3 ;  /* 0x0000000308057224 */ /* 0x000fca00078e0203 */
[----:B------:R-:W-:-:S07]  /*144f0*/  VIMNMX R2, R2, R5, PT ;  /* 0x0000000502027248 */ /* 0x000fce0003fe0100 */
.L_x_1228:
[----:B------:R-:W-:Y:S01]  /*14500*/  IMAD R5, R9, 0x80, -R0 ;  /* 0x0000008009057824 */ /* 0x000fe200078e0a00 */
[----:B------:R-:W-:Y:S01]  /*14510*/  ULDC UR4, c[0x0][0x9dc] ;  /* 0x0002770000047ab9 */ /* 0x000fe20000000800 */
[----:B------:R-:W-:Y:S02]  /*14520*/  VIADD R0, R2, 0x7f ;  /* 0x0000007f02007836 */ /* 0x000fe40000000000 */
[C---:B------:R-:W-:Y:S02]  /*14530*/  IMAD.IADD R2, R6.reuse, 0x1, R5 ;  /* 0x0000000106027824 */ /* 0x040fe400078e0205 */
[----:B------:R-:W-:Y:S01]  /*14540*/  VIADD R6, R6, 0x7f ;  /* 0x0000007f06067836 */ /* 0x000fe20000000000 */
[----:B------:R-:W-:-:S04]  /*14550*/  SHF.R.S32.HI R5, RZ, 0x1f, R0 ;  /* 0x0000001fff057819 */ /* 0x000fc80000011400 */
[----:B------:R-:W-:Y:S02]  /*14560*/  LEA.HI R0, R5, R0, RZ, 0x7 ;  /* 0x0000000005007211 */ /* 0x000fe400078f38ff */
[----:B------:R-:W-:Y:S02]  /*14570*/  SHF.R.S32.HI R5, RZ, 0x1f, R6 ;  /* 0x0000001fff057819 */ /* 0x000fe40000011406 */
[----:B------:R-:W-:Y:S02]  /*14580*/  SHF.R.S32.HI R0, RZ, 0x7, R0 ;  /* 0x00000007ff007819 */ /* 0x000fe40000011400 */
[----:B------:R-:W-:-:S04]  /*14590*/  LEA.HI R5, R5, R6, RZ, 0x7 ;  /* 0x0000000605057211 */ /* 0x000fc800078f38ff */
[----:B------:R-:W-:-:S04]  /*145a0*/  SHF.R.S32.HI R5, RZ, 0x7, R5 ;  /* 0x00000007ff057819 */ /* 0x000fc80000011405 */
[----:B------:R-:W-:Y:S01]  /*145b0*/  VIMNMX R8, R5, R0, PT ;  /* 0x0000000005087248 */ /* 0x000fe20003fe0100 */
[----:B------:R-:W-:-:S04]  /*145c0*/  VIADD R0, R2, -UR4 ;  /* 0x8000000402007c36 */ /* 0x000fc80008000000 */
[----:B------:R0:W-:Y:S01]  /*145d0*/  STL [R1+0x20], R8 ;  /* 0x0000200801007387 */ /* 0x0001e20000100800 */
        /* <DEDUP_REMOVED lines=10> */
.L_x_1232:
[----:B------:R-:W-:-:S13]  /*14680*/  ISETP.NE.AND P0, PT, R3, 0x1, PT ;  /* 0x000000010300780c */ /* 0x000fda0003f05270 */
[----:B------:R-:W1:Y:S02]  /*14690*/  @P0 LDC.64 R4, c[0x0][0x9e8] ;  /* 0x00027a00ff040b82 */ /* 0x000e640000000a00 */
[----:B-1----:R-:W-:-:S05]  /*146a0*/  @P0 IMAD.HI.U32 R4, R2, R4, RZ ;  /* 0x0000000402040227 */ /* 0x002fca00078e00ff */
[----:B------:R-:W-:-:S07]  /*146b0*/  @P0 SHF.R.U32.HI R2, RZ, R5, R4 ;  /* 0x00000005ff020219 */ /* 0x000fce0000011604 */
.L_x_1233:
[----:B------:R-:W-:-:S05]  /*146c0*/  IMAD R3, R2, R3, RZ ;  /* 0x0000000302037224 */ /* 0x000fca00078e02ff */
[----:B------:R-:W-:-:S07]  /*146d0*/  VIMNMX R0, R0, R3, !PT ;  /* 0x0000000300007248 */ /* 0x000fce0007fe0100 */
.L_x_1231:
[----:B------:R-:W-:Y:S01]  /*146e0*/  SHF.R.S32.HI R3, RZ, 0x1f, R0 ;  /* 0x0000001fff037819 */ /* 0x000fe20000011400 */
[----:B------:R-:W-:Y:S03]  /*146f0*/  BSSY B6, `(.L_x_1234) ;  /* 0x00002e8000067945 */ /* 0x000fe60003800000 */
[----:B------:R-:W-:-:S04]  /*14700*/  LEA.HI R3, R3, R0, RZ, 0x7 ;  /* 0x0000000003037211 */ /* 0x000fc800078f38ff */
[----:B------:R-:W-:-:S04]  /*14710*/  SHF.R.S32.HI R3, RZ, 0x7, R3 ;  /* 0x00000007ff037819 */ /* 0x000fc80000011403 */
[----:B------:R-:W-:-:S04]  /*14720*/  VIMNMX R2, RZ, R3, !PT ;  /* 0x00000003ff027248 */ /* 0x000fc80007fe0100 */
[----:B------:R-:W-:Y:S01]  /*14730*/  ISETP.GT.AND P0, PT, R8, R2, PT ;  /* 0x000000020800720c */ /* 0x000fe20003f04270 */
[----:B------:R1:W-:-:S12]  /*14740*/  STL [R1+0x8], R2 ;  /* 0x0000080201007387 */ /* 0x0003d80000100800 */
[----:B-1----:R-:W-:Y:S05]  /*14750*/  @P0 BRA `(.L_x_1235) ;  /* 0x0000000000480947 */ /* 0x002fea0003800000 */
[----:B------:R-:W1:Y:S02]  /*14760*/  S2R R2, SR_TID.X ;  /* 0x0000000000027919 */ /* 0x000e640000002100 */
[----:B-1----:R-:W-:-:S04]  /*14770*/  LOP3.LUT R2, R2, 0x7f, RZ, 0xc0, !PT ;  /* 0x0000007f02027812 */ /* 0x002fc800078ec0ff */
[----:B------:R-:W-:-:S13]  /*14780*/  ISETP.NE.AND P0, PT, R2, RZ, PT ;  /* 0x000000ff0200720c */ /* 0x000fda0003f05270 */
[----:B------:R-:W-:Y:S05]  /*14790*/  @P0 BRA `(.L_x_1236) ;  /* 0x0000002c00740947 */ /* 0x000fea0003800000 */
[----:B------:R-:W1:Y:S01]  /*147a0*/  S2R R5, SR_LANEID ;  /* 0x0000000000057919 */ /* 0x000e620000000000 */
        /* <DEDUP_REMOVED lines=11> */
[----:B------:R2:W-:Y:S01]  /*14860*/  STL [R1], R0 ;  /* 0x0000000001007387 */ /* 0x0005e20000100800 */
[----:B------:R-:W-:Y:S05]  /*14870*/  BRA `(.L_x_1236) ;  /* 0x0000002c003c7947 */ /* 0x000fea0003800000 */
.L_x_1235:
[----:B------:R-:W1:Y:S01]  /*14880*/  S2UR UR4, SR_CgaCtaId ;  /* 0x00000000000479c3 */ /* 0x000e620000008800 */
[----:B------:R-:W-:Y:S02]  /*14890*/  UMOV UR41, 0x400 ;  /* 0x0000040000297882 */ /* 0x000fe40000000000 */
[----:B-1----:R-:W-:-:S04]  /*148a0*/  ULEA UR41, UR4, UR41, 0x18 ;  /* 0x0000002904297291 */ /* 0x002fc8000f8ec03f */
        /* <DEDUP_REMOVED lines=15> */
[----:B0-----:R-:W-:Y:S02]  /*149a0*/  IMAD.MOV.U32 R8, RZ, RZ, 0x70 ;  /* 0x00000070ff087424 */ /* 0x001fe400078e00ff */
[----:B------:R-:W-:Y:S02]  /*149b0*/  IMAD.MOV.U32 R12, RZ, RZ, 0x1 ;  /* 0x00000001ff0c7424 */ /* 0x000fe400078e00ff */
[----:B------:R-:W-:-:S07]  /*149c0*/  IMAD.MOV.U32 R13, RZ, RZ, RZ ;  /* 0x000000ffff0d7224 */ /* 0x000fce00078e00ff */
[----:B------:R-:W-:-:S07]  /*149d0*/  LEPC R20, `(.L_x_1237) ;  /* 0x000000001014794e */ /* 0x000fce0000000000 */
[----:B-1----:R-:W-:Y:S05]  /*149e0*/  CALL.ABS.NOINC R2 ;  /* 0x0000000002007343 */ /* 0x002fea0003c00000 */
.L_x_1237:
[----:B------:R-:W2:Y:S01]  /*149f0*/  LDL.LU R2, [R1+0x28] ;  /* 0x0000280001027983 */ /* 0x000ea20000300800 */
        /* <DEDUP_REMOVED lines=23> */
.L_x_1238:
        /* <DEDUP_REMOVED lines=20> */
.L_x_1239:
        /* <DEDUP_REMOVED lines=18> */
.L_x_1240:
[----:B------:R-:W2:Y:S01]  /*14dd0*/  LDC R0, c[0x0][0x428] ;  /* 0x00010a00ff007b82 */ /* 0x000ea20000000800 */
[----:B------:R-:W-:Y:S01]  /*14de0*/  ULDC.64 UR4, c[0x0][0x9f8] ;  /* 0x00027e0000047ab9 */ /* 0x000fe20000000a00 */
[----:B------:R-:W3:Y:S01]  /*14df0*/  LDL.LU R6, [R1+0x24] ;  /* 0x0000240001067983 */ /* 0x000ee20000300800 */
[----:B------:R-:W-:Y:S01]  /*14e00*/  IMAD.U32 R16, RZ, RZ, UR38 ;  /* 0x00000026ff107e24 */ /* 0x000fe2000f8e00ff */
[----:B------:R-:W-:Y:S01]  /*14e10*/  ULDC.64 UR6, c[0x0][0xa08] ;  /* 0x0002820000067ab9 */ /* 0x000fe20000000a00 */
[----:B--2---:R-:W-:Y:S01]  /*14e20*/  ISETP.NE.AND P0, PT, R0, 0x1, PT ;  /* 0x000000010000780c */ /* 0x004fe20003f05270 */
[----:B------:R-:W-:Y:S01]  /*14e30*/  UISETP.NE.U32.AND UP0, UPT, UR4, URZ, UPT ;  /* 0x0000003f0400728c */ /* 0x000fe2000bf05070 */
[----:B------:R-:W3:Y:S01]  /*14e40*/  LDL.LU R5, [R1+0x4] ;  /* 0x0000040001057983 */ /* 0x000ee20000300800 */
[----:B------:R-:W-:Y:S02]  /*14e50*/  IMAD.U32 R19, RZ, RZ, UR45 ;  /* 0x0000002dff137e24 */ /* 0x000fe4000f8e00ff */
[----:B------:R-:W-:Y:S01]  /*14e60*/  UISETP.NE.AND.EX UP0, UPT, UR5, URZ, UPT, UP0 ;  /* 0x0000003f0500728c */ /* 0x000fe2000bf05300 */
[----:B------:R-:W2:Y:S07]  /*14e70*/  S2R R4, SR_TID.X ;  /* 0x0000000000047919 */ /* 0x000eae0000002100 */
[----:B------:R-:W4:Y:S03]  /*14e80*/  @P0 LDC R0, c[0x0][0x42c] ;  /* 0x00010b00ff000b82 */ /* 0x000f260000000800 */
[----:B------:R-:W-:-:S02]  /*14e90*/  @UP0 ULDC.64 UR4, c[0x0][0x9f8] ;  /* 0x00027e0000040ab9 */ /* 0x000fc40000000a00 */
[----:B------:R-:W-:-:S03]  /*14ea0*/  @UP0 UIMAD.WIDE UR4, UR45, 0x4, UR4 ;  /* 0x000000042d0408a5 */ /* 0x000fc6000f8e0204 */
[----:B------:R-:W5:Y:S03]  /*14eb0*/  @P0 LDC R3, c[0x0][0x430] ;  /* 0x00010c00ff030b82 */ /* 0x000f660000000800 */
[----:B-1----:R-:W-:Y:S02]  /*14ec0*/  IMAD.U32 R2, RZ, RZ, UR4 ;  /* 0x00000004ff027e24 */ /* 0x002fe4000f8e00ff */
[----:B----4-:R-:W-:Y:S01]  /*14ed0*/  @P0 IMAD.HI.U32 R0, R0, UR38, RZ ;  /* 0x0000002600000c27 */ /* 0x010fe2000f8e00ff */
[----:B--2---:R-:W-:-:S04]  /*14ee0*/  LOP3.LUT R10, R4, 0x7f, RZ, 0xc0, !PT ;  /* 0x0000007f040a7812 */ /* 0x004fc800078ec0ff */
[----:B-----5:R-:W-:Y:S01]  /*14ef0*/  @P0 SHF.R.U32.HI R16, RZ, R3, R0 ;  /* 0x00000003ff100219 */ /* 0x020fe20000011600 */
[----:B------:R-:W-:Y:S01]  /*14f00*/  IMAD.U32 R3, RZ, RZ, UR5 ;  /* 0x00000005ff037e24 */ /* 0x000fe2000f8e00ff */
[----:B------:R-:W-:Y:S01]  /*14f10*/  PLOP3.LUT P0, PT, PT, PT, UP0, 0x80, 0x0 ;  /* 0x000000000000781c */ /* 0x000fe20003f0f008 */
[----:B------:R-:W-:-:S12]  /*14f20*/  ULDC.64 UR4, c[0x0][0xa00] ;  /* 0x0002800000047ab9 */ /* 0x000fd80000000a00 */
[----:B------:R1:W2:Y:S01]  /*14f30*/  @P0 LDG.E R19, desc[UR48][R2.64] ;  /* 0x0000003002130981 */ /* 0x0002a2000c1e1900 */
[----:B------:R-:W-:Y:S01]  /*14f40*/  ISETP.NE.AND P1, PT, R10, RZ, PT ;  /* 0x000000ff0a00720c */ /* 0x000fe20003f25270 */
[----:B------:R-:W-:Y:S01]  /*14f50*/  UMOV UR36, URZ ;  /* 0x0000003f00247c82 */ /* 0x000fe20008000000 */
[----:B------:R-:W-:Y:S01]  /*14f60*/  ISETP.NE.U32.AND P0, PT, RZ, UR4, PT ;  /* 0x00000004ff007c0c */ /* 0x000fe2000bf05070 */
[----:B------:R-:W-:Y:S01]  /*14f70*/  UMOV UR8, 0x40 ;  /* 0x0000004000087882 */ /* 0x000fe20000000000 */
[----:B------:R-:W-:Y:S01]  /*14f80*/  UMOV UR10, UR38 ;  /* 0x00000026000a7c82 */ /* 0x000fe20008000000 */
[----:B------:R-:W-:Y:S01]  /*14f90*/  UMOV UR12, 0x80 ;  /* 0x00000080000c7882 */ /* 0x000fe20000000000 */
[----:B------:R-:W-:Y:S01]  /*14fa0*/  ISETP.NE.AND.EX P0, PT, RZ, UR5, PT, P0 ;  /* 0x00000005ff007c0c */ /* 0x000fe2000bf05300 */
[----:B------:R-:W-:Y:S01]  /*14fb0*/  UMOV UR14, UR38 ;  /* 0x00000026000e7c82 */ /* 0x000fe20008000000 */
[----:B------:R-:W-:Y:S01]  /*14fc0*/  SHF.R.U32.HI R4, RZ, 0x5, R4 ;  /* 0x00000005ff047819 */ /* 0x000fe20000011604 */
[----:B-1----:R-:W1:Y:S01]  /*14fd0*/  LDC.64 R2, c[0x0][0x3f8] ;  /* 0x0000fe00ff027b82 */ /* 0x002e620000000a00 */
[----:B0-----:R-:W-:-:S02]  /*14fe0*/  SEL R8, RZ, UR45, P0 ;  /* 0x0000002dff087c07 */ /* 0x001fc40008000000 */
[----:B------:R-:W-:Y:S01]  /*14ff0*/  LOP3.LUT R4, R4, 0x3, RZ, 0xc0, !PT ;  /* 0x0000000304047812 */ /* 0x000fe200078ec0ff */
[----:B------:R-:W-:Y:S01]  /*15000*/  VOTEU.ALL UP1, P1 ;  /* 0x00000000003f7886 */ /* 0x000fe20000820000 */
[----:B------:R-:W-:-:S04]  /*15010*/  R2UR UR39, R8 ;  /* 0x00000000082772ca */ /* 0x000fc800000e0000 */
[----:B------:R-:W-:-:S04]  /*15020*/  @!UP1 UIADD3 UR4, UP0, UR46, 0x270, URZ ;  /* 0x000002702e049890 */ /* 0x000fc8000ff1e03f */
[----:B------:R-:W-:-:S05]  /*15030*/  @!UP1 UIADD3.X UR5, URZ, UR47, URZ, UP0, !UPT ;  /* 0x0000002f3f059290 */ /* 0x000fca00087fe43f */
[----:B------:R-:W-:Y:S01]  /*15040*/  UMOV UR11, UR39 ;  /* 0x00000027000b7c82 */ /* 0x000fe20008000000 */
[----:B------:R-:W-:Y:S01]  /*15050*/  UMOV UR15, UR39 ;  /* 0x00000027000f7c82 */ /* 0x000fe20008000000 */
[----:B-1----:R-:W-:Y:S01]  /*15060*/  LOP3.LUT P0, RZ, R2, UR6, RZ, 0xfc, !PT ;  /* 0x0000000602ff7c12 */ /* 0x002fe2000f80fcff */
[----:B------:R-:W-:-:S03]  /*15070*/  UMOV UR6, 0xffffffff ;  /* 0xffffffff00067882 */ /* 0x000fc60000000000 */
[----:B------:R-:W-:Y:S01]  /*15080*/  LOP3.LUT P0, RZ, R3, UR7, RZ, 0xfc, P0 ;  /* 0x0000000703ff7c12 */ /* 0x000fe2000800fcff */
[----:B---3--:R-:W-:-:S05]  /*15090*/  IMAD R6, R5, 0x80, R6 ;  /* 0x0000008005067824 */ /* 0x008fca00078e0206 */
[----:B------:R-:W-:-:S13]  /*150a0*/  R2UR UR37, R6 ;  /* 0x00000000062572ca */ /* 0x000fda00000e0000 */
[----:B------:R-:W-:Y:S01]  /*150b0*/  UMOV UR9, UR37 ;  /* 0x0000002500097c82 */ /* 0x000fe20008000000 */
[----:B------:R-:W-:Y:S01]  /*150c0*/  UMOV UR13, UR37 ;  /* 0x00000025000d7c82 */ /* 0x000fe20008000000 */
[----:B------:R0:W-:Y:S01]  /*150d0*/  @!UP1 UTMAPF.L2.4D [UR36], [UR4] ;  /* 0x00000024040095b8 */ /* 0x0001e20008018000 */
[----:B------:R0:W-:Y:S01]  /*150e0*/  @!UP1 UTMAPF.L2.4D [UR8], [UR4] ;  /* 0x00000008040095b8 */ /* 0x0001e20008018000 */
[----:B------:R0:W-:Y:S01]  /*150f0*/  @!UP1 UTMAPF.L2.4D [UR12], [UR4] ;  /* 0x0000000c040095b8 */ /* 0x0001e20008018000 */
[----:B--2---:R-:W-:Y:S02]  /*15100*/  SHF.R.S32.HI R20, RZ, 0x1f, R19 ;  /* 0x0000001fff147819 */ /* 0x004fe40000011413 */
[----:B------:R-:W-:Y:S01]  /*15110*/  SEL R0, R19, RZ, !P0 ;  /* 0x000000ff13007207 */ /* 0x000fe20004000000 */
[----:B0-----:R-:W-:Y:S06]  /*15120*/  BRA.DIV UR6, `(.L_x_1241) ;  /* 0x0000003a06087947 */ /* 0x001fec000b800000 */
[----:B------:R0:W1:Y:S02]  /*15130*/  SHFL.IDX PT, R14, R4, RZ, 0x1f ;  /* 0x00001fff040e7589 */ /* 0x00006400000e0000 */
.L_x_1313:
[----:B-1----:R-:W-:Y:S02]  /*15140*/  ISETP.NE.AND P0, PT, R14, RZ, PT ;  /* 0x000000ff0e00720c */ /* 0x002fe40003f05270 */
[----:B------:R-:W-:-:S11]  /*15150*/  PLOP3.LUT P6, PT, PT, PT, PT, 0x8, 0x0 ;  /* 0x000000000000781c */ /* 0x000fd60003fce170 */
[----:B------:R-:W-:Y:S05]  /*15160*/  @P0 BRA `(.L_x_1242) ;  /* 0x0000000800100947 */ /* 0x000fea0003800000 */
[----:B0-----:R-:W2:Y:S01]  /*15170*/  LDL R4, [R1+0x20] ;  /* 0x0000200001047983 */ /* 0x001ea20000100800 */
[----:B------:R-:W-:Y:S01]  /*15180*/  UMOV UR4, 0xffffffff ;  /* 0xffffffff00047882 */ /* 0x000fe20000000000 */
[----:B--2---:R-:W-:Y:S02]  /*15190*/  VIADD R7, R4, 0xffffffff ;  /* 0xffffffff04077836 */ /* 0x004fe40000000000 */
[----:B------:R-:W-:Y:S05]  /*151a0*/  BRA.DIV UR4, `(.L_x_1243) ;  /* 0x0000003a04087947 */ /* 0x000fea000b800000 */
[----:B------:R-:W-:-:S13]  /*151b0*/  ELECT P6, URZ, PT ;  /* 0x00000000003f782f */ /* 0x000fda00038c0000 */
.L_x_1316:
[----:B------:R-:W-:Y:S05]  /*151c0*/  @!P6 BRA `(.L_x_1244) ;  /* 0x00000004007ce947 */ /* 0x000fea0003800000 */
[----:B------:R-:W-:-:S04]  /*151d0*/  ISETP.NE.U32.AND P0, PT, R2, RZ, PT ;  /* 0x000000ff0200720c */ /* 0x000fc80003f05070 */
[----:B------:R-:W-:-:S13]  /*151e0*/  ISETP.NE.AND.EX P0, PT, R3, RZ, PT, P0 ;  /* 0x000000ff0300720c */ /* 0x000fda0003f05300 */
        /* <DEDUP_REMOVED lines=10> */
[----:B------:R-:W-:Y:S02]  /*15290*/  IMAD R7, R9, R4, R7 ;  /* 0x0000000409077224 */ /* 0x000fe400078e0207 */
[----:B------:R-:W-:Y:S02]  /*152a0*/  IMAD R9, R20, UR4, RZ ;  /* 0x0000000414097c24 */ /* 0x000fe4000f8e02ff */
[----:B------:R-:W-:Y:S02]  /*152b0*/  IMAD.MOV.U32 R4, RZ, RZ, R0 ;  /* 0x000000ffff047224 */ /* 0x000fe400078e0000 */
[C---:B------:R-:W-:Y:S02]  /*152c0*/  IMAD R0, R19.reuse, UR5, R9 ;  /* 0x0000000513007c24 */ /* 0x040fe4000f8e0209 */
[----:B------:R-:W-:-:S04]  /*152d0*/  IMAD.WIDE.U32 R4, R19, UR4, R4 ;  /* 0x0000000413047c25 */ /* 0x000fc8000f8e0004 */
[----:B------:R-:W-:Y:S01]  /*152e0*/  IMAD.IADD R0, R5, 0x1, R0 ;  /* 0x0000000105007824 */ /* 0x000fe200078e0200 */
[----:B------:R-:W-:-:S04]  /*152f0*/  LEA R2, P0, R4, R2, 0x2 ;  /* 0x0000000204027211 */ /* 0x000fc800078010ff */
[----:B------:R-:W-:-:S05]  /*15300*/  LEA.HI.X R3, R4, R3, R0, 0x2, P0 ;  /* 0x0000000304037211 */ /* 0x000fca00000f1400 */
[----:B------:R0:W5:Y:S04]  /*15310*/  LDG.E R0, desc[UR48][R2.64] ;  /* 0x0000003002007981 */ /* 0x000168000c1e1900 */
.L_x_1245:
[----:B------:R-:W-:Y:S02]  /*15320*/  LEA R4, R17, UR41, 0x3 ;  /* 0x0000002911047c11 */ /* 0x000fe4000f8e18ff */
[----:B0-----:R-:W-:Y:S02]  /*15330*/  SHF.L.U32 R3, R18, 0x1f, RZ ;  /* 0x0000001f12037819 */ /* 0x001fe400000006ff */
[----:B------:R-:W-:Y:S02]  /*15340*/  ISETP.NE.AND P0, PT, R10, RZ, PT ;  /* 0x000000ff0a00720c */ /* 0x000fe40003f05270 */
[----:B------:R-:W0:Y:S02]  /*15350*/  SYNCS.PHASECHK.TRANS64.TRYWAIT P2, [R4+URZ+0x2a880], R3 ;  /* 0x02a88003040075a7 */ /* 0x000e24000804017f */
[----:B0-----:R-:W-:Y:S09]  /*15360*/  @!P2 BRA `(.L_x_1246) ;  /* 0x0000003400b8a947 */ /* 0x001ff20003800000 */
.L_x_1317:
        /* <DEDUP_REMOVED lines=8> */
.L_x_1247:
        /* <DEDUP_REMOVED lines=29> */
.L_x_1318:
        /* <DEDUP_REMOVED lines=8> */
.L_x_1249:
        /* <DEDUP_REMOVED lines=24> */
.L_x_1244:
        /* <DEDUP_REMOVED lines=9> */
[----:B------:R-:W-:Y:S01]  /*15850*/  @P0 R2UR UR11, R6 ;  /* 0x00000000060b02ca */ /* 0x000fe200000e0000 */
[----:B------:R-:W-:Y:S01]  /*15860*/  @P0 IMAD.MOV.U32 R2, RZ, RZ, 0x6000 ;  /* 0x00006000ff020424 */ /* 0x000fe200078e00ff */
[----:B------:R-:W-:Y:S01]  /*15870*/  @P0 R2UR UR13, R8 ;  /* 0x00000000080d02ca */ /* 0x000fe200000e0000 */
[----:B------:R-:W-:Y:S01]  /*15880*/  UMOV UR6, 0x0 ;  /* 0x0000000000067882 */ /* 0x000fe20000000000 */
[----:B------:R-:W-:Y:S01]  /*15890*/  @P0 R2UR UR27, R6 ;  /* 0x00000000061b02ca */ /* 0x000fe200000e0000 */
[----:B------:R-:W-:Y:S01]  /*158a0*/  UMOV UR7, 0x12f00000 ;  /* 0x12f0000000077882 */ /* 0x000fe20000000000 */
[----:B------:R-:W-:Y:S01]  /*158b0*/  @P0 R2UR UR29, R8 ;  /* 0x00000000081d02ca */ /* 0x000fe200000e0000 */
        /* <DEDUP_REMOVED lines=15> */
.L_x_1242:
        /* <DEDUP_REMOVED lines=10> */
.L_x_1319:
[----:B------:R-:W-:Y:S05]  /*15a50*/  BSYNC B0 ;  /* 0x0000000000007941 */ /* 0x000fea0003800000 */
.L_x_1250:
[----:B0-----:R-:W2:Y:S04]  /*15a60*/  LDL.LU R3, [R1+0x20] ;  /* 0x0000200001037983 */ /* 0x001ea80000300800 */
[----:B------:R-:W3:Y:S01]  /*15a70*/  LDL R4, [R1+0x8] ;  /* 0x0000080001047983 */ /* 0x000ee20000100800 */
[----:B--2---:R-:W-:-:S05]  /*15a80*/  VIADD R3, R3, 0xfffffffe ;  /* 0xfffffffe03037836 */ /* 0x004fca0000000000 */
[----:B---3--:R-:W-:-:S13]  /*15a90*/  ISETP.GE.AND P0, PT, R3, R4, PT ;  /* 0x000000040300720c */ /* 0x008fda0003f06270 */
[----:B------:R-:W-:Y:S05]  /*15aa0*/  @!P0 BRA `(.L_x_1252) ;  /* 0x0000001000908947 */ /* 0x000fea0003800000 */
[----:B------:R-:W-:Y:S02]  /*15ab0*/  IMAD.MOV.U32 R2, RZ, RZ, R17 ;  /* 0x000000ffff027224 */ /* 0x000fe400078e0011 */
[----:B------:R-:W-:-:S07]  /*15ac0*/  IMAD.MOV.U32 R8, RZ, RZ, R18 ;  /* 0x000000ffff087224 */ /* 0x000fce00078e0012 */
.L_x_1276:
        /* <DEDUP_REMOVED lines=30> */
.L_x_1255:
[----:B0-----:R-:W-:Y:S01]  /*15cb0*/  LEA R6, R17, UR41, 0x3 ;  /* 0x0000002911067c11 */ /* 0x001fe2000f8e18ff */
[----:B------:R-:W0:Y:S01]  /*15cc0*/  S2R R4, SR_TID.X ;  /* 0x0000000000047919 */ /* 0x000e220000002100 */
[----:B------:R-:W-:Y:S01]  /*15cd0*/  SHF.L.U32 R5, R18, 0x1f, RZ ;  /* 0x0000001f12057819 */ /* 0x000fe200000006ff */
[----:B------:R-:W-:Y:S03]  /*15ce0*/  BSSY B1, `(.L_x_1256) ;  /* 0x0000005000017945 */ /* 0x000fe60003800000 */
[----:B------:R-:W1:Y:S01]  /*15cf0*/  SYNCS.PHASECHK.TRANS64.TRYWAIT P0, [R6+URZ+0x2a880], R5 ;  /* 0x02a88005060075a7 */ /* 0x000e62000800017f */
[----:B0-----:R-:W-:-:S04]  /*15d00*/  LOP3.LUT R4, R4, 0x7f, RZ, 0xc0, !PT ;  /* 0x0000007f04047812 */ /* 0x001fc800078ec0ff */
[----:B------:R-:W-:Y:S01]  /*15d10*/  ISETP.NE.AND P2, PT, R4, RZ, PT ;  /* 0x000000ff0400720c */ /* 0x000fe20003f45270 */
[----:B-1----:R-:W-:-:S12]  /*15d20*/  @!P0 BRA `(.L_x_1257) ;  /* 0x0000002c00888947 */ /* 0x002fd80003800000 */
.L_x_1320:
[----:B------:R-:W-:Y:S05]  /*15d30*/  BSYNC B1 ;  /* 0x0000000000017941 */ /* 0x000fea0003800000 */
.L_x_1256:
        /* <DEDUP_REMOVED lines=9> */
.L_x_1259:
[----:B------:R-:W-:Y:S05]  /*15dd0*/  BSYNC B1 ;  /* 0x0000000000017941 */ /* 0x000fea0003800000 */
.L_x_1258:
        /* <DEDUP_REMOVED lines=14> */
.L_x_1260:
        /* <DEDUP_REMOVED lines=16> */
.L_x_1261:
        /* <DEDUP_REMOVED lines=16> */
.L_x_1262:
        /* <DEDUP_REMOVED lines=12> */
.L_x_1321:
[----:B------:R-:W-:Y:S05]  /*16180*/  BSYNC B1 ;  /* 0x0000000000017941 */ /* 0x000fea0003800000 */
.L_x_1263:
[----:B------:R-:W-:Y:S01]  /*16190*/  BSSY B1, `(.L_x_1265) ;  /* 0x000000b000017945 */ /* 0x000fe20003800000 */
[----:B------:R-:W-:Y:S02]  /*161a0*/  IMAD.MOV.U32 R10, RZ, RZ, 0x0 ;  /* 0x00000000ff0a7424 */ /* 0x000fe400078e00ff */
[----:B------:R-:W-:Y:S01]  /*161b0*/  IMAD.MOV.U32 R11, RZ, RZ, 0x14f00000 ;  /* 0x14f00000ff0b7424 */ /* 0x000fe200078e00ff */
[----:B------:R-:W-:Y:S06]  /*161c0*/  @P2 BRA `(.L_x_1266) ;  /* 0x00000000001c2947 */ /* 0x000fec0003800000 */
[----:B------:R-:W2:Y:S01]  /*161d0*/  S2R R7, SR_TID.X ;  /* 0x0000000000077919 */ /* 0x000ea20000002100 */
[----:B01----:R-:W-:-:S04]  /*161e0*/  IMAD.MOV.U32 R5, RZ, RZ, 0x6000 ;  /* 0x00006000ff057424 */ /* 0x003fc800078e00ff */
[----:B------:R3:W-:Y:S01]  /*161f0*/  SYNCS.ARRIVE.TRANS64 RZ, [R6+URZ+0x2a830], R5 ;  /* 0x02a8300506ff79a7 */ /* 0x0007e2000800003f */
[----:B--2---:R-:W-:-:S04]  /*16200*/  LOP3.LUT R7, R7, 0x1f, RZ, 0xc0, !PT ;  /* 0x0000001f07077812 */ /* 0x004fc800078ec0ff */
[----:B------:R-:W-:-:S13]  /*16210*/  ISETP.NE.AND P0, PT, R7, RZ, PT ;  /* 0x000000ff0700720c */ /* 0x000fda0003f05270 */
[----:B---3--:R-:W-:Y:S05]  /*16220*/  @!P0 BRA `(.L_x_1266) ;  /* 0x0000000000048947 */ /* 0x008fea0003800000 */
[----:B------:R-:W-:Y:S01]  /*16230*/  BPT.TRAP 0x1 ;  /* 0x000000040000795c */ /* 0x000fe20000300000 */
.L_x_1266:
[----:B------:R-:W-:Y:S05]  /*16240*/  BSYNC B1 ;  /* 0x0000000000017941 */ /* 0x000fea0003800000 */
.L_x_1265:
[----:B------:R-:W-:Y:S01]  /*16250*/  R2UR UR10, R14 ;  /* 0x000000000e0a72ca */ /* 0x000fe200000e0000 */
[----:B------:R-:W-:Y:S01]  /*16260*/  UIADD3 UR4, UP0, UR46, 0x370, URZ ;  /* 0x000003702e047890 */ /* 0x000fe2000ff1e03f */
[----:B------:R-:W-:Y:S01]  /*16270*/  R2UR UR6, R10 ;  /* 0x000000000a0672ca */ /* 0x000fe200000e0000 */
[----:B01----:R-:W-:Y:S01]  /*16280*/  VIADD R6, R6, 0x2a830 ;  /* 0x0002a83006067836 */ /* 0x003fe20000000000 */
[----:B------:R-:W-:Y:S01]  /*16290*/  R2UR UR7, R11 ;  /* 0x000000000b0772ca */ /* 0x000fe200000e0000 */
[----:B------:R-:W-:Y:S01]  /*162a0*/  VIADD R5, R4, 0x1e400 ;  /* 0x0001e40004057836 */ /* 0x000fe20000000000 */
[----:B------:R-:W-:Y:S01]  /*162b0*/  R2UR UR12, R16 ;  /* 0x00000000100c72ca */ /* 0x000fe200000e0000 */
[----:B------:R-:W-:Y:S01]  /*162c0*/  UIADD3.X UR5, URZ, UR47, URZ, UP0, !UPT ;  /* 0x0000002f3f057290 */ /* 0x000fe200087fe43f */
[----:B------:R-:W-:-:S13]  /*162d0*/  PLOP3.LUT P0, PT, PT, PT, PT, 0x80, 0x0 ;  /* 0x000000000000781c */ /* 0x000fda0003f0f070 */
.L_x_1267:
        /* <DEDUP_REMOVED lines=15> */
.L_x_1268:
        /* <DEDUP_REMOVED lines=15> */
.L_x_1269:
        /* <DEDUP_REMOVED lines=9> */
.L_x_1254:
[----:B------:R-:W-:Y:S05]  /*16550*/  BSYNC B0 ;  /* 0x0000000000007941 */ /* 0x000fea0003800000 */
.L_x_1253:
[----:B------:R-:W-:-:S06]  /*16560*/  UISETP.NE.AND UP0, UPT, UR42, 0x3, UPT ;  /* 0x000000032a00788c */ /* 0x000fcc000bf05270 */
[----:B------:R-:W-:-:S13]  /*16570*/  PLOP3.LUT P0, PT, PT, PT, UP0, 0x80, 0x0 ;  /* 0x000000000000781c */ /* 0x000fda0003f0f008 */
[----:B------:R-:W-:Y:S05]  /*16580*/  @!P0 BRA `(.L_x_1270) ;  /* 0x0000000000048947 */ /* 0x000fea0003800000 */
[----:B------:R-:W-:Y:S01]  /*16590*/  BPT.TRAP 0x1 ;  /* 0x000000040000795c */ /* 0x000fe20000300000 */
.L_x_1270:
        /* <DEDUP_REMOVED lines=8> */
.L_x_1322:
[----:B------:R-:W-:Y:S05]  /*16620*/  BSYNC B0 ;  /* 0x0000000000007941 */ /* 0x000fea0003800000 */
.L_x_1271:
[----:B------:R-:W-:Y:S05]  /*16630*/  @!P0 BRA `(.L_x_1273) ;  /* 0x0000000000048947 */ /* 0x000fea0003800000 */
[----:B------:R-:W-:Y:S01]  /*16640*/  BPT.TRAP 0x1 ;  /* 0x000000040000795c */ /* 0x000fe20000300000 */
.L_x_1273:
[----:B0-----:R-:W-:Y:S01]  /*16650*/  SHF.L.U32 R4, R8, 0x1f, RZ ;  /* 0x0000001f08047819 */ /* 0x001fe200000006ff */
[----:B------:R-:W-:-:S03]  /*16660*/  IMAD R10, R2, 0x6000, RZ ;  /* 0x00006000020a7824 */ /* 0x000fc600078e02ff */
[----:B------:R-:W0:Y:S02]  /*16670*/  SYNCS.PHASECHK.TRANS64.TRYWAIT P2, [R13+URZ+0x2a860], R4 ;  /* 0x02a860040d0075a7 */ /* 0x000e24000804017f */
[----:B0-----:R-:W-:Y:S05]  /*16680*/  @!P2 BRA `(.L_x_1274) ;  /* 0x00000024006ca947 */ /* 0x001fea0003800000 */
.L_x_1323:
[----:B------:R-:W2:Y:S04]  /*16690*/  LDL R2, [R1+0x1c] ;  /* 0x00001c0001027983 */ /* 0x000ea80000100800 */
[----:B------:R-:W3:Y:S01]  /*166a0*/  LDL R11, [R1+0x14] ;  /* 0x00001400010b7983 */ /* 0x000ee20000100800 */
[----:B------:R-:W-:Y:S05]  /*166b0*/  WARPSYNC.ALL ;  /* 0x0000000000007948 */ /* 0x000fea0003800000 */
[----:B------:R-:W4:Y:S01]  /*166c0*/  LDL R15, [R1+0x10] ;  /* 0x00001000010f7983 */ /* 0x000f220000100800 */
[----:B--2---:R-:W-:-:S02]  /*166d0*/  LOP3.LUT R2, R10, R2, RZ, 0xfc, !PT ;  /* 0x000000020a027212 */ /* 0x004fc400078efcff */
[----:B---3--:R-:W-:-:S03]  /*166e0*/  LOP3.LUT R14, R10, R11, RZ, 0xfc, !PT ;  /* 0x0000000b0a0e7212 */ /* 0x008fc600078efcff */
[----:B0-----:R-:W0:Y:S02]  /*166f0*/  LDSM.16.MT88.4 R4, [R2+UR41+0xc400] ;  /* 0x00c400290204783b */ /* 0x001e240008004200 */
        /* <DEDUP_REMOVED lines=18> */
[----:B------:R-:W0:Y:S01]  /*16820*/  LDSM.16.MT88.4 R4, [R2+UR41+0xcc00] ;  /* 0x00cc00290204783b */ /* 0x000e220008004200 */
[----:B----4-:R-:W-:Y:S02]  /*16830*/  IADD3 R12, R15, 0x400, R14 ;  /* 0x000004000f0c7810 */ /* 0x010fe40007ffe00e */
[C-C-:B0-----:R-:W-:Y:S02]  /*16840*/  PRMT R8, R4.reuse, 0x6420, R5.reuse ;  /* 0x0000642004087816 */ /* 0x141fe40000000005 */
[----:B------:R-:W-:Y:S02]  /*16850*/  PRMT R9, R4, 0x7531, R5 ;  /* 0x0000753104097816 */ /* 0x000fe40000000005 */
[----:B------:R-:W-:-:S02]  /*16860*/  PRMT R10, R6, 0x6420, R7 ;  /* 0x00006420060a7816 */ /* 0x000fc40000000007 */
[----:B------:R-:W-:-:S05]  /*16870*/  PRMT R11, R6, 0x7531, R7 ;  /* 0x00007531060b7816 */ /* 0x000fca0000000007 */
[----:B------:R-:W-:Y:S04]  /*16880*/  STSM.16.M88.4 [R12], R8 ;  /* 0x000000080c007844 */ /* 0x000fe80000000200 */
        /* <DEDUP_REMOVED lines=11> */
[----:B------:R0:W-:Y:S04]  /*16940*/  STSM.16.M88.4 [R12+0x4000], R8 ;  /* 0x004000080c007844 */ /* 0x0001e80000000200 */
[----:B------:R-:W1:Y:S04]  /*16950*/  LDSM.16.MT88.4 R4, [R2+UR41+0xd400] ;  /* 0x00d400290204783b */ /* 0x000e680008004200 */
[----:B0-----:R-:W2:Y:S01]  /*16960*/  LDL R12, [R1+0x18] ;  /* 0x00001800010c7983 */ /* 0x001ea20000100800 */
[C-C-:B-1----:R-:W-:Y:S02]  /*16970*/  PRMT R8, R4.reuse, 0x6420, R5.reuse ;  /* 0x0000642004087816 */ /* 0x142fe40000000005 */
[----:B------:R-:W-:-:S02]  /*16980*/  PRMT R9, R4, 0x7531, R5 ;  /* 0x0000753104097816 */ /* 0x000fc40000000005 */
[C-C-:B------:R-:W-:Y:S02]  /*16990*/  PRMT R10, R6.reuse, 0x6420, R7.reuse ;  /* 0x00006420060a7816 */ /* 0x140fe40000000007 */
[----:B------:R-:W-:Y:S02]  /*169a0*/  PRMT R11, R6, 0x7531, R7 ;  /* 0x00007531060b7816 */ /* 0x000fe40000000007 */
[----:B--2---:R-:W-:-:S05]  /*169b0*/  IADD3 R12, R12, 0x400, R14 ;  /* 0x000004000c0c7810 */ /* 0x004fca0007ffe00e */
        /* <DEDUP_REMOVED lines=13> */
[----:B------:R-:W1:Y:S01]  /*16a90*/  LDSM.16.MT88.4 R4, [R2+UR41+0xdc00] ;  /* 0x00dc00290204783b */ /* 0x000e620008004200 */
[----:B0-----:R-:W-:Y:S01]  /*16aa0*/  IMAD.IADD R12, R15, 0x1, R12 ;  /* 0x000000010f0c7824 */ /* 0x001fe200078e020c */
[C-C-:B-1----:R-:W-:Y:S02]  /*16ab0*/  PRMT R8, R4.reuse, 0x6420, R5.reuse ;  /* 0x0000642004087816 */ /* 0x142fe40000000005 */
        /* <DEDUP_REMOVED lines=24> */
.L_x_1275:
[----:B------:R-:W2:Y:S01]  /*16c40*/  LDL R2, [R1+0x8] ;  /* 0x0000080001027983 */ /* 0x000ea20000100800 */
[----:B-1----:R1:W-:Y:S01]  /*16c50*/  SYNCS.ARRIVE.TRANS64.A1T0 RZ, [R13+URZ+0x2a850], RZ ;  /* 0x02a850ff0dff79a7 */ /* 0x0023e2000810003f */
[----:B0-----:R-:W-:Y:S02]  /*16c60*/  IMAD.MOV.U32 R8, RZ, RZ, R18 ;  /* 0x000000ffff087224 */ /* 0x001fe400078e0012 */
[----:B-1----:R-:W-:-:S05]  /*16c70*/  @!P1 VIADD R13, R13, 0x2a880 ;  /* 0x0002a8800d0d9836 */ /* 0x002fca0000000000 */
[----:B------:R-:W-:Y:S01]  /*16c80*/  @!P1 PRMT R13, RZ, 0x654, R13 ;  /* 0x00000654ff0d9816 */ /* 0x000fe2000000000d */
[----:B------:R-:W-:Y:S06]  /*16c90*/  BAR.SYNC.DEFER_BLOCKING 0x2, 0x80 ;  /* 0x0082000000007b1d */ /* 0x000fec0000010000 */
[----:B------:R0:W-:Y:S01]  /*16ca0*/  @!P1 SYNCS.ARRIVE.TRANS64.RED.A1T0 RZ, [R13+URZ], RZ ;  /* 0x000000ff0dff99a7 */ /* 0x0001e2000810043f */
[C---:B--2---:R-:W-:Y:S01]  /*16cb0*/  ISETP.GT.AND P0, PT, R3.reuse, R2, PT ;  /* 0x000000020300720c */ /* 0x044fe20003f04270 */
[----:B------:R-:W-:Y:S02]  /*16cc0*/  VIADD R3, R3, 0xffffffff ;  /* 0xffffffff03037836 */ /* 0x000fe40000000000 */
[----:B------:R-:W-:-:S10]  /*16cd0*/  IMAD.MOV.U32 R2, RZ, RZ, R17 ;  /* 0x000000ffff027224 */ /* 0x000fd400078e0011 */
[----:B0-----:R-:W-:Y:S05]  /*16ce0*/  @P0 BRA `(.L_x_1276) ;  /* 0xffffffec00780947 */ /* 0x001fea000383ffff */
.L_x_1252:
[----:B------:R-:W-:Y:S04]  /*16cf0*/  BSSY B0, `(.L_x_1277) ;  /* 0x000000f000007945 */ /* 0x000fe80003800000 */
        /* <DEDUP_REMOVED lines=13> */
[----:B------:R0:W-:Y:S02]  /*16dd0*/  STL [R1], R0 ;  /* 0x0000000001007387 */ /* 0x0001e40000100800 */
.L_x_1278:
[----:B------:R-:W-:Y:S05]  /*16de0*/  BSYNC B0 ;  /* 0x0000000000007941 */ /* 0x000fea0003800000 */
.L_x_1277:
[----:B------:R-:W-:-:S06]  /*16df0*/  UISETP.NE.AND UP0, UPT, UR42, 0x3, UPT ;  /* 0x000000032a00788c */ /* 0x000fcc000bf05270 */
[----:B------:R-:W-:-:S13]  /*16e00*/  PLOP3.LUT P0, PT, PT, PT, UP0, 0x80, 0x0 ;  /* 0x000000000000781c */ /* 0x000fda0003f0f008 */
[----:B------:R-:W-:Y:S05]  /*16e10*/  @!P0 BRA `(.L_x_1279) ;  /* 0x0000000000048947 */ /* 0x000fea0003800000 */
[----:B------:R-:W-:Y:S01]  /*16e20*/  BPT.TRAP 0x1 ;  /* 0x000000040000795c */ /* 0x000fe20000300000 */
.L_x_1279:
[----:B------:R-:W-:Y:S01]  /*16e30*/  LOP3.LUT R3, R18, 0x1, RZ, 0x3c, !PT ;  /* 0x0000000112037812 */ /* 0x000fe200078e3cff */
[----:B0-----:R-:W-:Y:S01]  /*16e40*/  IMAD.U32 R0, RZ, RZ, UR44 ;  /* 0x0000002cff007e24 */ /* 0x001fe2000f8e00ff */
[----:B------:R-:W-:Y:S01]  /*16e50*/  LEA R12, R17, UR41, 0x3 ;  /* 0x00000029110c7c11 */ /* 0x000fe2000f8e18ff */
[----:B------:R-:W-:Y:S01]  /*16e60*/  BSSY B0, `(.L_x_1280) ;  /* 0x0000005000007945 */ /* 0x000fe20003800000 */
[----:B------:R-:W-:Y:S02]  /*16e70*/  SHF.L.U32 R3, R3, 0x1f, RZ ;  /* 0x0000001f03037819 */ /* 0x000fe400000006ff */
[----:B------:R-:W-:Y:S02]  /*16e80*/  ISETP.NE.AND P2, PT, R0, 0x3, PT ;  /* 0x000000030000780c */ /* 0x000fe40003f45270 */
[----:B------:R-:W0:Y:S02]  /*16e90*/  SYNCS.PHASECHK.TRANS64.TRYWAIT P0, [R12+URZ+0x2a870], R3 ;  /* 0x02a870030c0075a7 */ /* 0x000e24000800017f */
[----:B0-----:R-:W-:Y:S09]  /*16ea0*/  @!P0 BRA `(.L_x_1281) ;  /* 0x0000001c00788947 */ /* 0x001ff20003800000 */
.L_x_1324:
[----:B------:R-:W-:Y:S05]  /*16eb0*/  BSYNC B0 ;  /* 0x0000000000007941 */ /* 0x000fea0003800000 */
.L_x_1280:
[----:B------:R-:W-:Y:S05]  /*16ec0*/  @!P2 BRA `(.L_x_1282) ;  /* 0x000000000004a947 */ /* 0x000fea0003800000 */
[----:B------:R-:W-:Y:S01]  /*16ed0*/  BPT.TRAP 0x1 ;  /* 0x000000040000795c */ /* 0x000fe20000300000 */
.L_x_1282:
[----:B0-----:R-:W-:-:S04]  /*16ee0*/  SHF.L.U32 R3, R18, 0x1f, RZ ;  /* 0x0000001f12037819 */ /* 0x001fc800000006ff */
[----:B------:R-:W0:Y:S02]  /*16ef0*/  SYNCS.PHASECHK.TRANS64.TRYWAIT P0, [R12+URZ+0x2a860], R3 ;  /* 0x02a860030c0075a7 */ /* 0x000e24000800017f */
[----:B0-----:R-:W-:Y:S05]  /*16f00*/  @!P0 BRA `(.L_x_1283) ;  /* 0x0000001c00748947 */ /* 0x001fea0003800000 */
.L_x_1325:
[----:B------:R-:W2:Y:S04]  /*16f10*/  LDL R0, [R1+0x1c] ;  /* 0x00001c0001007983 */ /* 0x000ea80000100800 */
[----:B------:R-:W3:Y:S04]  /*16f20*/  LDL R10, [R1+0x14] ;  /* 0x00001400010a7983 */ /* 0x000ee80000100800 */
[----:B------:R-:W0:Y:S01]  /*16f30*/  LDL R13, [R1+0x10] ;  /* 0x00001000010d7983 */ /* 0x000e220000100800 */
[----:B------:R-:W-:Y:S01]  /*16f40*/  IMAD R2, R17, 0x6000, RZ ;  /* 0x0000600011027824 */ /* 0x000fe200078e02ff */
[----:B------:R-:W-:Y:S05]  /*16f50*/  WARPSYNC.ALL ;  /* 0x0000000000007948 */ /* 0x000fea0003800000 */
[----:B------:R-:W4:Y:S01]  /*16f60*/  LDL R14, [R1+0x18] ;  /* 0x00001800010e7983 */ /* 0x000f220000100800 */
        /* <DEDUP_REMOVED lines=22> */
[----:B0-----:R-:W-:Y:S02]  /*170d0*/  IADD3 R3, R13, 0x400, R2 ;  /* 0x000004000d037810 */ /* 0x001fe40007ffe002 */
        /* <DEDUP_REMOVED lines=63> */
.L_x_1284:
[----:B-1----:R1:W-:Y:S01]  /*174d0*/  SYNCS.ARRIVE.TRANS64.A1T0 RZ, [R12+URZ+0x2a850], RZ ;  /* 0x02a850ff0cff79a7 */ /* 0x0023e2000810003f */
        /* <DEDUP_REMOVED lines=9> */
.L_x_1236:
[----:B------:R-:W-:Y:S05]  /*17570*/  BSYNC B6 ;  /* 0x0000000000067941 */ /* 0x000fea0003800000 */
.L_x_1234:
[----:B-12---:R-:W2:Y:S02]  /*17580*/  LDL R0, [R1+0x28] ;  /* 0x0000280001007983 */ /* 0x006ea40000100800 */
[----:B--2---:R-:W-:-:S13]  /*17590*/  LOP3.LUT P0, RZ, R0, 0x2, RZ, 0xc0, !PT ;  /* 0x0000000200ff7812 */ /* 0x004fda000780c0ff */
        /* <DEDUP_REMOVED lines=13> */
.L_x_1285:
[----:B0-----:R-:W0:Y:S01]  /*17670*/  S2R R2, SR_TID.X ;  /* 0x0000000000027919 */ /* 0x001e220000002100 */
[----:B------:R-:W-:Y:S01]  /*17680*/  ULDC UR4, c[0x0][0xc14] ;  /* 0x0003050000047ab9 */ /* 0x000fe20000000800 */
[----:B------:R-:W2:Y:S01]  /*17690*/  LDL.LU R0, [R1] ;  /* 0x0000000001007983 */ /* 0x000ea20000300800 */
[----:B0-----:R-:W-:-:S04]  /*176a0*/  LOP3.LUT R8, R2, 0x1f, RZ, 0xc0, !PT ;  /* 0x0000001f02087812 */ /* 0x001fc800078ec0ff */
[C---:B------:R-:W-:Y:S01]  /*176b0*/  ISETP.NE.AND P0, PT, R8.reuse, 0x1f, PT ;  /* 0x0000001f0800780c */ /* 0x040fe20003f05270 */
[----:B------:R-:W-:-:S05]  /*176c0*/  VIADD R5, R8, UR45 ;  /* 0x0000002d08057c36 */ /* 0x000fca0008000000 */
[----:B------:R-:W-:Y:S01]  /*176d0*/  ISETP.GE.OR P1, PT, R5, UR4, !P0 ;  /* 0x0000000405007c0c */ /* 0x000fe2000c726670 */
[----:B------:R-:W-:-:S12]  /*176e0*/  ULDC UR4, c[0x0][0xc14] ;  /* 0x0003050000047ab9 */ /* 0x000fd80000000800 */
[----:B------:R-:W0:Y:S02]  /*176f0*/  @!P1 LDC.64 R2, c[0x0][0xc58] ;  /* 0x00031600ff029b82 */ /* 0x000e240000000a00 */
[----:B0-----:R-:W-:-:S04]  /*17700*/  @!P1 IMAD.WIDE R2, R5, 0x4, R2 ;  /* 0x0000000405029825 */ /* 0x001fc800078e0202 */
[----:B------:R-:W-:-:S06]  /*17710*/  IMAD.MOV.U32 R5, RZ, RZ, RZ ;  /* 0x000000ffff057224 */ /* 0x000fcc00078e00ff */
        /* <DEDUP_REMOVED lines=17> */
[----:B------:R-:W1:Y:S02]  /*17830*/  SHFL.UP PT, R3, R2, 0x8, RZ ;  /* 0x0500000002037989 */ /* 0x000e6400000e00ff */
[----:B-1----:R-:W-:-:S05]  /*17840*/  SEL R3, R3, RZ, P4 ;  /* 0x000000ff03037207 */ /* 0x002fca0002000000 */
[----:B------:R-:W-:-:S05]  /*17850*/  IMAD.IADD R3, R2, 0x1, R3 ;  /* 0x0000000102037824 */ /* 0x000fca00078e0203 */
[----:B------:R-:W1:Y:S04]  /*17860*/  SHFL.UP PT, R0, R3, 0x10, RZ ;  /* 0x0600000003007989 */ /* 0x000e6800000e00ff */
[----:B------:R-:W-:Y:S01]  /*17870*/  SHFL.IDX PT, R9, R6, 0x1, 0x1f ;  /* 0x00201f0006097f89 */ /* 0x000fe200000e0000 */
[----:B-1----:R-:W-:-:S05]  /*17880*/  SEL R0, R0, RZ, P5 ;  /* 0x000000ff00007207 */ /* 0x002fca0002800000 */
[----:B------:R-:W-:-:S05]  /*17890*/  IMAD.IADD R8, R3, 0x1, R0 ;  /* 0x0000000103087824 */ /* 0x000fca00078e0200 */
[----:B------:R-:W0:Y:S04]  /*178a0*/  SHFL.IDX PT, R7, R8, 0x1f, 0x1f ;  /* 0x03e01f0008077f89 */ /* 0x000e2800000e0000 */
[----:B------:R-:W1:Y:S01]  /*178b0*/  SHFL.IDX PT, R0, R6, RZ, 0x1f ;  /* 0x00001fff06007589 */ /* 0x000e6200000e0000 */
[----:B0-----:R-:W-:-:S04]  /*178c0*/  IMAD R2, R7, R4, RZ ;  /* 0x0000000407027224 */ /* 0x001fc800078e02ff */
[----:B------:R-:W-:-:S05]  /*178d0*/  IMAD.IADD R7, R9, 0x1, R2 ;  /* 0x0000000109077824 */ /* 0x000fca00078e0202 */
[----:B-1----:R-:W-:-:S13]  /*178e0*/  ISETP.GT.AND P6, PT, R7, R0, PT ;  /* 0x000000000700720c */ /* 0x002fda0003fc4270 */
[----:B------:R-:W-:Y:S05]  /*178f0*/  @P6 BRA `(.L_x_1287) ;  /* 0x0000000000906947 */ /* 0x000fea0003800000 */
.L_x_1291:
        /* <DEDUP_REMOVED lines=14> */
.L_x_1290:
[----:B------:R-:W-:Y:S05]  /*179e0*/  BSYNC B0 ;  /* 0x0000000000007941 */ /* 0x000fea0003800000 */
.L_x_1289:
        /* <DEDUP_REMOVED lines=21> */
.L_x_1287:
        /* <DEDUP_REMOVED lines=10> */
[----:B------:R0:W2:Y:S01]  /*17be0*/  LDG.E R9, desc[UR48][R2.64] ;  /* 0x0000003002097981 */ /* 0x0000a2000c1e1900 */
[----:B------:R-:W-:Y:S01]  /*17bf0*/  IMAD.U32 R12, RZ, RZ, UR6 ;  /* 0x00000006ff0c7e24 */ /* 0x000fe2000f8e00ff */
[----:B------:R-:W-:-:S04]  /*17c00*/  ISETP.NE.AND P0, PT, RZ, UR7, PT ;  /* 0x00000007ff007c0c */ /* 0x000fc8000bf05270 */
[----:B------:R-:W2:Y:S01]  /*17c10*/  SHFL.IDX PT, R5, R5, R12, 0x1f ;  /* 0x00001f0c05057589 */ /* 0x000ea200000e0000 */
[----:B0-----:R-:W-:Y:S02]  /*17c20*/  IMAD.MOV.U32 R2, RZ, RZ, RZ ;  /* 0x000000ffff027224 */ /* 0x001fe400078e00ff */
[----:B--2---:R-:W-:-:S05]  /*17c30*/  IMAD R6, R5, R9, RZ ;  /* 0x0000000905067224 */ /* 0x004fca00078e02ff */
[----:B------:R-:W-:Y:S01]  /*17c40*/  IABS R10, R6 ;  /* 0x00000006000a7213 */ /* 0x000fe20000000000 */
[----:B------:R-:W-:Y:S06]  /*17c50*/  @!P0 BRA `(.L_x_1292) ;  /* 0x00000000000c8947 */ /* 0x000fec0003800000 */
[----:B------:R-:W-:-:S06]  /*17c60*/  UIADD3 UR4, UR6, -0x1, URZ ;  /* 0xffffffff06047890 */ /* 0x000fcc000fffe03f */
[----:B------:R-:W-:-:S05]  /*17c70*/  IMAD.U32 R3, RZ, RZ, UR4 ;  /* 0x00000004ff037e24 */ /* 0x000fca000f8e00ff */
[----:B------:R0:W1:Y:S02]  /*17c80*/  SHFL.IDX PT, R2, R8, R3, 0x1f ;  /* 0x00001f0308027589 */ /* 0x00006400000e0000 */
.L_x_1292:
[----:B0-----:R-:W0:Y:S01]  /*17c90*/  I2F.RP R8, R10 ;  /* 0x0000000a00087306 */ /* 0x001e220000209400 */
[----:B-1----:R-:W-:Y:S02]  /*17ca0*/  IMAD R12, R2, R4, R7 ;  /* 0x00000004020c7224 */ /* 0x002fe400078e0207 */
[----:B------:R-:W-:-:S03]  /*17cb0*/  IMAD.MOV.U32 R2, RZ, RZ, RZ ;  /* 0x000000ffff027224 */ /* 0x000fc600078e00ff */
[----:B------:R1:W-:Y:S02]  /*17cc0*/  STL [R1], R12 ;  /* 0x0000000c01007387 */ /* 0x0003e40000100800 */
[----:B0-----:R-:W0:Y:S02]  /*17cd0*/  MUFU.RCP R8, R8 ;  /* 0x0000000800087308 */ /* 0x001e240000001000 */
[----:B0-----:R-:W-:-:S06]  /*17ce0*/  VIADD R11, R8, 0xffffffe ;  /* 0x0ffffffe080b7836 */ /* 0x001fcc0000000000 */
[----:B------:R-:W0:Y:S02]  /*17cf0*/  F2I.FTZ.U32.TRUNC.NTZ R3, R11 ;  /* 0x0000000b00037305 */ /* 0x000e24000021f000 */
[----:B0-----:R-:W-:-:S04]  /*17d00*/  IMAD.MOV R7, RZ, RZ, -R3 ;  /* 0x000000ffff077224 */ /* 0x001fc800078e0a03 */
[----:B------:R-:W-:-:S04]  /*17d10*/  IMAD R7, R7, R10, RZ ;  /* 0x0000000a07077224 */ /* 0x000fc800078e02ff */
        /* <DEDUP_REMOVED lines=19> */
[----:B------:R-:W-:Y:S02]  /*17e50*/  IMAD.MOV R3, RZ, RZ, -R0 ;  /* 0x000000ffff037224 */ /* 0x000fe400078e0a00 */
[----:B------:R-:W-:Y:S02]  /*17e60*/  IMAD R7, R6, R2, R7 ;  /* 0x0000000206077224 */ /* 0x000fe400078e0207 */
[----:B------:R-:W-:Y:S01]  /*17e70*/  IMAD.MOV.U32 R2, RZ, RZ, RZ ;  /* 0x000000ffff027224 */ /* 0x000fe200078e00ff */
[----:B------:R-:W-:-:S04]  /*17e80*/  VIADDMNMX R4, R3, R4, R9, PT ;  /* 0x0000000403047246 */ /* 0x000fc80003800109 */
[-C--:B------:R-:W-:Y:S02]  /*17e90*/  IABS R8, R4.reuse ;  /* 0x0000000400087213 */ /* 0x080fe40000000000 */
[----:B------:R-:W-:Y:S02]  /*17ea0*/  IABS R6, R4 ;  /* 0x0000000400067213 */ /* 0x000fe40000000000 */
[----:B------:R-:W0:Y:S03]  /*17eb0*/  I2F.RP R9, R8 ;  /* 0x0000000800097306 */ /* 0x000e260000209400 */
[----:B------:R-:W-:-:S05]  /*17ec0*/  IMAD.MOV R6, RZ, RZ, -R6 ;  /* 0x000000ffff067224 */ /* 0x000fca00078e0a06 */
[----:B0-----:R-:W0:Y:S02]  /*17ed0*/  MUFU.RCP R9, R9 ;  /* 0x0000000900097308 */ /* 0x001e240000001000 */
[----:B0-----:R-:W-:-:S06]  /*17ee0*/  VIADD R10, R9, 0xffffffe ;  /* 0x0ffffffe090a7836 */ /* 0x001fcc0000000000 */
[----:B------:R-:W0:Y:S02]  /*17ef0*/  F2I.FTZ.U32.TRUNC.NTZ R3, R10 ;  /* 0x0000000a00037305 */ /* 0x000e24000021f000 */
[----:B0-----:R-:W-:-:S04]  /*17f00*/  IMAD.MOV R11, RZ, RZ, -R3 ;  /* 0x000000ffff0b7224 */ /* 0x001fc800078e0a03 */
[----:B------:R-:W-:-:S04]  /*17f10*/  IMAD R11, R11, R8, RZ ;  /* 0x000000080b0b7224 */ /* 0x000fc800078e02ff */
[----:B------:R-:W-:Y:S01]  /*17f20*/  IMAD.HI.U32 R2, R3, R11, R2 ;  /* 0x0000000b03027227 */ /* 0x000fe200078e0002 */
        /* <DEDUP_REMOVED lines=8> */
[C---:B------:R-:W-:Y:S01]  /*17fb0*/  LOP3.LUT R3, R7.reuse, R4, RZ, 0x3c, !PT ;  /* 0x0000000407037212 */ /* 0x040fe200078e3cff */
[----:B------:R-:W-:-:S03]  /*17fc0*/  IMAD.IADD R7, R7, 0x1, R0 ;  /* 0x0000000107077824 */ /* 0x000fc600078e0200 */
[----:B------:R-:W-:-:S07]  /*17fd0*/  ISETP.GE.AND P2, PT, R3, RZ, PT ;  /* 0x000000ff0300720c */ /* 0x000fce0003f46270 */
[----:B------:R-:W-:-:S06]  /*17fe0*/  @P0 VIADD R2, R2, 0x1 ;  /* 0x0000000102020836 */ /* 0x000fcc0000000000 */
[----:B------:R-:W-:Y:S01]  /*17ff0*/  @!P2 IMAD.MOV R2, RZ, RZ, -R2 ;  /* 0x000000ffff02a224 */ /* 0x000fe200078e0a02 */
[----:B------:R-:W-:Y:S01]  /*18000*/  @!P1 LOP3.LUT R2, RZ, R4, RZ, 0x33, !PT ;  /* 0x00000004ff029212 */ /* 0x000fe200078e33ff */
[----:B------:R-:W-:-:S04]  /*18010*/  IMAD.MOV R4, RZ, RZ, -R4 ;  /* 0x000000ffff047224 */ /* 0x000fc800078e0a04 */
[----:B------:R-:W-:Y:S01]  /*18020*/  IMAD R4, R2, R4, R7 ;  /* 0x0000000402047224 */ /* 0x000fe200078e0207 */
[----:B------:R-:W-:-:S04]  /*18030*/  LOP3.LUT R2, RZ, R2, RZ, 0x33, !PT ;  /* 0x00000002ff027212 */ /* 0x000fc800078e33ff */
[----:B------:R-:W-:Y:S01]  /*18040*/  R2UR UR38, R4 ;  /* 0x00000000042672ca */ /* 0x000fe200000e0000 */
[----:B------:R-:W-:-:S05]  /*18050*/  IMAD.IADD R0, R5, 0x1, R2 ;  /* 0x0000000105007824 */ /* 0x000fca00078e0202 */
[----:B------:R1:W-:Y:S01]  /*18060*/  STL [R1+0x4], R0 ;  /* 0x0000040001007387 */ /* 0x0003e20000100800 */
[----:B------:R-:W-:Y:S08]  /*18070*/  BRA `(.L_x_1293) ;  /* 0x0000000000107947 */ /* 0x000ff00003800000 */
.L_x_1288:
[----:B------:R0:W-:Y:S01]  /*18080*/  STL [R1], R0 ;  /* 0x0000000001007387 */ /* 0x0001e20000100800 */
[----:B------:R-:W-:Y:S01]  /*18090*/  ULDC UR45, c[0x0][0xc14] ;  /* 0x00030500002d7ab9 */ /* 0x000fe20000000800 */
[----:B------:R-:W-:Y:S02]  /*180a0*/  UMOV UR38, URZ ;  /* 0x0000003f00267c82 */ /* 0x000fe40008000000 */
[----:B------:R0:W-:Y:S03]  /*180b0*/  STL [R1+0x4], RZ ;  /* 0x000004ff01007387 */ /* 0x0001e60000100800 */
.L_x_1293:
[----:B------:R-:W2:Y:S04]  /*180c0*/  LDL R3, [R1] ;  /* 0x0000000001037983 */ /* 0x000ea80000100800 */
[----:B------:R-:W3:Y:S01]  /*180d0*/  LDL R2, [R1+0x4] ;  /* 0x0000040001027983 */ /* 0x000ee20000100800 */
[----:B------:R-:W-:Y:S02]  /*180e0*/  IMAD.U32 R6, RZ, RZ, UR38 ;  /* 0x00000026ff067e24 */ /* 0x000fe4000f8e00ff */
[----:B------:R-:W-:Y:S01]  /*180f0*/  IMAD.U32 R7, RZ, RZ, UR45 ;  /* 0x0000002dff077e24 */ /* 0x000fe2000f8e00ff */
[----:B01----:R-:W0:Y:S02]  /*18100*/  S2R R0, SR_TID.X ;  /* 0x0000000000007919 */ /* 0x003e240000002100 */
        /* <DEDUP_REMOVED lines=10> */
.L_x_1286:
[----:B------:R-:W-:Y:S02]  /*181b0*/  ULDC UR4, c[0x0][0xc14] ;  /* 0x0003050000047ab9 */ /* 0x000fe40000000800 */
[----:B------:R-:W-:-:S06]  /*181c0*/  UISETP.GE.AND UP0, UPT, UR45, UR4, UPT ;  /* 0x000000042d00728c */ /* 0x000fcc000bf06270 */
[----:B------:R-:W-:-:S13]  /*181d0*/  PLOP3.LUT P0, PT, PT, PT, UP0, 0x80, 0x0 ;  /* 0x000000000000781c */ /* 0x000fda0003f0f008 */
[----:B------:R-:W-:Y:S05]  /*181e0*/  @!P0 BRA `(.L_x_1294) ;  /* 0xffffffbc004c8947 */ /* 0x000fea000383ffff */
.L_x_1224:
[----:B0-----:R-:W2:Y:S01]  /*181f0*/  LDL.LU R0, [R1+0x2c] ;  /* 0x00002c0001007983 */ /* 0x001ea20000300800 */
        /* <DEDUP_REMOVED lines=11> */
.L_x_1326:
[----:B------:R-:W-:Y:S05]  /*182b0*/  BSYNC B0 ;  /* 0x0000000000007941 */ /* 0x000fea0003800000 */
.L_x_1295:
[----:B------:R-:W-:-:S03]  /*182c0*/  UMOV UR4, 0xffffffff ;  /* 0xffffffff00047882 */ /* 0x000fc60000000000 */
[----:B------:R-:W-:Y:S05]  /*182d0*/  BRA.DIV UR4, `(.L_x_1297) ;  /* 0x0000000a04a87947 */ /* 0x000fea000b800000 */
[----:B------:R-:W1:Y:S02]  /*182e0*/  S2R R2, SR_TID.X ;  /* 0x0000000000027919 */ /* 0x000e640000002100 */
[----:B-1----:R-:W-:-:S04]  /*182f0*/  SHF.R.U32.HI R2, RZ, 0x5, R2 ;  /* 0x00000005ff027819 */ /* 0x002fc80000011602 */
[----:B------:R-:W-:-:S05]  /*18300*/  LOP3.LUT R2, R2, 0x3, RZ, 0xc0, !PT ;  /* 0x0000000302027812 */ /* 0x000fca00078ec0ff */
[----:B------:R1:W2:Y:S02]  /*18310*/  SHFL.IDX PT, R14, R2, RZ, 0x1f ;  /* 0x00001fff020e7589 */ /* 0x0002a400000e0000 */
.L_x_1329:
[----:B--2---:R-:W-:Y:S01]  /*18320*/  ISETP.NE.AND P0, PT, R14, RZ, PT ;  /* 0x000000ff0e00720c */ /* 0x004fe20003f05270 */
[----:B------:R-:W-:-:S12]  /*18330*/  BSSY B0, `(.L_x_1298) ;  /* 0x000002b000007945 */ /* 0x000fd80003800000 */
[----:B------:R-:W-:Y:S05]  /*18340*/  @P0 BRA `(.L_x_1299) ;  /* 0x0000000000a40947 */ /* 0x000fea0003800000 */
[----:B------:R-:W-:-:S03]  /*18350*/  UMOV UR4, 0xffffffff ;  /* 0xffffffff00047882 */ /* 0x000fc60000000000 */
[----:B------:R-:W-:Y:S05]  /*18360*/  BRA.DIV UR4, `(.L_x_1300) ;  /* 0x0000000a04b87947 */ /* 0x000fea000b800000 */
[----:B------:R-:W-:-:S13]  /*18370*/  ELECT P6, URZ, PT ;  /* 0x00000000003f782f */ /* 0x000fda00038c0000 */
.L_x_1332:
[----:B------:R-:W-:Y:S05]  /*18380*/  @!P6 BRA `(.L_x_1299) ;  /* 0x000000000094e947 */ /* 0x000fea0003800000 */
[----:B------:R-:W-:-:S06]  /*18390*/  ULOP3.LUT UR4, UR40, 0x2, URZ, 0xfc, !UPT ;  /* 0x0000000228047892 */ /* 0x000fcc000f8efc3f */
[----:B-1----:R-:W-:-:S05]  /*183a0*/  IMAD.U32 R2, RZ, RZ, UR4 ;  /* 0x00000004ff027e24 */ /* 0x002fca000f8e00ff */
[----:B------:R-:W-:-:S13]  /*183b0*/  ISETP.NE.AND P0, PT, R2, 0x3, PT ;  /* 0x000000030200780c */ /* 0x000fda0003f05270 */
[----:B------:R-:W-:Y:S05]  /*183c0*/  @!P0 BRA `(.L_x_1301) ;  /* 0x0000000000048947 */ /* 0x000fea0003800000 */
[----:B------:R-:W-:Y:S01]  /*183d0*/  BPT.TRAP 0x1 ;  /* 0x000000040000795c */ /* 0x000fe20000300000 */
.L_x_1301:
        /* <DEDUP_REMOVED lines=12> */
.L_x_1333:
[----:B------:R-:W1:Y:S02]  /*184a0*/  SYNCS.PHASECHK.TRANS64.TRYWAIT P1, [R9+URZ], R2 ;  /* 0x00000002090075a7 */ /* 0x000e64000802017f */
[----:B-1----:R-:W-:Y:S05]  /*184b0*/  @!P1 BRA `(.L_x_1303) ;  /* 0x0000000800989947 */ /* 0x002fea0003800000 */
.L_x_1334:
[----:B------:R-:W-:Y:S05]  /*184c0*/  @!P0 BRA `(.L_x_1304) ;  /* 0x0000000000048947 */ /* 0x000fea0003800000 */
[----:B------:R-:W-:Y:S01]  /*184d0*/  BPT.TRAP 0x1 ;  /* 0x000000040000795c */ /* 0x000fe20000300000 */
.L_x_1304:
[----:B------:R-:W-:-:S04]  /*184e0*/  IMAD R17, R17, 0x8, R0 ;  /* 0x0000000811117824 */ /* 0x000fc800078e0200 */
[----:B------:R-:W2:Y:S02]  /*184f0*/  SYNCS.PHASECHK.TRANS64.TRYWAIT P1, [R17+URZ+0x2a860], R4 ;  /* 0x02a86004110075a7 */ /* 0x000ea4000802017f */
[----:B--2---:R-:W-:Y:S05]  /*18500*/  @!P1 BRA `(.L_x_1305) ;  /* 0x0000000800989947 */ /* 0x004fea0003800000 */
.L_x_1335:
[----:B------:R-:W-:Y:S05]  /*18510*/  @!P0 BRA `(.L_x_1306) ;  /* 0x0000000000048947 */ /* 0x000fea0003800000 */
[----:B------:R-:W-:Y:S01]  /*18520*/  BPT.TRAP 0x1 ;  /* 0x000000040000795c */ /* 0x000fe20000300000 */
.L_x_1306:
[----:B------:R-:W-:-:S04]  /*18530*/  IMAD R3, R3, 0x8, R0 ;  /* 0x0000000803037824 */ /* 0x000fc800078e0200 */
[----:B------:R-:W3:Y:S02]  /*18540*/  SYNCS.PHASECHK.TRANS64.TRYWAIT P1, [R3+URZ+0x2a860], R2 ;  /* 0x02a86002030075a7 */ /* 0x000ee4000802017f */
[----:B---3--:R-:W-:Y:S05]  /*18550*/  @!P1 BRA `(.L_x_1307) ;  /* 0x0000000800989947 */ /* 0x008fea0003800000 */
.L_x_1336:
[----:B------:R-:W-:Y:S05]  /*18560*/  @!P0 BRA `(.L_x_1308) ;  /* 0x0000000000048947 */ /* 0x000fea0003800000 */
[----:B------:R-:W-:Y:S01]  /*18570*/  BPT.TRAP 0x1 ;  /* 0x000000040000795c */ /* 0x000fe20000300000 */
.L_x_1308:
[----:B------:R-:W4:Y:S02]  /*18580*/  SYNCS.PHASECHK.TRANS64.TRYWAIT P0, [R17+URZ+0x2a880], R4 ;  /* 0x02a88004110075a7 */ /* 0x000f24000800017f */
[----:B----4-:R-:W-:Y:S05]  /*18590*/  @!P0 BRA `(.L_x_1309) ;  /* 0x00000008009c8947 */ /* 0x010fea0003800000 */
.L_x_1310:
[----:B------:R0:W0:Y:S02]  /*185a0*/  SYNCS.PHASECHK.TRANS64.TRYWAIT P0, [R3+URZ+0x2a880], R2 ;  /* 0x02a88002030075a7 */ /* 0x000024000800017f */
[----:B0-----:R-:W-:Y:S05]  /*185b0*/  @!P0 NANOSLEEP.SYNCS 0x989680 ;  /* 0x009896800000895d */ /* 0x001fea0003900000 */
[----:B------:R-:W0:Y:S02]  /*185c0*/  @!P0 SYNCS.PHASECHK.TRANS64 P0, [R3+URZ+0x2a880], R2 ;  /* 0x02a88002030085a7 */ /* 0x000e24000800007f */
[----:B0-----:R-:W-:Y:S05]  /*185d0*/  @!P0 BRA `(.L_x_1310) ;  /* 0xfffffffc00f08947 */ /* 0x001fea000383ffff */
.L_x_1299:
[----:B------:R-:W-:Y:S05]  /*185e0*/  BSYNC B0 ;  /* 0x0000000000007941 */ /* 0x000fea0003800000 */
.L_x_1298:
[----:B------:R-:W-:Y:S05]  /*185f0*/  EXIT ;  /* 0x000000000000794d */ /* 0x000fea0003800000 */
.L_x_1122:
[----:B0-----:R-:W-:-:S04]  /*18600*/  IMAD.U32 R3, RZ, RZ, UR36 ;  /* 0x00000024ff037e24 */ /* 0x001fc8000f8e00ff */
[----:B------:R0:W1:Y:S03]  /*18610*/  SYNCS.PHASECHK.TRANS64.TRYWAIT P1, [R3+URZ+0x2a800], R6 ;  /* 0x02a80006030075a7 */ /* 0x000066000802017f */
[----:B-1----:R-:W-:Y:S05]  /*18620*/  @!P1 NANOSLEEP.SYNCS 0x989680 ;  /* 0x009896800000995d */ /* 0x002fea0003900000 */
[----:B------:R-:W1:Y:S02]  /*18630*/  @!P1 SYNCS.PHASECHK.TRANS64 P1, [R3+URZ+0x2a800], R6 ;  /* 0x02a80006030095a7 */ /* 0x000e64000802007f */
[----:B-1----:R-:W-:Y:S05]  /*18640*/  @!P1 BRA `(.L_x_1122) ;  /* 0xfffffffc00ec9947 */ /* 0x002fea000383ffff */
[----:B------:R-:W-:Y:S05]  /*18650*/  BRA `(.L_x_1311) ;  /* 0xfffffe9800087947 */ /* 0x000fea000383ffff */
.L_x_1126:
[----:B-1----:R1:W2:Y:S02]  /*18660*/  SYNCS.PHASECHK.TRANS64.TRYWAIT P2, [R3+URZ+0x2a830], R2 ;  /* 0x02a83002030075a7 */ /* 0x0022a4000804017f */
[----:B--2---:R-:W-:Y:S05]  /*18670*/  @!P2 NANOSLEEP.SYNCS 0x989680 ;  /* 0x009896800000a95d */ /* 0x004fea0003900000 */
[----:B------:R-:W2:Y:S02]  /*18680*/  @!P2 SYNCS.PHASECHK.TRANS64 P2, [R3+URZ+0x2a830], R2 ;  /* 0x02a830020300a5a7 */ /* 0x000ea4000804007f */
[----:B--2---:R-:W-:Y:S05]  /*18690*/  @!P2 BRA `(.L_x_1126) ;  /* 0xfffffffc00f0a947 */ /* 0x004fea000383ffff */
[----:B------:R-:W-:Y:S05]  /*186a0*/  BRA `(.L_x_1125) ;  /* 0xfffffe98002c7947 */ /* 0x000fea000383ffff */
.L_x_1142:
[----:B-1----:R-:W-:-:S04]  /*186b0*/  IMAD.U32 R15, RZ, RZ, UR6 ;  /* 0x00000006ff0f7e24 */ /* 0x002fc8000f8e00ff */
[----:B------:R1:W2:Y:S03]  /*186c0*/  SYNCS.PHASECHK.TRANS64.TRYWAIT P2, [R15+URZ+0x2a830], R10 ;  /* 0x02a8300a0f0075a7 */ /* 0x0002a6000804017f */
[----:B--2---:R-:W-:Y:S05]  /*186d0*/  @!P2 NANOSLEEP.SYNCS 0x989680 ;  /* 0x009896800000a95d */ /* 0x004fea0003900000 */
[----:B------:R-:W2:Y:S02]  /*186e0*/  @!P2 SYNCS.PHASECHK.TRANS64 P2, [R15+URZ+0x2a830], R10 ;  /* 0x02a8300a0f00a5a7 */ /* 0x000ea4000804007f */
[----:B--2---:R-:W-:Y:S05]  /*186f0*/  @!P2 BRA `(.L_x_1142) ;  /* 0xfffffffc00eca947 */ /* 0x004fea000383ffff */
[----:B------:R-:W-:Y:S05]  /*18700*/  BRA `(.L_x_1139) ;  /* 0xfffffed000a87947 */ /* 0x000fea000383ffff */
.L_x_1146:
[----:B-1----:R-:W-:-:S04]  /*18710*/  IMAD.U32 R15, RZ, RZ, UR6 ;  /* 0x00000006ff0f7e24 */ /* 0x002fc8000f8e00ff */
[----:B------:R1:W2:Y:S03]  /*18720*/  SYNCS.PHASECHK.TRANS64.TRYWAIT P2, [R15+URZ+0x2a850], R10 ;  /* 0x02a8500a0f0075a7 */ /* 0x0002a6000804017f */
[----:B--2---:R-:W-:Y:S05]  /*18730*/  @!P2 NANOSLEEP.SYNCS 0x989680 ;  /* 0x009896800000a95d */ /* 0x004fea0003900000 */
[----:B------:R-:W2:Y:S02]  /*18740*/  @!P2 SYNCS.PHASECHK.TRANS64 P2, [R15+URZ+0x2a850], R10 ;  /* 0x02a8500a0f00a5a7 */ /* 0x000ea4000804007f */
[----:B--2---:R-:W-:Y:S05]  /*18750*/  @!P2 BRA `(.L_x_1146) ;  /* 0xfffffffc00eca947 */ /* 0x004fea000383ffff */
[----:B------:R-:W-:Y:S05]  /*18760*/  BRA `(.L_x_1143) ;  /* 0xfffffed400487947 */ /* 0x000fea000383ffff */
.L_x_1164:
[----:B-1----:R-:W-:-:S04]  /*18770*/  IMAD.U32 R7, RZ, RZ, UR6 ;  /* 0x00000006ff077e24 */ /* 0x002fc8000f8e00ff */
[----:B------:R1:W2:Y:S03]  /*18780*/  SYNCS.PHASECHK.TRANS64.TRYWAIT P2, [R7+URZ+0x2a830], R6 ;  /* 0x02a83006070075a7 */ /* 0x0002a6000804017f */
[----:B--2---:R-:W-:Y:S05]  /*18790*/  @!P2 NANOSLEEP.SYNCS 0x989680 ;  /* 0x009896800000a95d */ /* 0x004fea0003900000 */
[----:B------:R-:W2:Y:S02]  /*187a0*/  @!P2 SYNCS.PHASECHK.TRANS64 P2, [R7+URZ+0x2a830], R6 ;  /* 0x02a830060700a5a7 */ /* 0x000ea4000804007f */
[----:B--2---:R-:W-:Y:S05]  /*187b0*/  @!P2 BRA `(.L_x_1164) ;  /* 0xfffffffc00eca947 */ /* 0x004fea000383ffff */
[----:B------:R-:W-:Y:S05]  /*187c0*/  BRA `(.L_x_1161) ;  /* 0xffffff0c002c7947 */ /* 0x000fea000383ffff */
.L_x_1168:
[----:B-1----:R-:W-:-:S04]  /*187d0*/  IMAD.U32 R7, RZ, RZ, UR6 ;  /* 0x00000006ff077e24 */ /* 0x002fc8000f8e00ff */
[----:B------:R1:W2:Y:S03]  /*187e0*/  SYNCS.PHASECHK.TRANS64.TRYWAIT P2, [R7+URZ+0x2a850], R6 ;  /* 0x02a85006070075a7 */ /* 0x0002a6000804017f */
[----:B--2---:R-:W-:Y:S05]  /*187f0*/  @!P2 NANOSLEEP.SYNCS 0x989680 ;  /* 0x009896800000a95d */ /* 0x004fea0003900000 */
[----:B------:R-:W2:Y:S02]  /*18800*/  @!P2 SYNCS.PHASECHK.TRANS64 P2, [R7+URZ+0x2a850], R6 ;  /* 0x02a850060700a5a7 */ /* 0x000ea4000804007f */
[----:B--2---:R-:W-:Y:S05]  /*18810*/  @!P2 BRA `(.L_x_1168) ;  /* 0xfffffffc00eca947 */ /* 0x004fea000383ffff */
[----:B------:R-:W-:Y:S05]  /*18820*/  BRA `(.L_x_1165) ;  /* 0xffffff0c00d87947 */ /* 0x000fea000383ffff */
.L_x_1175:
[----:B-1----:R-:W-:-:S04]  /*18830*/  IMAD.U32 R7, RZ, RZ, UR6 ;  /* 0x00000006ff077e24 */ /* 0x002fc8000f8e00ff */
[----:B------:R1:W2:Y:S03]  /*18840*/  SYNCS.PHASECHK.TRANS64.TRYWAIT P2, [R7+URZ+0x2a830], R6 ;  /* 0x02a83006070075a7 */ /* 0x0002a6000804017f */
[----:B--2---:R-:W-:Y:S05]  /*18850*/  @!P2 NANOSLEEP.SYNCS 0x989680 ;  /* 0x009896800000a95d */ /* 0x004fea0003900000 */
[----:B------:R-:W2:Y:S02]  /*18860*/  @!P2 SYNCS.PHASECHK.TRANS64 P2, [R7+URZ+0x2a830], R6 ;  /* 0x02a830060700a5a7 */ /* 0x000ea4000804007f */
[----:B--2---:R-:W-:Y:S05]  /*18870*/  @!P2 BRA `(.L_x_1175) ;  /* 0xfffffffc00eca947 */ /* 0x004fea000383ffff */
[----:B------:R-:W-:Y:S05]  /*18880*/  BRA `(.L_x_1172) ;  /* 0xffffff3400487947 */ /* 0x000fea000383ffff */
.L_x_1179:
[----:B-1----:R-:W-:-:S04]  /*18890*/  IMAD.U32 R7, RZ, RZ, UR6 ;  /* 0x00000006ff077e24 */ /* 0x002fc8000f8e00ff */
[----:B------:R1:W2:Y:S03]  /*188a0*/  SYNCS.PHASECHK.TRANS64.TRYWAIT P2, [R7+URZ+0x2a850], R6 ;  /* 0x02a85006070075a7 */ /* 0x0002a6000804017f */
[----:B--2---:R-:W-:Y:S05]  /*188b0*/  @!P2 NANOSLEEP.SYNCS 0x989680 ;  /* 0x009896800000a95d */ /* 0x004fea0003900000 */
[----:B------:R-:W2:Y:S02]  /*188c0*/  @!P2 SYNCS.PHASECHK.TRANS64 P2, [R7+URZ+0x2a850], R6 ;  /* 0x02a850060700a5a7 */ /* 0x000ea4000804007f */
[----:B--2---:R-:W-:Y:S05]  /*188d0*/  @!P2 BRA `(.L_x_1179) ;  /* 0xfffffffc00eca947 */ /* 0x004fea000383ffff */
[----:B------:R-:W-:Y:S05]  /*188e0*/  BRA `(.L_x_1176) ;  /* 0xffffff3400f47947 */ /* 0x000fea000383ffff */
.L_x_1193:
[----:B-1----:R-:W-:-:S04]  /*188f0*/  IMAD.U32 R3, RZ, RZ, UR9 ;  /* 0x00000009ff037e24 */ /* 0x002fc8000f8e00ff */
[----:B------:R1:W2:Y:S03]  /*18900*/  SYNCS.PHASECHK.TRANS64.TRYWAIT P1, [R3+URZ+0x2a850], R0 ;  /* 0x02a85000030075a7 */ /* 0x0002a6000802017f */
[----:B--2---:R-:W-:Y:S05]  /*18910*/  @!P1 NANOSLEEP.SYNCS 0x989680 ;  /* 0x009896800000995d */ /* 0x004fea0003900000 */
[----:B------:R-:W2:Y:S02]  /*18920*/  @!P1 SYNCS.PHASECHK.TRANS64 P1, [R3+URZ+0x2a850], R0 ;  /* 0x02a85000030095a7 */ /* 0x000ea4000802007f */
[----:B--2---:R-:W-:Y:S05]  /*18930*/  @!P1 BRA `(.L_x_1193) ;  /* 0xfffffffc00ec9947 */ /* 0x004fea000383ffff */
[----:B------:R-:W-:Y:S05]  /*18940*/  BRA `(.L_x_1192) ;  /* 0xffffff6c00147947 */ /* 0x000fea000383ffff */
.L_x_1241:
[----:B------:R-:W-:Y:S02]  /*18950*/  IMAD.MOV.U32 R13, RZ, RZ, R4 ;  /* 0x000000ffff0d7224 */ /* 0x000fe400078e0004 */
[----:B------:R-:W-:Y:S02]  /*18960*/  IMAD.MOV.U32 R12, RZ, RZ, RZ ;  /* 0x000000ffff0c7224 */ /* 0x000fe400078e00ff */
[----:B------:R-:W-:Y:S02]  /*18970*/  IMAD.MOV.U32 R11, RZ, RZ, 0x1f ;  /* 0x0000001fff0b7424 */ /* 0x000fe400078e00ff */
[----:B------:R-:W-:-:S07]  /*18980*/  IMAD.MOV.U32 R15, RZ, RZ, -0x1 ;  /* 0xffffffffff0f7424 */ /* 0x000fce00078e00ff */
[----:B------:R-:W-:Y:S05]  /*18990*/  WARPSYNC.COLLECTIVE R15, `(.L_x_1312) ;  /* 0x000000000f087348 */ /* 0x000fea0003c00000 */
[----:B------:R0:W1:Y:S02]  /*189a0*/  SHFL.IDX P6, R14, R13, R12, R11 ;  /* 0x0000000c0d0e7389 */ /* 0x00006400000c000b */
[----:B01----:R-:W-:Y:S01]  /*189b0*/  ENDCOLLECTIVE ;  /* 0x000000000000791b */ /* 0x003fe20003800000 */
.L_x_1312:
[----:B------:R-:W-:Y:S05]  /*189c0*/  BRA `(.L_x_1313) ;  /* 0xffffffc400dc7947 */ /* 0x000fea000383ffff */
.L_x_1243:
[----:B------:R-:W-:Y:S01]  /*189d0*/  BSSY B0, `(.L_x_1314) ;  /* 0x0000006000007945 */ /* 0x000fe20003800000 */
[----:B------:R-:W-:-:S07]  /*189e0*/  IMAD.MOV.U32 R15, RZ, RZ, -0x1 ;  /* 0xffffffffff0f7424 */ /* 0x000fce00078e00ff */
[----:B------:R-:W-:Y:S05]  /*189f0*/  WARPSYNC.COLLECTIVE R15, `(.L_x_1315) ;  /* 0x000000000f0c7348 */ /* 0x000fea0003c00000 */
[----:B------:R-:W-:Y:S02]  /*18a00*/  ELECT P6, UR62, PT ;  /* 0x00000000003e782f */ /* 0x000fe400038c0000 */
[----:B------:R-:W-:Y:S01]  /*18a10*/  MOV R14, UR62 ;  /* 0x0000003e000e7c02 */ /* 0x000fe20008000f00 */
[----:B------:R-:W-:Y:S10]  /*18a20*/  ENDCOLLECTIVE ;  /* 0x000000000000791b */ /* 0x000ff40003800000 */
.L_x_1315:
[----:B------:R-:W-:Y:S05]  /*18a30*/  BSYNC B0 ;  /* 0x0000000000007941 */ /* 0x000fea0003800000 */
.L_x_1314:
[----:B------:R-:W-:Y:S05]  /*18a40*/  BRA `(.L_x_1316) ;  /* 0xffffffc400dc7947 */ /* 0x000fea000383ffff */
.L_x_1246:
[----:B0-----:R0:W1:Y:S02]  /*18a50*/  SYNCS.PHASECHK.TRANS64.TRYWAIT P2, [R4+URZ+0x2a880], R3 ;  /* 0x02a88003040075a7 */ /* 0x001064000804017f */
[----:B-1----:R-:W-:Y:S05]  /*18a60*/  @!P2 NANOSLEEP.SYNCS 0x989680 ;  /* 0x009896800000a95d */ /* 0x002fea0003900000 */
[----:B------:R-:W1:Y:S02]  /*18a70*/  @!P2 SYNCS.PHASECHK.TRANS64 P2, [R4+URZ+0x2a880], R3 ;  /* 0x02a880030400a5a7 */ /* 0x000e64000804007f */
[----:B-1----:R-:W-:Y:S05]  /*18a80*/  @!P2 BRA `(.L_x_1246) ;  /* 0xfffffffc00f0a947 */ /* 0x002fea000383ffff */
[----:B------:R-:W-:Y:S05]  /*18a90*/  BRA `(.L_x_1317) ;  /* 0xffffffc800347947 */ /* 0x000fea000383ffff */
.L_x_1248:
[----:B-1----:R1:W2:Y:S02]  /*18aa0*/  SYNCS.PHASECHK.TRANS64.TRYWAIT P2, [R4+URZ+0x2a840], R3 ;  /* 0x02a84003040075a7 */ /* 0x0022a4000804017f */
[----:B--2---:R-:W-:Y:S05]  /*18ab0*/  @!P2 NANOSLEEP.SYNCS 0x989680 ;  /* 0x009896800000a95d */ /* 0x004fea0003900000 */
[----:B------:R-:W2:Y:S02]  /*18ac0*/  @!P2 SYNCS.PHASECHK.TRANS64 P2, [R4+URZ+0x2a840], R3 ;  /* 0x02a840030400a5a7 */ /* 0x000ea4000804007f */
[----:B--2---:R-:W-:Y:S05]  /*18ad0*/  @!P2 BRA `(.L_x_1248) ;  /* 0xfffffffc00f0a947 */ /* 0x004fea000383ffff */
[----:B------:R-:W-:Y:S05]  /*18ae0*/  BRA `(.L_x_1318) ;  /* 0xffffffc800b47947 */ /* 0x000fea000383ffff */
.L_x_1251:
[----:B0-----:R-:W-:-:S04]  /*18af0*/  IMAD.U32 R3, RZ, RZ, UR41 ;  /* 0x00000029ff037e24 */ /* 0x001fc8000f8e00ff */
[----:B------:R0:W1:Y:S03]  /*18b00*/  SYNCS.PHASECHK.TRANS64.TRYWAIT P0, [R3+URZ+0x2a820], R2 ;  /* 0x02a82002030075a7 */ /* 0x000066000800017f */
[----:B-1----:R-:W-:Y:S05]  /*18b10*/  @!P0 NANOSLEEP.SYNCS 0x989680 ;  /* 0x009896800000895d */ /* 0x002fea0003900000 */
[----:B------:R-:W1:Y:S02]  /*18b20*/  @!P0 SYNCS.PHASECHK.TRANS64 P0, [R3+URZ+0x2a820], R2 ;  /* 0x02a82002030085a7 */ /* 0x000e64000800007f */
[----:B-1----:R-:W-:Y:S05]  /*18b30*/  @!P0 BRA `(.L_x_1251) ;  /* 0xfffffffc00ec8947 */ /* 0x002fea000383ffff */
[----:B------:R-:W-:Y:S05]  /*18b40*/  BRA `(.L_x_1319) ;  /* 0xffffffcc00c07947 */ /* 0x000fea000383ffff */
.L_x_1257:
[----:B0-----:R0:W1:Y:S02]  /*18b50*/  SYNCS.PHASECHK.TRANS64.TRYWAIT P0, [R6+URZ+0x2a880], R5 ;  /* 0x02a88005060075a7 */ /* 0x001064000800017f */
[----:B-1----:R-:W-:Y:S05]  /*18b60*/  @!P0 NANOSLEEP.SYNCS 0x989680 ;  /* 0x009896800000895d */ /* 0x002fea0003900000 */
[----:B------:R-:W1:Y:S02]  /*18b70*/  @!P0 SYNCS.PHASECHK.TRANS64 P0, [R6+URZ+0x2a880], R5 ;  /* 0x02a88005060085a7 */ /* 0x000e64000800007f */
[----:B-1----:R-:W-:Y:S05]  /*18b80*/  @!P0 BRA `(.L_x_1257) ;  /* 0xfffffffc00f08947 */ /* 0x002fea000383ffff */
[----:B------:R-:W-:Y:S05]  /*18b90*/  BRA `(.L_x_1320) ;  /* 0xffffffd000647947 */ /* 0x000fea000383ffff */
.L_x_1264:
[----:B-1----:R1:W2:Y:S02]  /*18ba0*/  SYNCS.PHASECHK.TRANS64.TRYWAIT P0, [R6+URZ+0x2a840], R5 ;  /* 0x02a84005060075a7 */ /* 0x0022a4000800017f */
[----:B--2---:R-:W-:Y:S05]  /*18bb0*/  @!P0 NANOSLEEP.SYNCS 0x989680 ;  /* 0x009896800000895d */ /* 0x004fea0003900000 */
[----:B------:R-:W2:Y:S02]  /*18bc0*/  @!P0 SYNCS.PHASECHK.TRANS64 P0, [R6+URZ+0x2a840], R5 ;  /* 0x02a84005060085a7 */ /* 0x000ea4000800007f */
[----:B--2---:R-:W-:Y:S05]  /*18bd0*/  @!P0 BRA `(.L_x_1264) ;  /* 0xfffffffc00f08947 */ /* 0x004fea000383ffff */
[----:B------:R-:W-:Y:S05]  /*18be0*/  BRA `(.L_x_1321) ;  /* 0xffffffd400647947 */ /* 0x000fea000383ffff */
.L_x_1272:
[----:B0-----:R0:W1:Y:S02]  /*18bf0*/  SYNCS.PHASECHK.TRANS64.TRYWAIT P2, [R13+URZ+0x2a870], R4 ;  /* 0x02a870040d0075a7 */ /* 0x001064000804017f */
[----:B-1----:R-:W-:Y:S05]  /*18c00*/  @!P2 NANOSLEEP.SYNCS 0x989680 ;  /* 0x009896800000a95d */ /* 0x002fea0003900000 */
[----:B------:R-:W1:Y:S02]  /*18c10*/  @!P2 SYNCS.PHASECHK.TRANS64 P2, [R13+URZ+0x2a870], R4 ;  /* 0x02a870040d00a5a7 */ /* 0x000e64000804007f */
[----:B-1----:R-:W-:Y:S05]  /*18c20*/  @!P2 BRA `(.L_x_1272) ;  /* 0xfffffffc00f0a947 */ /* 0x002fea000383ffff */
[----:B------:R-:W-:Y:S05]  /*18c30*/  BRA `(.L_x_1322) ;  /* 0xffffffd800787947 */ /* 0x000fea000383ffff */
.L_x_1274:
[----:B0-----:R0:W1:Y:S02]  /*18c40*/  SYNCS.PHASECHK.TRANS64.TRYWAIT P2, [R13+URZ+0x2a860], R4 ;  /* 0x02a860040d0075a7 */ /* 0x001064000804017f */
[----:B-1----:R-:W-:Y:S05]  /*18c50*/  @!P2 NANOSLEEP.SYNCS 0x989680 ;  /* 0x009896800000a95d */ /* 0x002fea0003900000 */
[----:B------:R-:W1:Y:S02]  /*18c60*/  @!P2 SYNCS.PHASECHK.TRANS64 P2, [R13+URZ+0x2a860], R4 ;  /* 0x02a860040d00a5a7 */ /* 0x000e64000804007f */
[----:B-1----:R-:W-:Y:S05]  /*18c70*/  @!P2 BRA `(.L_x_1274) ;  /* 0xfffffffc00f0a947 */ /* 0x002fea000383ffff */
[----:B------:R-:W-:Y:S05]  /*18c80*/  BRA `(.L_x_1323) ;  /* 0xffffffd800807947 */ /* 0x000fea000383ffff */
.L_x_1281:
[----:B0-----:R0:W1:Y:S02]  /*18c90*/  SYNCS.PHASECHK.TRANS64.TRYWAIT P0, [R12+URZ+0x2a870], R3 ;  /* 0x02a870030c0075a7 */ /* 0x001064000800017f */
[----:B-1----:R-:W-:Y:S05]  /*18ca0*/  @!P0 NANOSLEEP.SYNCS 0x989680 ;  /* 0x009896800000895d */ /* 0x002fea0003900000 */
[----:B------:R-:W1:Y:S02]  /*18cb0*/  @!P0 SYNCS.PHASECHK.TRANS64 P0, [R12+URZ+0x2a870], R3 ;  /* 0x02a870030c0085a7 */ /* 0x000e64000800007f */
[----:B-1----:R-:W-:Y:S05]  /*18cc0*/  @!P0 BRA `(.L_x_1281) ;  /* 0xfffffffc00f08947 */ /* 0x002fea000383ffff */
[----:B------:R-:W-:Y:S05]  /*18cd0*/  BRA `(.L_x_1324) ;  /* 0xffffffe000747947 */ /* 0x000fea000383ffff */
.L_x_1283:
[----:B0-----:R0:W1:Y:S02]  /*18ce0*/  SYNCS.PHASECHK.TRANS64.TRYWAIT P0, [R12+URZ+0x2a860], R3 ;  /* 0x02a860030c0075a7 */ /* 0x001064000800017f */
[----:B-1----:R-:W-:Y:S05]  /*18cf0*/  @!P0 NANOSLEEP.SYNCS 0x989680 ;  /* 0x009896800000895d */ /* 0x002fea0003900000 */
[----:B------:R-:W1:Y:S02]  /*18d00*/  @!P0 SYNCS.PHASECHK.TRANS64 P0, [R12+URZ+0x2a860], R3 ;  /* 0x02a860030c0085a7 */ /* 0x000e64000800007f */
[----:B-1----:R-:W-:Y:S05]  /*18d10*/  @!P0 BRA `(.L_x_1283) ;  /* 0xfffffffc00f08947 */ /* 0x002fea000383ffff */
[----:B------:R-:W-:Y:S05]  /*18d20*/  BRA `(.L_x_1325) ;  /* 0xffffffe000787947 */ /* 0x000fea000383ffff */
.L_x_1296:
[----:B0-----:R0:W1:Y:S02]  /*18d30*/  SYNCS.PHASECHK.TRANS64.TRYWAIT P0, [R0+URZ+0x2a820], R3 ;  /* 0x02a82003000075a7 */ /* 0x001064000800017f */
[----:B-1----:R-:W-:Y:S05]  /*18d40*/  @!P0 NANOSLEEP.SYNCS 0x989680 ;  /* 0x009896800000895d */ /* 0x002fea0003900000 */
[----:B------:R-:W1:Y:S02]  /*18d50*/  @!P0 SYNCS.PHASECHK.TRANS64 P0, [R0+URZ+0x2a820], R3 ;  /* 0x02a82003000085a7 */ /* 0x000e64000800007f */
[----:B-1----:R-:W-:Y:S05]  /*18d60*/  @!P0 BRA `(.L_x_1296) ;  /* 0xfffffffc00f08947 */ /* 0x002fea000383ffff */
[----:B------:R-:W-:Y:S05]  /*18d70*/  BRA `(.L_x_1326) ;  /* 0xfffffff4004c7947 */ /* 0x000fea000383ffff */
.L_x_1297:
        /* <DEDUP_REMOVED lines=11> */
.L_x_1328:
[----:B------:R-:W-:Y:S05]  /*18e30*/  BSYNC B0 ;  /* 0x0000000000007941 */ /* 0x000fea0003800000 */
.L_x_1327:
[----:B------:R-:W-:Y:S05]  /*18e40*/  BRA `(.L_x_1329) ;  /* 0xfffffff400347947 */ /* 0x000fea000383ffff */
.L_x_1300:
[----:B------:R-:W-:Y:S01]  /*18e50*/  BSSY B1, `(.L_x_1330) ;  /* 0x0000006000017945 */ /* 0x000fe20003800000 */
[----:B------:R-:W-:-:S07]  /*18e60*/  IMAD.MOV.U32 R15, RZ, RZ, -0x1 ;  /* 0xffffffffff0f7424 */ /* 0x000fce00078e00ff */
[----:B01----:R-:W-:Y:S05]  /*18e70*/  WARPSYNC.COLLECTIVE R15, `(.L_x_1331) ;  /* 0x000000000f0c7348 */ /* 0x003fea0003c00000 */
[----:B------:R-:W-:Y:S02]  /*18e80*/  ELECT P6, UR62, PT ;  /* 0x00000000003e782f */ /* 0x000fe400038c0000 */
[----:B------:R-:W-:Y:S01]  /*18e90*/  MOV R14, UR62 ;  /* 0x0000003e000e7c02 */ /* 0x000fe20008000f00 */
[----:B01----:R-:W-:Y:S10]  /*18ea0*/  ENDCOLLECTIVE ;  /* 0x000000000000791b */ /* 0x003ff40003800000 */
.L_x_1331:
[----:B------:R-:W-:Y:S05]  /*18eb0*/  BSYNC B1 ;  /* 0x0000000000017941 */ /* 0x000fea0003800000 */
.L_x_1330:
[----:B------:R-:W-:Y:S05]  /*18ec0*/  BRA `(.L_x_1332) ;  /* 0xfffffff4002c7947 */ /* 0x000fea000383ffff */
.L_x_1302:
[----:B0-----:R0:W1:Y:S02]  /*18ed0*/  SYNCS.PHASECHK.TRANS64.TRYWAIT P1, [R7+URZ], R4 ;  /* 0x00000004070075a7 */ /* 0x001064000802017f */
[----:B-1----:R-:W-:Y:S05]  /*18ee0*/  @!P1 NANOSLEEP.SYNCS 0x989680 ;  /* 0x009896800000995d */ /* 0x002fea0003900000 */
[----:B------:R-:W1:Y:S02]  /*18ef0*/  @!P1 SYNCS.PHASECHK.TRANS64 P1, [R7+URZ], R4 ;  /* 0x00000004070095a7 */ /* 0x000e64000802007f */
[----:B-1----:R-:W-:Y:S05]  /*18f00*/  @!P1 BRA `(.L_x_1302) ;  /* 0xfffffffc00f09947 */ /* 0x002fea000383ffff */
[----:B------:R-:W-:Y:S05]  /*18f10*/  BRA `(.L_x_1333) ;  /* 0xfffffff400607947 */ /* 0x000fea000383ffff */
.L_x_1303:
[----:B-1----:R1:W2:Y:S02]  /*18f20*/  SYNCS.PHASECHK.TRANS64.TRYWAIT P1, [R9+URZ], R2 ;  /* 0x00000002090075a7 */ /* 0x0022a4000802017f */
[----:B--2---:R-:W-:Y:S05]  /*18f30*/  @!P1 NANOSLEEP.SYNCS 0x989680 ;  /* 0x009896800000995d */ /* 0x004fea0003900000 */
[----:B------:R-:W2:Y:S02]  /*18f40*/  @!P1 SYNCS.PHASECHK.TRANS64 P1, [R9+URZ], R2 ;  /* 0x00000002090095a7 */ /* 0x000ea4000802007f */
[----:B--2---:R-:W-:Y:S05]  /*18f50*/  @!P1 BRA `(.L_x_1303) ;  /* 0xfffffffc00f09947 */ /* 0x004fea000383ffff */
[----:B------:R-:W-:Y:S05]  /*18f60*/  BRA `(.L_x_1334) ;  /* 0xfffffff400547947 */ /* 0x000fea000383ffff */
.L_x_1305:
[----:B--2---:R2:W3:Y:S02]  /*18f70*/  SYNCS.PHASECHK.TRANS64.TRYWAIT P1, [R17+URZ+0x2a860], R4 ;  /* 0x02a86004110075a7 */ /* 0x0044e4000802017f */
[----:B---3--:R-:W-:Y:S05]  /*18f80*/  @!P1 NANOSLEEP.SYNCS 0x989680 ;  /* 0x009896800000995d */ /* 0x008fea0003900000 */
[----:B------:R-:W3:Y:S02]  /*18f90*/  @!P1 SYNCS.PHASECHK.TRANS64 P1, [R17+URZ+0x2a860], R4 ;  /* 0x02a86004110095a7 */ /* 0x000ee4000802007f */
[----:B---3--:R-:W-:Y:S05]  /*18fa0*/  @!P1 BRA `(.L_x_1305) ;  /* 0xfffffffc00f09947 */ /* 0x008fea000383ffff */
[----:B------:R-:W-:Y:S05]  /*18fb0*/  BRA `(.L_x_1335) ;  /* 0xfffffff400547947 */ /* 0x000fea000383ffff */
.L_x_1307:
[----:B---3--:R3:W4:Y:S02]  /*18fc0*/  SYNCS.PHASECHK.TRANS64.TRYWAIT P1, [R3+URZ+0x2a860], R2 ;  /* 0x02a86002030075a7 */ /* 0x008724000802017f */
[----:B----4-:R-:W-:Y:S05]  /*18fd0*/  @!P1 NANOSLEEP.SYNCS 0x989680 ;  /* 0x009896800000995d */ /* 0x010fea0003900000 */
[----:B------:R-:W4:Y:S02]  /*18fe0*/  @!P1 SYNCS.PHASECHK.TRANS64 P1, [R3+URZ+0x2a860], R2 ;  /* 0x02a86002030095a7 */ /* 0x000f24000802007f */
[----:B----4-:R-:W-:Y:S05]  /*18ff0*/  @!P1 BRA `(.L_x_1307) ;  /* 0xfffffffc00f09947 */ /* 0x010fea000383ffff */
[----:B------:R-:W-:Y:S05]  /*19000*/  BRA `(.L_x_1336) ;  /* 0xfffffff400547947 */ /* 0x000fea000383ffff */
.L_x_1309:
[----:B----4-:R4:W0:Y:S02]  /*19010*/  SYNCS.PHASECHK.TRANS64.TRYWAIT P0, [R17+URZ+0x2a880], R4 ;  /* 0x02a88004110075a7 */ /* 0x010824000800017f */
[----:B0-----:R-:W-:Y:S05]  /*19020*/  @!P0 NANOSLEEP.SYNCS 0x989680 ;  /* 0x009896800000895d */ /* 0x001fea0003900000 */
[----:B------:R-:W0:Y:S02]  /*19030*/  @!P0 SYNCS.PHASECHK.TRANS64 P0, [R17+URZ+0x2a880], R4 ;  /* 0x02a88004110085a7 */ /* 0x000e24000800007f */
[----:B0-----:R-:W-:Y:S05]  /*19040*/  @!P0 BRA `(.L_x_1309) ;  /* 0xfffffffc00f08947 */ /* 0x001fea000383ffff */
[----:B------:R-:W-:Y:S05]  /*19050*/  BRA `(.L_x_1310) ;  /* 0xfffffff400507947 */ /* 0x000fea000383ffff */
.L_x_1337:
        /* <DEDUP_REMOVED lines=10> */
.L_x_2705:


//--------------------- .text._ZN7cutlass13device_kernelIN5flash11enable_sm90INS1_16FlashAttnFwdSm90INS1_25CollectiveMainloopFwdSm90ILi2EN4cute5tupleIJNS5_1CILi1EEES8_S8_EEENS6_IJNS7_ILi128EEESA_NS7_ILi192EEEEEELi192ENS_12float_e4m3_tEfNS_4arch4Sm90ELb0ELb1ELb1ELb1ELb0ELb1ELb0ELb1ELb1ELb0ELb0ELb0EEENS1_21CollectiveEpilogueFwdINS6_IJSA_SB_SA_EEES9_NS_10bfloat16_tESF_Li256ELb1ELb0ELb0ELb1EEENS1_36VarlenDynamicPersistentTileSchedulerILi128ELi128ELi256ELi128ELb0ELb0ELb1ELb1ELb0ELb1EEEEEEEEEvNT_6ParamsE --------------------------
	.section	.text._ZN7cutlass13device_kernelIN5flash11enable_sm90INS1_16FlashAttnFwdSm90INS1_25CollectiveMainloopFwdSm90ILi2EN4cute5tupleIJNS5_1CILi1EEES8_S8_EEENS6_IJNS7_ILi128EEESA_NS7_ILi192EEEEEELi192ENS_12float_e4m3_tEfNS_4arch4Sm90ELb0ELb1ELb1ELb1ELb0ELb1ELb0ELb1ELb1ELb0ELb0ELb0EEENS1_21CollectiveEpilogueFwdINS6_IJSA_SB_SA_EEES9_NS_10bfloat16_tESF_Li256ELb1ELb0ELb0ELb1EEENS1_36VarlenDynamicPersistentTileSchedulerILi128ELi128ELi256ELi128ELb0ELb0ELb1ELb1ELb0ELb1EEEEEEEEEvNT_6ParamsE,"ax",@progbits
	.align	128
.text._ZN7cutlass13device_kernelIN5flash11enable_sm90INS1_16FlashAttnFwdSm90INS1_25CollectiveMainloopFwdSm90ILi2EN4cute5tupleIJNS5_1CILi1EEES8_S8_EEENS6_IJNS7_ILi128EEESA_NS7_ILi192EEEEEELi192ENS_12float_e4m3_tEfNS_4arch4Sm90ELb0ELb1ELb1ELb1ELb0ELb1ELb0ELb1ELb1ELb0ELb0ELb0EEENS1_21CollectiveEpilogueFwdINS6_IJSA_SB_SA_EEES9_NS_10bfloat16_tESF_Li256ELb1ELb0ELb0ELb1EEENS1_36VarlenDynamicPersistentTileSchedulerILi128ELi128ELi256ELi128ELb0ELb0ELb1ELb1ELb0ELb1EEEEEEEEEvNT_6ParamsE:
        .type           _ZN7cutlass13device_kernelIN5flash11enable_sm90INS1_16FlashAttnFwdSm90INS1_25CollectiveMainloopFwdSm90ILi2EN4cute5tupleIJNS5_1CILi1EEES8_S8_EEENS6_IJNS7_ILi128EEESA_NS7_ILi192EEEEEELi192ENS_12float_e4m3_tEfNS_4arch4Sm90ELb0ELb1ELb1ELb1ELb0ELb1ELb0ELb1ELb1ELb0ELb0ELb0EEENS1_21CollectiveEpilogueFwdINS6_IJSA_SB_SA_EEES9_NS_10bfloat16_tESF_Li256ELb1ELb0ELb0ELb1EEENS1_36VarlenDynamicPersistentTileSchedulerILi128ELi128ELi256ELi128ELb0ELb0ELb1ELb1ELb0ELb1EEEEEEEEEvNT_6ParamsE,@function
        .size           _ZN7cutlass13device_kernelIN5flash11enable_sm90INS1_16FlashAttnFwdSm90INS1_25CollectiveMainloopFwdSm90ILi2EN4cute5tupleIJNS5_1CILi1EEES8_S8_EEENS6_IJNS7_ILi128EEESA_NS7_ILi192EEEEEELi192ENS_12float_e4m3_tEfNS_4arch4Sm90ELb0ELb1ELb1ELb1ELb0ELb1ELb0ELb1ELb1ELb0ELb0ELb0EEENS1_21CollectiveEpilogueFwdINS6_IJSA_SB_SA_EEES9_NS_10bfloat16_tESF_Li256ELb1ELb0ELb0ELb1EEENS1_36VarlenDynamicPersistentTileSchedulerILi128ELi128ELi256ELi128ELb0ELb0ELb1ELb1ELb0ELb1EEEEEEEEEvNT_6ParamsE,(.L_x_2706 - _ZN7cutlass13device_kernelIN5flash11enable_sm90INS1_16FlashAttnFwdSm90INS1_25CollectiveMainloopFwdSm90ILi2EN4cute5tupleIJNS5_1CILi1EEES8_S8_EEENS6_IJNS7_ILi128EEESA_NS7_ILi192EEEEEELi192ENS_12float_e4m3_tEfNS_4arch4Sm90ELb0ELb1ELb1ELb1ELb0ELb1ELb0ELb1ELb1ELb0ELb0ELb0EEENS1_21CollectiveEpilogueFwdINS6_IJSA_SB_SA_EEES9_NS_10bfloat16_tESF_Li256ELb1ELb0ELb0ELb1EEENS1_36VarlenDynamicPersistentTileSchedulerILi128ELi128ELi256ELi128ELb0ELb0ELb1ELb1ELb0ELb1EEEEEEEEEvNT_6ParamsE)
        .other          _ZN7cutlass13device_kernelIN5flash11enable_sm90INS1_16FlashAttnFwdSm90INS1_25CollectiveMainloopFwdSm90ILi2EN4cute5tupleIJNS5_1CILi1EEES8_S8_EEENS6_IJNS7_ILi128EEESA_NS7_ILi192EEEEEELi192ENS_12float_e4m3_tEfNS_4arch4Sm90ELb0ELb1ELb1ELb1ELb0ELb1ELb0ELb1ELb1ELb0ELb0ELb0EEENS1_21CollectiveEpilogueFwdINS6_IJSA_SB_SA_EEES9_NS_10bfloat16_tESF_Li256ELb1ELb0ELb0ELb1EEENS1_36VarlenDynamicPersistentTileSchedulerILi128ELi128ELi256ELi128ELb0ELb0ELb1ELb1ELb0ELb1EEEEEEEEEvNT_6ParamsE,@"STO_CUDA_ENTRY STV_DEFAULT"
_ZN7cutlass13device_kernelIN5flash11enable_sm90INS1_16FlashAttnFwdSm90INS1_25CollectiveMainloopFwdSm90ILi2EN4cute5tupleIJNS5_1CILi1EEES8_S8_EEENS6_IJNS7_ILi128EEESA_NS7_ILi192EEEEEELi192ENS_12float_e4m3_tEfNS_4arch4Sm90ELb0ELb1ELb1ELb1ELb0ELb1ELb0ELb1ELb1ELb0ELb0ELb0EEENS1_21CollectiveEpilogueFwdINS6_IJSA_SB_SA_EEES9_NS_10bfloat16_tESF_Li256ELb1ELb0ELb0ELb1EEENS1_36VarlenDynamicPersistentTileSchedulerILi128ELi128ELi256ELi128ELb0ELb0ELb1ELb1ELb0ELb1EEEEEEEEEvNT_6ParamsE:
        /* <DEDUP_REMOVED lines=27> */
.L_x_1339:
[----:B------:R-:W-:Y:S05]  /*01b0*/  BSYNC B0 ;  /* 0x0000000000007941 */ /* 0x000fea0003800000 */
.L_x_1338:
        /* <DEDUP_REMOVED lines=41> */
.L_x_1340:
        /* <DEDUP_REMOVED lines=22> */
.L_x_1341:
        /* <DEDUP_REMOVED lines=18> */
.L_x_1342:
        /* <DEDUP_REMOVED lines=22> */
.L_x_1343:
        /* <DEDUP_REMOVED lines=22> */
.L_x_1344:
        /* <DEDUP_REMOVED lines=8> */
.L_x_1347:
        /* <DEDUP_REMOVED lines=8> */
[----:B-1----:R-:W-:-:S06]  /*0a90*/  ULEA UR4, UR38, UR4, 0x18 ;  /* 0x0000000426047291 */ /* 0x002fcc000f8ec03f */
[----:B------:R-:W-:Y:S01]  /*0aa0*/  IMAD.U32 R16, RZ, RZ, UR4 ;  /* 0x00000004ff107e24 */ /* 0x000fe2000f8e00ff */
[----:B0-----:R-:W-:Y:S01]  /*0ab0*/  SHF.R.U32.HI R0, RZ, 0x7, R0 ;  /* 0x00000007ff007819 */ /* 0x001fe20000011600 */
[----:B------:R-:W-:-:S03]  /*0ac0*/  ULDC UR4, c[0x0][0xc14] ;  /* 0x0003050000047ab9 */ /* 0x000fc60000000800 */
[----:B------:R-:W-:-:S13]  /*0ad0*/  ISETP.NE.AND P0, PT, R0, 0x1, PT ;  /* 0x000000010000780c */ /* 0x000fda0003f05270 */
[----:B------:R-:W-:Y:S08]  /*0ae0*/  @!P0 BAR.ARV 0x9, 0x100 ;  /* 0x0244000000008b1d */ /* 0x000ff00000002000 */
[----:B------:R-:W-:Y:S06]  /*0af0*/  BAR.SYNC.DEFER_BLOCKING 0x5, 0x180 ;  /* 0x0146000000007b1d */ /* 0x000fec0000010000 */
[----:B------:R-:W0:Y:S02]  /*0b00*/  LDS.128 R208, [R16+0x2a8d0] ;  /* 0x02a8d00010d07984 */ /* 0x000e240000000c00 */
[----:B------:R-:W-:Y:S06]  /*0b10*/  BAR.ARV 0x4, 0x180 ;  /* 0x0106000000007b1d */ /* 0x000fec0000002000 */
[----:B0-----:R-:W-:-:S13]  /*0b20*/  ISETP.GE.AND P0, PT, R211, UR4, PT ;  /* 0x00000004d3007c0c */ /* 0x001fda000bf06270 */
[----:B------:R-:W-:Y:S05]  /*0b30*/  @P0 BRA `(.L_x_1348) ;  /* 0x0000028c00940947 */ /* 0x000fea0003800000 */
[----:B------:R-:W0:Y:S01]  /*0b40*/  S2R R0, SR_TID.X ;  /* 0x0000000000007919 */ /* 0x000e220000002100 */
[----:B------:R-:W-:Y:S01]  /*0b50*/  R2UR UR39, R16 ;  /* 0x00000000102772ca */ /* 0x000fe200000e0000 */
[----:B------:R-:W-:Y:S01]  /*0b60*/  IMAD.MOV.U32 R17, RZ, RZ, RZ ;  /* 0x000000ffff117224 */ /* 0x000fe200078e00ff */
[----:B------:R-:W-:Y:S01]  /*0b70*/  CS2R R18, SRZ ;  /* 0x0000000000127805 */ /* 0x000fe2000001ff00 */
[----:B------:R-:W-:Y:S01]  /*0b80*/  IMAD.MOV.U32 R205, RZ, RZ, RZ ;  /* 0x000000ffffcd7224 */ /* 0x000fe200078e00ff */
[----:B------:R-:W-:Y:S01]  /*0b90*/  ULOP3.LUT UR42, UR37, 0x1, URZ, 0xfc, !UPT ;  /* 0x00000001252a7892 */ /* 0x000fe2000f8efc3f */
[----:B------:R-:W-:-:S08]  /*0ba0*/  UMOV UR36, URZ ;  /* 0x0000003f00247c82 */ /* 0x000fd00008000000 */
        /* <DEDUP_REMOVED lines=9> */
[----:B------:R-:W-:Y:S02]  /*0c40*/  LEA.HI R6, R7, R22, RZ, 0x1 ;  /* 0x0000001607067211 */ /* 0x000fe400078f08ff */
[----:B------:R-:W-:Y:S01]  /*0c50*/  LOP3.LUT R5, R5, 0xfffffc00, RZ, 0xc0, !PT ;  /* 0xfffffc0005057812 */ /* 0x000fe200078ec0ff */
[----:B------:R-:W-:Y:S01]  /*0c60*/  IMAD.IADD R4, R235, 0x1, -R4 ;  /* 0x00000001eb047824 */ /* 0x000fe200078e0a04 */
[----:B------:R-:W-:Y:S02]  /*0c70*/  LOP3.LUT R9, R6, 0x3fffffe, RZ, 0xc0, !PT ;  /* 0x03fffffe06097812 */ /* 0x000fe400078ec0ff */
[-C--:B------:R-:W-:Y:S01]  /*0c80*/  LEA.HI R2, R0, R235.reuse, RZ, 0x7 ;  /* 0x000000eb00027211 */ /* 0x080fe200078f38ff */
[----:B------:R-:W-:Y:S01]  /*0c90*/  IMAD R234, R4, 0x40, R5 ;  /* 0x0000004004ea7824 */ /* 0x000fe200078e0205 */
[----:B------:R-:W-:Y:S01]  /*0ca0*/  SHF.R.S32.HI R4, RZ, 0x4, R3 ;  /* 0x00000004ff047819 */ /* 0x000fe20000011403 */
[----:B------:R-:W-:Y:S01]  /*0cb0*/  IMAD.IADD R9, R22, 0x1, -R9 ;  /* 0x0000000116097824 */ /* 0x000fe200078e0a09 */
[----:B------:R-:W-:-:S02]  /*0cc0*/  LEA.HI R5, R0, R235, RZ, 0x2 ;  /* 0x000000eb00057211 */ /* 0x000fc400078f10ff */
[----:B------:R-:W-:Y:S01]  /*0cd0*/  LEA.HI R3, R3, R4, RZ, 0x1 ;  /* 0x0000000403037211 */ /* 0x000fe200078f08ff */
[----:B------:R-:W-:Y:S01]  /*0ce0*/  IMAD R9, R4, 0x8, R9 ;  /* 0x0000000804097824 */ /* 0x000fe200078e0209 */
[----:B------:R-:W-:Y:S02]  /*0cf0*/  LOP3.LUT R226, R2, 0xffffff80, RZ, 0xc0, !PT ;  /* 0xffffff8002e27812 */ /* 0x000fe400078ec0ff */
[----:B------:R-:W-:Y:S01]  /*0d00*/  LOP3.LUT R3, R3, 0x1ffffffe, RZ, 0xc0, !PT ;  /* 0x1ffffffe03037812 */ /* 0x000fe200078ec0ff */
[----:B------:R-:W-:Y:S01]  /*0d10*/  IMAD.SHL.U32 R212, R9, 0x40, RZ ;  /* 0x0000004009d47824 */ /* 0x000fe200078e00ff */
[--C-:B------:R-:W-:Y:S01]  /*0d20*/  SHF.R.S32.HI R218, RZ, 0x2, R5.reuse ;  /* 0x00000002ffda7819 */ /* 0x100fe20000011405 */
[----:B------:R-:W-:Y:S01]  /*0d30*/  IMAD.IADD R226, R235, 0x1, -R226 ;  /* 0x00000001ebe27824 */ /* 0x000fe200078e0ae2 */
[----:B------:R-:W-:Y:S01]  /*0d40*/  SHF.R.S32.HI R5, RZ, 0x1f, R5 ;  /* 0x0000001fff057819 */ /* 0x000fe20000011405 */
[----:B------:R-:W-:Y:S01]  /*0d50*/  IMAD.IADD R3, R4, 0x1, -R3 ;  /* 0x0000000104037824 */ /* 0x000fe200078e0a03 */
[----:B------:R-:W-:-:S02]  /*0d60*/  LOP3.LUT R4, R7, 0xfffffffe, RZ, 0xc0, !PT ;  /* 0xfffffffe07047812 */ /* 0x000fc400078ec0ff */
[----:B------:R-:W-:Y:S01]  /*0d70*/  LEA.HI R5, R5, R218, RZ, 0x2 ;  /* 0x000000da05057211 */ /* 0x000fe200078f10ff */
[----:B------:R-:W-:Y:S01]  /*0d80*/  IMAD R234, R3, 0x8, R234 ;  /* 0x0000000803ea7824 */ /* 0x000fe200078e02ea */
[----:B------:R-:W-:Y:S01]  /*0d90*/  SHF.R.S32.HI R11, RZ, 0x1f, R226 ;  /* 0x0000001fff0b7819 */ /* 0x000fe200000114e2 */
[----:B------:R-:W-:Y:S01]  /*0da0*/  IMAD.IADD R203, R235, 0x1, -R4 ;  /* 0x00000001ebcb7824 */ /* 0x000fe200078e0a04 */
[----:B------:R-:W-:Y:S02]  /*0db0*/  LOP3.LUT R5, R5, 0xfffffffc, RZ, 0xc0, !PT ;  /* 0xfffffffc05057812 */ /* 0x000fe400078ec0ff */
[-C--:B------:R-:W-:Y:S01]  /*0dc0*/  LEA.HI R6, R11, R226.reuse, RZ, 0x2 ;  /* 0x000000e20b067211 */ /* 0x080fe200078f10ff */
[----:B------:R-:W-:Y:S01]  /*0dd0*/  IMAD.SHL.U32 R23, R203, 0x10, RZ ;  /* 0x00000010cb177824 */ /* 0x000fe200078e00ff */
[----:B------:R-:W-:Y:S01]  /*0de0*/  SHF.R.S32.HI R231, RZ, 0x7, R2 ;  /* 0x00000007ffe77819 */ /* 0x000fe20000011402 */
[----:B------:R-:W-:Y:S01]  /*0df0*/  IMAD.IADD R218, R218, 0x1, -R5 ;  /* 0x00000001dada7824 */ /* 0x000fe200078e0a05 */
[--C-:B------:R-:W-:Y:S01]  /*0e00*/  SHF.R.S32.HI R8, RZ, 0x2, R6.reuse ;  /* 0x00000002ff087819 */ /* 0x100fe20000011406 */
[C---:B------:R-:W-:Y:S01]  /*0e10*/  VIADD R213, R23.reuse, 0x20 ;  /* 0x0000002017d57836 */ /* 0x040fe20000000000 */
[----:B------:R-:W-:Y:S01]  /*0e20*/  SHF.R.S32.HI R13, RZ, 0x1f, R6 ;  /* 0x0000001fff0d7819 */ /* 0x000fe20000011406 */
[----:B------:R-:W-:Y:S01]  /*0e30*/  VIADD R214, R23, 0x40 ;  /* 0x0000004017d67836 */ /* 0x000fe20000000000 */
[----:B------:R-:W-:Y:S01]  /*0e40*/  LEA.HI R11, R11, R226, RZ, 0x5 ;  /* 0x000000e20b0b7211 */ /* 0x000fe200078f28ff */
[----:B------:R-:W-:Y:S01]  /*0e50*/  IMAD.SHL.U32 R206, R218, 0x80, RZ ;  /* 0x00000080dace7824 */ /* 0x000fe200078e00ff */
[----:B------:R-:W-:Y:S01]  /*0e60*/  SHF.R.S32.HI R4, RZ, 0x1f, R213 ;  /* 0x0000001fff047819 */ /* 0x000fe200000114d5 */
[----:B------:R-:W-:Y:S01]  /*0e70*/  IMAD.SHL.U32 R204, R203, 0x8, RZ ;  /* 0x00000008cbcc7824 */ /* 0x000fe200078e00ff */
[----:B------:R-:W-:-:S02]  /*0e80*/  LEA.HI R13, R13, R8, RZ, 0x3 ;  /* 0x000000080d0d7211 */ /* 0x000fc400078f18ff */
[----:B------:R-:W-:Y:S02]  /*0e90*/  SHF.R.S32.HI R3, RZ, 0x1f, R214 ;  /* 0x0000001fff037819 */ /* 0x000fe400000114d6 */
[CC--:B------:R-:W-:Y:S02]  /*0ea0*/  LEA.HI R233, R4.reuse, R213.reuse, RZ, 0x4 ;  /* 0x000000d504e97211 */ /* 0x0c0fe400078f20ff */
[----:B------:R-:W-:Y:S02]  /*0eb0*/  LEA.HI R4, R4, R213, RZ, 0x6 ;  /* 0x000000d504047211 */ /* 0x000fe400078f30ff */
[----:B------:R-:W-:Y:S02]  /*0ec0*/  LOP3.LUT R13, R13, 0xfffffff8, RZ, 0xc0, !PT ;  /* 0xfffffff80d0d7812 */ /* 0x000fe400078ec0ff */
[----:B------:R-:W-:Y:S02]  /*0ed0*/  LEA.HI R2, R2, R231, RZ, 0x1 ;  /* 0x000000e702027211 */ /* 0x000fe400078f08ff */
[----:B------:R-:W-:Y:S01]  /*0ee0*/  LOP3.LUT R206, R206, 0x180, RZ, 0xc0, !PT ;  /* 0x00000180cece7812 */ /* 0x000fe200078ec0ff */
[----:B------:R-:W-:Y:S01]  /*0ef0*/  IMAD.IADD R8, R8, 0x1, -R13 ;  /* 0x0000000108087824 */ /* 0x000fe200078e0a0d */
[----:B------:R-:W-:-:S02]  /*0f00*/  LEA.HI R5, R3, R214, RZ, 0x6 ;  /* 0x000000d603057211 */ /* 0x000fc400078f30ff */
[----:B------:R-:W-:Y:S01]  /*0f10*/  LEA.HI R7, R3, R214, RZ, 0x4 ;  /* 0x000000d603077211 */ /* 0x000fe200078f20ff */
[----:B------:R-:W-:Y:S01]  /*0f20*/  IMAD.SHL.U32 R3, R4, 0x80, RZ ;  /* 0x0000008004037824 */ /* 0x000fe200078e00ff */
[----:B------:R-:W-:Y:S01]  /*0f30*/  SHF.R.S32.HI R11, RZ, 0x5, R11 ;  /* 0x00000005ff0b7819 */ /* 0x000fe2000001140b */
[----:B------:R-:W-:Y:S01]  /*0f40*/  IMAD.SHL.U32 R5, R5, 0x80, RZ ;  /* 0x0000008005057824 */ /* 0x000fe200078e00ff */
[----:B------:R-:W-:Y:S02]  /*0f50*/  LOP3.LUT R2, R2, 0x3fffffe, RZ, 0xc0, !PT ;  /* 0x03fffffe02027812 */ /* 0x000fe400078ec0ff */
[----:B------:R-:W-:Y:S01]  /*0f60*/  LOP3.LUT R4, R206, 0x30, R233, 0xf8, !PT ;  /* 0x00000030ce047812 */ /* 0x000fe200078ef8e9 */
[----:B------:R-:W-:Y:S01]  /*0f70*/  IMAD R11, R11, 0x10, R8 ;  /* 0x000000100b0b7824 */ /* 0x000fe200078e0208 */
[----:B------:R-:W-:Y:S01]  /*0f80*/  SHF.R.U32.HI R207, RZ, 0x3, R206 ;  /* 0x00000003ffcf7819 */ /* 0x000fe200000116ce */
[----:B------:R-:W-:Y:S01]  /*0f90*/  IMAD.IADD R2, R231, 0x1, -R2 ;  /* 0x00000001e7027824 */ /* 0x000fe200078e0a02 */
[----:B------:R-:W-:-:S02]  /*0fa0*/  LOP3.LUT R3, R3, 0xffffe000, RZ, 0xc0, !PT ;  /* 0xffffe00003037812 */ /* 0x000fc400078ec0ff */
[----:B------:R-:W-:Y:S01]  /*0fb0*/  LOP3.LUT R4, R4, R207, RZ, 0x3c, !PT ;  /* 0x000000cf04047212 */ /* 0x000fe200078e3cff */
[----:B------:R-:W-:Y:S01]  /*0fc0*/  IMAD R230, R2, 0x40, R11 ;  /* 0x0000004002e67824 */ /* 0x000fe200078e020b */
[----:B------:R-:W-:Y:S02]  /*0fd0*/  LEA.HI R0, R0, R235, RZ, 0x3 ;  /* 0x000000eb00007211 */ /* 0x000fe400078f18ff */
[----:B------:R-:W-:Y:S02]  /*0fe0*/  LOP3.LUT R8, R206, 0x30, R7, 0xf8, !PT ;  /* 0x00000030ce087812 */ /* 0x000fe400078ef807 */
[----:B------:R-:W-:Y:S02]  /*0ff0*/  LOP3.LUT R9, R5, 0xffffe000, RZ, 0xc0, !PT ;  /* 0xffffe00005097812 */ /* 0x000fe400078ec0ff */
[----:B------:R-:W-:Y:S02]  /*1000*/  IADD3 R5, R4, R212, R3 ;  /* 0x000000d404057210 */ /* 0x000fe40007ffe003 */
[----:B------:R-:W-:-:S02]  /*1010*/  LOP3.LUT R3, R6, 0x7ffffffc, RZ, 0xc0, !PT ;  /* 0x7ffffffc06037812 */ /* 0x000fc400078ec0ff */
[----:B------:R-:W-:Y:S01]  /*1020*/  LOP3.LUT R2, R0, 0x1ffffff8, RZ, 0xc0, !PT ;  /* 0x1ffffff800027812 */ /* 0x000fe200078ec0ff */
[----:B------:R-:W-:Y:S01]  /*1030*/  IMAD.IADD R228, R16, 0x1, R5 ;  /* 0x0000000110e47824 */ /* 0x000fe200078e0205 */
[----:B------:R-:W-:Y:S01]  /*1040*/  SHF.R.S32.HI R216, RZ, 0x3, R0 ;  /* 0x00000003ffd87819 */ /* 0x000fe20000011400 */
[----:B------:R-:W-:Y:S01]  /*1050*/  IMAD.IADD R200, R226, 0x1, -R3 ;  /* 0x00000001e2c87824 */ /* 0x000fe200078e0a03 */
[----:B------:R-:W-:Y:S01]  /*1060*/  LOP3.LUT R8, R8, R207, RZ, 0x3c, !PT ;  /* 0x000000cf08087212 */ /* 0x000fe200078e3cff */
[----:B------:R-:W-:Y:S01]  /*1070*/  IMAD.IADD R2, R235, 0x1, -R2 ;  /* 0x00000001eb027824 */ /* 0x000fe200078e0a02 */
[C-C-:B------:R-:W-:Y:S02]  /*1080*/  LOP3.LUT R0, R206.reuse, 0x10, R23.reuse, 0xf8, !PT ;  /* 0x00000010ce007812 */ /* 0x140fe400078ef817 */
[----:B------:R-:W-:Y:S01]  /*1090*/  LOP3.LUT R4, R206, 0x30, R23, 0xf8, !PT ;  /* 0x00000030ce047812 */ /* 0x000fe200078ef817 */
[----:B------:R-:W-:Y:S01]  /*10a0*/  IMAD.SHL.U32 R215, R2, 0x8, RZ ;  /* 0x0000000802d77824 */ /* 0x000fe200078e00ff */
[----:B------:R-:W-:-:S02]  /*10b0*/  IADD3 R9, R8, R212, R9 ;  /* 0x000000d408097210 */ /* 0x000fc40007ffe009 */
[-C--:B------:R-:W-:Y:S02]  /*10c0*/  LOP3.LUT R3, R0, R207.reuse, RZ, 0x3c, !PT ;  /* 0x000000cf00037212 */ /* 0x080fe400078e3cff */
[----:B------:R-:W-:Y:S01]  /*10d0*/  LOP3.LUT R229, R4, R207, RZ, 0x3c, !PT ;  /* 0x000000cf04e57212 */ /* 0x000fe200078e3cff */
[----:B------:R-:W-:Y:S01]  /*10e0*/  IMAD.IADD R227, R16, 0x1, R9 ;  /* 0x0000000110e37824 */ /* 0x000fe200078e0209 */
[----:B------:R-:W-:Y:S01]  /*10f0*/  SHF.R.S32.HI R225, RZ, 0x1f, R22 ;  /* 0x0000001fffe17819 */ /* 0x000fe20000011416 */
[----:B------:R-:W-:Y:S01]  /*1100*/  IMAD.IADD R220, R212, 0x1, R3 ;  /* 0x00000001d4dc7824 */ /* 0x000fe200078e0203 */
[----:B------:R-:W-:Y:S02]  /*1110*/  SHF.R.S32.HI R233, RZ, 0x4, R233 ;  /* 0x00000004ffe97819 */ /* 0x000fe400000114e9 */
[----:B------:R-:W-:Y:S02]  /*1120*/  SHF.R.S32.HI R232, RZ, 0x4, R7 ;  /* 0x00000004ffe87819 */ /* 0x000fe40000011407 */
[----:B------:R-:W-:-:S07]  /*1130*/  IADD3 R229, R16, R212, R229 ;  /* 0x000000d410e57210 */ /* 0x000fce0007ffe0e5 */
.L_x_1569:
[----:B------:R-:W-:Y:S05]  /*1140*/  YIELD ;  /* 0x0000000000007946 */ /* 0x000fea0003800000 */
[----:B------:R-:W-:Y:S01]  /*1150*/  ULDC.64 UR4, c[0x0][0xa28] ;  /* 0x00028a0000047ab9 */ /* 0x000fe20000000a00 */
[----:B0-2345:R-:W0:Y:S01]  /*1160*/  LDC.64 R4, c[0x0][0xa08] ;  /* 0x00028200ff047b82 */ /* 0x03de220000000a00 */
[----:B------:R-:W-:Y:S01]  /*1170*/  ISETP.NE.U32.AND P1, PT, RZ, UR4, PT ;  /* 0x00000004ff007c0c */ /* 0x000fe2000bf25070 */
[----:B------:R-:W-:Y:S02]  /*1180*/  IMAD.MOV.U32 R11, RZ, RZ, RZ ;  /* 0x000000ffff0b7224 */ /* 0x000fe400078e00ff */
[----:B------:R-:W-:Y:S01]  /*1190*/  IMAD.MOV.U32 R25, RZ, RZ, RZ ;  /* 0x000000ffff197224 */ /* 0x000fe200078e00ff */
[----:B------:R-:W-:Y:S01]  /*11a0*/  ISETP.NE.AND.EX P1, PT, RZ, UR5, PT, P1 ;  /* 0x00000005ff007c0c */ /* 0x000fe2000bf25310 */
[----:B------:R-:W-:-:S02]  /*11b0*/  ULDC.64 UR4, c[0x0][0xa18] ;  /* 0x0002860000047ab9 */ /* 0x000fc40000000a00 */
[----:B------:R-:W-:-:S04]  /*11c0*/  ISETP.NE.U32.AND P2, PT, RZ, UR4, PT ;  /* 0x00000004ff007c0c */ /* 0x000fc8000bf45070 */
[----:B------:R-:W-:Y:S01]  /*11d0*/  ISETP.NE.AND.EX P2, PT, RZ, UR5, PT, P2 ;  /* 0x00000005ff007c0c */ /* 0x000fe2000bf45320 */
[----:B------:R-:W-:Y:S02]  /*11e0*/  ULDC.64 UR4, c[0x0][0xa08] ;  /* 0x0002820000047ab9 */ /* 0x000fe40000000a00 */
[----:B------:R-:W-:-:S03]  /*11f0*/  ISETP.NE.U32.AND P0, PT, RZ, UR4, PT ;  /* 0x00000004ff007c0c */ /* 0x000fc6000bf05070 */
[----:B------:R-:W1:Y:S01]  /*1200*/  @P1 LDC.64 R2, c[0x0][0xa28] ;  /* 0x00028a00ff021b82 */ /* 0x000e620000000a00 */
[----:B------:R-:W-:Y:S01]  /*1210*/  ISETP.NE.AND.EX P0, PT, RZ, UR5, PT, P0 ;  /* 0x00000005ff007c0c */ /* 0x000fe2000bf05300 */
[----:B0-----:R-:W-:-:S06]  /*1220*/  IMAD.WIDE R8, R211, 0x4, R4 ;  /* 0x00000004d3087825 */ /* 0x001fcc00078e0204 */
[----:B------:R-:W0:Y:S01]  /*1230*/  @P2 LDC.64 R6, c[0x0][0xa18] ;  /* 0x00028600ff062b82 */ /* 0x000e220000000a00 */
[----:B------:R-:W-:Y:S02]  /*1240*/  ULDC UR4, c[0x0][0x288] ;  /* 0x0000a20000047ab9 */ /* 0x000fe40000000800 */
[----:B------:R-:W-:Y:S01]  /*1250*/  IMAD.U32 R202, RZ, RZ, UR4 ;  /* 0x00000004ffca7e24 */ /* 0x000fe2000f8e00ff */
[----:B------:R-:W-:Y:S02]  /*1260*/  ULDC.64 UR4, c[0x0][0x3f8] ;  /* 0x0000fe0000047ab9 */ /* 0x000fe40000000a00 */
[----:B------:R2:W5:Y:S01]  /*1270*/  @P0 LDG.E R25, desc[UR40][R8.64] ;  /* 0x0000002808190981 */ /* 0x000562000c1e1900 */
[----:B-1----:R-:W-:-:S05]  /*1280*/  @P1 IMAD.WIDE R2, R211, 0x4, R2 ;  /* 0x00000004d3021825 */ /* 0x002fca00078e0202 */
[----:B------:R2:W5:Y:S01]  /*1290*/  @P1 LDG.E R11, desc[UR40][R2.64] ;  /* 0x00000028020b1981 */ /* 0x000562000c1e1900 */
[----:B0-----:R-:W-:-:S05]  /*12a0*/  @P2 IMAD.WIDE R4, R211, 0x4, R6 ;  /* 0x00000004d3042825 */ /* 0x001fca00078e0206 */
[----:B------:R2:W5:Y:S01]  /*12b0*/  @P2 LDG.E R202, desc[UR40][R4.64] ;  /* 0x0000002804ca2981 */ /* 0x000562000c1e1900 */
[----:B------:R-:W-:-:S03]  /*12c0*/  UISETP.NE.U32.AND UP0, UPT, UR4, URZ, UPT ;  /* 0x0000003f0400728c */ /* 0x000fc6000bf05070 */
[----:B------:R-:W-:Y:S01]  /*12d0*/  ULDC UR4, c[0x0][0x404] ;  /* 0x0001010000047ab9 */ /* 0x000fe20000000800 */
[----:B------:R-:W-:-:S03]  /*12e0*/  UISETP.NE.AND.EX UP0, UPT, UR5, URZ, UPT, UP0 ;  /* 0x0000003f0500728c */ /* 0x000fc6000bf05300 */
[----:B------:R-:W-:Y:S01]  /*12f0*/  ULDC UR5, c[0x0][0x2e0] ;  /* 0x0000b80000057ab9 */ /* 0x000fe20000000800 */
[----:B------:R-:W-:-:S04]  /*1300*/  USEL UR4, UR4, 0x1, UP0 ;  /* 0x0000000104047887 */ /* 0x000fc80008000000 */
[----:B------:R-:W-:-:S03]  /*1310*/  UIMAD UR4, UR4, UR5, URZ ;  /* 0x00000005040472a4 */ /* 0x000fc6000f8e023f */
[----:B------:R-:W-:Y:S02]  /*1320*/  ULDC UR5, c[0x0][0x338] ;  /* 0x0000ce0000057ab9 */ /* 0x000fe40000000800 */
[----:B------:R-:W-:Y:S02]  /*1330*/  IMAD.U32 R58, RZ, RZ, UR5 ;  /* 0x00000005ff3a7e24 */ /* 0x000fe4000f8e00ff */
[----:B------:R-:W-:Y:S01]  /*1340*/  IMAD.U32 R24, RZ, RZ, UR4 ;  /* 0x00000004ff187e24 */ /* 0x000fe2000f8e00ff */
[----:B--2---:R-:W-:Y:S06]  /*1350*/  @P2 BRA `(.L_x_1349) ;  /* 0x0000000000242947 */ /* 0x004fec0003800000 */
        /* <DEDUP_REMOVED lines=9> */
.L_x_1349:
[----:B------:R-:W-:Y:S01]  /*13f0*/  ULDC.64 UR4, c[0x0][0xa20] ;  /* 0x0002880000047ab9 */ /* 0x000fe20000000a00 */
[----:B------:R-:W-:Y:S01]  /*1400*/  IMAD.MOV.U32 R224, RZ, RZ, R209 ;  /* 0x000000ffffe07224 */ /* 0x000fe200078e00d1 */
[----:B------:R-:W-:Y:S01]  /*1410*/  ISETP.NE.U32.AND P1, PT, RZ, UR4, PT ;  /* 0x00000004ff007c0c */ /* 0x000fe2000bf25070 */
[----:B------:R-:W-:Y:S02]  /*1420*/  IMAD.MOV.U32 R222, RZ, RZ, R210 ;  /* 0x000000ffffde7224 */ /* 0x000fe400078e00d2 */
[----:B------:R-:W-:Y:S01]  /*1430*/  IMAD.MOV.U32 R223, RZ, RZ, R211 ;  /* 0x000000ffffdf7224 */ /* 0x000fe200078e00d3 */
[----:B------:R-:W-:-:S13]  /*1440*/  ISETP.NE.AND.EX P1, PT, RZ, UR5, PT, P1 ;  /* 0x00000005ff007c0c */ /* 0x000fda000bf25310 */
[----:B------:R-:W-:Y:S05]  /*1450*/  @!P1 BRA `(.L_x_1350) ;  /* 0x0000000000109947 */ /* 0x000fea0003800000 */
[----:B------:R-:W0:Y:S02]  /*1460*/  LDC.64 R2, c[0x0][0xa20] ;  /* 0x00028800ff027b82 */ /* 0x000e240000000a00 */
[----:B0-----:R-:W-:-:S05]  /*1470*/  IMAD.WIDE R2, R211, 0x4, R2 ;  /* 0x00000004d3027825 */ /* 0x001fca00078e0202 */
[----:B------:R0:W5:Y:S01]  /*1480*/  LDG.E R24, desc[UR40][R2.64] ;  /* 0x0000002802187981 */ /* 0x000162000c1e1900 */
[----:B------:R-:W-:Y:S05]  /*1490*/  BRA `(.L_x_1351) ;  /* 0x0000000000107947 */ /* 0x000fea0003800000 */
.L_x_1350:
[----:B------:R-:W-:Y:S05]  /*14a0*/  @!P0 BRA `(.L_x_1351) ;  /* 0x00000000000c8947 */ /* 0x000fea0003800000 */
[----:B------:R-:W2:Y:S04]  /*14b0*/  LDG.E R3, desc[UR40][R8.64] ;  /* 0x0000002808037981 */ /* 0x000ea8000c1e1900 */
[----:B------:R-:W2:Y:S02]  /*14c0*/  LDG.E R24, desc[UR40][R8.64+0x4] ;  /* 0x0000042808187981 */ /* 0x000ea4000c1e1900 */
[----:B--2---:R-:W-:-:S07]  /*14d0*/  IMAD.IADD R24, R24, 0x1, -R3 ;  /* 0x0000000118187824 */ /* 0x004fce00078e0a03 */
.L_x_1351:
[----:B------:R-:W-:Y:S01]  /*14e0*/  ULDC.64 UR4, c[0x0][0xa10] ;  /* 0x0002840000047ab9 */ /* 0x000fe20000000a00 */
[----:B------:R-:W1:Y:S01]  /*14f0*/  LDC.64 R8, c[0x0][0x9e0] ;  /* 0x00027800ff087b82 */ /* 0x000e620000000a00 */
[----:B------:R-:W-:-:S04]  /*1500*/  ISETP.NE.U32.AND P0, PT, RZ, UR4, PT ;  /* 0x00000004ff007c0c */ /* 0x000fc8000bf05070 */
[----:B------:R-:W-:Y:S01]  /*1510*/  ISETP.NE.AND.EX P0, PT, RZ, UR5, PT, P0 ;  /* 0x00000005ff007c0c */ /* 0x000fe2000bf05300 */
[----:B------:R-:W-:Y:S02]  /*1520*/  ULDC.64 UR4, c[0x0][0xa30] ;  /* 0x00028c0000047ab9 */ /* 0x000fe40000000a00 */
[----:B------:R-:W-:-:S04]  /*1530*/  ISETP.NE.U32.AND P1, PT, RZ, UR4, PT ;  /* 0x00000004ff007c0c */ /* 0x000fc8000bf25070 */
[----:B------:R-:W-:-:S06]  /*1540*/  ISETP.NE.AND.EX P1, PT, RZ, UR5, PT, P1 ;  /* 0x00000005ff007c0c */ /* 0x000fcc000bf25310 */
[----:B0-----:R-:W0:Y:S08]  /*1550*/  @P0 LDC.64 R2, c[0x0][0xa10] ;  /* 0x00028400ff020b82 */ /* 0x001e300000000a00 */
[----:B------:R-:W2:Y:S01]  /*1560*/  @P1 LDC.64 R4, c[0x0][0xa30] ;  /* 0x00028c00ff041b82 */ /* 0x000ea20000000a00 */
[----:B0-----:R-:W-:-:S05]  /*1570*/  @P0 IMAD.WIDE R2, R211, 0x4, R2 ;  /* 0x00000004d3020825 */ /* 0x001fca00078e0202 */
[----:B------:R-:W3:Y:S04]  /*1580*/  @P0 LDG.E R0, desc[UR40][R2.64] ;  /* 0x0000002802000981 */ /* 0x000ee8000c1e1900 */
[----:B------:R-:W3:Y:S01]  /*1590*/  @P0 LDG.E R7, desc[UR40][R2.64+0x4] ;  /* 0x0000042802070981 */ /* 0x000ee2000c1e1900 */
[----:B-----5:R-:W-:Y:S02]  /*15a0*/  IMAD.MOV.U32 R55, RZ, RZ, R24 ;  /* 0x000000ffff377224 */ /* 0x020fe400078e0018 */
[----:B--2---:R-:W-:-:S04]  /*15b0*/  @P1 IMAD.WIDE R4, R211, 0x4, R4 ;  /* 0x00000004d3041825 */ /* 0x004fc800078e0204 */
[----:B------:R-:W-:Y:S01]  /*15c0*/  IMAD.IADD R11, R24, 0x1, -R11 ;  /* 0x00000001180b7824 */ /* 0x000fe200078e0a0b */
[----:B------:R0:W5:Y:S01]  /*15d0*/  @P1 LDG.E R55, desc[UR40][R4.64] ;  /* 0x0000002804371981 */ /* 0x000162000c1e1900 */
[----:B-1----:R-:W-:Y:S02]  /*15e0*/  ISETP.GE.AND P1, PT, R9, 0x1, PT ;  /* 0x000000010900780c */ /* 0x002fe40003f26270 */
[----:B------:R-:W-:Y:S01]  /*15f0*/  LEA R6, R209, 0x80, 0x7 ;  /* 0x00000080d1067811 */ /* 0x000fe200078e38ff */
[----:B---3--:R-:W-:-:S04]  /*1600*/  @P0 IMAD.IADD R58, R7, 0x1, -R0 ;  /* 0x00000001073a0824 */ /* 0x008fc800078e0a00 */
[----:B------:R-:W-:-:S04]  /*1610*/  IMAD.IADD R201, R11, 0x1, R58 ;  /* 0x000000010bc97824 */ /* 0x000fc800078e023a */
[C---:B------:R-:W-:Y:S01]  /*1620*/  VIADD R0, R201.reuse, 0x7f ;  /* 0x0000007fc9007836 */ /* 0x040fe20000000000 */
[----:B------:R-:W-:-:S04]  /*1630*/  IADD3 R3, R201, R6, -R202 ;  /* 0x00000006c9037210 */ /* 0x000fc80007ffe8ca */
[----:B------:R-:W-:-:S04]  /*1640*/  SHF.R.S32.HI R7, RZ, 0x1f, R0 ;  /* 0x0000001fff077819 */ /* 0x000fc80000011400 */
[----:B------:R-:W-:Y:S01]  /*1650*/  LEA.HI R7, R7, R0, RZ, 0x7 ;  /* 0x0000000007077211 */ /* 0x000fe200078f38ff */
[----:B------:R-:W-:-:S03]  /*1660*/  IMAD.IADD R0, R3, 0x1, R8 ;  /* 0x0000000103007824 */ /* 0x000fc600078e0208 */
[----:B------:R-:W-:Y:S01]  /*1670*/  SHF.R.S32.HI R54, RZ, 0x7, R7 ;  /* 0x00000007ff367819 */ /* 0x000fe20000011407 */
[----:B0-----:R-:W-:Y:S06]  /*1680*/  @!P1 BRA `(.L_x_1352) ;  /* 0x0000000000489947 */ /* 0x001fec0003800000 */
[C---:B------:R-:W-:Y:S01]  /*1690*/  ISETP.GT.AND P0, PT, R3.reuse, RZ, PT ;  /* 0x000000ff0300720c */ /* 0x040fe20003f04270 */
[----:B------:R-:W-:Y:S01]  /*16a0*/  BSSY B0, `(.L_x_1353) ;  /* 0x000000e000007945 */ /* 0x000fe20003800000 */
[----:B------:R-:W-:-:S11]  /*16b0*/  VIADD R2, R3, 0xffffffff ;  /* 0xffffffff03027836 */ /* 0x000fd60000000000 */
        /* <DEDUP_REMOVED lines=8> */
.L_x_1354:
[----:B------:R-:W-:-:S13]  /*1740*/  ISETP.NE.AND P0, PT, R9, 0x1, PT ;  /* 0x000000010900780c */ /* 0x000fda0003f05270 */
[----:B------:R-:W0:Y:S02]  /*1750*/  @P0 LDC.64 R4, c[0x0][0x9e8] ;  /* 0x00027a00ff040b82 */ /* 0x000e240000000a00 */
[----:B0-----:R-:W-:-:S05]  /*1760*/  @P0 IMAD.HI.U32 R4, R2, R4, RZ ;  /* 0x0000000402040227 */ /* 0x001fca00078e00ff */
[----:B------:R-:W-:-:S07]  /*1770*/  @P0 SHF.R.U32.HI R2, RZ, R5, R4 ;  /* 0x00000005ff020219 */ /* 0x000fce0000011604 */
.L_x_1355:
[----:B------:R-:W-:Y:S05]  /*1780*/  BSYNC B0 ;  /* 0x0000000000007941 */ /* 0x000fea0003800000 */
.L_x_1353:
[----:B------:R-:W-:-:S05]  /*1790*/  IMAD R3, R2, R9, R9 ;  /* 0x0000000902037224 */ /* 0x000fca00078e0209 */
[----:B------:R-:W-:-:S07]  /*17a0*/  VIMNMX R0, R0, R3, PT ;  /* 0x0000000300007248 */ /* 0x000fce0003fe0100 */
.L_x_1352:
[----:B------:R-:W-:Y:S01]  /*17b0*/  IMAD R2, R209, 0x80, -R202 ;  /* 0x00000080d1027824 */ /* 0x000fe200078e0aca */
[----:B------:R-:W-:-:S03]  /*17c0*/  ULDC UR4, c[0x0][0x9dc] ;  /* 0x0002770000047ab9 */ /* 0x000fc60000000800 */
[----:B------:R-:W-:-:S04]  /*17d0*/  IMAD.IADD R2, R201, 0x1, R2 ;  /* 0x00000001c9027824 */ /* 0x000fc800078e0202 */
[----:B------:R-:W-:Y:S01]  /*17e0*/  VIADD R3, R2, -UR4 ;  /* 0x8000000402037c36 */ /* 0x000fe20008000000 */
[----:B------:R-:W-:Y:S06]  /*17f0*/  @!P1 BRA `(.L_x_1356) ;  /* 0x0000000000449947 */ /* 0x000fec0003800000 */
[----:B------:R-:W-:Y:S01]  /*1800*/  ISETP.GT.AND P0, PT, R2, -0x1, PT ;  /* 0xffffffff0200780c */ /* 0x000fe20003f04270 */
[----:B------:R-:W-:-:S12]  /*1810*/  BSSY B0, `(.L_x_1357) ;  /* 0x000000d000007945 */ /* 0x000fd80003800000 */
        /* <DEDUP_REMOVED lines=8> */
.L_x_1358:
[----:B------:R-:W-:-:S13]  /*18a0*/  ISETP.NE.AND P0, PT, R9, 0x1, PT ;  /* 0x000000010900780c */ /* 0x000fda0003f05270 */
[----:B------:R-:W0:Y:S02]  /*18b0*/  @P0 LDC.64 R4, c[0x0][0x9e8] ;  /* 0x00027a00ff040b82 */ /* 0x000e240000000a00 */
[----:B0-----:R-:W-:-:S05]  /*18c0*/  @P0 IMAD.HI.U32 R4, R2, R4, RZ ;  /* 0x0000000402040227 */ /* 0x001fca00078e00ff */
[----:B------:R-:W-:-:S07]  /*18d0*/  @P0 SHF.R.U32.HI R2, RZ, R5, R4 ;  /* 0x00000005ff020219 */ /* 0x000fce0000011604 */
.L_x_1359:
[----:B------:R-:W-:Y:S05]  /*18e0*/  BSYNC B0 ;  /* 0x0000000000007941 */ /* 0x000fea0003800000 */
.L_x_1357:
[----:B------:R-:W-:-:S05]  /*18f0*/  IMAD R2, R2, R9, RZ ;  /* 0x0000000902027224 */ /* 0x000fca00078e02ff */
[----:B------:R-:W-:-:S07]  /*1900*/  VIMNMX R3, R3, R2, !PT ;  /* 0x0000000203037248 */ /* 0x000fce0007fe0100 */
.L_x_1356:
[----:B------:R-:W-:Y:S01]  /*1910*/  VIADD R0, R0, 0x7f ;  /* 0x0000007f00007836 */ /* 0x000fe20000000000 */
[----:B------:R-:W-:-:S04]  /*1920*/  SHF.R.S32.HI R2, RZ, 0x1f, R3 ;  /* 0x0000001fff027819 */ /* 0x000fc80000011403 */
[----:B------:R-:W-:Y:S02]  /*1930*/  SHF.R.S32.HI R5, RZ, 0x1f, R0 ;  /* 0x0000001fff057819 */ /* 0x000fe40000011400 */
[----:B------:R-:W-:Y:S02]  /*1940*/  LEA.HI R2, R2, R3, RZ, 0x7 ;  /* 0x0000000302027211 */ /* 0x000fe400078f38ff */
[----:B------:R-:W-:Y:S02]  /*1950*/  LEA.HI R5, R5, R0, RZ, 0x7 ;  /* 0x0000000005057211 */ /* 0x000fe400078f38ff */
[----:B------:R-:W-:Y:S02]  /*1960*/  SHF.R.S32.HI R2, RZ, 0x7, R2 ;  /* 0x00000007ff027819 */ /* 0x000fe40000011402 */
[----:B------:R-:W-:Y:S02]  /*1970*/  SHF.R.S32.HI R5, RZ, 0x7, R5 ;  /* 0x00000007ff057819 */ /* 0x000fe40000011405 */
[----:B------:R-:W-:-:S02]  /*1980*/  VIMNMX R2, RZ, R2, !PT ;  /* 0x00000002ff027248 */ /* 0x000fc40007fe0100 */
[----:B------:R-:W-:-:S03]  /*1990*/  VIMNMX R5, R54, R5, PT ;  /* 0x0000000536057248 */ /* 0x000fc60003fe0100 */
[--C-:B------:R-:W-:Y:S02]  /*19a0*/  IMAD R2, R2, 0x80, -R11.reuse ;  /* 0x0000008002027824 */ /* 0x100fe400078e0a0b */
[----:B------:R-:W-:-:S03]  /*19b0*/  IMAD R5, R5, 0x80, -R11 ;  /* 0x0000008005057824 */ /* 0x000fc600078e0a0b */
[----:B------:R-:W-:Y:S02]  /*19c0*/  VIMNMX R2, RZ, R2, !PT ;  /* 0x00000002ff027248 */ /* 0x000fe40007fe0100 */
[----:B------:R-:W-:Y:S02]  /*19d0*/  VIMNMX R5, R5, R58, PT ;  /* 0x0000003a05057248 */ /* 0x000fe40003fe0100 */
[----:B------:R-:W-:Y:S02]  /*19e0*/  SHF.R.U32.HI R56, RZ, 0x7, R2 ;  /* 0x00000007ff387819 */ /* 0x000fe40000011602 */
[----:B------:R-:W-:-:S03]  /*19f0*/  ISETP.GT.AND P0, PT, R5, R2, PT ;  /* 0x000000020500720c */ /* 0x000fc60003f04270 */
[----:B------:R-:W-:-:S10]  /*1a00*/  IMAD.MOV.U32 R57, RZ, RZ, R56 ;  /* 0x000000ffff397224 */ /* 0x000fd400078e0038 */
[----:B------:R-:W-:-:S05]  /*1a10*/  @P0 VIADD R0, R5, 0x7f ;  /* 0x0000007f05000836 */ /* 0x000fca0000000000 */
[----:B------:R-:W-:-:S04]  /*1a20*/  @P0 SHF.R.S32.HI R3, RZ, 0x1f, R0 ;  /* 0x0000001fff030819 */ /* 0x000fc80000011400 */
[----:B------:R-:W-:-:S04]  /*1a30*/  @P0 LEA.HI R3, R3, R0, RZ, 0x7 ;  /* 0x0000000003030211 */ /* 0x000fc800078f38ff */
[----:B------:R-:W-:Y:S02]  /*1a40*/  @P0 SHF.R.S32.HI R57, RZ, 0x7, R3 ;  /* 0x00000007ff390819 */ /* 0x000fe40000011403 */
[----:B------:R-:W-:Y:S02]  /*1a50*/  PLOP3.LUT P0, PT, PT, PT, PT, 0x80, 0x0 ;  /* 0x000000000000781c */ /* 0x000fe40003f0f070 */
[----:B------:R-:W-:-:S13]  /*1a60*/  ISETP.GT.AND P1, PT, R57, R56, PT ;  /* 0x000000383900720c */ /* 0x000fda0003f24270 */
[----:B------:R-:W-:Y:S05]  /*1a70*/  @!P1 BRA `(.L_x_1360) ;  /* 0x0000007800509947 */ /* 0x000fea0003800000 */
[----:B------:R-:W-:Y:S01]  /*1a80*/  VIADD R0, R16, 0x1e400 ;  /* 0x0001e40010007836 */ /* 0x000fe20000000000 */
[----:B------:R-:W-:Y:S04]  /*1a90*/  BSSY B6, `(.L_x_1361) ;  /* 0x0000013000067945 */ /* 0x000fe80003800000 */
[----:B------:R-:W-:-:S13]  /*1aa0*/  LOP3.LUT P0, RZ, R0, 0x1bf, RZ, 0xc0, !PT ;  /* 0x000001bf00ff7812 */ /* 0x000fda000780c0ff */
[----:B------:R-:W-:Y:S05]  /*1ab0*/  @!P0 BRA `(.L_x_1362) ;  /* 0x0000000000408947 */ /* 0x000fea0003800000 */
        /* <DEDUP_REMOVED lines=15> */
[----:B-1---5:R-:W-:Y:S05]  /*1bb0*/  CALL.ABS.NOINC R2 ;  /* 0x0000000002007343 */ /* 0x022fea0003c00000 */
.L_x_1362:
[----:B------:R-:W-:Y:S05]  /*1bc0*/  BSYNC B6 ;  /* 0x0000000000067941 */ /* 0x000fea0003800000 */
.L_x_1361:
        /* <DEDUP_REMOVED lines=20> */
.L_x_1364:
[----:B------:R-:W-:Y:S05]  /*1d10*/  BSYNC B6 ;  /* 0x0000000000067941 */ /* 0x000fea0003800000 */
.L_x_1363:
[----:B------:R-:W-:Y:S01]  /*1d20*/  ULDC.64 UR4, c[0x0][0x9f8] ;  /* 0x00027e0000047ab9 */ /* 0x000fe20000000a00 */
[----:B------:R-:W-:Y:S01]  /*1d30*/  IMAD.MOV.U32 R6, RZ, RZ, R211 ;  /* 0x000000ffff067224 */ /* 0x000fe200078e00d3 */
[----:B------:R-:W-:Y:S01]  /*1d40*/  ISETP.NE.U32.AND P0, PT, RZ, UR4, PT ;  /* 0x00000004ff007c0c */ /* 0x000fe2000bf05070 */
[----:B------:R-:W0:Y:S08]  /*1d50*/  LDC R0, c[0x0][0x428] ;  /* 0x00010a00ff007b82 */ /* 0x000e300000000800 */
[----:B------:R-:W1:Y:S01]  /*1d60*/  LDC.64 R2, c[0x0][0x2f0] ;  /* 0x0000bc00ff027b82 */ /* 0x000e620000000a00 */
[----:B------:R-:W-:Y:S01]  /*1d70*/  ISETP.NE.AND.EX P0, PT, RZ, UR5, PT, P0 ;  /* 0x00000005ff007c0c */ /* 0x000fe2000bf05300 */
[----:B------:R-:W2:Y:S01]  /*1d80*/  S2R R21, SR_TID.X ;  /* 0x0000000000157919 */ /* 0x000ea20000002100 */
[----:B------:R-:W-:Y:S01]  /*1d90*/  IMAD.IADD R33, R25, 0x1, R24 ;  /* 0x0000000119217824 */ /* 0x000fe200078e0218 */
[----:B------:R-:W-:Y:S01]  /*1da0*/  ULDC.64 UR6, c[0x0][0xa08] ;  /* 0x0002820000067ab9 */ /* 0x000fe20000000a00 */
[----:B------:R-:W-:-:S03]  /*1db0*/  ULDC.64 UR4, c[0x0][0x2f8] ;  /* 0x0000be0000047ab9 */ /* 0x000fc60000000a00 */
[----:B------:R-:W3:Y:S08]  /*1dc0*/  LDC R92, c[0x0][0x3d4] ;  /* 0x0000f500ff5c7b82 */ /* 0x000ef00000000800 */
[----:B------:R-:W4:Y:S02]  /*1dd0*/  @P0 LDC.64 R4, c[0x0][0x9f8] ;  /* 0x00027e00ff040b82 */ /* 0x000f240000000a00 */
[----:B----4-:R-:W-:-:S05]  /*1de0*/  @P0 IMAD.WIDE R4, R211, 0x4, R4 ;  /* 0x00000004d3040825 */ /* 0x010fca00078e0204 */
[----:B------:R4:W3:Y:S01]  /*1df0*/  @P0 LDG.E R6, desc[UR40][R4.64] ;  /* 0x0000002804060981 */ /* 0x0008e2000c1e1900 */
[----:B0-----:R-:W-:Y:S01]  /*1e00*/  ISETP.NE.AND P0, PT, R0, 0x1, PT ;  /* 0x000000010000780c */ /* 0x001fe20003f05270 */
[C---:B------:R-:W-:Y:S01]  /*1e10*/  VIADD R102, R23.reuse, 0x60 ;  /* 0x0000006017667836 */ /* 0x040fe20000000000 */
[----:B------:R-:W-:Y:S01]  /*1e20*/  SHF.R.S32.HI R30, RZ, 0x1f, R33 ;  /* 0x0000001fff1e7819 */ /* 0x000fe20000011421 */
[----:B------:R-:W-:Y:S01]  /*1e30*/  VIADD R101, R23, 0x80 ;  /* 0x0000008017657836 */ /* 0x000fe20000000000 */
[----:B--2---:R-:W-:Y:S01]  /*1e40*/  SHF.R.U32.HI R32, RZ, 0x7, R21 ;  /* 0x00000007ff207819 */ /* 0x004fe20000011615 */
[--C-:B------:R-:W-:Y:S01]  /*1e50*/  IMAD.MOV.U32 R20, RZ, RZ, R204.reuse ;  /* 0x000000ffff147224 */ /* 0x100fe200078e00cc */
[----:B------:R-:W-:Y:S01]  /*1e60*/  SHF.R.S32.HI R21, RZ, 0x1f, R204 ;  /* 0x0000001fff157819 */ /* 0x000fe200000114cc */
[-C--:B-1----:R-:W-:Y:S01]  /*1e70*/  IMAD R8, R30, R2.reuse, RZ ;  /* 0x000000021e087224 */ /* 0x082fe200078e02ff */
[----:B------:R-:W-:Y:S01]  /*1e80*/  ISETP.NE.AND P6, PT, R32, 0x1, PT ;  /* 0x000000012000780c */ /* 0x000fe20003fc5270 */
[----:B----4-:R-:W-:Y:S01]  /*1e90*/  IMAD.WIDE.U32 R4, R33, R2, RZ ;  /* 0x0000000221047225 */ /* 0x010fe200078e00ff */
[----:B---3--:R-:W-:-:S02]  /*1ea0*/  ISETP.GE.AND P2, PT, R214, R92, PT ;  /* 0x0000005cd600720c */ /* 0x008fc40003f46270 */
[----:B-----5:R-:W-:Y:S01]  /*1eb0*/  SHF.R.S32.HI R31, RZ, 0x1f, R55 ;  /* 0x0000001fff1f7819 */ /* 0x020fe20000011437 */
[----:B------:R-:W0:Y:S01]  /*1ec0*/  @P0 LDC R7, c[0x0][0x42c] ;  /* 0x00010b00ff070b82 */ /* 0x000e220000000800 */
[C---:B------:R-:W-:Y:S01]  /*1ed0*/  SHF.L.U64.HI R82, R2.reuse, 0x7, R3 ;  /* 0x0000000702527819 */ /* 0x040fe20000010203 */
[----:B------:R-:W-:Y:S01]  /*1ee0*/  IMAD.SHL.U32 R81, R2, 0x80, RZ ;  /* 0x0000008002517824 */ /* 0x000fe200078e00ff */
[----:B------:R-:W-:Y:S01]  /*1ef0*/  LOP3.LUT P3, RZ, R218, 0x2, RZ, 0xc0, !PT ;  /* 0x00000002daff7812 */ /* 0x000fe2000786c0ff */
[----:B------:R-:W-:Y:S02]  /*1f00*/  VIADD R100, R23, 0xa0 ;  /* 0x000000a017647836 */ /* 0x000fe40000000000 */
[----:B------:R-:W-:Y:S02]  /*1f10*/  VIADD R76, R32, 0x8 ;  /* 0x00000008204c7836 */ /* 0x000fe40000000000 */
[----:B------:R-:W1:Y:S01]  /*1f20*/  @P0 LDC R9, c[0x0][0x430] ;  /* 0x00010c00ff090b82 */ /* 0x000e620000000800 */
[----:B------:R-:W-:-:S02]  /*1f30*/  IMAD.SHL.U32 R75, R92, 0x2, RZ ;  /* 0x000000025c4b7824 */ /* 0x000fc400078e00ff */
[----:B0-----:R-:W-:-:S04]  /*1f40*/  @P0 IMAD.HI.U32 R0, R210, R7, RZ ;  /* 0x00000007d2000227 */ /* 0x001fc800078e00ff */
[----:B------:R-:W-:Y:S01]  /*1f50*/  IMAD.MOV.U32 R7, RZ, RZ, R210 ;  /* 0x000000ffff077224 */ /* 0x000fe200078e00d2 */
[----:B-1----:R-:W-:Y:S01]  /*1f60*/  @P0 SHF.R.U32.HI R7, RZ, R9, R0 ;  /* 0x00000009ff070219 */ /* 0x002fe20000011600 */
[----:B------:R-:W-:Y:S01]  /*1f70*/  IMAD R9, R33, R3, R8 ;  /* 0x0000000321097224 */ /* 0x000fe200078e0208 */
[----:B------:R-:W-:Y:S02]  /*1f80*/  ISETP.NE.U32.AND P0, PT, RZ, UR6, PT ;  /* 0x00000006ff007c0c */ /* 0x000fe4000bf05070 */
[----:B------:R-:W-:Y:S01]  /*1f90*/  SHF.R.S32.HI R10, RZ, 0x1f, R7 ;  /* 0x0000001fff0a7819 */ /* 0x000fe20000011407 */
[----:B------:R-:W-:Y:S01]  /*1fa0*/  IMAD.IADD R5, R5, 0x1, R9 ;  /* 0x0000000105057824 */ /* 0x000fe200078e0209 */
[----:B------:R-:W-:-:S03]  /*1fb0*/  ISETP.NE.AND.EX P0, PT, RZ, UR7, PT, P0 ;  /* 0x00000007ff007c0c */ /* 0x000fc6000bf05300 */
[----:B------:R-:W-:Y:S02]  /*1fc0*/  IMAD R8, R10, UR4, RZ ;  /* 0x000000040a087c24 */ /* 0x000fe4000f8e02ff */
[----:B------:R-:W-:-:S04]  /*1fd0*/  IMAD.WIDE.U32 R4, R7, UR4, R4 ;  /* 0x0000000407047c25 */ /* 0x000fc8000f8e0004 */
[----:B------:R-:W-:Y:S01]  /*1fe0*/  IMAD R9, R7, UR5, R8 ;  /* 0x0000000507097c24 */ /* 0x000fe2000f8e0208 */
[----:B------:R-:W-:Y:S01]  /*1ff0*/  ULDC.64 UR4, c[0x0][0x300] ;  /* 0x0000c00000047ab9 */ /* 0x000fe20000000a00 */
[----:B------:R-:W-:Y:S02]  /*2000*/  IMAD.MOV.U32 R8, RZ, RZ, R23 ;  /* 0x000000ffff087224 */ /* 0x000fe400078e0017 */
[----:B------:R-:W-:Y:S01]  /*2010*/  IMAD.IADD R5, R5, 0x1, R9 ;  /* 0x0000000105057824 */ /* 0x000fe200078e0209 */
[----:B------:R-:W-:Y:S02]  /*2020*/  SHF.R.S32.HI R9, RZ, 0x1f, R23 ;  /* 0x0000001fff097819 */ /* 0x000fe40000011417 */
[----:B------:R-:W-:Y:S02]  /*2030*/  SHF.R.S32.HI R0, RZ, 0x1f, R6 ;  /* 0x0000001fff007819 */ /* 0x000fe40000011406 */
[----:B------:R-:W-:Y:S02]  /*2040*/  SEL R51, R6, RZ, !P0 ;  /* 0x000000ff06337207 */ /* 0x000fe40004000000 */
[----:B------:R-:W-:-:S03]  /*2050*/  SEL R26, R0, RZ, !P0 ;  /* 0x000000ff001a7207 */ /* 0x000fc60004000000 */
[----:B------:R-:W-:Y:S02]  /*2060*/  IMAD.WIDE.U32 R52, R51, UR4, R4 ;  /* 0x0000000433347c25 */ /* 0x000fe4000f8e0004 */
[----:B------:R-:W0:Y:S02]  /*2070*/  LDC.64 R4, c[0x0][0x3e8] ;  /* 0x0000fa00ff047b82 */ /* 0x000e240000000a00 */
[----:B------:R-:W-:-:S04]  /*2080*/  IMAD R0, R26, UR4, RZ ;  /* 0x000000041a007c24 */ /* 0x000fc8000f8e02ff */
[----:B------:R-:W-:Y:S01]  /*2090*/  IMAD R91, R51, UR5, R0 ;  /* 0x00000005335b7c24 */ /* 0x000fe2000f8e0200 */
[----:B------:R-:W-:Y:S05]  /*20a0*/  @!P6 WARPSYNC.ALL ;  /* 0x000000000000e948 */ /* 0x000fea0003800000 */
[----:B------:R-:W-:Y:S01]  /*20b0*/  ULDC.64 UR4, c[0x0][0x320] ;  /* 0x0000c80000047ab9 */ /* 0x000fe20000000a00 */
[----:B------:R-:W-:Y:S01]  /*20c0*/  IMAD.IADD R91, R53, 0x1, R91 ;  /* 0x00000001355b7824 */ /* 0x000fe200078e025b */
[----:B------:R-:W-:Y:S01]  /*20d0*/  ULDC.64 UR6, c[0x0][0x328] ;  /* 0x0000ca0000067ab9 */ /* 0x000fe20000000a00 */
[----:B------:R-:W-:Y:S02]  /*20e0*/  IMAD R0, R10, UR4, RZ ;  /* 0x000000040a007c24 */ /* 0x000fe4000f8e02ff */
[----:B------:R-:W-:Y:S01]  /*20f0*/  IMAD.WIDE.U32 R10, R7, UR4, R8 ;  /* 0x00000004070a7c25 */ /* 0x000fe2000f8e0008 */
[----:B------:R-:W-:Y:S01]  /*2100*/  ULDC UR4, c[0x0][0x2e4] ;  /* 0x0000b90000047ab9 */ /* 0x000fe20000000800 */
[----:B------:R-:W-:Y:S01]  /*2110*/  @!P6 BAR.SYNC.DEFER_BLOCKING 0x9, 0x100 ;  /* 0x024400000000eb1d */ /* 0x000fe20000010000 */
[----:B------:R-:W-:Y:S01]  /*2120*/  ISETP.GE.AND P1, PT, R213, UR4, PT ;  /* 0x00000004d5007c0c */ /* 0x000fe2000bf26270 */
[----:B------:R-:W-:Y:S01]  /*2130*/  IMAD R13, R7, UR5, R0 ;  /* 0x00000005070d7c24 */ /* 0x000fe2000f8e0200 */
[----:B------:R-:W-:Y:S01]  /*2140*/  ISETP.GE.AND P0, PT, R23, UR4, PT ;  /* 0x0000000417007c0c */ /* 0x000fe2000bf06270 */
[-C--:B------:R-:W-:Y:S01]  /*2150*/  IMAD R0, R225, R2.reuse, RZ ;  /* 0x00000002e1007224 */ /* 0x080fe200078e02ff */
[----:B------:R-:W-:Y:S01]  /*2160*/  SEL R12, RZ, 0xffffffff, P1 ;  /* 0xffffffffff0c7807 */ /* 0x000fe20000800000 */
[----:B------:R-:W-:Y:S01]  /*2170*/  IMAD.WIDE.U32 R6, R22, R2, R8 ;  /* 0x0000000216067225 */ /* 0x000fe200078e0008 */
[----:B------:R-:W-:-:S02]  /*2180*/  IADD3 R11, R11, R13, RZ ;  /* 0x0000000d0b0b7210 */ /* 0x000fc40007ffe0ff */
[----:B0-----:R-:W-:Y:S01]  /*2190*/  SHF.L.U64.HI R80, R4, 0x7, R5 ;  /* 0x0000000704507819 */ /* 0x001fe20000010205 */
[----:B------:R-:W-:Y:S01]  /*21a0*/  IMAD R90, R22, R3, R0 ;  /* 0x00000003165a7224 */ /* 0x000fe200078e0200 */
[----:B------:R-:W-:Y:S01]  /*21b0*/  IADD3 R89, P1, R52, R6, RZ ;  /* 0x0000000634597210 */ /* 0x000fe20007f3e0ff */
[----:B------:R-:W-:Y:S01]  /*21c0*/  IMAD.SHL.U32 R13, R12, 0x2, RZ ;  /* 0x000000020c0d7824 */ /* 0x000fe200078e00ff */
[----:B------:R-:W-:Y:S01]  /*21d0*/  SEL R0, RZ, 0x1, P0 ;  /* 0x00000001ff007807 */ /* 0x000fe20000000000 */
[-C--:B------:R-:W-:Y:S01]  /*21e0*/  IMAD R12, R225, R4.reuse, RZ ;  /* 0x00000004e10c7224 */ /* 0x080fe200078e02ff */
[----:B------:R-:W-:Y:S01]  /*21f0*/  IADD3.X R90, R91, R7, R90, P1, !PT ;  /* 0x000000075b5a7210 */ /* 0x000fe20000ffe45a */
[-C--:B------:R-:W-:Y:S01]  /*2200*/  IMAD.WIDE.U32 R14, R22, R4.reuse, R20 ;  /* 0x00000004160e7225 */ /* 0x080fe200078e0014 */
[----:B------:R-:W0:Y:S01]  /*2210*/  LDC.64 R6, c[0x0][0x3d8] ;  /* 0x0000f600ff067b82 */ /* 0x000e220000000a00 */
[----:B------:R-:W-:Y:S02]  /*2220*/  ISETP.GE.AND P0, PT, R214, UR4, PT ;  /* 0x00000004d6007c0c */ /* 0x000fe4000bf06270 */
[----:B------:R-:W-:Y:S01]  /*2230*/  ISETP.GE.AND P1, PT, R102, UR4, PT ;  /* 0x0000000466007c0c */ /* 0x000fe2000bf26270 */
[C---:B------:R-:W-:Y:S01]  /*2240*/  IMAD R27, R22.reuse, R5, R12 ;  /* 0x00000005161b7224 */ /* 0x040fe200078e020c */
[----:B------:R-:W-:Y:S01]  /*2250*/  LOP3.LUT R0, R13, 0x2, R0, 0xe2, !PT ;  /* 0x000000020d007812 */ /* 0x000fe200078ee200 */
[----:B------:R-:W-:Y:S01]  /*2260*/  IMAD.WIDE.U32 R12, R22, R4, R8 ;  /* 0x00000004160c7225 */ /* 0x000fe200078e0008 */
[----:B------:R-:W-:-:S02]  /*2270*/  SEL R25, RZ, 0x4, P0 ;  /* 0x00000004ff197807 */ /* 0x000fc40000000000 */
[----:B------:R-:W-:Y:S01]  /*2280*/  SEL R24, RZ, 0x8, P1 ;  /* 0x00000008ff187807 */ /* 0x000fe20000800000 */
[----:B------:R-:W-:Y:S01]  /*2290*/  IMAD.IADD R13, R13, 0x1, R27 ;  /* 0x000000010d0d7824 */ /* 0x000fe200078e021b */
[----:B------:R-:W-:Y:S01]  /*22a0*/  ISETP.GE.AND P0, PT, R101, UR4, PT ;  /* 0x0000000465007c0c */ /* 0x000fe2000bf06270 */
[----:B------:R-:W-:Y:S01]  /*22b0*/  IMAD.IADD R15, R27, 0x1, R15 ;  /* 0x000000011b0f7824 */ /* 0x000fe200078e020f */
[----:B------:R-:W-:Y:S01]  /*22c0*/  LOP3.LUT R0, R24, R0, R25, 0xfe, !PT ;  /* 0x0000000018007212 */ /* 0x000fe200078efe19 */
[----:B------:R-:W-:Y:S01]  /*22d0*/  IMAD R24, R26, UR6, RZ ;  /* 0x000000061a187c24 */ /* 0x000fe2000f8e02ff */
[----:B------:R-:W-:Y:S01]  /*22e0*/  SEL R25, RZ, 0x10, P0 ;  /* 0x00000010ff197807 */ /* 0x000fe20000000000 */
[----:B------:R-:W-:Y:S01]  /*22f0*/  IMAD.WIDE.U32 R48, R55, R4, R12 ;  /* 0x0000000437307225 */ /* 0x000fe200078e000c */
[-C--:B------:R-:W-:Y:S02]  /*2300*/  ISETP.GE.AND P0, PT, R23, R92.reuse, PT ;  /* 0x0000005c1700720c */ /* 0x080fe40003f06270 */
[----:B------:R-:W-:Y:S01]  /*2310*/  LOP3.LUT R25, R0, R25, RZ, 0xfc, !PT ;  /* 0x0000001900197212 */ /* 0x000fe200078efcff */
[----:B------:R-:W-:Y:S01]  /*2320*/  IMAD R65, R51, UR7, R24 ;  /* 0x0000000733417c24 */ /* 0x000fe2000f8e0218 */
[----:B------:R-:W-:Y:S01]  /*2330*/  ISETP.GE.AND P1, PT, R213, R92, PT ;  /* 0x0000005cd500720c */ /* 0x000fe20003f26270 */
[----:B------:R-:W-:Y:S01]  /*2340*/  IMAD.WIDE.U32 R50, R51, UR6, R10 ;  /* 0x0000000633327c25 */ /* 0x000fe2000f8e000a */
[----:B------:R-:W-:-:S02]  /*2350*/  LOP3.LUT R59, R25, 0x1, RZ, 0xc0, !PT ;  /* 0x00000001193b7812 */ /* 0x000fc400078ec0ff */
[----:B0-----:R-:W-:Y:S01]  /*2360*/  SHF.L.U64.HI R78, R6, 0x7, R7 ;  /* 0x00000007064e7819 */ /* 0x001fe20000010207 */
[-C--:B------:R-:W-:Y:S02]  /*2370*/  IMAD R0, R225, R6.reuse, RZ ;  /* 0x00000006e1007224 */ /* 0x080fe400078e02ff */
[-C--:B------:R-:W-:Y:S01]  /*2380*/  IMAD.WIDE.U32 R10, R22, R6.reuse, R20 ;  /* 0x00000006160a7225 */ /* 0x080fe200078e0014 */
[C---:B------:R-:W-:Y:S02]  /*2390*/  SEL R20, R92.reuse, RZ, P1 ;  /* 0x000000ff5c147207 */ /* 0x040fe40000800000 */
[----:B------:R-:W-:Y:S01]  /*23a0*/  SEL R21, R92, RZ, P2 ;  /* 0x000000ff5c157207 */ /* 0x000fe20001000000 */
[----:B------:R-:W-:Y:S01]  /*23b0*/  IMAD R27, R22, R7, R0 ;  /* 0x00000007161b7224 */ /* 0x000fe200078e0200 */
[----:B------:R-:W-:Y:S01]  /*23c0*/  SEL R0, R92, RZ, P0 ;  /* 0x000000ff5c007207 */ /* 0x000fe20000000000 */
[C---:B------:R-:W-:Y:S01]  /*23d0*/  IMAD.WIDE.U32 R8, R22.reuse, R6, R8 ;  /* 0x0000000616087225 */ /* 0x040fe200078e0008 */
[----:B------:R-:W-:-:S03]  /*23e0*/  IADD3 R2, P2, R22, R33, RZ ;  /* 0x0000002116027210 */ /* 0x000fc60007f5e0ff */
[----:B------:R-:W-:Y:S02]  /*23f0*/  IMAD.IADD R0, R23, 0x1, R0 ;  /* 0x0000000117007824 */ /* 0x000fe400078e0200 */
[----:B------:R-:W-:Y:S02]  /*2400*/  IMAD.IADD R20, R213, 0x1, R20 ;  /* 0x00000001d5147824 */ /* 0x000fe400078e0214 */
[----:B------:R-:W-:Y:S01]  /*2410*/  IMAD.IADD R24, R214, 0x1, R21 ;  /* 0x00000001d6187824 */ /* 0x000fe200078e0215 */
[----:B------:R-:W-:Y:S01]  /*2420*/  SHF.R.S32.HI R21, RZ, 0x1f, R0 ;  /* 0x0000001fff157819 */ /* 0x000fe20000011400 */
[----:B------:R-:W-:Y:S02]  /*2430*/  IMAD.IADD R9, R9, 0x1, R27 ;  /* 0x0000000109097824 */ /* 0x000fe400078e021b */
[----:B------:R-:W-:Y:S01]  /*2440*/  IMAD.IADD R11, R27, 0x1, R11 ;  /* 0x000000011b0b7824 */ /* 0x000fe200078e020b */
[----:B------:R-:W-:Y:S01]  /*2450*/  SHF.R.S32.HI R27, RZ, 0x1f, R20 ;  /* 0x0000001fff1b7819 */ /* 0x000fe20000011414 */
[----:B------:R-:W-:Y:S01]  /*2460*/  IMAD.X R3, R225, 0x1, R30, P2 ;  /* 0x00000001e1037824 */ /* 0x000fe200010e061e */
[----:B------:R-:W-:Y:S01]  /*2470*/  SHF.R.S32.HI R29, RZ, 0x1f, R24 ;  /* 0x0000001fff1d7819 */ /* 0x000fe20000011418 */
[----:B------:R-:W-:Y:S01]  /*2480*/  IMAD.WIDE.U32 R46, R55, R4, R14 ;  /* 0x00000004372e7225 */ /* 0x000fe200078e000e */
[----:B------:R-:W-:-:S02]  /*2490*/  LEA.HI R87, R21, R0, RZ, 0x4 ;  /* 0x0000000015577211 */ /* 0x000fc400078f20ff */
[----:B------:R-:W-:Y:S01]  /*24a0*/  LEA.HI R0, R21, R0, RZ, 0x6 ;  /* 0x0000000015007211 */ /* 0x000fe200078f30ff */
[----:B------:R-:W-:Y:S01]  /*24b0*/  IMAD.WIDE.U32 R44, R55, R6, R8 ;  /* 0x00000006372c7225 */ /* 0x000fe200078e0008 */
[----:B------:R-:W-:Y:S02]  /*24c0*/  LEA.HI R85, R27, R20, RZ, 0x4 ;  /* 0x000000141b557211 */ /* 0x000fe400078f20ff */
[----:B------:R-:W-:Y:S01]  /*24d0*/  LEA.HI R83, R29, R24, RZ, 0x4 ;  /* 0x000000181d537211 */ /* 0x000fe200078f20ff */
[----:B------:R-:W-:Y:S01]  /*24e0*/  IMAD.SHL.U32 R79, R4, 0x80, RZ ;  /* 0x00000080044f7824 */ /* 0x000fe200078e00ff */
[----:B------:R-:W-:Y:S01]  /*24f0*/  LEA.HI R27, R27, R20, RZ, 0x6 ;  /* 0x000000141b1b7211 */ /* 0x000fe200078f30ff */
[----:B------:R-:W-:Y:S01]  /*2500*/  IMAD.SHL.U32 R20, R0, 0x80, RZ ;  /* 0x0000008000147824 */ /* 0x000fe200078e00ff */
[----:B------:R-:W-:Y:S01]  /*2510*/  LEA.HI R24, R29, R24, RZ, 0x6 ;  /* 0x000000181d187211 */ /* 0x000fe200078f30ff */
[----:B------:R-:W-:Y:S01]  /*2520*/  IMAD.SHL.U32 R77, R6, 0x80, RZ ;  /* 0x00000080064d7824 */ /* 0x000fe200078e00ff */
[----:B------:R-:W-:Y:S01]  /*2530*/  LOP3.LUT R0, R206, 0x30, R87, 0xf8, !PT ;  /* 0x00000030ce007812 */ /* 0x000fe200078ef857 */
[----:B------:R-:W-:Y:S01]  /*2540*/  IMAD.SHL.U32 R27, R27, 0x80, RZ ;  /* 0x000000801b1b7824 */ /* 0x000fe200078e00ff */
[----:B------:R-:W-:Y:S01]  /*2550*/  LOP3.LUT R21, R20, 0xffffe000, RZ, 0xc0, !PT ;  /* 0xffffe00014157812 */ /* 0x000fe200078ec0ff */
[----:B------:R-:W-:Y:S01]  /*2560*/  IMAD.SHL.U32 R28, R24, 0x80, RZ ;  /* 0x00000080181c7824 */ /* 0x000fe200078e00ff */
[----:B------:R-:W-:Y:S01]  /*2570*/  LOP3.LUT R24, R206, 0x30, R85, 0xf8, !PT ;  /* 0x00000030ce187812 */ /* 0x000fe200078ef855 */
[----:B------:R-:W-:Y:S01]  /*2580*/  IMAD.IADD R65, R51, 0x1, R65 ;  /* 0x0000000133417824 */ /* 0x000fe200078e0241 */
[----:B------:R-:W-:-:S02]  /*2590*/  LOP3.LUT R0, R0, R207, RZ, 0x3c, !PT ;  /* 0x000000cf00007212 */ /* 0x000fc400078e3cff */
[----:B------:R-:W-:Y:S02]  /*25a0*/  LOP3.LUT R27, R27, 0xffffe000, RZ, 0xc0, !PT ;  /* 0xffffe0001b1b7812 */ /* 0x000fe400078ec0ff */
[----:B------:R-:W-:Y:S02]  /*25b0*/  LOP3.LUT R24, R24, R207, RZ, 0x3c, !PT ;  /* 0x000000cf18187212 */ /* 0x000fe400078e3cff */
[--C-:B------:R-:W-:Y:S01]  /*25c0*/  IADD3 R88, R0, R21, R212.reuse ;  /* 0x0000001500587210 */ /* 0x100fe20007ffe0d4 */
[----:B------:R-:W-:Y:S01]  /*25d0*/  IMAD R0, R31, R4, RZ ;  /* 0x000000041f007224 */ /* 0x000fe200078e02ff */
[----:B------:R-:W-:Y:S01]  /*25e0*/  IADD3 R86, R24, R27, R212 ;  /* 0x0000001b18567210 */ /* 0x000fe20007ffe0d4 */
[CC--:B------:R-:W-:Y:S01]  /*25f0*/  IMAD.WIDE.U32 R20, R55.reuse, R6.reuse, R10 ;  /* 0x0000000637147225 */ /* 0x0c0fe200078e000a */
[----:B------:R-:W-:Y:S02]  /*2600*/  ISETP.GE.AND P2, PT, R100, UR4, PT ;  /* 0x0000000464007c0c */ /* 0x000fe4000bf46270 */
[----:B------:R-:W-:Y:S01]  /*2610*/  LOP3.LUT R26, R206, 0x30, R83, 0xf8, !PT ;  /* 0x00000030ce1a7812 */ /* 0x000fe200078ef853 */
[----:B------:R-:W-:Y:S01]  /*2620*/  IMAD R27, R55, R5, R0 ;  /* 0x00000005371b7224 */ /* 0x000fe200078e0200 */
[----:B------:R-:W-:Y:S01]  /*2630*/  LOP3.LUT R29, R28, 0xffffe000, RZ, 0xc0, !PT ;  /* 0xffffe0001c1d7812 */ /* 0x000fe200078ec0ff */
[----:B------:R-:W-:Y:S01]  /*2640*/  IMAD R0, R31, R6, RZ ;  /* 0x000000061f007224 */ /* 0x000fe200078e02ff */
[----:B------:R-:W-:Y:S01]  /*2650*/  LOP3.LUT R26, R26, R207, RZ, 0x3c, !PT ;  /* 0x000000cf1a1a7212 */ /* 0x000fe200078e3cff */
[----:B------:R-:W-:Y:S01]  /*2660*/  IMAD.IADD R74, R49, 0x1, R27 ;  /* 0x00000001314a7824 */ /* 0x000fe200078e021b */
[----:B------:R-:W-:Y:S01]  /*2670*/  LOP3.LUT R73, R87, 0xfffffff0, RZ, 0xc0, !PT ;  /* 0xfffffff057497812 */ /* 0x000fe200078ec0ff */
[----:B------:R-:W-:Y:S01]  /*2680*/  IMAD R5, R55, R7, R0 ;  /* 0x0000000737057224 */ /* 0x000fe200078e0200 */
[----:B------:R-:W-:Y:S01]  /*2690*/  SEL R0, RZ, 0x20, P2 ;  /* 0x00000020ff007807 */ /* 0x000fe20001000000 */
[----:B------:R-:W-:Y:S01]  /*26a0*/  IMAD.IADD R72, R27, 0x1, R47 ;  /* 0x000000011b487824 */ /* 0x000fe200078e022f */
[----:B------:R-:W-:Y:S01]  /*26b0*/  LOP3.LUT R71, R85, 0xfffffff0, RZ, 0xc0, !PT ;  /* 0xfffffff055477812 */ /* 0x000fe200078ec0ff */
[----:B------:R-:W-:Y:S01]  /*26c0*/  IMAD.IADD R70, R45, 0x1, R5 ;  /* 0x000000012d467824 */ /* 0x000fe200078e0205 */
[----:B------:R-:W-:Y:S01]  /*26d0*/  LOP3.LUT R0, R25, R0, RZ, 0xfc, !PT ;  /* 0x0000000019007212 */ /* 0x000fe200078efcff */
[----:B------:R-:W-:Y:S01]  /*26e0*/  IMAD.IADD R68, R5, 0x1, R21 ;  /* 0x0000000105447824 */ /* 0x000fe200078e0215 */
[----:B------:R-:W-:-:S02]  /*26f0*/  LOP3.LUT R69, R83, 0xfffffff0, RZ, 0xc0, !PT ;  /* 0xfffffff053457812 */ /* 0x000fc400078ec0ff */
[C---:B------:R-:W-:Y:S02]  /*2700*/  LOP3.LUT R99, R0.reuse, 0x2, RZ, 0xc0, !PT ;  /* 0x0000000200637812 */ /* 0x040fe400078ec0ff */
[C---:B------:R-:W-:Y:S02]  /*2710*/  LOP3.LUT R98, R0.reuse, 0x4, RZ, 0xc0, !PT ;  /* 0x0000000400627812 */ /* 0x040fe400078ec0ff */
[C---:B------:R-:W-:Y:S02]  /*2720*/  LOP3.LUT R97, R0.reuse, 0x8, RZ, 0xc0, !PT ;  /* 0x0000000800617812 */ /* 0x040fe400078ec0ff */
[----:B------:R-:W-:Y:S02]  /*2730*/  LOP3.LUT R96, R0, 0x10, RZ, 0xc0, !PT ;  /* 0x0000001000607812 */ /* 0x000fe400078ec0ff */
[----:B------:R-:W-:Y:S02]  /*2740*/  IADD3 R84, R26, R29, R212 ;  /* 0x0000001d1a547210 */ /* 0x000fe40007ffe0d4 */
[----:B------:R-:W-:-:S02]  /*2750*/  SHF.R.S32.HI R67, RZ, 0x1f, R73 ;  /* 0x0000001fff437819 */ /* 0x000fc40000011449 */
[----:B------:R-:W-:Y:S02]  /*2760*/  SHF.R.S32.HI R66, RZ, 0x1f, R71 ;  /* 0x0000001fff427819 */ /* 0x000fe40000011447 */
[----:B------:R-:W-:Y:S02]  /*2770*/  SHF.R.S32.HI R64, RZ, 0x1f, R69 ;  /* 0x0000001fff407819 */ /* 0x000fe40000011445 */
[----:B------:R-:W-:-:S07]  /*2780*/  LOP3.LUT R0, R0, 0x20, RZ, 0xc0, !PT ;  /* 0x0000002000007812 */ /* 0x000fce00078ec0ff */
.L_x_1420:
[----:B0-----:R-:W0:Y:S01]  /*2790*/  LDC.64 R60, c[0x0][0x2d8] ;  /* 0x0000b600ff3c7b82 */ /* 0x001e220000000a00 */
[----:B------:R-:W-:Y:S01]  /*27a0*/  VIADD R57, R57, 0xffffffff ;  /* 0xffffffff39397836 */ /* 0x000fe20000000000 */
[----:B------:R-:W-:Y:S01]  /*27b0*/  LOP3.LUT P4, RZ, R218, 0x2, RZ, 0xc0, !PT ;  /* 0x00000002daff7812 */ /* 0x000fe2000788c0ff */
[----:B------:R-:W-:Y:S01]  /*27c0*/  IMAD R95, R17, 0x6000, R220 ;  /* 0x00006000115f7824 */ /* 0x000fe200078e02dc */
[----:B------:R-:W-:Y:S05]  /*27d0*/  YIELD ;  /* 0x0000000000007946 */ /* 0x000fea0003800000 */
[----:B------:R-:W1:Y:S01]  /*27e0*/  LDC R104, c[0x0][0x3d4] ;  /* 0x0000f500ff687b82 */ /* 0x000e620000000800 */
[----:B------:R-:W-:Y:S01]  /*27f0*/  SHF.R.S32.HI R7, RZ, 0x1f, R57 ;  /* 0x0000001fff077819 */ /* 0x000fe20000011439 */
[-C--:B------:R-:W-:Y:S01]  /*2800*/  IMAD R4, R82, R57.reuse, RZ ;  /* 0x0000003952047224 */ /* 0x080fe200078e02ff */
[----:B------:R-:W-:Y:S01]  /*2810*/  BSSY B0, `(.L_x_1365) ;  /* 0x000066e000007945 */ /* 0x000fe20003800000 */
[----:B------:R-:W-:-:S04]  /*2820*/  IMAD.WIDE.U32 R40, R81, R57, RZ ;  /* 0x0000003951287225 */ /* 0x000fc800078e00ff */
[----:B------:R-:W-:Y:S02]  /*2830*/  IMAD R5, R7, R81, R4 ;  /* 0x0000005107057224 */ /* 0x000fe400078e0204 */
[----:B------:R-:W-:Y:S02]  /*2840*/  VIADD R93, R95, 0x20 ;  /* 0x000000205f5d7836 */ /* 0x000fe40000000000 */
[----:B------:R-:W-:Y:S02]  /*2850*/  IMAD.IADD R63, R41, 0x1, R5 ;  /* 0x00000001293f7824 */ /* 0x000fe400078e0205 */
[----:B------:R-:W-:Y:S01]  /*2860*/  @P4 VIADD R93, R95, 0xffffffe0 ;  /* 0xffffffe05f5d4836 */ /* 0x000fe20000000000 */
[----:B0--3--:R-:W-:Y:S01]  /*2870*/  IADD3 R28, P2, P3, R40, R60, R89 ;  /* 0x0000003c281c7210 */ /* 0x009fe20007b5e059 */
[C---:B------:R-:W-:Y:S02]  /*2880*/  IMAD.IADD R95, R16.reuse, 0x1, R95 ;  /* 0x00000001105f7824 */ /* 0x040fe400078e025f */
[----:B------:R-:W-:Y:S01]  /*2890*/  IMAD.IADD R93, R16, 0x1, R93 ;  /* 0x00000001105d7824 */ /* 0x000fe200078e025d */
[----:B------:R-:W-:-:S02]  /*28a0*/  IADD3.X R29, R63, R61, R90, P2, P3 ;  /* 0x0000003d3f1d7210 */ /* 0x000fc400017e645a */
[----:B------:R-:W-:Y:S02]  /*28b0*/  ISETP.GT.AND P2, PT, R57, R56, PT ;  /* 0x000000383900720c */ /* 0x000fe40003f44270 */
[----:B-1----:R-:W-:-:S13]  /*28c0*/  ISETP.GE.AND P3, PT, R104, 0x1, PT ;  /* 0x000000016800780c */ /* 0x002fda0003f66270 */
[----:B------:R-:W-:Y:S05]  /*28d0*/  @!P3 BRA `(.L_x_1366) ;  /* 0x000000640004b947 */ /* 0x000fea0003800000 */
[----:B------:R-:W-:Y:S01]  /*28e0*/  ULDC.U8 UR4, c[0x0][0x3f0] ;  /* 0x0000fc0000047ab9 */ /* 0x000fe20000000000 */
[-C--:B------:R-:W-:Y:S01]  /*28f0*/  IMAD R4, R78, R57.reuse, RZ ;  /* 0x000000394e047224 */ /* 0x080fe200078e02ff */
[----:B------:R-:W-:Y:S01]  /*2900*/  ISETP.NE.AND P3, PT, RZ, UR4, PT ;  /* 0x00000004ff007c0c */ /* 0x000fe2000bf65270 */
[----:B------:R-:W-:Y:S02]  /*2910*/  IMAD R6, R80, R57, RZ ;  /* 0x0000003950067224 */ /* 0x000fe400078e02ff */
[----:B------:R-:W-:Y:S02]  /*2920*/  IMAD R5, R7, R77, R4 ;  /* 0x0000004d07057224 */ /* 0x000fe400078e0204 */
[----:B------:R-:W-:Y:S02]  /*2930*/  IMAD R103, R57, -0x80, R58 ;  /* 0xffffff8039677824 */ /* 0x000fe400078e023a */
[----:B------:R-:W-:Y:S02]  /*2940*/  IMAD R7, R7, R79, R6 ;  /* 0x0000004f07077224 */ /* 0x000fe400078e0206 */
[----:B------:R-:W-:Y:S01]  /*2950*/  IMAD.WIDE.U32 R38, R77, R57, RZ ;  /* 0x000000394d267225 */ /* 0x000fe200078e00ff */
[----:B------:R-:W-:-:S03]  /*2960*/  VIMNMX R103, R103, 0x80, PT ;  /* 0x0000008067677848 */ /* 0x000fc60003fe0100 */
        /* <DEDUP_REMOVED lines=60> */
.L_x_1369:
[----:B------:R-:W-:Y:S05]  /*2d30*/  BSYNC B1 ;  /* 0x0000000000017941 */ /* 0x000fea0003800000 */
.L_x_1368:
[----:B------:R-:W-:Y:S01]  /*2d40*/  UISETP.NE.AND UP0, UPT, UR42, 0x3, UPT ;  /* 0x000000032a00788c */ /* 0x000fe2000bf05270 */
[----:B0----5:R-:W-:Y:S02]  /*2d50*/  IMAD.MOV.U32 R36, RZ, RZ, R10 ;  /* 0x000000ffff247224 */ /* 0x021fe400078e000a */
[----:B------:R-:W-:Y:S02]  /*2d60*/  IMAD.MOV.U32 R38, RZ, RZ, R14 ;  /* 0x000000ffff267224 */ /* 0x000fe400078e000e */
[----:B------:R-:W-:Y:S01]  /*2d70*/  IMAD.MOV.U32 R62, RZ, RZ, R24 ;  /* 0x000000ffff3e7224 */ /* 0x000fe200078e0018 */
[----:B------:R-:W-:Y:S01]  /*2d80*/  PLOP3.LUT P3, PT, PT, PT, UP0, 0x80, 0x0 ;  /* 0x000000000000781c */ /* 0x000fe20003f6f008 */
        /* <DEDUP_REMOVED lines=11> */
.L_x_1370:
[----:B------:R-:W-:Y:S01]  /*2e40*/  IMAD R94, R17, 0x8, R16 ;  /* 0x00000008115e7824 */ /* 0x000fe200078e0210 */
[----:B------:R-:W-:Y:S01]  /*2e50*/  SHF.L.U32 R105, R205, 0x1f, RZ ;  /* 0x0000001fcd697819 */ /* 0x000fe200000006ff */
[----:B------:R-:W-:Y:S03]  /*2e60*/  BSSY B1, `(.L_x_1371) ;  /* 0x0000003000017945 */ /* 0x000fe60003800000 */
[----:B------:R-:W0:Y:S02]  /*2e70*/  SYNCS.PHASECHK.TRANS64.TRYWAIT P5, [R94+URZ+0x2a890], R105 ;  /* 0x02a890695e0075a7 */ /* 0x000e2400080a017f */
[----:B0-----:R-:W-:Y:S05]  /*2e80*/  @!P5 BRA `(.L_x_1372) ;  /* 0x0000026800c8d947 */ /* 0x001fea0003800000 */
.L_x_1721:
[----:B------:R-:W-:Y:S05]  /*2e90*/  BSYNC B1 ;  /* 0x0000000000017941 */ /* 0x000fea0003800000 */
.L_x_1371:
[----:B------:R-:W-:Y:S05]  /*2ea0*/  @P4 BRA `(.L_x_1373) ;  /* 0x0000006000104947 */ /* 0x000fea0003800000 */
[----:B------:R-:W-:Y:S01]  /*2eb0*/  ISETP.NE.AND P4, PT, R59, RZ, PT ;  /* 0x000000ff3b00720c */ /* 0x000fe20003f85270 */
[----:B------:R-:W-:-:S12]  /*2ec0*/  BSSY B1, `(.L_x_1374) ;  /* 0x0000071000017945 */ /* 0x000fd80003800000 */
[----:B------:R-:W-:Y:S05]  /*2ed0*/  @!P4 BRA `(.L_x_1375) ;  /* 0x0000000400bcc947 */ /* 0x000fea0003800000 */
[----:B------:R1:W2:Y:S01]  /*2ee0*/  LDS.128 R4, [R95+0x1e400] ;  /* 0x01e400005f047984 */ /* 0x0002a20000000c00 */
[----:B------:R-:W-:Y:S01]  /*2ef0*/  ISETP.GE.AND P4, PT, R204, R104, PT ;  /* 0x00000068cc00720c */ /* 0x000fe20003f86270 */
[----:B------:R-:W-:-:S12]  /*2f00*/  BSSY B2, `(.L_x_1376) ;  /* 0x000006b000027945 */ /* 0x000fd80003800000 */
[----:B-1----:R-:W-:Y:S05]  /*2f10*/  @P4 BRA `(.L_x_1377) ;  /* 0x0000000400a44947 */ /* 0x002fea0003800000 */
[----:B------:R-:W-:Y:S01]  /*2f20*/  SHF.R.U32.HI R112, RZ, 0x8, R61 ;  /* 0x00000008ff707819 */ /* 0x000fe2000001163d */
[----:B--2---:R-:W-:Y:S01]  /*2f30*/  IMAD.MOV.U32 R60, RZ, RZ, R7 ;  /* 0x000000ffff3c7224 */ /* 0x004fe200078e0007 */
[--C-:B------:R-:W-:Y:S02]  /*2f40*/  SHF.R.U32.HI R42, RZ, 0x8, R43.reuse ;  /* 0x00000008ff2a7819 */ /* 0x100fe4000001162b */
[----:B------:R-:W-:Y:S02]  /*2f50*/  SHF.R.U32.HI R111, RZ, 0x10, R43 ;  /* 0x00000010ff6f7819 */ /* 0x000fe4000001162b */
[----:B------:R-:W-:Y:S01]  /*2f60*/  LOP3.LUT R110, R43, 0xff0000ff, RZ, 0xc0, !PT ;  /* 0xff0000ff2b6e7812 */ /* 0x000fe200078ec0ff */
[----:B------:R-:W-:Y:S01]  /*2f70*/  IMAD.MOV.U32 R43, RZ, RZ, R6 ;  /* 0x000000ffff2b7224 */ /* 0x000fe200078e0006 */
[----:B------:R-:W-:Y:S01]  /*2f80*/  SHF.R.U32.HI R113, RZ, 0x10, R61 ;  /* 0x00000010ff717819 */ /* 0x000fe2000001163d */
[----:B------:R-:W-:Y:S01]  /*2f90*/  IMAD.SHL.U32 R6, R112, 0x100, RZ ;  /* 0x0000010070067824 */ /* 0x000fe200078e00ff */
[----:B------:R-:W-:Y:S01]  /*2fa0*/  LOP3.LUT R61, R61, 0xff0000ff, RZ, 0xc0, !PT ;  /* 0xff0000ff3d3d7812 */ /* 0x000fe200078ec0ff */
[----:B------:R-:W-:-:S03]  /*2fb0*/  IMAD.SHL.U32 R7, R42, 0x100, RZ ;  /* 0x000001002a077824 */ /* 0x000fc600078e00ff */
[----:B------:R-:W-:Y:S01]  /*2fc0*/  LOP3.LUT R42, R61, 0xff00, R6, 0xf8, !PT ;  /* 0x0000ff003d2a7812 */ /* 0x000fe200078ef806 */
[----:B------:R-:W-:Y:S01]  /*2fd0*/  IMAD.U32 R61, R111, 0x10000, RZ ;  /* 0x000100006f3d7824 */ /* 0x000fe200078e00ff */
[----:B------:R-:W-:Y:S01]  /*2fe0*/  LOP3.LUT R112, R110, 0xff00, R7, 0xf8, !PT ;  /* 0x0000ff006e707812 */ /* 0x000fe200078ef807 */
[----:B------:R-:W-:Y:S01]  /*2ff0*/  IMAD.U32 R7, R113, 0x10000, RZ ;  /* 0x0001000071077824 */ /* 0x000fe200078e00ff */
[----:B------:R-:W-:Y:S02]  /*3000*/  F2FP.F16.E4M3.UNPACK_B R110, R118.H1 ;  /* 0x00000076ff6e723e */ /* 0x000fe400030006ff */
[-C--:B------:R-:W-:Y:S02]  /*3010*/  F2FP.F16.E4M3.UNPACK_B R6, R5.reuse ;  /* 0x00000005ff06723e */ /* 0x080fe400020006ff */
[----:B------:R-:W-:Y:S01]  /*3020*/  F2FP.F16.E4M3.UNPACK_B R5, R5.H1 ;  /* 0x00000005ff05723e */ /* 0x000fe200030006ff */
[--C-:B------:R-:W-:Y:S01]  /*3030*/  HADD2.F32 R113, -RZ, R110.reuse.H1_H1 ;  /* 0x3000006eff717230 */ /* 0x100fe20000004100 */
[----:B------:R-:W-:Y:S01]  /*3040*/  LOP3.LUT R114, R112, 0xff0000, R61, 0xf8, !PT ;  /* 0x00ff000070727812 */ /* 0x000fe200078ef83d */
[----:B------:R-:W-:Y:S01]  /*3050*/  HADD2.F32 R112, -RZ, R110.H0_H0 ;  /* 0x2000006eff707230 */ /* 0x000fe20000004100 */
[----:B------:R-:W-:Y:S01]  /*3060*/  LOP3.LUT R111, R42, 0xff0000, R7, 0xf8, !PT ;  /* 0x00ff00002a6f7812 */ /* 0x000fe200078ef807 */
[----:B------:R-:W-:Y:S01]  /*3070*/  HADD2.F32 R7, -RZ, R6.H1_H1 ;  /* 0x30000006ff077230 */ /* 0x000fe20000004100 */
[----:B------:R-:W-:Y:S01]  /*3080*/  F2FP.F16.E4M3.UNPACK_B R61, R121.H1 ;  /* 0x00000079ff3d723e */ /* 0x000fe200030006ff */
[----:B------:R-:W-:-:S02]  /*3090*/  HADD2.F32 R42, -RZ, R5.H1_H1 ;  /* 0x30000005ff2a7230 */ /* 0x000fc40000004100 */
[----:B------:R-:W-:Y:S02]  /*30a0*/  HADD2.F32 R6, -RZ, R6.H0_H0 ;  /* 0x20000006ff067230 */ /* 0x000fe40000004100 */
[-C--:B------:R-:W-:Y:S01]  /*30b0*/  FMUL.FTZ R115, R7, R112.reuse ;  /* 0x0000007007737220 */ /* 0x080fe20000410000 */
[----:B------:R-:W-:Y:S02]  /*30c0*/  HADD2.F32 R110, -RZ, R61.H0_H0 ;  /* 0x2000003dff6e7230 */ /* 0x000fe40000004100 */
[-C--:B------:R-:W-:Y:S01]  /*30d0*/  FMUL.FTZ R116, R42, R113.reuse ;  /* 0x000000712a747220 */ /* 0x080fe20000410000 */
[----:B------:R-:W-:Y:S02]  /*30e0*/  HADD2.F32 R5, -RZ, R5.H0_H0 ;  /* 0x20000005ff057230 */ /* 0x000fe40000004100 */
[C---:B------:R-:W-:Y:S01]  /*30f0*/  FMUL.FTZ R112, R6.reuse, R112 ;  /* 0x0000007006707220 */ /* 0x040fe20000410000 */
[----:B------:R-:W-:Y:S02]  /*3100*/  HADD2.F32 R61, -RZ, R61.H1_H1 ;  /* 0x3000003dff3d7230 */ /* 0x000fe40000004100 */
[----:B------:R-:W-:Y:S01]  /*3110*/  FFMA.FTZ R117, R6, R110, -R115 ;  /* 0x0000006e06757223 */ /* 0x000fe20000010873 */
[----:B------:R-:W-:Y:S01]  /*3120*/  F2FP.F16.E4M3.UNPACK_B R6, R118 ;  /* 0x00000076ff06723e */ /* 0x000fe200020006ff */
[----:B------:R-:W-:Y:S01]  /*3130*/  FMUL.FTZ R113, R5, R113 ;  /* 0x0000007105717220 */ /* 0x000fe20000410000 */
[----:B------:R-:W-:Y:S01]  /*3140*/  FFMA.FTZ R118, R7, R110, R112 ;  /* 0x0000006e07767223 */ /* 0x000fe20000010070 */
[-C--:B------:R-:W-:Y:S01]  /*3150*/  FFMA.FTZ R119, R5, R61.reuse, -R116 ;  /* 0x0000003d05777223 */ /* 0x080fe20000010874 */
[-C--:B------:R-:W-:Y:S01]  /*3160*/  F2FP.F16.E4M3.UNPACK_B R5, R4.reuse.H1 ;  /* 0x00000004ff05723e */ /* 0x080fe200030006ff */
[----:B------:R-:W-:Y:S01]  /*3170*/  FFMA.FTZ R120, R42, R61, R113 ;  /* 0x0000003d2a787223 */ /* 0x000fe20000010071 */
[----:B------:R-:W-:Y:S01]  /*3180*/  F2FP.F16.E4M3.UNPACK_B R4, R4 ;  /* 0x00000004ff04723e */ /* 0x000fe200020006ff */
[--C-:B------:R-:W-:Y:S01]  /*3190*/  HADD2.F32 R112, -RZ, R6.reuse.H1_H1 ;  /* 0x30000006ff707230 */ /* 0x100fe20000004100 */
[----:B------:R-:W-:Y:S01]  /*31a0*/  F2FP.F16.E4M3.UNPACK_B R42, R121 ;  /* 0x00000079ff2a723e */ /* 0x000fe200020006ff */
[----:B------:R-:W-:Y:S01]  /*31b0*/  HADD2.F32 R110, -RZ, R6.H0_H0 ;  /* 0x20000006ff6e7230 */ /* 0x000fe20000004100 */
[----:B------:R-:W-:Y:S01]  /*31c0*/  F2FP.SATFINITE.E4M3.F32.PACK_AB_MERGE_C R122, R120, R119, RZ ;  /* 0x00000077787a723e */ /* 0x000fe200048070ff */
[----:B------:R-:W-:-:S02]  /*31d0*/  HADD2.F32 R6, -RZ, R5.H0_H0 ;  /* 0x20000005ff067230 */ /* 0x000fc40000004100 */
[----:B------:R-:W-:Y:S02]  /*31e0*/  HADD2.F32 R7, -RZ, R5.H1_H1 ;  /* 0x30000005ff077230 */ /* 0x000fe40000004100 */
[--C-:B------:R-:W-:Y:S02]  /*31f0*/  HADD2.F32 R5, -RZ, R4.reuse.H0_H0 ;  /* 0x20000004ff057230 */ /* 0x100fe40000004100 */
[-C--:B------:R-:W-:Y:S01]  /*3200*/  FMUL.FTZ R116, R6, R112.reuse ;  /* 0x0000007006747220 */ /* 0x080fe20000410000 */
[----:B------:R-:W-:Y:S02]  /*3210*/  HADD2.F32 R4, -RZ, R4.H1_H1 ;  /* 0x30000004ff047230 */ /* 0x000fe40000004100 */
[----:B------:R-:W-:Y:S01]  /*3220*/  FMUL.FTZ R115, R7, R112 ;  /* 0x0000007007737220 */ /* 0x000fe20000410000 */
[--C-:B------:R-:W-:Y:S02]  /*3230*/  HADD2.F32 R61, -RZ, R42.reuse.H1_H1 ;  /* 0x3000002aff3d7230 */ /* 0x100fe40000004100 */
[----:B------:R-:W-:Y:S01]  /*3240*/  FMUL.FTZ R113, R5, R110 ;  /* 0x0000006e05717220 */ /* 0x000fe20000410000 */
[----:B------:R-:W-:-:S02]  /*3250*/  HADD2.F32 R42, -RZ, R42.H0_H0 ;  /* 0x2000002aff2a7230 */ /* 0x000fc40000004100 */
[----:B------:R-:W-:Y:S01]  /*3260*/  FMUL.FTZ R112, R4, R110 ;  /* 0x0000006e04707220 */ /* 0x000fe20000410000 */
[----:B------:R-:W-:Y:S01]  /*3270*/  F2FP.F16.E4M3.UNPACK_B R110, R114.H1 ;  /* 0x00000072ff6e723e */ /* 0x000fe200030006ff */
[-C--:B------:R-:W-:Y:S01]  /*3280*/  FFMA.FTZ R6, R6, R61.reuse, -R115 ;  /* 0x0000003d06067223 */ /* 0x080fe20000010873 */
[----:B------:R-:W-:Y:S01]  /*3290*/  FFMA.FTZ R7, R7, R61, R116 ;  /* 0x0000003d07077223 */ /* 0x000fe20000010074 */
[----:B------:R-:W-:Y:S01]  /*32a0*/  FFMA.FTZ R115, R5, R42, -R112 ;  /* 0x0000002a05737223 */ /* 0x000fe20000010870 */
[----:B------:R-:W-:Y:S01]  /*32b0*/  F2FP.F16.E4M3.UNPACK_B R5, R60.H1 ;  /* 0x0000003cff05723e */ /* 0x000fe200030006ff */
[----:B------:R-:W-:Y:S01]  /*32c0*/  FFMA.FTZ R116, R4, R42, R113 ;  /* 0x0000002a04747223 */ /* 0x000fe20000010071 */
[----:B------:R-:W-:Y:S01]  /*32d0*/  F2FP.F16.E4M3.UNPACK_B R42, R111.H1 ;  /* 0x0000006fff2a723e */ /* 0x000fe200030006ff */
[----:B------:R-:W-:Y:S01]  /*32e0*/  HADD2.F32 R113, -RZ, R110.H1_H1 ;  /* 0x3000006eff717230 */ /* 0x000fe20000004100 */
[----:B------:R-:W-:Y:S01]  /*32f0*/  F2FP.SATFINITE.E4M3.F32.PACK_AB_MERGE_C R121, R7, R6, RZ ;  /* 0x000000060779723e */ /* 0x000fe200048070ff */
[--C-:B------:R-:W-:Y:S01]  /*3300*/  HADD2.F32 R7, -RZ, R5.reuse.H1_H1 ;  /* 0x30000005ff077230 */ /* 0x100fe20000004100 */
        /* <DEDUP_REMOVED lines=42> */
.L_x_1377:
[----:B------:R-:W-:Y:S05]  /*35b0*/  BSYNC B2 ;  /* 0x0000000000027941 */ /* 0x000fea0003800000 */
.L_x_1376:
[----:B--2---:R1:W-:Y:S02]  /*35c0*/  STG.E.128 desc[UR40][R28.64], R4 ;  /* 0x000000041c007986 */ /* 0x0043e4000c101d28 */
.L_x_1375:
[----:B------:R-:W-:Y:S05]  /*35d0*/  BSYNC B1 ;  /* 0x0000000000017941 */ /* 0x000fea0003800000 */
.L_x_1374:
[----:B------:R-:W-:Y:S01]  /*35e0*/  ISETP.NE.AND P4, PT, R99, RZ, PT ;  /* 0x000000ff6300720c */ /* 0x000fe20003f85270 */
[----:B------:R-:W-:-:S12]  /*35f0*/  BSSY B1, `(.L_x_1378) ;  /* 0x0000072000017945 */ /* 0x000fd80003800000 */
[----:B------:R-:W-:Y:S05]  /*3600*/  @!P4 BRA `(.L_x_1379) ;  /* 0x0000000400c0c947 */ /* 0x000fea0003800000 */
[----:B-1----:R1:W2:Y:S01]  /*3610*/  LDS.128 R4, [R93+0x1e400] ;  /* 0x01e400005d047984 */ /* 0x0022a20000000c00 */
[----:B------:R-:W-:Y:S01]  /*3620*/  VIADD R43, R204, 0x10 ;  /* 0x00000010cc2b7836 */ /* 0x000fe20000000000 */
[----:B------:R-:W-:Y:S04]  /*3630*/  BSSY B2, `(.L_x_1380) ;  /* 0x000006c000027945 */ /* 0x000fe80003800000 */
[----:B------:R-:W-:-:S13]  /*3640*/  ISETP.GE.AND P4, PT, R43, R104, PT ;  /* 0x000000682b00720c */ /* 0x000fda0003f86270 */
[----:B-1----:R-:W-:Y:S05]  /*3650*/  @P4 BRA `(.L_x_1381) ;  /* 0x0000000400a44947 */ /* 0x002fea0003800000 */
[----:B------:R-:W-:Y:S01]  /*3660*/  SHF.R.U32.HI R61, RZ, 0x8, R41 ;  /* 0x00000008ff3d7819 */ /* 0x000fe20000011629 */
[----:B--2---:R-:W-:Y:S01]  /*3670*/  IMAD.MOV.U32 R40, RZ, RZ, R7 ;  /* 0x000000ffff287224 */ /* 0x004fe200078e0007 */
[----:B------:R-:W-:Y:S02]  /*3680*/  SHF.R.U32.HI R42, RZ, 0x8, R35 ;  /* 0x00000008ff2a7819 */ /* 0x000fe40000011623 */
[----:B------:R-:W-:Y:S01]  /*3690*/  LOP3.LUT R34, R41, 0xff0000ff, RZ, 0xc0, !PT ;  /* 0xff0000ff29227812 */ /* 0x000fe200078ec0ff */
[----:B------:R-:W-:Y:S01]  /*36a0*/  IMAD.SHL.U32 R7, R61, 0x100, RZ ;  /* 0x000001003d077824 */ /* 0x000fe200078e00ff */
[----:B------:R-:W-:Y:S02]  /*36b0*/  SHF.R.U32.HI R43, RZ, 0x10, R41 ;  /* 0x00000010ff2b7819 */ /* 0x000fe40000011629 */
[----:B------:R-:W-:Y:S02]  /*36c0*/  LOP3.LUT R41, R35, 0xff0000ff, RZ, 0xc0, !PT ;  /* 0xff0000ff23297812 */ /* 0x000fe400078ec0ff */
[----:B------:R-:W-:Y:S01]  /*36d0*/  SHF.R.U32.HI R60, RZ, 0x10, R35 ;  /* 0x00000010ff3c7819 */ /* 0x000fe20000011623 */
[----:B------:R-:W-:Y:S01]  /*36e0*/  IMAD.MOV.U32 R35, RZ, RZ, R6 ;  /* 0x000000ffff237224 */ /* 0x000fe200078e0006 */
[----:B------:R-:W-:Y:S01]  /*36f0*/  LOP3.LUT R7, R34, 0xff00, R7, 0xf8, !PT ;  /* 0x0000ff0022077812 */ /* 0x000fe200078ef807 */
[----:B------:R-:W-:Y:S01]  /*3700*/  IMAD.SHL.U32 R6, R42, 0x100, RZ ;  /* 0x000001002a067824 */ /* 0x000fe200078e00ff */
[-C--:B------:R-:W-:Y:S01]  /*3710*/  F2FP.F16.E4M3.UNPACK_B R42, R109.reuse.H1 ;  /* 0x0000006dff2a723e */ /* 0x080fe200030006ff */
[----:B------:R-:W-:Y:S01]  /*3720*/  IMAD.U32 R60, R60, 0x10000, RZ ;  /* 0x000100003c3c7824 */ /* 0x000fe200078e00ff */
[----:B------:R-:W-:Y:S01]  /*3730*/  F2FP.F16.E4M3.UNPACK_B R109, R109 ;  /* 0x0000006dff6d723e */ /* 0x000fe200020006ff */
[----:B------:R-:W-:Y:S01]  /*3740*/  IMAD.U32 R34, R43, 0x10000, RZ ;  /* 0x000100002b227824 */ /* 0x000fe200078e00ff */
[----:B------:R-:W-:Y:S01]  /*3750*/  LOP3.LUT R41, R41, 0xff00, R6, 0xf8, !PT ;  /* 0x0000ff0029297812 */ /* 0x000fe200078ef806 */
[----:B------:R-:W-:Y:S01]  /*3760*/  HADD2.F32 R61, -RZ, R42.H1_H1 ;  /* 0x3000002aff3d7230 */ /* 0x000fe20000004100 */
[----:B------:R-:W-:-:S02]  /*3770*/  F2FP.F16.E4M3.UNPACK_B R6, R5 ;  /* 0x00000005ff06723e */ /* 0x000fc400020006ff */
[----:B------:R-:W-:Y:S01]  /*3780*/  LOP3.LUT R110, R41, 0xff0000, R60, 0xf8, !PT ;  /* 0x00ff0000296e7812 */ /* 0x000fe200078ef83c */
[----:B------:R-:W-:Y:S01]  /*3790*/  HADD2.F32 R60, -RZ, R42.H0_H0 ;  /* 0x2000002aff3c7230 */ /* 0x000fe20000004100 */
[----:B------:R-:W-:Y:S01]  /*37a0*/  LOP3.LUT R43, R7, 0xff0000, R34, 0xf8, !PT ;  /* 0x00ff0000072b7812 */ /* 0x000fe200078ef822 */
[--C-:B------:R-:W-:Y:S01]  /*37b0*/  HADD2.F32 R7, -RZ, R6.reuse.H1_H1 ;  /* 0x30000006ff077230 */ /* 0x100fe20000004100 */
[----:B------:R-:W-:Y:S01]  /*37c0*/  F2FP.F16.E4M3.UNPACK_B R41, R108.H1 ;  /* 0x0000006cff29723e */ /* 0x000fe200030006ff */
[----:B------:R-:W-:Y:S01]  /*37d0*/  HADD2.F32 R6, -RZ, R6.H0_H0 ;  /* 0x20000006ff067230 */ /* 0x000fe20000004100 */
[----:B------:R-:W-:Y:S02]  /*37e0*/  F2FP.F16.E4M3.UNPACK_B R5, R5.H1 ;  /* 0x00000005ff05723e */ /* 0x000fe400030006ff */
[-C--:B------:R-:W-:Y:S01]  /*37f0*/  FMUL.FTZ R111, R7, R60.reuse ;  /* 0x0000003c076f7220 */ /* 0x080fe20000410000 */
[----:B------:R-:W-:Y:S02]  /*3800*/  HADD2.F32 R42, -RZ, R41.H0_H0 ;  /* 0x20000029ff2a7230 */ /* 0x000fe40000004100 */
[----:B------:R-:W-:Y:S01]  /*3810*/  FMUL.FTZ R60, R6, R60 ;  /* 0x0000003c063c7220 */ /* 0x000fe20000410000 */
[--C-:B------:R-:W-:Y:S01]  /*3820*/  HADD2.F32 R34, -RZ, R5.reuse.H1_H1 ;  /* 0x30000005ff227230 */ /* 0x100fe20000004100 */
[----:B------:R-:W-:Y:S01]  /*3830*/  F2FP.F16.E4M3.UNPACK_B R108, R108 ;  /* 0x0000006cff6c723e */ /* 0x000fe200020006ff */
[----:B------:R-:W-:-:S02]  /*3840*/  HADD2.F32 R5, -RZ, R5.H0_H0 ;  /* 0x20000005ff057230 */ /* 0x000fc40000004100 */
[-C--:B------:R-:W-:Y:S01]  /*3850*/  FFMA.FTZ R111, R6, R42.reuse, -R111 ;  /* 0x0000002a066f7223 */ /* 0x080fe2000001086f */
[----:B------:R-:W-:Y:S02]  /*3860*/  HADD2.F32 R41, -RZ, R41.H1_H1 ;  /* 0x30000029ff297230 */ /* 0x000fe40000004100 */
[CC--:B------:R-:W-:Y:S01]  /*3870*/  FMUL.FTZ R6, R34.reuse, R61.reuse ;  /* 0x0000003d22067220 */ /* 0x0c0fe20000410000 */
[----:B------:R-:W-:Y:S01]  /*3880*/  FFMA.FTZ R112, R7, R42, R60 ;  /* 0x0000002a07707223 */ /* 0x000fe2000001003c */
[C---:B------:R-:W-:Y:S02]  /*3890*/  FMUL.FTZ R61, R5.reuse, R61 ;  /* 0x0000003d053d7220 */ /* 0x040fe40000410000 */
        /* <DEDUP_REMOVED lines=14> */
[-C--:B------:R-:W-:Y:S01]  /*3980*/  FMUL.FTZ R41, R5, R109.reuse ;  /* 0x0000006d05297220 */ /* 0x080fe20000410000 */
[----:B------:R-:W-:Y:S02]  /*3990*/  HADD2.F32 R108, -RZ, R108.H0_H0 ;  /* 0x2000006cff6c7230 */ /* 0x000fe40000004100 */
[----:B------:R-:W-:Y:S01]  /*39a0*/  FMUL.FTZ R42, R4, R109 ;  /* 0x0000006d042a7220 */ /* 0x000fe20000410000 */
[-C--:B------:R-:W-:Y:S01]  /*39b0*/  FFMA.FTZ R61, R6, R34.reuse, -R61 ;  /* 0x00000022063d7223 */ /* 0x080fe2000001083d */
[----:B------:R-:W-:Y:S02]  /*39c0*/  FFMA.FTZ R60, R7, R34, R60 ;  /* 0x00000022073c7223 */ /* 0x000fe4000001003c */
        /* <DEDUP_REMOVED lines=50> */
.L_x_1381:
[----:B------:R-:W-:Y:S05]  /*3cf0*/  BSYNC B2 ;  /* 0x0000000000027941 */ /* 0x000fea0003800000 */
.L_x_1380:
[----:B--2---:R2:W-:Y:S02]  /*3d00*/  STG.E.128 desc[UR40][R28.64+0x20], R4 ;  /* 0x000020041c007986 */ /* 0x0045e4000c101d28 */
.L_x_1379:
[----:B------:R-:W-:Y:S05]  /*3d10*/  BSYNC B1 ;  /* 0x0000000000017941 */ /* 0x000fea0003800000 */
.L_x_1378:
[----:B------:R-:W-:Y:S01]  /*3d20*/  ISETP.NE.AND P4, PT, R98, RZ, PT ;  /* 0x000000ff6200720c */ /* 0x000fe20003f85270 */
[----:B------:R-:W-:-:S12]  /*3d30*/  BSSY B1, `(.L_x_1382) ;  /* 0x0000072000017945 */ /* 0x000fd80003800000 */
[----:B------:R-:W-:Y:S05]  /*3d40*/  @!P4 BRA `(.L_x_1383) ;  /* 0x0000000400c0c947 */ /* 0x000fea0003800000 */
[----:B-12---:R1:W2:Y:S01]  /*3d50*/  LDS.128 R4, [R95+0x20400] ;  /* 0x020400005f047984 */ /* 0x0062a20000000c00 */
[----:B------:R-:W-:Y:S01]  /*3d60*/  VIADD R35, R204, 0x20 ;  /* 0x00000020cc237836 */ /* 0x000fe20000000000 */
[----:B------:R-:W-:Y:S04]  /*3d70*/  BSSY B2, `(.L_x_1384) ;  /* 0x000006c000027945 */ /* 0x000fe80003800000 */
[----:B------:R-:W-:-:S13]  /*3d80*/  ISETP.GE.AND P4, PT, R35, R104, PT ;  /* 0x000000682300720c */ /* 0x000fda0003f86270 */
        /* <DEDUP_REMOVED lines=17> */
[----:B------:R-:W-:Y:S01]  /*3ea0*/  LOP3.LUT R42, R40, 0xff0000, R33, 0xf8, !PT ;  /* 0x00ff0000282a7812 */ /* 0x000fe200078ef821 */
[----:B------:R-:W-:Y:S01]  /*3eb0*/  HADD2.F32 R40, -RZ, R34.H0_H0 ;  /* 0x20000022ff287230 */ /* 0x000fe20000004100 */
[----:B------:R-:W-:Y:S01]  /*3ec0*/  LOP3.LUT R35, R30, 0xff0000, R7, 0xf8, !PT ;  /* 0x00ff00001e237812 */ /* 0x000fe200078ef807 */
[----:B------:R-:W-:Y:S01]  /*3ed0*/  HADD2.F32 R7, -RZ, R6.H1_H1 ;  /* 0x30000006ff077230 */ /* 0x000fe20000004100 */
[----:B------:R-:W-:Y:S01]  /*3ee0*/  F2FP.F16.E4M3.UNPACK_B R33, R106.H1 ;  /* 0x0000006aff21723e */ /* 0x000fe200030006ff */
[----:B------:R-:W-:Y:S01]  /*3ef0*/  HADD2.F32 R41, -RZ, R34.H1_H1 ;  /* 0x30000022ff297230 */ /* 0x000fe20000004100 */
[----:B------:R-:W-:Y:S01]  /*3f00*/  F2FP.F16.E4M3.UNPACK_B R5, R5.H1 ;  /* 0x00000005ff05723e */ /* 0x000fe200030006ff */
[----:B------:R-:W-:-:S02]  /*3f10*/  HADD2.F32 R6, -RZ, R6.H0_H0 ;  /* 0x20000006ff067230 */ /* 0x000fc40000004100 */
[CC--:B------:R-:W-:Y:S01]  /*3f20*/  FMUL.FTZ R43, R7.reuse, R40.reuse ;  /* 0x00000028072b7220 */ /* 0x0c0fe20000410000 */
[----:B------:R-:W-:Y:S01]  /*3f30*/  HADD2.F32 R34, -RZ, R33.H0_H0 ;  /* 0x20000021ff227230 */ /* 0x000fe20000004100 */
[----:B------:R-:W-:Y:S01]  /*3f40*/  F2FP.F16.E4M3.UNPACK_B R107, R107 ;  /* 0x0000006bff6b723e */ /* 0x000fe200020006ff */
[--C-:B------:R-:W-:Y:S02]  /*3f50*/  HADD2.F32 R30, -RZ, R5.reuse.H1_H1 ;  /* 0x30000005ff1e7230 */ /* 0x100fe40000004100 */
        /* <DEDUP_REMOVED lines=77> */
.L_x_1385:
[----:B------:R-:W-:Y:S05]  /*4430*/  BSYNC B2 ;  /* 0x0000000000027941 */ /* 0x000fea0003800000 */
.L_x_1384:
[----:B--2---:R3:W-:Y:S02]  /*4440*/  STG.E.128 desc[UR40][R28.64+0x40], R4 ;  /* 0x000040041c007986 */ /* 0x0047e4000c101d28 */
.L_x_1383:
[----:B------:R-:W-:Y:S05]  /*4450*/  BSYNC B1 ;  /* 0x0000000000017941 */ /* 0x000fea0003800000 */
.L_x_1382:
[----:B------:R-:W-:Y:S01]  /*4460*/  ISETP.NE.AND P4, PT, R97, RZ, PT ;  /* 0x000000ff6100720c */ /* 0x000fe20003f85270 */
[----:B------:R-:W-:-:S12]  /*4470*/  BSSY B1, `(.L_x_1386) ;  /* 0x0000072000017945 */ /* 0x000fd80003800000 */
[----:B------:R-:W-:Y:S05]  /*4480*/  @!P4 BRA `(.L_x_1387) ;  /* 0x0000000400c0c947 */ /* 0x000fea0003800000 */
[----:B-123--:R1:W2:Y:S01]  /*4490*/  LDS.128 R4, [R93+0x20400] ;  /* 0x020400005d047984 */ /* 0x00e2a20000000c00 */
[----:B------:R-:W-:Y:S01]  /*44a0*/  VIADD R31, R204, 0x30 ;  /* 0x00000030cc1f7836 */ /* 0x000fe20000000000 */
[----:B------:R-:W-:Y:S04]  /*44b0*/  BSSY B2, `(.L_x_1388) ;  /* 0x000006c000027945 */ /* 0x000fe80003800000 */
[----:B------:R-:W-:-:S13]  /*44c0*/  ISETP.GE.AND P4, PT, R31, R104, PT ;  /* 0x000000681f00720c */ /* 0x000fda0003f86270 */
[----:B-1----:R-:W-:Y:S05]  /*44d0*/  @P4 BRA `(.L_x_1389) ;  /* 0x0000000400a44947 */ /* 0x002fea0003800000 */
[----:B------:R-:W-:Y:S01]  /*44e0*/  SHF.R.U32.HI R34, RZ, 0x8, R25 ;  /* 0x00000008ff227819 */ /* 0x000fe20000011619 */
[----:B--2---:R-:W-:Y:S01]  /*44f0*/  IMAD.MOV.U32 R26, RZ, RZ, R7 ;  /* 0x000000ffff1a7224 */ /* 0x004fe200078e0007 */
[--C-:B------:R-:W-:Y:S02]  /*4500*/  SHF.R.U32.HI R31, RZ, 0x8, R27.reuse ;  /* 0x00000008ff1f7819 */ /* 0x100fe4000001161b */
[----:B------:R-:W-:Y:S01]  /*4510*/  LOP3.LUT R30, R27, 0xff0000ff, RZ, 0xc0, !PT ;  /* 0xff0000ff1b1e7812 */ /* 0x000fe200078ec0ff */
[----:B------:R-:W-:Y:S01]  /*4520*/  IMAD.SHL.U32 R7, R34, 0x100, RZ ;  /* 0x0000010022077824 */ /* 0x000fe200078e00ff */
[----:B------:R-:W-:Y:S01]  /*4530*/  SHF.R.U32.HI R32, RZ, 0x10, R27 ;  /* 0x00000010ff207819 */ /* 0x000fe2000001161b */
[----:B------:R-:W-:Y:S01]  /*4540*/  IMAD.SHL.U32 R27, R31, 0x100, RZ ;  /* 0x000001001f1b7824 */ /* 0x000fe200078e00ff */
[----:B------:R-:W-:Y:S02]  /*4550*/  LOP3.LUT R24, R25, 0xff0000ff, RZ, 0xc0, !PT ;  /* 0xff0000ff19187812 */ /* 0x000fe400078ec0ff */
[----:B------:R-:W-:Y:S01]  /*4560*/  SHF.R.U32.HI R33, RZ, 0x10, R25 ;  /* 0x00000010ff217819 */ /* 0x000fe20000011619 */
[----:B------:R-:W-:Y:S01]  /*4570*/  IMAD.U32 R32, R32, 0x10000, RZ ;  /* 0x0001000020207824 */ /* 0x000fe200078e00ff */
[----:B------:R-:W-:Y:S01]  /*4580*/  LOP3.LUT R7, R24, 0xff00, R7, 0xf8, !PT ;  /* 0x0000ff0018077812 */ /* 0x000fe200078ef807 */
[----:B------:R-:W-:Y:S01]  /*4590*/  IMAD.MOV.U32 R25, RZ, RZ, R6 ;  /* 0x000000ffff197224 */ /* 0x000fe200078e0006 */
[----:B------:R-:W-:-:S02]  /*45a0*/  LOP3.LUT R27, R30, 0xff00, R27, 0xf8, !PT ;  /* 0x0000ff001e1b7812 */ /* 0x000fc400078ef81b */
[----:B------:R-:W-:Y:S02]  /*45b0*/  SHF.L.U32 R24, R33, 0x10, RZ ;  /* 0x0000001021187819 */ /* 0x000fe400000006ff */
        /* <DEDUP_REMOVED lines=91> */
.L_x_1389:
[----:B------:R-:W-:Y:S05]  /*4b70*/  BSYNC B2 ;  /* 0x0000000000027941 */ /* 0x000fea0003800000 */
.L_x_1388:
[----:B--2---:R4:W-:Y:S02]  /*4b80*/  STG.E.128 desc[UR40][R28.64+0x60], R4 ;  /* 0x000060041c007986 */ /* 0x0049e4000c101d28 */
.L_x_1387:
[----:B------:R-:W-:Y:S05]  /*4b90*/  BSYNC B1 ;  /* 0x0000000000017941 */ /* 0x000fea0003800000 */
.L_x_1386:
[----:B------:R-:W-:Y:S01]  /*4ba0*/  ISETP.NE.AND P4, PT, R96, RZ, PT ;  /* 0x000000ff6000720c */ /* 0x000fe20003f85270 */
[----:B------:R-:W-:-:S12]  /*4bb0*/  BSSY B1, `(.L_x_1390) ;  /* 0x0000072000017945 */ /* 0x000fd80003800000 */
[----:B------:R-:W-:Y:S05]  /*4bc0*/  @!P4 BRA `(.L_x_1391) ;  /* 0x0000000400c0c947 */ /* 0x000fea0003800000 */
[----:B-1234-:R1:W2:Y:S01]  /*4bd0*/  LDS.128 R4, [R95+0x22400] ;  /* 0x022400005f047984 */ /* 0x01e2a20000000c00 */
        /* <DEDUP_REMOVED lines=109> */
.L_x_1393:
[----:B------:R-:W-:Y:S05]  /*52b0*/  BSYNC B2 ;  /* 0x0000000000027941 */ /* 0x000fea0003800000 */
.L_x_1392:
[----:B--2---:R1:W-:Y:S02]  /*52c0*/  STG.E.128 desc[UR40][R28.64+0x80], R4 ;  /* 0x000080041c007986 */ /* 0x0043e4000c101d28 */
.L_x_1391:
[----:B------:R-:W-:Y:S05]  /*52d0*/  BSYNC B1 ;  /* 0x0000000000017941 */ /* 0x000fea0003800000 */
.L_x_1390:
[----:B------:R-:W-:-:S13]  /*52e0*/  ISETP.NE.AND P4, PT, R0, RZ, PT ;  /* 0x000000ff0000720c */ /* 0x000fda0003f85270 */
        /* <DEDUP_REMOVED lines=111> */
.L_x_1395:
[----:B------:R-:W-:Y:S05]  /*59e0*/  BSYNC B1 ;  /* 0x0000000000017941 */ /* 0x000fea0003800000 */
.L_x_1394:
[----:B--2---:R1:W-:Y:S01]  /*59f0*/  STG.E.128 desc[UR40][R28.64+0xa0], R4 ;  /* 0x0000a0041c007986 */ /* 0x0043e2000c101d28 */
[----:B------:R-:W-:Y:S05]  /*5a00*/  BRA `(.L_x_1373) ;  /* 0x0000003400387947 */ /* 0x000fea0003800000 */
.L_x_1367:
        /* <DEDUP_REMOVED lines=42> */
.L_x_1397:
[----:B------:R-:W-:Y:S05]  /*5cb0*/  BSYNC B1 ;  /* 0x0000000000017941 */ /* 0x000fea0003800000 */
.L_x_1396:
[----:B------:R-:W-:Y:S01]  /*5cc0*/  UISETP.NE.AND UP0, UPT, UR42, 0x3, UPT ;  /* 0x000000032a00788c */ /* 0x000fe2000bf05270 */
[----:B-----5:R-:W-:Y:S02]  /*5cd0*/  IMAD.MOV.U32 R106, RZ, RZ, R6 ;  /* 0x000000ffff6a7224 */ /* 0x020fe400078e0006 */
        /* <DEDUP_REMOVED lines=14> */
.L_x_1398:
[----:B------:R-:W-:Y:S01]  /*5dc0*/  IMAD R94, R17, 0x8, R16 ;  /* 0x00000008115e7824 */ /* 0x000fe200078e0210 */
[----:B------:R-:W-:Y:S01]  /*5dd0*/  SHF.L.U32 R105, R205, 0x1f, RZ ;  /* 0x0000001fcd697819 */ /* 0x000fe200000006ff */
[----:B------:R-:W-:Y:S03]  /*5de0*/  BSSY B1, `(.L_x_1399) ;  /* 0x0000003000017945 */ /* 0x000fe60003800000 */
[----:B------:R-:W1:Y:S02]  /*5df0*/  SYNCS.PHASECHK.TRANS64.TRYWAIT P5, [R94+URZ+0x2a890], R105 ;  /* 0x02a890695e0075a7 */ /* 0x000e6400080a017f */
[----:B-1----:R-:W-:Y:S05]  /*5e00*/  @!P5 BRA `(.L_x_1400) ;  /* 0x0000023800fcd947 */ /* 0x002fea0003800000 */
.L_x_1722:
[----:B------:R-:W-:Y:S05]  /*5e10*/  BSYNC B1 ;  /* 0x0000000000017941 */ /* 0x000fea0003800000 */
.L_x_1399:
[----:B------:R-:W-:Y:S05]  /*5e20*/  @P4 BRA `(.L_x_1373) ;  /* 0x0000003000304947 */ /* 0x000fea0003800000 */
[----:B------:R-:W2:Y:S01]  /*5e30*/  LDC R110, c[0x0][0x2e4] ;  /* 0x0000b900ff6e7b82 */ /* 0x000ea20000000800 */
[----:B------:R-:W-:Y:S01]  /*5e40*/  ISETP.NE.AND P4, PT, R59, RZ, PT ;  /* 0x000000ff3b00720c */ /* 0x000fe20003f85270 */
[----:B------:R-:W-:Y:S01]  /*5e50*/  ULDC.64 UR4, c[0x0][0x2f0] ;  /* 0x0000bc0000047ab9 */ /* 0x000fe20000000a00 */
[----:B------:R-:W-:Y:S01]  /*5e60*/  IMAD.MOV.U32 R62, RZ, RZ, R40 ;  /* 0x000000ffff3e7224 */ /* 0x000fe200078e0028 */
[----:B------:R-:W-:Y:S01]  /*5e70*/  BSSY B1, `(.L_x_1401) ;  /* 0x00000f6000017945 */ /* 0x000fe20003800000 */
[----:B0-----:R-:W-:Y:S02]  /*5e80*/  IMAD R37, R225, UR4, RZ ;  /* 0x00000004e1257c24 */ /* 0x001fe4000f8e02ff */
[----:B------:R-:W-:-:S04]  /*5e90*/  IMAD.WIDE.U32 R62, R22, UR4, R62 ;  /* 0x00000004163e7c25 */ /* 0x000fc8000f8e003e */
[----:B------:R-:W-:-:S04]  /*5ea0*/  IMAD R37, R22, UR5, R37 ;  /* 0x0000000516257c24 */ /* 0x000fc8000f8e0225 */
[----:B------:R-:W-:Y:S02]  /*5eb0*/  IMAD.IADD R112, R37, 0x1, R63 ;  /* 0x0000000125707824 */ /* 0x000fe400078e023f */
[----:B--2---:R-:W-:Y:S01]  /*5ec0*/  IMAD.IADD R114, R110, 0x1, -R75 ;  /* 0x000000016e727824 */ /* 0x004fe200078e0a4b */
[----:B------:R-:W-:Y:S06]  /*5ed0*/  @!P4 BRA `(.L_x_1402) ;  /* 0x0000000c00bcc947 */ /* 0x000fec0003800000 */
[----:B------:R-:W-:Y:S01]  /*5ee0*/  SEL R36, R75, R114, !P0 ;  /* 0x000000724b247207 */ /* 0x000fe20004000000 */
[----:B------:R-:W-:Y:S01]  /*5ef0*/  BSSY B2, `(.L_x_1403) ;  /* 0x00000e3000027945 */ /* 0x000fe20003800000 */
[----:B------:R-:W-:Y:S02]  /*5f00*/  IADD3 R117, P4, P5, R52, R62, R73 ;  /* 0x0000003e34757210 */ /* 0x000fe40007d9e049 */
[----:B------:R-:W-:Y:S02]  /*5f10*/  SHF.R.S32.HI R37, RZ, 0x1f, R36 ;  /* 0x0000001fff257819 */ /* 0x000fe40000011424 */
[----:B------:R-:W-:Y:S02]  /*5f20*/  IADD3.X R118, R91, R112, R67, P4, P5 ;  /* 0x000000705b767210 */ /* 0x000fe400027ea443 */
[----:B------:R-:W-:Y:S02]  /*5f30*/  LEA.HI R37, R37, R36, RZ, 0x5 ;  /* 0x0000002425257211 */ /* 0x000fe400078f28ff */
[----:B------:R-:W-:-:S02]  /*5f40*/  ISETP.GE.AND P4, PT, R23, R104, PT ;  /* 0x000000681700720c */ /* 0x000fc40003f86270 */
[----:B------:R-:W-:-:S04]  /*5f50*/  SHF.R.S32.HI R36, RZ, 0x5, R37 ;  /* 0x00000005ff247819 */ /* 0x000fc80000011425 */
[----:B------:R-:W-:-:S04]  /*5f60*/  LEA.HI.SX32 R36, R87, R36, 0x1c ;  /* 0x0000002457247211 */ /* 0x000fc800078fe2ff */
[----:B------:R-:W-:Y:S01]  /*5f70*/  SHF.R.S32.HI R37, RZ, 0x1f, R36 ;  /* 0x0000001fff257819 */ /* 0x000fe20000011424 */
[----:B------:R-:W-:-:S03]  /*5f80*/  IMAD.SHL.U32 R119, R36, 0x10, RZ ;  /* 0x0000001024777824 */ /* 0x000fc600078e00ff */
[----:B------:R-:W-:Y:S02]  /*5f90*/  LEA.HI R37, R37, R36, RZ, 0x2 ;  /* 0x0000002425257211 */ /* 0x000fe400078f10ff */
[----:B------:R-:W-:-:S03]  /*5fa0*/  LOP3.LUT R36, R206, 0x30, R119, 0xf8, !PT ;  /* 0x00000030ce247812 */ /* 0x000fc600078ef877 */
[----:B------:R-:W-:Y:S01]  /*5fb0*/  IMAD.SHL.U32 R37, R37, 0x800, RZ ;  /* 0x0000080025257824 */ /* 0x000fe200078e00ff */
[----:B------:R-:W-:-:S04]  /*5fc0*/  LOP3.LUT R36, R36, R207, RZ, 0x3c, !PT ;  /* 0x000000cf24247212 */ /* 0x000fc800078e3cff */
[----:B------:R-:W-:-:S04]  /*5fd0*/  LOP3.LUT R37, R37, 0xffffe000, RZ, 0xc0, !PT ;  /* 0xffffe00025257812 */ /* 0x000fc800078ec0ff */
[----:B------:R-:W-:Y:S01]  /*5fe0*/  IADD3 R36, R36, R37, R212 ;  /* 0x0000002524247210 */ /* 0x000fe20007ffe0d4 */
[----:B------:R-:W-:-:S04]  /*5ff0*/  IMAD R37, R17, 0x6000, R88 ;  /* 0x0000600011257824 */ /* 0x000fc800078e0258 */
[----:B------:R-:W-:Y:S02]  /*6000*/  IMAD R39, R17, 0x6000, R36 ;  /* 0x0000600011277824 */ /* 0x000fe400078e0224 */
[C---:B------:R-:W-:Y:S02]  /*6010*/  IMAD.IADD R37, R16.reuse, 0x1, R37 ;  /* 0x0000000110257824 */ /* 0x040fe400078e0225 */
[----:B------:R-:W-:-:S04]  /*6020*/  IMAD.IADD R40, R16, 0x1, R39 ;  /* 0x0000000110287824 */ /* 0x000fc800078e0227 */
[----:B------:R-:W0:Y:S04]  /*6030*/  LDS.128 R36, [R37+0x1e400] ;  /* 0x01e4000025247984 */ /* 0x000e280000000c00 */
[----:B------:R-:W2:Y:S01]  /*6040*/  LDS.128 R40, [R40+0x1e400] ;  /* 0x01e4000028287984 */ /* 0x000ea20000000c00 */
[----:B------:R-:W-:Y:S05]  /*6050*/  @P4 BRA `(.L_x_1404) ;  /* 0x0000000c00304947 */ /* 0x000fea0003800000 */
[----:B------:R-:W-:Y:S02]  /*6060*/  SHF.R.U32.HI R28, RZ, 0x8, R29 ;  /* 0x00000008ff1c7819 */ /* 0x000fe4000001161d */
[----:B------:R-:W-:Y:S02]  /*6070*/  SHF.R.U32.HI R34, RZ, 0x8, R35 ;  /* 0x00000008ff227819 */ /* 0x000fe40000011623 */
[----:B------:R-:W-:Y:S01]  /*6080*/  SHF.R.U32.HI R32, RZ, 0x8, R33 ;  /* 0x00000008ff207819 */ /* 0x000fe20000011621 */
[----:B------:R-:W-:Y:S01]  /*6090*/  IMAD.SHL.U32 R28, R28, 0x100, RZ ;  /* 0x000001001c1c7824 */ /* 0x000fe200078e00ff */
[----:B------:R-:W-:Y:S01]  /*60a0*/  SHF.R.U32.HI R123, RZ, 0x10, R29 ;  /* 0x00000010ff7b7819 */ /* 0x000fe2000001161d */
[----:B------:R-:W-:Y:S01]  /*60b0*/  IMAD.SHL.U32 R34, R34, 0x100, RZ ;  /* 0x0000010022227824 */ /* 0x000fe200078e00ff */
[----:B------:R-:W-:Y:S01]  /*60c0*/  LOP3.LUT R29, R29, 0xff0000ff, RZ, 0xc0, !PT ;  /* 0xff0000ff1d1d7812 */ /* 0x000fe200078ec0ff */
[----:B------:R-:W-:Y:S01]  /*60d0*/  IMAD.SHL.U32 R32, R32, 0x100, RZ ;  /* 0x0000010020207824 */ /* 0x000fe200078e00ff */
[----:B------:R-:W-:-:S02]  /*60e0*/  SHF.R.U32.HI R30, RZ, 0x8, R31 ;  /* 0x00000008ff1e7819 */ /* 0x000fc4000001161f */
[----:B------:R-:W-:Y:S02]  /*60f0*/  SHF.R.U32.HI R124, RZ, 0x10, R35 ;  /* 0x00000010ff7c7819 */ /* 0x000fe40000011623 */
[----:B------:R-:W-:Y:S02]  /*6100*/  SHF.R.U32.HI R125, RZ, 0x10, R33 ;  /* 0x00000010ff7d7819 */ /* 0x000fe40000011621 */
[----:B------:R-:W-:Y:S02]  /*6110*/  LOP3.LUT R35, R35, 0xff0000ff, RZ, 0xc0, !PT ;  /* 0xff0000ff23237812 */ /* 0x000fe400078ec0ff */
[----:B------:R-:W-:Y:S02]  /*6120*/  LOP3.LUT R33, R33, 0xff0000ff, RZ, 0xc0, !PT ;  /* 0xff0000ff21217812 */ /* 0x000fe400078ec0ff */
[----:B------:R-:W-:Y:S01]  /*6130*/  LOP3.LUT R29, R29, 0xff00, R28, 0xf8, !PT ;  /* 0x0000ff001d1d7812 */ /* 0x000fe200078ef81c */
[----:B------:R-:W-:Y:S01]  /*6140*/  IMAD.SHL.U32 R28, R30, 0x100, RZ ;  /* 0x000001001e1c7824 */ /* 0x000fe200078e00ff */
[----:B------:R-:W-:Y:S01]  /*6150*/  SHF.R.U32.HI R122, RZ, 0x10, R31 ;  /* 0x00000010ff7a7819 */ /* 0x000fe2000001161f */
[----:B------:R-:W-:Y:S01]  /*6160*/  IMAD.U32 R30, R123, 0x10000, RZ ;  /* 0x000100007b1e7824 */ /* 0x000fe200078e00ff */
[----:B------:R-:W-:-:S02]  /*6170*/  LOP3.LUT R31, R31, 0xff0000ff, RZ, 0xc0, !PT ;  /* 0xff0000ff1f1f7812 */ /* 0x000fc400078ec0ff */
[----:B------:R-:W-:Y:S02]  /*6180*/  LOP3.LUT R130, R35, 0xff00, R34, 0xf8, !PT ;  /* 0x0000ff0023827812 */ /* 0x000fe400078ef822 */
[----:B------:R-:W-:Y:S02]  /*6190*/  LOP3.LUT R128, R33, 0xff00, R32, 0xf8, !PT ;  /* 0x0000ff0021807812 */ /* 0x000fe400078ef820 */
[----:B------:R-:W-:Y:S02]  /*61a0*/  F2FP.F16.E4M3.UNPACK_B R123, R131.H1 ;  /* 0x00000083ff7b723e */ /* 0x000fe400030006ff */
[----:B--2---:R-:W-:Y:S02]  /*61b0*/  F2FP.F16.E4M3.UNPACK_B R34, R40.H1 ;  /* 0x00000028ff22723e */ /* 0x004fe400030006ff */
[----:B0-----:R-:W-:Y:S01]  /*61c0*/  F2FP.F16.E4M3.UNPACK_B R32, R36.H1 ;  /* 0x00000024ff20723e */ /* 0x001fe200030006ff */
[----:B------:R-:W-:Y:S01]  /*61d0*/  HADD2.F32 R126, -RZ, R123.H0_H0 ;  /* 0x2000007bff7e7230 */ /* 0x000fe20000004100 */
[----:B------:R-:W-:Y:S01]  /*61e0*/  LOP3.LUT R31, R31, 0xff00, R28, 0xf8, !PT ;  /* 0x0000ff001f1f7812 */ /* 0x000fe200078ef81c */
[----:B------:R-:W-:Y:S01]  /*61f0*/  IMAD.U32 R28, R122, 0x10000, RZ ;  /* 0x000100007a1c7824 */ /* 0x000fe200078e00ff */
[----:B------:R-:W-:Y:S01]  /*6200*/  F2FP.F16.E4M3.UNPACK_B R122, R127.H1 ;  /* 0x0000007fff7a723e */ /* 0x000fe200030006ff */
[----:B------:R-:W-:Y:S01]  /*6210*/  HADD2.F32 R35, -RZ, R34.H0_H0 ;  /* 0x20000022ff237230 */ /* 0x000fe20000004100 */
[----:B------:R-:W-:Y:S01]  /*6220*/  LOP3.LUT R30, R29, 0xff0000, R30, 0xf8, !PT ;  /* 0x00ff00001d1e7812 */ /* 0x000fe200078ef81e */
[----:B------:R-:W-:Y:S01]  /*6230*/  HADD2.F32 R33, -RZ, R32.H0_H0 ;  /* 0x20000020ff217230 */ /* 0x000fe20000004100 */
[----:B------:R-:W-:Y:S01]  /*6240*/  LOP3.LUT R28, R31, 0xff0000, R28, 0xf8, !PT ;  /* 0x00ff00001f1c7812 */ /* 0x000fe200078ef81c */
[----:B------:R-:W-:-:S02]  /*6250*/  IMAD.U32 R29, R124, 0x10000, RZ ;  /* 0x000100007c1d7824 */ /* 0x000fc400078e00ff */
[-C--:B------:R-:W-:Y:S01]  /*6260*/  FMUL.FTZ R132, R35, R126.reuse ;  /* 0x0000007e23847220 */ /* 0x080fe20000410000 */
[----:B------:R-:W-:Y:S02]  /*6270*/  HADD2.F32 R124, -RZ, R122.H0_H0 ;  /* 0x2000007aff7c7230 */ /* 0x000fe40000004100 */
[----:B------:R-:W-:Y:S01]  /*6280*/  FMUL.FTZ R126, R33, R126 ;  /* 0x0000007e217e7220 */ /* 0x000fe20000410000 */
[----:B------:R-:W-:Y:S01]  /*6290*/  IMAD.U32 R31, R125, 0x10000, RZ ;  /* 0x000100007d1f7824 */ /* 0x000fe200078e00ff */
[----:B------:R-:W-:Y:S02]  /*62a0*/  F2FP.F16.E4M3.UNPACK_B R40, R40 ;  /* 0x00000028ff28723e */ /* 0x000fe400020006ff */
[-C--:B------:R-:W-:Y:S01]  /*62b0*/  FFMA.FTZ R129, R35, R124.reuse, R126 ;  /* 0x0000007c23817223 */ /* 0x080fe2000001007e */
[----:B------:R-:W-:Y:S01]  /*62c0*/  FFMA.FTZ R132, R33, R124, -R132 ;  /* 0x0000007c21847223 */ /* 0x000fe20000010884 */
        /* <DEDUP_REMOVED lines=12> */
[----:B------:R-:W-:Y:S01]  /*6390*/  LOP3.LUT R29, R130, 0xff0000, R29, 0xf8, !PT ;  /* 0x00ff0000821d7812 */ /* 0x000fe200078ef81d */
[----:B------:R-:W-:Y:S02]  /*63a0*/  HADD2.F32 R32, -RZ, R36.H0_H0 ;  /* 0x20000024ff207230 */ /* 0x000fe40000004100 */
[-C--:B------:R-:W-:Y:S01]  /*63b0*/  FFMA.FTZ R131, R33, R124.reuse, -R128 ;  /* 0x0000007c21837223 */ /* 0x080fe20000010880 */
[----:B------:R-:W-:Y:S01]  /*63c0*/  FFMA.FTZ R130, R35, R124, R126 ;  /* 0x0000007c23827223 */ /* 0x000fe2000001007e */
[----:B------:R-:W-:Y:S02]  /*63d0*/  HADD2.F32 R33, -RZ, R122.H0_H0 ;  /* 0x2000007aff217230 */ /* 0x000fe40000004100 */
[-C--:B------:R-:W-:Y:S01]  /*63e0*/  FMUL.FTZ R35, R34, R125.reuse ;  /* 0x0000007d22237220 */ /* 0x080fe20000410000 */
[----:B------:R-:W-:Y:S01]  /*63f0*/  FMUL.FTZ R127, R32, R125 ;  /* 0x0000007d207f7220 */ /* 0x000fe20000410000 */
[----:B------:R-:W-:-:S02]  /*6400*/  HADD2.F32 R123, -RZ, R123.H1_H1 ;  /* 0x3000007bff7b7230 */ /* 0x000fc40000004100 */
[----:B------:R-:W-:Y:S02]  /*6410*/  HADD2.F32 R40, -RZ, R40.H1_H1 ;  /* 0x30000028ff287230 */ /* 0x000fe40000004100 */
        /* <DEDUP_REMOVED lines=13> */
[----:B------:R-:W-:Y:S01]  /*64f0*/  HADD2.F32 R35, -RZ, R34.H0_H0 ;  /* 0x20000022ff237230 */ /* 0x000fe20000004100 */
[----:B------:R-:W-:Y:S01]  /*6500*/  F2FP.F16.E4M3.UNPACK_B R121, R121 ;  /* 0x00000079ff79723e */ /* 0x000fe200020006ff */
[----:B------:R-:W-:Y:S01]  /*6510*/  HADD2.F32 R33, -RZ, R32.H0_H0 ;  /* 0x20000020ff217230 */ /* 0x000fe20000004100 */
[----:B------:R-:W-:Y:S01]  /*6520*/  F2FP.F16.E4M3.UNPACK_B R42, R42 ;  /* 0x0000002aff2a723e */ /* 0x000fe200020006ff */
[----:B------:R-:W-:Y:S02]  /*6530*/  HADD2.F32 R123, -RZ, R122.H1_H1 ;  /* 0x3000007aff7b7230 */ /* 0x000fe40000004100 */
[-C--:B------:R-:W-:Y:S01]  /*6540*/  FMUL.FTZ R122, R35, R124.reuse ;  /* 0x0000007c237a7220 */ /* 0x080fe20000410000 */
[----:B------:R-:W-:Y:S02]  /*6550*/  HADD2.F32 R40, -RZ, R36.H0_H0 ;  /* 0x20000024ff287230 */ /* 0x000fe40000004100 */
[----:B------:R-:W-:Y:S01]  /*6560*/  FMUL.FTZ R134, R33, R124 ;  /* 0x0000007c21867220 */ /* 0x000fe20000410000 */
[----:B------:R-:W-:Y:S01]  /*6570*/  HADD2.F32 R34, -RZ, R34.H1_H1 ;  /* 0x30000022ff227230 */ /* 0x000fe20000004100 */
[----:B------:R-:W-:Y:S01]  /*6580*/  F2FP.F16.E4M3.UNPACK_B R38, R38 ;  /* 0x00000026ff26723e */ /* 0x000fe200020006ff */
[----:B------:R-:W-:-:S02]  /*6590*/  HADD2.F32 R32, -RZ, R32.H1_H1 ;  /* 0x30000020ff207230 */ /* 0x000fc40000004100 */
[----:B------:R-:W-:Y:S01]  /*65a0*/  FFMA.FTZ R124, R33, R40, -R122 ;  /* 0x00000028217c7223 */ /* 0x000fe2000001087a */
[----:B------:R-:W-:Y:S02]  /*65b0*/  HADD2.F32 R33, -RZ, R36.H1_H1 ;  /* 0x30000024ff217230 */ /* 0x000fe40000004100 */
[-C--:B------:R-:W-:Y:S01]  /*65c0*/  FMUL.FTZ R133, R34, R123.reuse ;  /* 0x0000007b22857220 */ /* 0x080fe20000410000 */
[--C-:B------:R-:W-:Y:S02]  /*65d0*/  HADD2.F32 R36, -RZ, R121.reuse.H0_H0 ;  /* 0x20000079ff247230 */ /* 0x100fe40000004100 */
[C---:B------:R-:W-:Y:S01]  /*65e0*/  FMUL.FTZ R123, R32.reuse, R123 ;  /* 0x0000007b207b7220 */ /* 0x040fe20000410000 */
[----:B------:R-:W-:Y:S01]  /*65f0*/  F2FP.F16.E4M3.UNPACK_B R120, R120 ;  /* 0x00000078ff78723e */ /* 0x000fe200020006ff */
[-C--:B------:R-:W-:Y:S01]  /*6600*/  FFMA.FTZ R135, R32, R33.reuse, -R133 ;  /* 0x0000002120877223 */ /* 0x080fe20000010885 */
[----:B------:R-:W-:Y:S02]  /*6610*/  HADD2.F32 R121, -RZ, R121.H1_H1 ;  /* 0x30000079ff797230 */ /* 0x000fe40000004100 */
[----:B------:R-:W-:Y:S01]  /*6620*/  FFMA.FTZ R137, R34, R33, R123 ;  /* 0x0000002122897223 */ /* 0x000fe2000001007b */
[----:B------:R-:W-:-:S02]  /*6630*/  HADD2.F32 R33, -RZ, R42.H0_H0 ;  /* 0x2000002aff217230 */ /* 0x000fc40000004100 */
[----:B------:R-:W-:Y:S01]  /*6640*/  FFMA.FTZ R134, R35, R40, R134 ;  /* 0x0000002823867223 */ /* 0x000fe20000010086 */
[----:B------:R-:W-:Y:S01]  /*6650*/  HADD2.F32 R32, -RZ, R38.H0_H0 ;  /* 0x20000026ff207230 */ /* 0x000fe20000004100 */
[----:B------:R-:W-:Y:S01]  /*6660*/  F2FP.SATFINITE.E4M3.F32.PACK_AB_MERGE_C R135, R135, R124, RZ ;  /* 0x0000007c8787723e */ /* 0x000fe200048070ff */
[----:B------:R-:W-:Y:S02]  /*6670*/  HADD2.F32 R42, -RZ, R42.H1_H1 ;  /* 0x3000002aff2a7230 */ /* 0x000fe40000004100 */
[-C--:B------:R-:W-:Y:S01]  /*6680*/  FMUL.FTZ R123, R33, R36.reuse ;  /* 0x00000024217b7220 */ /* 0x080fe20000410000 */
[----:B------:R-:W-:Y:S02]  /*6690*/  HADD2.F32 R38, -RZ, R38.H1_H1 ;  /* 0x30000026ff267230 */ /* 0x000fe40000004100 */
[----:B------:R-:W-:Y:S01]  /*66a0*/  FMUL.FTZ R36, R32, R36 ;  /* 0x0000002420247220 */ /* 0x000fe20000410000 */
[--C-:B------:R-:W-:Y:S02]  /*66b0*/  HADD2.F32 R35, -RZ, R120.reuse.H1_H1 ;  /* 0x30000078ff237230 */ /* 0x100fe40000004100 */
[----:B------:R-:W-:Y:S01]  /*66c0*/  FMUL.FTZ R133, R42, R121 ;  /* 0x000000792a857220 */ /* 0x000fe20000410000 */
[----:B------:R-:W-:-:S02]  /*66d0*/  HADD2.F32 R34, -RZ, R120.H0_H0 ;  /* 0x20000078ff227230 */ /* 0x000fc40000004100 */
[C---:B------:R-:W-:Y:S01]  /*66e0*/  FMUL.FTZ R121, R38.reuse, R121 ;  /* 0x0000007926797220 */ /* 0x040fe20000410000 */
[----:B------:R-:W-:Y:S01]  /*66f0*/  F2FP.F16.E4M3.UNPACK_B R120, R30 ;  /* 0x0000001eff78723e */ /* 0x000fe200020006ff */
[----:B------:R-:W-:Y:S01]  /*6700*/  FFMA.FTZ R38, R38, R35, -R133 ;  /* 0x0000002326267223 */ /* 0x000fe20000010885 */
[----:B------:R-:W-:Y:S01]  /*6710*/  F2FP.SATFINITE.E4M3.F32.PACK_AB_MERGE_C R40, R130, R129, RZ ;  /* 0x000000818228723e */ /* 0x000fe200048070ff */
[-C--:B------:R-:W-:Y:S01]  /*6720*/  FFMA.FTZ R123, R32, R34.reuse, -R123 ;  /* 0x00000022207b7223 */ /* 0x080fe2000001087b */
[----:B------:R-:W-:Y:S01]  /*6730*/  FFMA.FTZ R122, R33, R34, R36 ;  /* 0x00000022217a7223 */ /* 0x000fe20000010024 */
[----:B------:R-:W-:Y:S01]  /*6740*/  FFMA.FTZ R133, R42, R35, R121 ;  /* 0x000000232a857223 */ /* 0x000fe20000010079 */
[----:B------:R-:W-:Y:S02]  /*6750*/  F2FP.F16.E4M3.UNPACK_B R34, R41 ;  /* 0x00000029ff22723e */ /* 0x000fe400020006ff */
[----:B------:R-:W-:Y:S02]  /*6760*/  F2FP.F16.E4M3.UNPACK_B R121, R31 ;  /* 0x0000001fff79723e */ /* 0x000fe400020006ff */
[----:B------:R-:W-:Y:S01]  /*6770*/  F2FP.F16.E4M3.UNPACK_B R32, R37 ;  /* 0x00000025ff20723e */ /* 0x000fe200020006ff */
[----:B------:R-:W-:Y:S01]  /*6780*/  HADD2.F32 R35, -RZ, R34.H0_H0 ;  /* 0x20000022ff237230 */ /* 0x000fe20000004100 */
[----:B------:R-:W-:Y:S01]  /*6790*/  F2FP.SATFINITE.E4M3.F32.PACK_AB_MERGE_C R42, R137, R134, RZ ;  /* 0x00000086892a723e */ /* 0x000fe200048070ff */
[----:B------:R-:W-:Y:S01]  /*67a0*/  HADD2.F32 R124, -RZ, R121.H0_H0 ;  /* 0x20000079ff7c7230 */ /* 0x000fe20000004100 */
[----:B------:R-:W-:Y:S01]  /*67b0*/  F2FP.SATFINITE.E4M3.F32.PACK_AB_MERGE_C R36, R131, R132, RZ ;  /* 0x000000848324723e */ /* 0x000fe200048070ff */
[----:B------:R-:W-:Y:S01]  /*67c0*/  HADD2.F32 R33, -RZ, R32.H0_H0 ;  /* 0x20000020ff217230 */ /* 0x000fe20000004100 */
        /* <DEDUP_REMOVED lines=18> */
[----:B------:R-:W-:Y:S01]  /*68f0*/  F2FP.SATFINITE.E4M3.F32.PACK_AB_MERGE_C R40, R128, R127, R40 ;  /* 0x0000007f8028723e */ /* 0x000fe20004807028 */
[----:B------:R-:W-:Y:S01]  /*6900*/  FFMA.FTZ R127, R34, R33, R121 ;  /* 0x00000021227f7223 */ /* 0x000fe20000010079 */
[----:B------:R-:W-:Y:S01]  /*6910*/  F2FP.F16.E4M3.UNPACK_B R30, R30.H1 ;  /* 0x0000001eff1e723e */ /* 0x000fe200030006ff */
[----:B------:R-:W-:Y:S01]  /*6920*/  HADD2.F32 R32, -RZ, R41.H0_H0 ;  /* 0x20000029ff207230 */ /* 0x000fe20000004100 */
[----:B------:R-:W-:Y:S01]  /*6930*/  F2FP.F16.E4M3.UNPACK_B R121, R29.H1 ;  /* 0x0000001dff79723e */ /* 0x000fe200030006ff */
[----:B------:R-:W-:Y:S01]  /*6940*/  HADD2.F32 R34, -RZ, R35.H0_H0 ;  /* 0x20000023ff227230 */ /* 0x000fe20000004100 */
[----:B------:R-:W-:Y:S01]  /*6950*/  F2FP.SATFINITE.E4M3.F32.PACK_AB_MERGE_C R38, R38, R123, R135 ;  /* 0x0000007b2626723e */ /* 0x000fe20004807087 */
[----:B------:R-:W-:-:S02]  /*6960*/  HADD2.F32 R41, -RZ, R41.H1_H1 ;  /* 0x30000029ff297230 */ /* 0x000fc40000004100 */
[----:B------:R-:W-:Y:S02]  /*6970*/  HADD2.F32 R120, -RZ, R35.H1_H1 ;  /* 0x30000023ff787230 */ /* 0x000fe40000004100 */
[CC--:B------:R-:W-:Y:S01]  /*6980*/  FMUL.FTZ R122, R32.reuse, R34.reuse ;  /* 0x00000022207a7220 */ /* 0x0c0fe20000410000 */
[----:B------:R-:W-:Y:S02]  /*6990*/  HADD2.F32 R37, -RZ, R37.H1_H1 ;  /* 0x30000025ff257230 */ /* 0x000fe40000004100 */
[----:B------:R-:W-:Y:S01]  /*69a0*/  FMUL.FTZ R35, R31, R34 ;  /* 0x000000221f237220 */ /* 0x000fe20000410000 */
[--C-:B------:R-:W-:Y:S02]  /*69b0*/  HADD2.F32 R33, -RZ, R30.reuse.H0_H0 ;  /* 0x2000001eff217230 */ /* 0x100fe40000004100 */
[----:B------:R-:W-:Y:S02]  /*69c0*/  HADD2.F32 R34, -RZ, R30.H1_H1 ;  /* 0x3000001eff227230 */ /* 0x000fe40000004100 */
[-C--:B------:R-:W-:Y:S01]  /*69d0*/  FMUL.FTZ R30, R41, R120.reuse ;  /* 0x00000078291e7220 */ /* 0x080fe20000410000 */
[----:B------:R-:W-:Y:S01]  /*69e0*/  FMUL.FTZ R120, R37, R120 ;  /* 0x0000007825787220 */ /* 0x000fe20000410000 */
[-C--:B------:R-:W-:Y:S01]  /*69f0*/  FFMA.FTZ R128, R31, R33.reuse, -R122 ;  /* 0x000000211f807223 */ /* 0x080fe2000001087a */
[----:B------:R-:W-:Y:S01]  /*6a00*/  FFMA.FTZ R129, R32, R33, R35 ;  /* 0x0000002120817223 */ /* 0x000fe20000010023 */
[-C--:B------:R-:W-:Y:S01]  /*6a10*/  F2FP.F16.E4M3.UNPACK_B R33, R43.reuse ;  /* 0x0000002bff21723e */ /* 0x080fe200020006ff */
[-C--:B------:R-:W-:Y:S01]  /*6a20*/  FFMA.FTZ R131, R37, R34.reuse, -R30 ;  /* 0x0000002225837223 */ /* 0x080fe2000001081e */
[----:B------:R-:W-:Y:S01]  /*6a30*/  F2FP.F16.E4M3.UNPACK_B R43, R43.H1 ;  /* 0x0000002bff2b723e */ /* 0x000fe200030006ff */
[----:B------:R-:W-:Y:S01]  /*6a40*/  FFMA.FTZ R130, R41, R34, R120 ;  /* 0x0000002229827223 */ /* 0x000fe20000010078 */
        /* <DEDUP_REMOVED lines=9> */
[----:B------:R-:W-:Y:S01]  /*6ae0*/  HADD2.F32 R28, -RZ, R43.H0_H0 ;  /* 0x2000002bff1c7230 */ /* 0x000fe20000004100 */
[----:B------:R-:W-:Y:S01]  /*6af0*/  F2FP.SATFINITE.E4M3.F32.PACK_AB_MERGE_C R128, R131, R128, RZ ;  /* 0x000000808380723e */ /* 0x000fe200048070ff */
[----:B------:R-:W-:-:S02]  /*6b00*/  HADD2.F32 R32, -RZ, R39.H0_H0 ;  /* 0x20000027ff207230 */ /* 0x000fc40000004100 */
[----:B------:R-:W-:Y:S01]  /*6b10*/  FMUL.FTZ R133, R31, R122 ;  /* 0x0000007a1f857220 */ /* 0x000fe20000410000 */
[----:B------:R-:W-:Y:S02]  /*6b20*/  HADD2.F32 R41, -RZ, R35.H0_H0 ;  /* 0x20000023ff297230 */ /* 0x000fe40000004100 */
[-C--:B------:R-:W-:Y:S01]  /*6b30*/  FMUL.FTZ R135, R28, R123.reuse ;  /* 0x0000007b1c877220 */ /* 0x080fe20000410000 */
[----:B------:R-:W-:Y:S02]  /*6b40*/  HADD2.F32 R37, -RZ, R29.H0_H0 ;  /* 0x2000001dff257230 */ /* 0x000fe40000004100 */
[C---:B------:R-:W-:Y:S01]  /*6b50*/  FMUL.FTZ R123, R32.reuse, R123 ;  /* 0x0000007b207b7220 */ /* 0x040fe20000410000 */
[----:B------:R-:W-:Y:S02]  /*6b60*/  HADD2.F32 R43, -RZ, R43.H1_H1 ;  /* 0x3000002bff2b7230 */ /* 0x000fe40000004100 */
[----:B------:R-:W-:Y:S01]  /*6b70*/  FFMA.FTZ R135, R32, R41, -R135 ;  /* 0x0000002920877223 */ /* 0x000fe20000010887 */
[----:B------:R-:W-:-:S02]  /*6b80*/  HADD2.F32 R32, -RZ, R121.H1_H1 ;  /* 0x30000079ff207230 */ /* 0x000fc40000004100 */
[C---:B------:R-:W-:Y:S01]  /*6b90*/  FMUL.FTZ R132, R34.reuse, R122 ;  /* 0x0000007a22847220 */ /* 0x040fe20000410000 */
[----:B------:R-:W-:Y:S02]  /*6ba0*/  HADD2.F32 R39, -RZ, R39.H1_H1 ;  /* 0x30000027ff277230 */ /* 0x000fe40000004100 */
[----:B------:R-:W-:Y:S01]  /*6bb0*/  FFMA.FTZ R133, R34, R37, R133 ;  /* 0x0000002522857223 */ /* 0x000fe20000010085 */
[----:B------:R-:W-:Y:S01]  /*6bc0*/  FFMA.FTZ R123, R28, R41, R123 ;  /* 0x000000291c7b7223 */ /* 0x000fe2000001007b */
[----:B------:R-:W-:Y:S02]  /*6bd0*/  HADD2.F32 R33, -RZ, R33.H1_H1 ;  /* 0x30000021ff217230 */ /* 0x000fe40000004100 */
[-C--:B------:R-:W-:Y:S01]  /*6be0*/  FMUL.FTZ R34, R43, R32.reuse ;  /* 0x000000202b227220 */ /* 0x080fe20000410000 */
[----:B------:R-:W-:Y:S02]  /*6bf0*/  HADD2.F32 R120, -RZ, R120.H1_H1 ;  /* 0x30000078ff787230 */ /* 0x000fe40000004100 */
[----:B------:R-:W-:Y:S01]  /*6c00*/  FMUL.FTZ R32, R39, R32 ;  /* 0x0000002027207220 */ /* 0x000fe20000410000 */
[----:B------:R-:W-:-:S02]  /*6c10*/  HADD2.F32 R30, -RZ, R30.H1_H1 ;  /* 0x3000001eff1e7230 */ /* 0x000fc40000004100 */
[----:B------:R-:W-:Y:S01]  /*6c20*/  FFMA.FTZ R132, R31, R37, -R132 ;  /* 0x000000251f847223 */ /* 0x000fe20000010884 */
        /* <DEDUP_REMOVED lines=9> */
[----:B------:R-:W-:-:S02]  /*6cc0*/  F2FP.SATFINITE.E4M3.F32.PACK_AB_MERGE_C R37, R125, R126, R128 ;  /* 0x0000007e7d25723e */ /* 0x000fc40004807080 */
[----:B------:R-:W-:Y:S02]  /*6cd0*/  F2FP.SATFINITE.E4M3.F32.PACK_AB_MERGE_C R34, R34, R135, RZ ;  /* 0x000000872222723e */ /* 0x000fe400048070ff */
[----:B------:R-:W-:Y:S02]  /*6ce0*/  F2FP.SATFINITE.E4M3.F32.PACK_AB_MERGE_C R32, R32, R123, RZ ;  /* 0x0000007b2020723e */ /* 0x000fe400048070ff */
[----:B------:R-:W-:Y:S02]  /*6cf0*/  F2FP.SATFINITE.E4M3.F32.PACK_AB_MERGE_C R39, R31, R132, R34 ;  /* 0x000000841f27723e */ /* 0x000fe40004807022 */
[----:B------:R-:W-:Y:S02]  /*6d00*/  F2FP.SATFINITE.E4M3.F32.PACK_AB_MERGE_C R41, R127, R124, R129 ;  /* 0x0000007c7f29723e */ /* 0x000fe40004807081 */
[----:B------:R-:W-:-:S07]  /*6d10*/  F2FP.SATFINITE.E4M3.F32.PACK_AB_MERGE_C R43, R120, R133, R32 ;  /* 0x00000085782b723e */ /* 0x000fce0004807020 */
.L_x_1404:
[----:B------:R-:W-:Y:S05]  /*6d20*/  BSYNC B2 ;  /* 0x0000000000027941 */ /* 0x000fea0003800000 */
.L_x_1403:
        /* <DEDUP_REMOVED lines=9> */
[----:B--2---:R0:W-:Y:S03]  /*6dc0*/  @!P4 STG.E.128 desc[UR40][R30.64], R40 ;  /* 0x000000281e00c986 */ /* 0x0041e6000c101d28 */
.L_x_1402:
[----:B------:R-:W-:Y:S05]  /*6dd0*/  BSYNC B1 ;  /* 0x0000000000017941 */ /* 0x000fea0003800000 */
.L_x_1401:
        /* <DEDUP_REMOVED lines=27> */
[--C-:B------:R-:W-:Y:S02]  /*6f90*/  SHF.R.U32.HI R117, RZ, 0x8, R13.reuse ;  /* 0x00000008ff757819 */ /* 0x100fe4000001160d */
[----:B------:R-:W-:Y:S02]  /*6fa0*/  LOP3.LUT R12, R13, 0xff0000ff, RZ, 0xc0, !PT ;  /* 0xff0000ff0d0c7812 */ /* 0x000fe400078ec0ff */
[----:B------:R-:W-:Y:S01]  /*6fb0*/  SHF.R.U32.HI R43, RZ, 0x10, R13 ;  /* 0x00000010ff2b7819 */ /* 0x000fe2000001160d */
[----:B------:R-:W-:Y:S01]  /*6fc0*/  IMAD.SHL.U32 R13, R117, 0x100, RZ ;  /* 0x00000100750d7824 */ /* 0x000fe200078e00ff */
[----:B------:R-:W-:Y:S02]  /*6fd0*/  SHF.R.U32.HI R42, RZ, 0x8, R15 ;  /* 0x00000008ff2a7819 */ /* 0x000fe4000001160f */
[----:B------:R-:W-:Y:S02]  /*6fe0*/  SHF.R.U32.HI R38, RZ, 0x8, R27 ;  /* 0x00000008ff267819 */ /* 0x000fe4000001161b */
[----:B------:R-:W-:-:S02]  /*6ff0*/  SHF.R.U32.HI R40, RZ, 0x8, R25 ;  /* 0x00000008ff287819 */ /* 0x000fc40000011619 */
[----:B------:R-:W-:Y:S02]  /*7000*/  LOP3.LUT R14, R15, 0xff0000ff, RZ, 0xc0, !PT ;  /* 0xff0000ff0f0e7812 */ /* 0x000fe400078ec0ff */
[----:B------:R-:W-:Y:S01]  /*7010*/  SHF.R.U32.HI R41, RZ, 0x10, R15 ;  /* 0x00000010ff297819 */ /* 0x000fe2000001160f */
[----:B------:R-:W-:Y:S01]  /*7020*/  IMAD.SHL.U32 R15, R42, 0x100, RZ ;  /* 0x000001002a0f7824 */ /* 0x000fe200078e00ff */
[----:B------:R-:W-:Y:S01]  /*7030*/  LOP3.LUT R12, R12, 0xff00, R13, 0xf8, !PT ;  /* 0x0000ff000c0c7812 */ /* 0x000fe200078ef80d */
[----:B------:R-:W-:Y:S01]  /*7040*/  IMAD.U32 R13, R43, 0x10000, RZ ;  /* 0x000100002b0d7824 */ /* 0x000fe200078e00ff */
[----:B------:R-:W-:Y:S02]  /*7050*/  LOP3.LUT R26, R27, 0xff0000ff, RZ, 0xc0, !PT ;  /* 0xff0000ff1b1a7812 */ /* 0x000fe400078ec0ff */
[----:B------:R-:W-:Y:S01]  /*7060*/  SHF.R.U32.HI R120, RZ, 0x10, R27 ;  /* 0x00000010ff787819 */ /* 0x000fe2000001161b */
[----:B------:R-:W-:Y:S01]  /*7070*/  IMAD.SHL.U32 R27, R38, 0x100, RZ ;  /* 0x00000100261b7824 */ /* 0x000fe200078e00ff */
[----:B------:R-:W-:-:S02]  /*7080*/  LOP3.LUT R24, R25, 0xff0000ff, RZ, 0xc0, !PT ;  /* 0xff0000ff19187812 */ /* 0x000fc400078ec0ff */
[----:B------:R-:W-:Y:S01]  /*7090*/  SHF.R.U32.HI R118, RZ, 0x10, R25 ;  /* 0x00000010ff767819 */ /* 0x000fe20000011619 */
[----:B------:R-:W-:Y:S01]  /*70a0*/  IMAD.SHL.U32 R25, R40, 0x100, RZ ;  /* 0x0000010028197824 */ /* 0x000fe200078e00ff */
[----:B------:R-:W-:Y:S01]  /*70b0*/  LOP3.LUT R15, R14, 0xff00, R15, 0xf8, !PT ;  /* 0x0000ff000e0f7812 */ /* 0x000fe200078ef80f */
[----:B------:R-:W-:Y:S01]  /*70c0*/  IMAD.U32 R120, R120, 0x10000, RZ ;  /* 0x0001000078787824 */ /* 0x000fe200078e00ff */
[----:B------:R-:W-:Y:S01]  /*70d0*/  LOP3.LUT R14, R12, 0xff0000, R13, 0xf8, !PT ;  /* 0x00ff00000c0e7812 */ /* 0x000fe200078ef80d */
[----:B------:R-:W-:Y:S01]  /*70e0*/  IMAD.U32 R12, R41, 0x10000, RZ ;  /* 0x00010000290c7824 */ /* 0x000fe200078e00ff */
[----:B------:R-:W-:Y:S01]  /*70f0*/  LOP3.LUT R117, R26, 0xff00, R27, 0xf8, !PT ;  /* 0x0000ff001a757812 */ /* 0x000fe200078ef81b */
[----:B------:R-:W-:Y:S01]  /*7100*/  IMAD.U32 R118, R118, 0x10000, RZ ;  /* 0x0001000076767824 */ /* 0x000fe200078e00ff */
[----:B------:R-:W-:Y:S02]  /*7110*/  LOP3.LUT R43, R24, 0xff00, R25, 0xf8, !PT ;  /* 0x0000ff00182b7812 */ /* 0x000fe400078ef819 */
[----:B------:R-:W-:-:S02]  /*7120*/  F2FP.F16.E4M3.UNPACK_B R41, R116.H1 ;  /* 0x00000074ff29723e */ /* 0x000fc400030006ff */
[----:B--2---:R-:W-:Y:S02]  /*7130*/  F2FP.F16.E4M3.UNPACK_B R26, R32.H1 ;  /* 0x00000020ff1a723e */ /* 0x004fe400030006ff */
[----:B0-----:R-:W-:Y:S01]  /*7140*/  F2FP.F16.E4M3.UNPACK_B R24, R28.H1 ;  /* 0x0000001cff18723e */ /* 0x001fe200030006ff */
[----:B------:R-:W-:Y:S01]  /*7150*/  HADD2.F32 R42, -RZ, R41.H0_H0 ;  /* 0x20000029ff2a7230 */ /* 0x000fe20000004100 */
[----:B------:R-:W-:Y:S01]  /*7160*/  F2FP.F16.E4M3.UNPACK_B R38, R113.H1 ;  /* 0x00000071ff26723e */ /* 0x000fe200030006ff */
[----:B------:R-:W-:Y:S01]  /*7170*/  HADD2.F32 R27, -RZ, R26.H0_H0 ;  /* 0x2000001aff1b7230 */ /* 0x000fe20000004100 */
[----:B------:R-:W-:Y:S01]  /*7180*/  LOP3.LUT R12, R15, 0xff0000, R12, 0xf8, !PT ;  /* 0x00ff00000f0c7812 */ /* 0x000fe200078ef80c */
[----:B------:R-:W-:Y:S01]  /*7190*/  HADD2.F32 R25, -RZ, R24.H0_H0 ;  /* 0x20000018ff197230 */ /* 0x000fe20000004100 */
[----:B------:R-:W-:Y:S01]  /*71a0*/  LOP3.LUT R15, R43, 0xff0000, R118, 0xf8, !PT ;  /* 0x00ff00002b0f7812 */ /* 0x000fe200078ef876 */
[----:B------:R-:W-:Y:S02]  /*71b0*/  HADD2.F32 R40, -RZ, R38.H0_H0 ;  /* 0x20000026ff287230 */ /* 0x000fe40000004100 */
[----:B------:R-:W-:Y:S01]  /*71c0*/  FMUL.FTZ R122, R27, R42 ;  /* 0x0000002a1b7a7220 */ /* 0x000fe20000410000 */
[----:B------:R-:W-:Y:S01]  /*71d0*/  F2FP.F16.E4M3.UNPACK_B R116, R116 ;  /* 0x00000074ff74723e */ /* 0x000fe200020006ff */
[C---:B------:R-:W-:Y:S01]  /*71e0*/  FMUL.FTZ R42, R25.reuse, R42 ;  /* 0x0000002a192a7220 */ /* 0x040fe20000410000 */
[----:B------:R-:W-:Y:S01]  /*71f0*/  F2FP.F16.E4M3.UNPACK_B R32, R32 ;  /* 0x00000020ff20723e */ /* 0x000fe200020006ff */
[----:B------:R-:W-:Y:S01]  /*7200*/  FFMA.FTZ R122, R25, R40, -R122 ;  /* 0x00000028197a7223 */ /* 0x000fe2000001087a */
[----:B------:R-:W-:-:S02]  /*7210*/  HADD2.F32 R25, -RZ, R24.H1_H1 ;  /* 0x30000018ff197230 */ /* 0x000fc40000004100 */
[----:B------:R-:W-:Y:S01]  /*7220*/  FFMA.FTZ R118, R27, R40, R42 ;  /* 0x000000281b767223 */ /* 0x000fe2000001002a */
[----:B------:R-:W-:Y:S01]  /*7230*/  HADD2.F32 R40, -RZ, R41.H1_H1 ;  /* 0x30000029ff287230 */ /* 0x000fe20000004100 */
[----:B------:R-:W-:Y:S01]  /*7240*/  F2FP.F16.E4M3.UNPACK_B R28, R28 ;  /* 0x0000001cff1c723e */ /* 0x000fe200020006ff */
[----:B------:R-:W-:Y:S01]  /*7250*/  HADD2.F32 R27, -RZ, R26.H1_H1 ;  /* 0x3000001aff1b7230 */ /* 0x000fe20000004100 */
[----:B------:R-:W-:Y:S01]  /*7260*/  F2FP.F16.E4M3.UNPACK_B R113, R113 ;  /* 0x00000071ff71723e */ /* 0x000fe200020006ff */
[----:B------:R-:W-:Y:S01]  /*7270*/  HADD2.F32 R38, -RZ, R38.H1_H1 ;  /* 0x30000026ff267230 */ /* 0x000fe20000004100 */
[----:B------:R-:W-:Y:S01]  /*7280*/  LOP3.LUT R13, R117, 0xff0000, R120, 0xf8, !PT ;  /* 0x00ff0000750d7812 */ /* 0x000fe200078ef878 */
[----:B------:R-:W-:Y:S02]  /*7290*/  HADD2.F32 R41, -RZ, R116.H0_H0 ;  /* 0x20000074ff297230 */ /* 0x000fe40000004100 */
[----:B------:R-:W-:Y:S01]  /*72a0*/  FMUL.FTZ R42, R27, R40 ;  /* 0x000000281b2a7220 */ /* 0x000fe20000410000 */
[----:B------:R-:W-:-:S02]  /*72b0*/  HADD2.F32 R26, -RZ, R32.H0_H0 ;  /* 0x20000020ff1a7230 */ /* 0x000fc40000004100 */
[C---:B------:R-:W-:Y:S01]  /*72c0*/  FMUL.FTZ R40, R25.reuse, R40 ;  /* 0x0000002819287220 */ /* 0x040fe20000410000 */
[----:B------:R-:W-:Y:S02]  /*72d0*/  HADD2.F32 R24, -RZ, R28.H0_H0 ;  /* 0x2000001cff187230 */ /* 0x000fe40000004100 */
[-C--:B------:R-:W-:Y:S01]  /*72e0*/  FFMA.FTZ R119, R25, R38.reuse, -R42 ;  /* 0x0000002619777223 */ /* 0x080fe2000001082a */
[----:B------:R-:W-:Y:S02]  /*72f0*/  HADD2.F32 R25, -RZ, R113.H0_H0 ;  /* 0x20000071ff197230 */ /* 0x000fe40000004100 */
        /* <DEDUP_REMOVED lines=35> */
[----:B------:R-:W-:Y:S01]  /*7530*/  FFMA.FTZ R113, R24, R25, -R113 ;  /* 0x0000001918717223 */ /* 0x000fe20000010871 */
[----:B------:R-:W-:Y:S01]  /*7540*/  F2FP.F16.E4M3.UNPACK_B R111, R111 ;  /* 0x0000006fff6f723e */ /* 0x000fe200020006ff */
[----:B------:R-:W-:Y:S01]  /*7550*/  FFMA.FTZ R123, R26, R25, R41 ;  /* 0x000000191a7b7223 */ /* 0x000fe20000010029 */
[--C-:B------:R-:W-:Y:S01]  /*7560*/  HADD2.F32 R27, -RZ, R115.reuse.H0_H0 ;  /* 0x20000073ff1b7230 */ /* 0x100fe20000004100 */
[----:B------:R-:W-:Y:S01]  /*7570*/  F2FP.SATFINITE.E4M3.F32.PACK_AB_MERGE_C R118, R121, R118, RZ ;  /* 0x000000767976723e */ /* 0x000fe200048070ff */
[----:B------:R-:W-:Y:S01]  /*7580*/  HADD2.F32 R24, -RZ, R30.H0_H0 ;  /* 0x2000001eff187230 */ /* 0x000fe20000004100 */
[----:B------:R-:W-:Y:S01]  /*7590*/  F2FP.SATFINITE.E4M3.F32.PACK_AB_MERGE_C R113, R113, R116, RZ ;  /* 0x000000747171723e */ /* 0x000fe200048070ff */
[----:B------:R-:W-:Y:S01]  /*75a0*/  HADD2.F32 R25, -RZ, R34.H0_H0 ;  /* 0x20000022ff197230 */ /* 0x000fe20000004100 */
[----:B------:R-:W-:Y:S01]  /*75b0*/  F2FP.SATFINITE.E4M3.F32.PACK_AB_MERGE_C R123, R123, R32, RZ ;  /* 0x000000207b7b723e */ /* 0x000fe200048070ff */
[----:B------:R-:W-:-:S02]  /*75c0*/  HADD2.F32 R115, -RZ, R115.H1_H1 ;  /* 0x30000073ff737230 */ /* 0x000fc40000004100 */
[-C--:B------:R-:W-:Y:S01]  /*75d0*/  FMUL.FTZ R28, R24, R27.reuse ;  /* 0x0000001b181c7220 */ /* 0x080fe20000410000 */
[----:B------:R-:W-:Y:S02]  /*75e0*/  HADD2.F32 R34, -RZ, R34.H1_H1 ;  /* 0x30000022ff227230 */ /* 0x000fe40000004100 */
[C---:B------:R-:W-:Y:S01]  /*75f0*/  FMUL.FTZ R41, R25.reuse, R27 ;  /* 0x0000001b19297220 */ /* 0x040fe20000410000 */
[--C-:B------:R-:W-:Y:S01]  /*7600*/  HADD2.F32 R26, -RZ, R111.reuse.H0_H0 ;  /* 0x2000006fff1a7230 */ /* 0x100fe20000004100 */
[----:B------:R-:W-:Y:S01]  /*7610*/  F2FP.F16.E4M3.UNPACK_B R32, R15 ;  /* 0x0000000fff20723e */ /* 0x000fe200020006ff */
        /* <DEDUP_REMOVED lines=8> */
[----:B------:R-:W-:Y:S01]  /*76a0*/  F2FP.F16.E4M3.UNPACK_B R24, R29 ;  /* 0x0000001dff18723e */ /* 0x000fe200020006ff */
[----:B------:R-:W-:Y:S01]  /*76b0*/  FFMA.FTZ R115, R34, R111, R115 ;  /* 0x0000006f22737223 */ /* 0x000fe20000010073 */
[----:B------:R-:W-:Y:S01]  /*76c0*/  F2FP.F16.E4M3.UNPACK_B R28, R14 ;  /* 0x0000000eff1c723e */ /* 0x000fe200020006ff */
[----:B------:R-:W-:Y:S01]  /*76d0*/  HADD2.F32 R27, -RZ, R26.H0_H0 ;  /* 0x2000001aff1b7230 */ /* 0x000fe20000004100 */
[----:B------:R-:W-:Y:S01]  /*76e0*/  F2FP.SATFINITE.E4M3.F32.PACK_AB_MERGE_C R120, R117, R40, R118 ;  /* 0x000000287578723e */ /* 0x000fe20004807076 */
[----:B------:R-:W-:Y:S01]  /*76f0*/  HADD2.F32 R34, -RZ, R32.H0_H0 ;  /* 0x20000020ff227230 */ /* 0x000fe20000004100 */
[----:B------:R-:W-:Y:S01]  /*7700*/  F2FP.SATFINITE.E4M3.F32.PACK_AB_MERGE_C R118, R30, R41, R113 ;  /* 0x000000291e76723e */ /* 0x000fe20004807071 */
[----:B------:R-:W-:Y:S01]  /*7710*/  HADD2.F32 R25, -RZ, R24.H0_H0 ;  /* 0x20000018ff197230 */ /* 0x000fe20000004100 */
[----:B------:R-:W-:Y:S01]  /*7720*/  F2FP.SATFINITE.E4M3.F32.PACK_AB_MERGE_C R123, R115, R38, R123 ;  /* 0x00000026737b723e */ /* 0x000fe2000480707b */
[----:B------:R-:W-:-:S02]  /*7730*/  HADD2.F32 R30, -RZ, R28.H0_H0 ;  /* 0x2000001cff1e7230 */ /* 0x000fc40000004100 */
[-C--:B------:R-:W-:Y:S01]  /*7740*/  FMUL.FTZ R38, R27, R34.reuse ;  /* 0x000000221b267220 */ /* 0x080fe20000410000 */
        /* <DEDUP_REMOVED lines=8> */
[----:B------:R-:W-:Y:S01]  /*77d0*/  F2FP.SATFINITE.E4M3.F32.PACK_AB_MERGE_C R119, R42, R43, R119 ;  /* 0x0000002b2a77723e */ /* 0x000fe20004807077 */
[C---:B------:R-:W-:Y:S01]  /*77e0*/  FMUL.FTZ R41, R24.reuse, R41 ;  /* 0x0000002918297220 */ /* 0x040fe20000410000 */
[----:B------:R-:W-:Y:S01]  /*77f0*/  F2FP.F16.E4M3.UNPACK_B R29, R29.H1 ;  /* 0x0000001dff1d723e */ /* 0x000fe200030006ff */
[----:B------:R-:W-:Y:S01]  /*7800*/  FFMA.FTZ R43, R24, R25, -R27 ;  /* 0x00000019182b7223 */ /* 0x000fe2000001081b */
[----:B------:R-:W-:Y:S01]  /*7810*/  F2FP.F16.E4M3.UNPACK_B R33, R33.H1 ;  /* 0x00000021ff21723e */ /* 0x000fe200030006ff */
[----:B------:R-:W-:Y:S01]  /*7820*/  FFMA.FTZ R111, R26, R25, R41 ;  /* 0x000000191a6f7223 */ /* 0x000fe20000010029 */
[----:B------:R-:W-:Y:S01]  /*7830*/  F2FP.F16.E4M3.UNPACK_B R27, R15.H1 ;  /* 0x0000000fff1b723e */ /* 0x000fe200030006ff */
[----:B------:R-:W-:Y:S01]  /*7840*/  HADD2.F32 R15, -RZ, R29.H0_H0 ;  /* 0x2000001dff0f7230 */ /* 0x000fe20000004100 */
[----:B------:R-:W-:Y:S01]  /*7850*/  F2FP.F16.E4M3.UNPACK_B R14, R14.H1 ;  /* 0x0000000eff0e723e */ /* 0x000fe200030006ff */
[----:B------:R-:W-:Y:S01]  /*7860*/  HADD2.F32 R24, -RZ, R33.H0_H0 ;  /* 0x20000021ff187230 */ /* 0x000fe20000004100 */
[----:B------:R-:W-:Y:S01]  /*7870*/  F2FP.F16.E4M3.UNPACK_B R32, R13.H1 ;  /* 0x0000000dff20723e */ /* 0x000fe200030006ff */
[----:B------:R-:W-:-:S02]  /*7880*/  HADD2.F32 R26, -RZ, R27.H0_H0 ;  /* 0x2000001bff1a7230 */ /* 0x000fc40000004100 */
[----:B------:R-:W-:Y:S02]  /*7890*/  HADD2.F32 R33, -RZ, R33.H1_H1 ;  /* 0x30000021ff217230 */ /* 0x000fe40000004100 */
[----:B------:R-:W-:Y:S02]  /*78a0*/  HADD2.F32 R28, -RZ, R27.H1_H1 ;  /* 0x3000001bff1c7230 */ /* 0x000fe40000004100 */
[-C--:B------:R-:W-:Y:S01]  /*78b0*/  FMUL.FTZ R30, R24, R26.reuse ;  /* 0x0000001a181e7220 */ /* 0x080fe20000410000 */
[--C-:B------:R-:W-:Y:S02]  /*78c0*/  HADD2.F32 R25, -RZ, R14.reuse.H0_H0 ;  /* 0x2000000eff197230 */ /* 0x100fe40000004100 */
[----:B------:R-:W-:Y:S01]  /*78d0*/  FMUL.FTZ R27, R15, R26 ;  /* 0x0000001a0f1b7220 */ /* 0x000fe20000410000 */
[----:B------:R-:W-:Y:S02]  /*78e0*/  HADD2.F32 R29, -RZ, R29.H1_H1 ;  /* 0x3000001dff1d7230 */ /* 0x000fe40000004100 */
[----:B------:R-:W-:-:S02]  /*78f0*/  HADD2.F32 R26, -RZ, R14.H1_H1 ;  /* 0x3000000eff1a7230 */ /* 0x000fc40000004100 */
[----:B------:R-:W-:Y:S01]  /*7900*/  FMUL.FTZ R14, R33, R28 ;  /* 0x0000001c210e7220 */ /* 0x000fe20000410000 */
[-C--:B------:R-:W-:Y:S01]  /*7910*/  FFMA.FTZ R40, R15, R25.reuse, -R30 ;  /* 0x000000190f287223 */ /* 0x080fe2000001081e */
[----:B------:R-:W-:Y:S01]  /*7920*/  FFMA.FTZ R42, R24, R25, R27 ;  /* 0x00000019182a7223 */ /* 0x000fe2000001001b */
[----:B------:R-:W-:Y:S01]  /*7930*/  F2FP.F16.E4M3.UNPACK_B R25, R35 ;  /* 0x00000023ff19723e */ /* 0x000fe200020006ff */
[C---:B------:R-:W-:Y:S01]  /*7940*/  FFMA.FTZ R113, R29.reuse, R26, -R14 ;  /* 0x0000001a1d717223 */ /* 0x040fe2000001080e */
[----:B------:R-:W-:Y:S01]  /*7950*/  F2FP.F16.E4M3.UNPACK_B R14, R31 ;  /* 0x0000001fff0e723e */ /* 0x000fe200020006ff */
[----:B------:R-:W-:Y:S01]  /*7960*/  FMUL.FTZ R28, R29, R28 ;  /* 0x0000001c1d1c7220 */ /* 0x000fe20000410000 */
[----:B------:R-:W-:Y:S01]  /*7970*/  F2FP.F16.E4M3.UNPACK_B R35, R35.H1 ;  /* 0x00000023ff23723e */ /* 0x000fe200030006ff */
[----:B------:R-:W-:Y:S01]  /*7980*/  HADD2.F32 R41, -RZ, R32.H0_H0 ;  /* 0x20000020ff297230 */ /* 0x000fe20000004100 */
        /* <DEDUP_REMOVED lines=13> */
[----:B------:R-:W-:Y:S01]  /*7a60*/  FMUL.FTZ R41, R24, R41 ;  /* 0x0000002918297220 */ /* 0x000fe20000410000 */
[----:B------:R-:W-:Y:S02]  /*7a70*/  HADD2.F32 R35, -RZ, R35.H1_H1 ;  /* 0x30000023ff237230 */ /* 0x000fe40000004100 */
[----:B------:R-:W-:Y:S01]  /*7a80*/  FMUL.FTZ R116, R26, R33 ;  /* 0x000000211a747220 */ /* 0x000fe20000410000 */
[----:B------:R-:W-:Y:S02]  /*7a90*/  HADD2.F32 R32, -RZ, R32.H1_H1 ;  /* 0x30000020ff207230 */ /* 0x000fe40000004100 */
[-C--:B------:R-:W-:Y:S01]  /*7aa0*/  FFMA.FTZ R117, R24, R29.reuse, -R117 ;  /* 0x0000001d18757223 */ /* 0x080fe20000010875 */
[----:B------:R-:W-:Y:S02]  /*7ab0*/  HADD2.F32 R31, -RZ, R31.H1_H1 ;  /* 0x3000001fff1f7230 */ /* 0x000fe40000004100 */
[----:B------:R-:W-:Y:S01]  /*7ac0*/  FFMA.FTZ R41, R12, R29, R41 ;  /* 0x0000001d0c297223 */ /* 0x000fe20000010029 */
[----:B------:R-:W-:-:S02]  /*7ad0*/  HADD2.F32 R15, -RZ, R14.H0_H0 ;  /* 0x2000000eff0f7230 */ /* 0x000fc40000004100 */
[-C--:B------:R-:W-:Y:S01]  /*7ae0*/  FMUL.FTZ R24, R35, R32.reuse ;  /* 0x0000002023187220 */ /* 0x080fe20000410000 */
[----:B------:R-:W-:Y:S02]  /*7af0*/  HADD2.F32 R28, -RZ, R13.H0_H0 ;  /* 0x2000000dff1c7230 */ /* 0x000fe40000004100 */
[----:B------:R-:W-:Y:S01]  /*7b00*/  FMUL.FTZ R32, R31, R32 ;  /* 0x000000201f207220 */ /* 0x000fe20000410000 */
[----:B------:R-:W-:Y:S02]  /*7b10*/  HADD2.F32 R25, -RZ, R25.H1_H1 ;  /* 0x30000019ff197230 */ /* 0x000fe40000004100 */
[C---:B------:R-:W-:Y:S01]  /*7b20*/  FMUL.FTZ R33, R15.reuse, R33 ;  /* 0x000000210f217220 */ /* 0x040fe20000410000 */
[----:B------:R-:W-:Y:S02]  /*7b30*/  HADD2.F32 R30, -RZ, R30.H1_H1 ;  /* 0x3000001eff1e7230 */ /* 0x000fe40000004100 */
[----:B------:R-:W-:Y:S01]  /*7b40*/  FFMA.FTZ R116, R15, R28, -R116 ;  /* 0x0000001c0f747223 */ /* 0x000fe20000010874 */
[----:B------:R-:W-:-:S02]  /*7b50*/  HADD2.F32 R14, -RZ, R14.H1_H1 ;  /* 0x3000000eff0e7230 */ /* 0x000fc40000004100 */
[----:B------:R-:W-:Y:S01]  /*7b60*/  FFMA.FTZ R33, R26, R28, R33 ;  /* 0x0000001c1a217223 */ /* 0x000fe20000010021 */
[----:B------:R-:W-:Y:S02]  /*7b70*/  HADD2.F32 R12, -RZ, R27.H1_H1 ;  /* 0x3000001bff0c7230 */ /* 0x000fe40000004100 */
[-C--:B------:R-:W-:Y:S01]  /*7b80*/  FMUL.FTZ R15, R25, R30.reuse ;  /* 0x0000001e190f7220 */ /* 0x080fe20000410000 */
[----:B------:R-:W-:Y:S02]  /*7b90*/  HADD2.F32 R13, -RZ, R13.H1_H1 ;  /* 0x3000000dff0d7230 */ /* 0x000fe40000004100 */
[C---:B------:R-:W-:Y:S01]  /*7ba0*/  FMUL.FTZ R30, R14.reuse, R30 ;  /* 0x0000001e0e1e7220 */ /* 0x040fe20000410000 */
[----:B------:R-:W-:Y:S01]  /*7bb0*/  F2FP.SATFINITE.E4M3.F32.PACK_AB_MERGE_C R121, R111, R34, R42 ;  /* 0x000000226f79723e */ /* 0x000fe2000480702a */
[-C--:B------:R-:W-:Y:S01]  /*7bc0*/  FFMA.FTZ R32, R35, R12.reuse, R32 ;  /* 0x0000000c23207223 */ /* 0x080fe20000010020 */
[----:B------:R-:W-:Y:S01]  /*7bd0*/  FFMA.FTZ R24, R31, R12, -R24 ;  /* 0x0000000c1f187223 */ /* 0x000fe20000010818 */
[-C--:B------:R-:W-:Y:S01]  /*7be0*/  FFMA.FTZ R30, R25, R13.reuse, R30 ;  /* 0x0000000d191e7223 */ /* 0x080fe2000001001e */
[----:B------:R-:W-:Y:S01]  /*7bf0*/  FFMA.FTZ R15, R14, R13, -R15 ;  /* 0x0000000d0e0f7223 */ /* 0x000fe2000001080f */
[----:B------:R-:W-:Y:S01]  /*7c00*/  F2FP.SATFINITE.E4M3.F32.PACK_AB_MERGE_C R29, R43, R38, R40 ;  /* 0x000000262b1d723e */ /* 0x000fe20004807028 */
[----:B------:R-:W-:Y:S01]  /*7c10*/  IMAD.MOV.U32 R28, RZ, RZ, R119 ;  /* 0x000000ffff1c7224 */ /* 0x000fe200078e0077 */
[----:B------:R-:W-:Y:S01]  /*7c20*/  F2FP.SATFINITE.E4M3.F32.PACK_AB_MERGE_C R32, R32, R41, RZ ;  /* 0x000000292020723e */ /* 0x000fe200048070ff */
[----:B------:R-:W-:Y:S01]  /*7c30*/  IMAD.MOV.U32 R34, RZ, RZ, R123 ;  /* 0x000000ffff227224 */ /* 0x000fe200078e007b */
[----:B------:R-:W-:-:S02]  /*7c40*/  F2FP.SATFINITE.E4M3.F32.PACK_AB_MERGE_C R24, R24, R117, RZ ;  /* 0x000000751818723e */ /* 0x000fc400048070ff */
[----:B------:R-:W-:Y:S01]  /*7c50*/  F2FP.SATFINITE.E4M3.F32.PACK_AB_MERGE_C R35, R30, R33, R32 ;  /* 0x000000211e23723e */ /* 0x000fe20004807020 */
[----:B------:R-:W-:Y:S01]  /*7c60*/  IMAD.MOV.U32 R32, RZ, RZ, R120 ;  /* 0x000000ffff207224 */ /* 0x000fe200078e0078 */
[----:B------:R-:W-:Y:S01]  /*7c70*/  F2FP.SATFINITE.E4M3.F32.PACK_AB_MERGE_C R31, R15, R116, R24 ;  /* 0x000000740f1f723e */ /* 0x000fe20004807018 */
[----:B------:R-:W-:Y:S02]  /*7c80*/  IMAD.MOV.U32 R33, RZ, RZ, R121 ;  /* 0x000000ffff217224 */ /* 0x000fe400078e0079 */
[----:B------:R-:W-:-:S07]  /*7c90*/  IMAD.MOV.U32 R30, RZ, RZ, R118 ;  /* 0x000000ffff1e7224 */ /* 0x000fce00078e0076 */
.L_x_1408:
[----:B------:R-:W-:Y:S05]  /*7ca0*/  BSYNC B2 ;  /* 0x0000000000027941 */ /* 0x000fea0003800000 */
.L_x_1407:
        /* <DEDUP_REMOVED lines=10> */
.L_x_1406:
[----:B------:R-:W-:Y:S05]  /*7d50*/  BSYNC B1 ;  /* 0x0000000000017941 */ /* 0x000fea0003800000 */
.L_x_1405:
[----:B------:R-:W-:-:S13]  /*7d60*/  ISETP.NE.AND P4, PT, R98, RZ, PT ;  /* 0x000000ff6200720c */ /* 0x000fda0003f85270 */
[----:B------:R-:W-:Y:S05]  /*7d70*/  @!P4 BRA `(.L_x_1373) ;  /* 0x00000010005cc947 */ /* 0x000fea0003800000 */
[----:B------:R-:W-:Y:S01]  /*7d80*/  ISETP.GE.AND P6, PT, R214, R92, PT ;  /* 0x0000005cd600720c */ /* 0x000fe20003fc6270 */
[----:B------:R-:W-:Y:S01]  /*7d90*/  BSSY B1, `(.L_x_1409) ;  /* 0x00000eb000017945 */ /* 0x000fe20003800000 */
[----:B0--3--:R-:W-:Y:S02]  /*7da0*/  IADD3 R29, P4, P5, R52, R62, R69 ;  /* 0x0000003e341d7210 */ /* 0x009fe40007d9e045 */
[----:B------:R-:W-:Y:S02]  /*7db0*/  SEL R114, R75, R114, !P6 ;  /* 0x000000724b727207 */ /* 0x000fe40007000000 */
[----:B------:R-:W-:Y:S02]  /*7dc0*/  IADD3.X R12, R91, R112, R64, P4, P5 ;  /* 0x000000705b0c7210 */ /* 0x000fe400027ea440 */
[----:B------:R-:W-:Y:S02]  /*7dd0*/  SHF.R.S32.HI R13, RZ, 0x1f, R114 ;  /* 0x0000001fff0d7819 */ /* 0x000fe40000011472 */
[----:B------:R-:W-:-:S02]  /*7de0*/  IADD3 R28, P4, R29, R60, RZ ;  /* 0x0000003c1d1c7210 */ /* 0x000fc40007f9e0ff */
[----:B------:R-:W-:-:S03]  /*7df0*/  LEA.HI R13, R13, R114, RZ, 0x5 ;  /* 0x000000720d0d7211 */ /* 0x000fc600078f28ff */
[----:B------:R-:W-:Y:S01]  /*7e00*/  IMAD.X R29, R12, 0x1, R61, P4 ;  /* 0x000000010c1d7824 */ /* 0x000fe200020e063d */
[----:B------:R-:W-:Y:S02]  /*7e10*/  SHF.R.S32.HI R12, RZ, 0x5, R13 ;  /* 0x00000005ff0c7819 */ /* 0x000fe4000001140d */
[----:B------:R-:W-:Y:S02]  /*7e20*/  ISETP.GE.AND P4, PT, R214, R104, PT ;  /* 0x00000068d600720c */ /* 0x000fe40003f86270 */
        /* <DEDUP_REMOVED lines=49> */
[----:B------:R-:W-:Y:S02]  /*8140*/  IMAD.U32 R5, R32, 0x10000, RZ ;  /* 0x0001000020057824 */ /* 0x000fe400078e00ff */
[C---:B------:R-:W-:Y:S01]  /*8150*/  FMUL.FTZ R34, R9.reuse, R34 ;  /* 0x0000002209227220 */ /* 0x040fe20000410000 */
[--C-:B------:R-:W-:Y:S01]  /*8160*/  HADD2.F32 R32, -RZ, R30.reuse.H0_H0 ;  /* 0x2000001eff207230 */ /* 0x100fe20000004100 */
[----:B------:R-:W-:Y:S01]  /*8170*/  LOP3.LUT R7, R36, 0xff0000, R7, 0xf8, !PT ;  /* 0x00ff000024077812 */ /* 0x000fe200078ef807 */
[----:B------:R-:W-:Y:S01]  /*8180*/  HADD2.F32 R30, -RZ, R30.H1_H1 ;  /* 0x3000001eff1e7230 */ /* 0x000fe20000004100 */
[----:B------:R-:W-:Y:S02]  /*8190*/  F2FP.F16.E4M3.UNPACK_B R109, R109 ;  /* 0x0000006dff6d723e */ /* 0x000fe400020006ff */
        /* <DEDUP_REMOVED lines=8> */
[----:B------:R-:W-:-:S02]  /*8220*/  HADD2.F32 R33, -RZ, R109.H0_H0 ;  /* 0x2000006dff217230 */ /* 0x000fc40000004100 */
[-C--:B------:R-:W-:Y:S01]  /*8230*/  FMUL.FTZ R34, R11, R32.reuse ;  /* 0x000000200b227220 */ /* 0x080fe20000410000 */
[----:B------:R-:W-:Y:S02]  /*8240*/  HADD2.F32 R10, -RZ, R24.H0_H0 ;  /* 0x20000018ff0a7230 */ /* 0x000fe40000004100 */
[C---:B------:R-:W-:Y:S01]  /*8250*/  FMUL.FTZ R32, R9.reuse, R32 ;  /* 0x0000002009207220 */ /* 0x040fe20000410000 */
[----:B------:R-:W-:Y:S02]  /*8260*/  HADD2.F32 R8, -RZ, R12.H0_H0 ;  /* 0x2000000cff087230 */ /* 0x000fe40000004100 */
[-C--:B------:R-:W-:Y:S01]  /*8270*/  FFMA.FTZ R37, R9, R30.reuse, -R34 ;  /* 0x0000001e09257223 */ /* 0x080fe20000010822 */
[----:B------:R-:W-:Y:S02]  /*8280*/  HADD2.F32 R9, -RZ, R107.H0_H0 ;  /* 0x2000006bff097230 */ /* 0x000fe40000004100 */
[----:B------:R-:W-:Y:S01]  /*8290*/  FFMA.FTZ R39, R11, R30, R32 ;  /* 0x0000001e0b277223 */ /* 0x000fe20000010020 */
        /* <DEDUP_REMOVED lines=19> */
[----:B------:R-:W-:Y:S01]  /*83d0*/  LOP3.LUT R5, R38, 0xff0000, R5, 0xf8, !PT ;  /* 0x00ff000026057812 */ /* 0x000fe200078ef805 */
        /* <DEDUP_REMOVED lines=12> */
[----:B------:R-:W-:Y:S01]  /*84a0*/  F2FP.F16.E4M3.UNPACK_B R14, R14 ;  /* 0x0000000eff0e723e */ /* 0x000fe200020006ff */
[-C--:B------:R-:W-:Y:S01]  /*84b0*/  FFMA.FTZ R107, R8, R9.reuse, -R41 ;  /* 0x00000009086b7223 */ /* 0x080fe20000010829 */
[----:B------:R-:W-:Y:S02]  /*84c0*/  HADD2.F32 R12, -RZ, R108.H0_H0 ;  /* 0x2000006cff0c7230 */ /* 0x000fe40000004100 */
[----:B------:R-:W-:Y:S01]  /*84d0*/  FFMA.FTZ R111, R10, R9, R33 ;  /* 0x000000090a6f7223 */ /* 0x000fe20000010021 */
[----:B------:R-:W-:Y:S01]  /*84e0*/  F2FP.F16.E4M3.UNPACK_B R106, R106 ;  /* 0x0000006aff6a723e */ /* 0x000fe200020006ff */
        /* <DEDUP_REMOVED lines=8> */
[----:B------:R-:W-:Y:S01]  /*8570*/  HADD2.F32 R10, -RZ, R106.H0_H0 ;  /* 0x2000006aff0a7230 */ /* 0x000fe20000004100 */
[----:B------:R-:W-:Y:S01]  /*8580*/  F2FP.SATFINITE.E4M3.F32.PACK_AB_MERGE_C R111, R111, R24, RZ ;  /* 0x000000186f6f723e */ /* 0x000fe200048070ff */
[----:B------:R-:W-:-:S02]  /*8590*/  HADD2.F32 R14, -RZ, R14.H1_H1 ;  /* 0x3000000eff0e7230 */ /* 0x000fc40000004100 */
        /* <DEDUP_REMOVED lines=11> */
[----:B------:R-:W-:Y:S01]  /*8650*/  F2FP.F16.E4M3.UNPACK_B R12, R6 ;  /* 0x00000006ff0c723e */ /* 0x000fe200020006ff */
        /* <DEDUP_REMOVED lines=9> */
[----:B------:R-:W-:Y:S01]  /*86f0*/  FFMA.FTZ R30, R9, R14, -R30 ;  /* 0x0000000e091e7223 */ /* 0x000fe2000001081e */
[----:B------:R-:W-:Y:S01]  /*8700*/  F2FP.SATFINITE.E4M3.F32.PACK_AB_MERGE_C R37, R37, R40, RZ ;  /* 0x000000282525723e */ /* 0x000fe200048070ff */
[----:B------:R-:W-:Y:S02]  /*8710*/  HADD2.F32 R8, -RZ, R8.H1_H1 ;  /* 0x30000008ff087230 */ /* 0x000fe40000004100 */
[----:B------:R-:W-:Y:S01]  /*8720*/  FFMA.FTZ R26, R11, R14, R26 ;  /* 0x0000000e0b1a7223 */ /* 0x000fe2000001001a */
[----:B------:R-:W-:-:S02]  /*8730*/  HADD2.F32 R9, -RZ, R12.H1_H1 ;  /* 0x3000000cff097230 */ /* 0x000fc40000004100 */
[-C--:B------:R-:W-:Y:S01]  /*8740*/  FMUL.FTZ R11, R10, R33.reuse ;  /* 0x000000210a0b7220 */ /* 0x080fe20000410000 */
        /* <DEDUP_REMOVED lines=10> */
[----:B------:R-:W-:Y:S01]  /*87f0*/  F2FP.SATFINITE.E4M3.F32.PACK_AB_MERGE_C R36, R39, R36, RZ ;  /* 0x000000242724723e */ /* 0x000fe200048070ff */
[----:B------:R-:W-:Y:S01]  /*8800*/  HADD2.F32 R10, -RZ, R11.H0_H0 ;  /* 0x2000000bff0a7230 */ /* 0x000fe20000004100 */
        /* <DEDUP_REMOVED lines=8> */
[----:B------:R-:W-:Y:S02]  /*8890*/  HADD2.F32 R10, -RZ, R6.H1_H1 ;  /* 0x30000006ff0a7230 */ /* 0x000fe40000004100 */
        /* <DEDUP_REMOVED lines=48> */
[----:B------:R-:W-:-:S02]  /*8ba0*/  F2FP.SATFINITE.E4M3.F32.PACK_AB_MERGE_C R13, R35, R30, R32 ;  /* 0x0000001e230d723e */ /* 0x000fc40004807020 */
[----:B------:R-:W-:Y:S02]  /*8bb0*/  F2FP.SATFINITE.E4M3.F32.PACK_AB_MERGE_C R24, R24, R33, RZ ;  /* 0x000000211818723e */ /* 0x000fe400048070ff */
[----:B------:R-:W-:Y:S02]  /*8bc0*/  F2FP.SATFINITE.E4M3.F32.PACK_AB_MERGE_C R8, R8, R43, RZ ;  /* 0x0000002b0808723e */ /* 0x000fe400048070ff */
[----:B------:R-:W-:Y:S01]  /*8bd0*/  F2FP.SATFINITE.E4M3.F32.PACK_AB_MERGE_C R27, R14, R25, R24 ;  /* 0x000000190e1b723e */ /* 0x000fe20004807018 */
[----:B------:R-:W-:Y:S01]  /*8be0*/  IMAD.MOV.U32 R25, RZ, RZ, R26 ;  /* 0x000000ffff197224 */ /* 0x000fe200078e001a */
[----:B------:R-:W-:Y:S01]  /*8bf0*/  F2FP.SATFINITE.E4M3.F32.PACK_AB_MERGE_C R15, R7, R36, R8 ;  /* 0x00000024070f723e */ /* 0x000fe20004807008 */
[----:B------:R-:W-:Y:S01]  /*8c00*/  IMAD.MOV.U32 R24, RZ, RZ, R109 ;  /* 0x000000ffff187224 */ /* 0x000fe200078e006d */
[----:B------:R-:W-:Y:S01]  /*8c10*/  MOV R12, R38 ;  /* 0x00000026000c7202 */ /* 0x000fe20000000f00 */
[----:B------:R-:W-:Y:S02]  /*8c20*/  IMAD.MOV.U32 R14, RZ, RZ, R107 ;  /* 0x000000ffff0e7224 */ /* 0x000fe400078e006b */
[----:B------:R-:W-:-:S07]  /*8c30*/  IMAD.MOV.U32 R26, RZ, RZ, R111 ;  /* 0x000000ffff1a7224 */ /* 0x000fce00078e006f */
.L_x_1410:
[----:B------:R-:W-:Y:S05]  /*8c40*/  BSYNC B1 ;  /* 0x0000000000017941 */ /* 0x000fea0003800000 */
.L_x_1409:
[----:B0-----:R0:W-:Y:S01]  /*8c50*/  STG.E.128 desc[UR40][R28.64], R12 ;  /* 0x0000000c1c007986 */ /* 0x0011e2000c101d28 */
[----:B------:R-:W-:-:S13]  /*8c60*/  ISETP.GE.AND P4, PT, R31, R110, PT ;  /* 0x0000006e1f00720c */ /* 0x000fda0003f86270 */
[----:B------:R-:W-:Y:S05]  /*8c70*/  @P4 BRA `(.L_x_1373) ;  /* 0x00000000009c4947 */ /* 0x000fea0003800000 */
[--C-:B------:R-:W-:Y:S02]  /*8c80*/  SHF.R.S32.HI R4, RZ, 0x1f, R31.reuse ;  /* 0x0000001fff047819 */ /* 0x100fe4000001141f */
[----:B------:R-:W-:-:S04]  /*8c90*/  IADD3 R31, P4, P5, R52, R62, R31 ;  /* 0x0000003e341f7210 */ /* 0x000fc80007d9e01f */
[----:B------:R-:W-:Y:S02]  /*8ca0*/  IADD3.X R4, R91, R112, R4, P4, P5 ;  /* 0x000000705b047210 */ /* 0x000fe400027ea404 */
[----:B------:R-:W-:-:S05]  /*8cb0*/  IADD3 R60, P4, R31, R60, RZ ;  /* 0x0000003c1f3c7210 */ /* 0x000fca0007f9e0ff */
[----:B------:R-:W-:-:S05]  /*8cc0*/  IMAD.X R61, R4, 0x1, R61, P4 ;  /* 0x00000001043d7824 */ /* 0x000fca00020e063d */
[----:B--2---:R2:W-:Y:S01]  /*8cd0*/  STG.E.128 desc[UR40][R60.64], R24 ;  /* 0x000000183c007986 */ /* 0x0045e2000c101d28 */
[----:B------:R-:W-:Y:S05]  /*8ce0*/  BRA `(.L_x_1373) ;  /* 0x0000000000807947 */ /* 0x000fea0003800000 */
.L_x_1366:
[----:B------:R-:W-:-:S06]  /*8cf0*/  UISETP.NE.AND UP0, UPT, UR42, 0x3, UPT ;  /* 0x000000032a00788c */ /* 0x000fcc000bf05270 */
[----:B------:R-:W-:-:S13]  /*8d00*/  PLOP3.LUT P3, PT, PT, PT, UP0, 0x80, 0x0 ;  /* 0x000000000000781c */ /* 0x000fda0003f6f008 */
[----:B------:R-:W-:Y:S05]  /*8d10*/  @!P3 BRA `(.L_x_1411) ;  /* 0x000000000004b947 */ /* 0x000fea0003800000 */
[----:B------:R-:W-:Y:S01]  /*8d20*/  BPT.TRAP 0x1 ;  /* 0x000000040000795c */ /* 0x000fe20000300000 */
.L_x_1411:
[----:B------:R-:W-:Y:S01]  /*8d30*/  IMAD R94, R17, 0x8, R16 ;  /* 0x00000008115e7824 */ /* 0x000fe200078e0210 */
[----:B------:R-:W-:Y:S01]  /*8d40*/  SHF.L.U32 R105, R205, 0x1f, RZ ;  /* 0x0000001fcd697819 */ /* 0x000fe200000006ff */
[----:B------:R-:W-:Y:S01]  /*8d50*/  IMAD R103, R57, -0x80, R58 ;  /* 0xffffff8039677824 */ /* 0x000fe200078e023a */
[----:B------:R-:W-:Y:S02]  /*8d60*/  BSSY B1, `(.L_x_1412) ;  /* 0x0000004000017945 */ /* 0x000fe40003800000 */
[----:B------:R-:W0:Y:S02]  /*8d70*/  SYNCS.PHASECHK.TRANS64.TRYWAIT P4, [R94+URZ+0x2a890], R105 ;  /* 0x02a890695e0075a7 */ /* 0x000e24000808017f */
[----:B------:R-:W-:Y:S01]  /*8d80*/  VIMNMX R103, R103, 0x80, PT ;  /* 0x0000008067677848 */ /* 0x000fe20003fe0100 */
[----:B0-----:R-:W-:Y:S06]  /*8d90*/  @!P4 BRA `(.L_x_1413) ;  /* 0x0000020c002cc947 */ /* 0x001fec0003800000 */
.L_x_1723:
[----:B------:R-:W-:Y:S05]  /*8da0*/  BSYNC B1 ;  /* 0x0000000000017941 */ /* 0x000fea0003800000 */
.L_x_1412:
        /* <DEDUP_REMOVED lines=20> */
.L_x_1373:
[----:B------:R-:W-:Y:S05]  /*8ef0*/  BSYNC B0 ;  /* 0x0000000000007941 */ /* 0x000fea0003800000 */
.L_x_1365:
[----:B-1234-:R-:W1:Y:S01]  /*8f00*/  S2R R4, SR_TID.X ;  /* 0x0000000000047919 */ /* 0x01ee620000002100 */
[----:B------:R-:W-:Y:S01]  /*8f10*/  @!PT LDS RZ, [RZ] ;  /* 0x00000000fffff984 */ /* 0x000fe20000000800 */
[----:B------:R-:W-:Y:S01]  /*8f20*/  @!PT LDS RZ, [RZ] ;  /* 0x00000000fffff984 */ /* 0x000fe20000000800 */
[----:B------:R-:W-:Y:S01]  /*8f30*/  @!PT LDS RZ, [RZ] ;  /* 0x00000000fffff984 */ /* 0x000fe20000000800 */
[----:B------:R-:W-:Y:S01]  /*8f40*/  @!PT LDS RZ, [RZ] ;  /* 0x00000000fffff984 */ /* 0x000fe20000000800 */
[----:B------:R2:W-:Y:S06]  /*8f50*/  MEMBAR.ALL.CTA ;  /* 0x0000000000007992 */ /* 0x0005ec0000008000 */
[----:B--2---:R-:W2:Y:S01]  /*8f60*/  FENCE.VIEW.ASYNC.S ;  /* 0x00000000000073c6 */ /* 0x004ea20000000000 */
[----:B------:R-:W-:Y:S05]  /*8f70*/  WARPSYNC.ALL ;  /* 0x0000000000007948 */ /* 0x000fea0003800000 */
[----:B------:R-:W-:Y:S01]  /*8f80*/  BSSY B0, `(.L_x_1414) ;  /* 0x0000009000007945 */ /* 0x000fe20003800000 */
[----:B-1----:R-:W-:Y:S01]  /*8f90*/  LOP3.LUT R4, R4, 0x7f, RZ, 0xc0, !PT ;  /* 0x0000007f04047812 */ /* 0x002fe200078ec0ff */
[----:B--2---:R1:W-:Y:S03]  /*8fa0*/  BAR.SYNC.DEFER_BLOCKING R76, 0x80 ;  /* 0x0002004c0000751d */ /* 0x0043e60000010000 */
[----:B------:R-:W-:-:S13]  /*8fb0*/  ISETP.NE.AND P4, PT, R4, RZ, PT ;  /* 0x000000ff0400720c */ /* 0x000fda0003f85270 */
[----:B------:R-:W-:-:S05]  /*8fc0*/  @!P4 VIADD R4, R94, 0x2a8a0 ;  /* 0x0002a8a05e04c836 */ /* 0x000fca0000000000 */
[----:B------:R-:W-:-:S04]  /*8fd0*/  @!P4 PRMT R4, RZ, 0x654, R4 ;  /* 0x00000654ff04c816 */ /* 0x000fc80000000004 */
[----:B------:R1:W-:Y:S01]  /*8fe0*/  @!P4 SYNCS.ARRIVE.TRANS64.RED.A1T0 RZ, [R4+URZ], RZ ;  /* 0x000000ff04ffc9a7 */ /* 0x0003e2000810043f */
[----:B------:R-:W-:Y:S05]  /*8ff0*/  @!P3 BRA `(.L_x_1415) ;  /* 0x000000000004b947 */ /* 0x000fea0003800000 */
[----:B------:R-:W-:Y:S01]  /*9000*/  BPT.TRAP 0x1 ;  /* 0x000000040000795c */ /* 0x000fe20000300000 */
.L_x_1415:
[----:B------:R-:W-:Y:S05]  /*9010*/  BSYNC B0 ;  /* 0x0000000000007941 */ /* 0x000fea0003800000 */
.L_x_1414:
[----:B------:R-:W2:Y:S01]  /*9020*/  SYNCS.PHASECHK.TRANS64.TRYWAIT P3, [R94+URZ+0x2a8b0], R105 ;  /* 0x02a8b0695e0075a7 */ /* 0x000ea2000806017f */
[----:B------:R-:W-:Y:S04]  /*9030*/  BSSY B0, `(.L_x_1416) ;  /* 0x0000002000007945 */ /* 0x000fe80003800000 */
[----:B--2---:R-:W-:Y:S05]  /*9040*/  @!P3 BRA `(.L_x_1417) ;  /* 0x000002080094b947 */ /* 0x004fea0003800000 */
.L_x_1724:
[----:B------:R-:W-:Y:S05]  /*9050*/  BSYNC B0 ;  /* 0x0000000000007941 */ /* 0x000fea0003800000 */
.L_x_1416:
[----:B------:R-:W-:Y:S01]  /*9060*/  ISETP.GE.AND P3, PT, R22, R103, PT ;  /* 0x000000671600720c */ /* 0x000fe20003f66270 */
[----:B------:R-:W-:-:S12]  /*9070*/  BSSY B0, `(.L_x_1418) ;  /* 0x000001f000007945 */ /* 0x000fd80003800000 */
[----:B------:R-:W-:Y:S05]  /*9080*/  @P3 BRA `(.L_x_1419) ;  /* 0x0000000000743947 */ /* 0x000fea0003800000 */
[----:B-1----:R-:W-:Y:S01]  /*9090*/  IMAD.WIDE R4, R57, 0x80, R2 ;  /* 0x0000008039047825 */ /* 0x002fe200078e0202 */
[----:B------:R-:W-:Y:S01]  /*90a0*/  ULDC.64 UR4, c[0x0][0x318] ;  /* 0x0000c60000047ab9 */ /* 0x000fe20000000a00 */
[----:B------:R-:W-:Y:S02]  /*90b0*/  ULDC.64 UR6, c[0x0][0x308] ;  /* 0x0000c20000067ab9 */ /* 0x000fe40000000a00 */
[----:B------:R-:W-:Y:S02]  /*90c0*/  IMAD.MOV.U32 R6, RZ, RZ, R50 ;  /* 0x000000ffff067224 */ /* 0x000fe400078e0032 */
[----:B------:R-:W-:Y:S02]  /*90d0*/  IMAD.MOV.U32 R7, RZ, RZ, R65 ;  /* 0x000000ffff077224 */ /* 0x000fe400078e0041 */
[----:B------:R-:W-:Y:S02]  /*90e0*/  IMAD R5, R5, UR4, RZ ;  /* 0x0000000405057c24 */ /* 0x000fe4000f8e02ff */
[----:B------:R-:W-:Y:S01]  /*90f0*/  IMAD.WIDE.U32 R6, R4, UR4, R6 ;  /* 0x0000000404067c25 */ /* 0x000fe2000f8e0006 */
[----:B------:R-:W-:-:S03]  /*9100*/  ULDC UR4, c[0x0][0x2e4] ;  /* 0x0000b90000047ab9 */ /* 0x000fc60000000800 */
[----:B------:R-:W-:Y:S01]  /*9110*/  IMAD R5, R4, UR5, R5 ;  /* 0x0000000504057c24 */ /* 0x000fe2000f8e0205 */
[----:B0-----:R-:W-:-:S04]  /*9120*/  IADD3 R28, P3, R6, UR6, RZ ;  /* 0x00000006061c7c10 */ /* 0x001fc8000ff7e0ff */
        /* <DEDUP_REMOVED lines=19> */
.L_x_1419:
[----:B------:R-:W-:Y:S05]  /*9260*/  BSYNC B0 ;  /* 0x0000000000007941 */ /* 0x000fea0003800000 */
.L_x_1418:
[----:B------:R-:W-:Y:S01]  /*9270*/  @!PT LDS RZ, [RZ] ;  /* 0x00000000fffff984 */ /* 0x000fe20000000800 */
[----:B------:R-:W-:Y:S01]  /*9280*/  @!PT LDS RZ, [RZ] ;  /* 0x00000000fffff984 */ /* 0x000fe20000000800 */
[----:B------:R-:W-:Y:S01]  /*9290*/  @!PT LDS RZ, [RZ] ;  /* 0x00000000fffff984 */ /* 0x000fe20000000800 */
[----:B------:R-:W-:Y:S01]  /*92a0*/  @!PT LDS RZ, [RZ] ;  /* 0x00000000fffff984 */ /* 0x000fe20000000800 */
[----:B------:R4:W-:Y:S06]  /*92b0*/  MEMBAR.ALL.CTA ;  /* 0x0000000000007992 */ /* 0x0009ec0000008000 */
[----:B----4-:R-:W4:Y:S01]  /*92c0*/  FENCE.VIEW.ASYNC.S ;  /* 0x00000000000073c6 */ /* 0x010f220000000000 */
[----:B------:R-:W-:Y:S02]  /*92d0*/  VIADD R17, R17, 0x1 ;  /* 0x0000000111117836 */ /* 0x000fe40000000000 */
[----:B0-2---:R-:W-:Y:S01]  /*92e0*/  @!P4 VIADD R94, R94, 0x2a8c0 ;  /* 0x0002a8c05e5ec836 */ /* 0x005fe20000000000 */
[----:B----4-:R0:W-:Y:S02]  /*92f0*/  BAR.SYNC.DEFER_BLOCKING R76, 0x80 ;  /* 0x0002004c0000751d */ /* 0x0101e40000010000 */
[----:B------:R-:W-:-:S02]  /*9300*/  ISETP.NE.AND P3, PT, R17, 0x2, PT ;  /* 0x000000021100780c */ /* 0x000fc40003f65270 */
[----:B------:R-:W-:Y:S02]  /*9310*/  @!P4 PRMT R94, RZ, 0x654, R94 ;  /* 0x00000654ff5ec816 */ /* 0x000fe4000000005e */
[----:B-1----:R-:W-:Y:S02]  /*9320*/  SEL R4, RZ, 0x1, P3 ;  /* 0x00000001ff047807 */ /* 0x002fe40001800000 */
[----:B------:R-:W-:Y:S02]  /*9330*/  SEL R17, R17, RZ, P3 ;  /* 0x000000ff11117207 */ /* 0x000fe40001800000 */
[----:B------:R-:W-:Y:S01]  /*9340*/  LOP3.LUT R205, R205, R4, RZ, 0x3c, !PT ;  /* 0x00000004cdcd7212 */ /* 0x000fe200078e3cff */
[----:B------:R0:W-:Y:S01]  /*9350*/  @!P4 SYNCS.ARRIVE.TRANS64.RED.A1T0 RZ, [R94+URZ], RZ ;  /* 0x000000ff5effc9a7 */ /* 0x0001e2000810043f */
[----:B------:R-:W-:Y:S05]  /*9360*/  @P2 BRA `(.L_x_1420) ;  /* 0xffffff9400082947 */ /* 0x000fea000383ffff */
[----:B------:R-:W1:Y:S01]  /*9370*/  S2R R5, SR_TID.X ;  /* 0x0000000000057919 */ /* 0x000e620000002100 */
[----:B------:R-:W-:Y:S02]  /*9380*/  PLOP3.LUT P0, PT, PT, PT, PT, 0x8, 0x0 ;  /* 0x000000000000781c */ /* 0x000fe40003f0e170 */
[----:B-1----:R-:W-:-:S04]  /*9390*/  SHF.R.U32.HI R5, RZ, 0x7, R5 ;  /* 0x00000007ff057819 */ /* 0x002fc80000011605 */
[----:B------:R-:W-:-:S13]  /*93a0*/  ISETP.NE.AND P5, PT, R5, 0x1, PT ;  /* 0x000000010500780c */ /* 0x000fda0003fa5270 */
[----:B------:R-:W-:Y:S06]  /*93b0*/  @!P5 BAR.ARV 0x9, 0x100 ;  /* 0x024400000000db1d */ /* 0x000fec0000002000 */
.L_x_1360:
[----:B------:R-:W1:Y:S01]  /*93c0*/  LDC R0, c[0x0][0x428] ;  /* 0x00010a00ff007b82 */ /* 0x000e620000000800 */
[----:B------:R-:W-:-:S07]  /*93d0*/  IMAD.MOV.U32 R221, RZ, RZ, R210 ;  /* 0x000000ffffdd7224 */ /* 0x000fce00078e00d2 */
[----:B------:R-:W2:Y:S01]  /*93e0*/  LDC.64 R4, c[0x0][0x9e0] ;  /* 0x00027800ff047b82 */ /* 0x000ea20000000a00 */
[----:B-1----:R-:W-:Y:S02]  /*93f0*/  ISETP.NE.AND P1, PT, R0, 0x1, PT ;  /* 0x000000010000780c */ /* 0x002fe40003f25270 */
[----:B------:R-:W-:-:S05]  /*9400*/  IADD3 R0, R201, 0x80, -R202 ;  /* 0x00000080c9007810 */ /* 0x000fca0007ffe8ca */
[----:B------:R-:W-:Y:S01]  /*9410*/  IMAD R219, R209, 0x80, R0 ;  /* 0x00000080d1db7824 */ /* 0x000fe200078e0200 */
[----:B--2---:R-:W-:-:S05]  /*9420*/  ISETP.GE.AND P2, PT, R5, 0x1, PT ;  /* 0x000000010500780c */ /* 0x004fca0003f46270 */
[----:B------:R-:W1:Y:S08]  /*9430*/  @P1 LDC R3, c[0x0][0x42c] ;  /* 0x00010b00ff031b82 */ /* 0x000e700000000800 */
[----:B------:R-:W2:Y:S01]  /*9440*/  @P1 LDC R2, c[0x0][0x430] ;  /* 0x00010c00ff021b82 */ /* 0x000ea20000000800 */
[----:B-1----:R-:W-:Y:S01]  /*9450*/  @P1 IMAD.HI.U32 R3, R210, R3, RZ ;  /* 0x00000003d2031227 */ /* 0x002fe200078e00ff */
[----:B------:R-:W-:Y:S06]  /*9460*/  @P0 BRA `(.L_x_1421) ;  /* 0x00000000000c0947 */ /* 0x000fec0003800000 */
[----:B------:R-:W1:Y:S01]  /*9470*/  FENCE.VIEW.ASYNC.G ;  /* 0x00000000000073c6 */ /* 0x000e620000000100 */
[----:B------:R-:W-:Y:S05]  /*9480*/  WARPSYNC.ALL ;  /* 0x0000000000007948 */ /* 0x000fea0003800000 */
[----:B-1----:R-:W-:Y:S06]  /*9490*/  BAR.ARV 0xc, 0x180 ;  /* 0x0306000000007b1d */ /* 0x002fec0000002000 */
.L_x_1421:
[----:B--2---:R-:W-:Y:S01]  /*94a0*/  @P1 SHF.R.U32.HI R221, RZ, R2, R3 ;  /* 0x00000002ffdd1219 */ /* 0x004fe20000011603 */
[----:B------:R-:W-:Y:S01]  /*94b0*/  IMAD.IADD R0, R219, 0x1, R4 ;  /* 0x00000001db007824 */ /* 0x000fe200078e0204 */
[----:B------:R-:W-:Y:S06]  /*94c0*/  @!P2 BRA `(.L_x_1422) ;  /* 0x000000000048a947 */ /* 0x000fec0003800000 */
[C---:B------:R-:W-:Y:S01]  /*94d0*/  ISETP.GT.AND P0, PT, R219.reuse, RZ, PT ;  /* 0x000000ffdb00720c */ /* 0x040fe20003f04270 */
[----:B------:R-:W-:Y:S01]  /*94e0*/  BSSY B0, `(.L_x_1423) ;  /* 0x000000e000007945 */ /* 0x000fe20003800000 */
[----:B------:R-:W-:-:S11]  /*94f0*/  VIADD R2, R219, 0xffffffff ;  /* 0xffffffffdb027836 */ /* 0x000fd60000000000 */
        /* <DEDUP_REMOVED lines=8> */
.L_x_1424:
[----:B------:R-:W-:-:S13]  /*9580*/  ISETP.NE.AND P0, PT, R5, 0x1, PT ;  /* 0x000000010500780c */ /* 0x000fda0003f05270 */
[----:B------:R-:W1:Y:S02]  /*9590*/  @P0 LDC.64 R6, c[0x0][0x9e8] ;  /* 0x00027a00ff060b82 */ /* 0x000e640000000a00 */
[----:B-1----:R-:W-:-:S05]  /*95a0*/  @P0 IMAD.HI.U32 R4, R2, R6, RZ ;  /* 0x0000000602040227 */ /* 0x002fca00078e00ff */
[----:B------:R-:W-:-:S07]  /*95b0*/  @P0 SHF.R.U32.HI R2, RZ, R7, R4 ;  /* 0x00000007ff020219 */ /* 0x000fce0000011604 */
.L_x_1425:
[----:B------:R-:W-:Y:S05]  /*95c0*/  BSYNC B0 ;  /* 0x0000000000007941 */ /* 0x000fea0003800000 */
.L_x_1423:
[----:B------:R-:W-:-:S05]  /*95d0*/  IMAD R3, R2, R5, R5 ;  /* 0x0000000502037224 */ /* 0x000fca00078e0205 */
[----:B------:R-:W-:-:S07]  /*95e0*/  VIMNMX R0, R0, R3, PT ;  /* 0x0000000300007248 */ /* 0x000fce0003fe0100 */
.L_x_1422:
[----:B------:R-:W-:Y:S01]  /*95f0*/  VIADD R0, R0, 0x7f ;  /* 0x0000007f00007836 */ /* 0x000fe20000000000 */
[----:B------:R-:W-:Y:S01]  /*9600*/  ULDC UR4, c[0x0][0x9dc] ;  /* 0x0002770000047ab9 */ /* 0x000fe20000000800 */
[----:B------:R-:W-:-:S03]  /*9610*/  IMAD.IADD R120, R201, 0x1, -R202 ;  /* 0x00000001c9787824 */ /* 0x000fc600078e0aca */
[----:B------:R-:W-:Y:S01]  /*9620*/  SHF.R.S32.HI R3, RZ, 0x1f, R0 ;  /* 0x0000001fff037819 */ /* 0x000fe20000011400 */
[----:B------:R-:W-:-:S03]  /*9630*/  IMAD R89, R209, 0x80, R120 ;  /* 0x00000080d1597824 */ /* 0x000fc600078e0278 */
[----:B------:R-:W-:Y:S01]  /*9640*/  LEA.HI R3, R3, R0, RZ, 0x7 ;  /* 0x0000000003037211 */ /* 0x000fe200078f38ff */
[----:B------:R-:W-:-:S03]  /*9650*/  VIADD R0, R89, -UR4 ;  /* 0x8000000459007c36 */ /* 0x000fc60008000000 */
[----:B------:R-:W-:-:S04]  /*9660*/  SHF.R.S32.HI R3, RZ, 0x7, R3 ;  /* 0x00000007ff037819 */ /* 0x000fc80000011403 */
[----:B------:R-:W-:Y:S01]  /*9670*/  VIMNMX R91, R54, R3, PT ;  /* 0x00000003365b7248 */ /* 0x000fe20003fe0100 */
[----:B------:R-:W-:Y:S06]  /*9680*/  @!P2 BRA `(.L_x_1426) ;  /* 0x000000000048a947 */ /* 0x000fec0003800000 */
[----:B------:R-:W-:Y:S01]  /*9690*/  ISETP.GT.AND P0, PT, R89, -0x1, PT ;  /* 0xffffffff5900780c */ /* 0x000fe20003f04270 */
[----:B------:R-:W-:-:S12]  /*96a0*/  BSSY B0, `(.L_x_1427) ;  /* 0x000000e000007945 */ /* 0x000fd80003800000 */
        /* <DEDUP_REMOVED lines=8> */
.L_x_1428:
[----:B------:R-:W-:-:S13]  /*9730*/  ISETP.NE.AND P0, PT, R5, 0x1, PT ;  /* 0x000000010500780c */ /* 0x000fda0003f05270 */
[----:B------:R-:W1:Y:S02]  /*9740*/  @P0 LDC.64 R2, c[0x0][0x9e8] ;  /* 0x00027a00ff020b82 */ /* 0x000e640000000a00 */
[----:B-1----:R-:W-:-:S04]  /*9750*/  @P0 IMAD.HI.U32 R4, R89, R2, RZ ;  /* 0x0000000259040227 */ /* 0x002fc800078e00ff */
[----:B------:R-:W-:Y:S01]  /*9760*/  IMAD.MOV.U32 R2, RZ, RZ, R89 ;  /* 0x000000ffff027224 */ /* 0x000fe200078e0059 */
[----:B------:R-:W-:-:S07]  /*9770*/  @P0 SHF.R.U32.HI R2, RZ, R3, R4 ;  /* 0x00000003ff020219 */ /* 0x000fce0000011604 */
.L_x_1429:
[----:B------:R-:W-:Y:S05]  /*9780*/  BSYNC B0 ;  /* 0x0000000000007941 */ /* 0x000fea0003800000 */
.L_x_1427:
[----:B------:R-:W-:-:S05]  /*9790*/  IMAD R3, R2, R5, RZ ;  /* 0x0000000502037224 */ /* 0x000fca00078e02ff */
[----:B------:R-:W-:-:S07]  /*97a0*/  VIMNMX R0, R0, R3, !PT ;  /* 0x0000000300007248 */ /* 0x000fce0007fe0100 */
.L_x_1426:
[----:B------:R-:W-:Y:S02]  /*97b0*/  SHF.R.S32.HI R3, RZ, 0x1f, R0 ;  /* 0x0000001fff037819 */ /* 0x000fe40000011400 */
[----:B------:R-:W-:Y:S02]  /*97c0*/  CS2R R122, SRZ ;  /* 0x00000000007a7805 */ /* 0x000fe4000001ff00 */
[----:B------:R-:W-:Y:S01]  /*97d0*/  PLOP3.LUT P0, PT, PT, PT, PT, 0x80, 0x0 ;  /* 0x000000000000781c */ /* 0x000fe20003f0f070 */
[----:B------:R-:W-:Y:S01]  /*97e0*/  IMAD.MOV.U32 R121, RZ, RZ, RZ ;  /* 0x000000ffff797224 */ /* 0x000fe200078e00ff */
[----:B------:R-:W-:Y:S02]  /*97f0*/  LEA.HI R3, R3, R0, RZ, 0x7 ;  /* 0x0000000003037211 */ /* 0x000fe400078f38ff */
[----:B------:R-:W-:Y:S02]  /*9800*/  CS2R R118, SRZ ;  /* 0x0000000000767805 */ /* 0x000fe4000001ff00 */
[----:B------:R-:W-:-:S02]  /*9810*/  CS2R R30, SRZ ;  /* 0x00000000001e7805 */ /* 0x000fc4000001ff00 */
[----:B------:R-:W-:Y:S02]  /*9820*/  CS2R R60, SRZ ;  /* 0x00000000003c7805 */ /* 0x000fe4000001ff00 */
[----:B------:R-:W-:Y:S02]  /*9830*/  SHF.R.S32.HI R3, RZ, 0x7, R3 ;  /* 0x00000007ff037819 */ /* 0x000fe40000011403 */
[----:B------:R-:W-:Y:S02]  /*9840*/  CS2R R112, SRZ ;  /* 0x0000000000707805 */ /* 0x000fe4000001ff00 */
[----:B------:R-:W-:Y:S02]  /*9850*/  CS2R R110, SRZ ;  /* 0x00000000006e7805 */ /* 0x000fe4000001ff00 */
[----:B------:R-:W-:Y:S02]  /*9860*/  CS2R R38, SRZ ;  /* 0x0000000000267805 */ /* 0x000fe4000001ff00 */
[----:B------:R-:W-:-:S02]  /*9870*/  VIMNMX R210, RZ, R3, !PT ;  /* 0x00000003ffd27248 */ /* 0x000fc40007fe0100 */
[----:B------:R-:W-:Y:S02]  /*9880*/  CS2R R52, SRZ ;  /* 0x0000000000347805 */ /* 0x000fe4000001ff00 */
[----:B------:R-:W-:Y:S01]  /*9890*/  CS2R R104, SRZ ;  /* 0x0000000000687805 */ /* 0x000fe2000001ff00 */
[----:B------:R-:W-:Y:S01]  /*98a0*/  IMAD.MOV.U32 R103, RZ, RZ, RZ ;  /* 0x000000ffff677224 */ /* 0x000fe200078e00ff */
[----:B------:R-:W-:Y:S02]  /*98b0*/  ISETP.GT.AND P1, PT, R91, R210, PT ;  /* 0x000000d25b00720c */ /* 0x000fe40003f24270 */
[----:B------:R-:W-:Y:S02]  /*98c0*/  CS2R R42, SRZ ;  /* 0x00000000002a7805 */ /* 0x000fe4000001ff00 */
[----:B------:R-:W-:Y:S02]  /*98d0*/  CS2R R44, SRZ ;  /* 0x00000000002c7805 */ /* 0x000fe4000001ff00 */
[----:B------:R-:W-:-:S02]  /*98e0*/  CS2R R96, SRZ ;  /* 0x0000000000607805 */ /* 0x000fc4000001ff00 */
[----:B0-----:R-:W-:Y:S02]  /*98f0*/  CS2R R76, SRZ ;  /* 0x00000000004c7805 */ /* 0x001fe4000001ff00 */
[----:B------:R-:W-:Y:S01]  /*9900*/  CS2R R86, SRZ ;  /* 0x0000000000567805 */ /* 0x000fe2000001ff00 */
[----:B------:R-:W-:Y:S01]  /*9910*/  IMAD.MOV.U32 R46, RZ, RZ, RZ ;  /* 0x000000ffff2e7224 */ /* 0x000fe200078e00ff */
[----:B------:R-:W-:Y:S02]  /*9920*/  CS2R R92, SRZ ;  /* 0x00000000005c7805 */ /* 0x000fe4000001ff00 */
[----:B------:R-:W-:Y:S01]  /*9930*/  CS2R R36, SRZ ;  /* 0x0000000000247805 */ /* 0x000fe2000001ff00 */
[----:B------:R-:W-:Y:S01]  /*9940*/  IMAD.MOV.U32 R74, RZ, RZ, RZ ;  /* 0x000000ffff4a7224 */ /* 0x000fe200078e00ff */
[----:B------:R-:W-:Y:S01]  /*9950*/  CS2R R66, SRZ ;  /* 0x0000000000427805 */ /* 0x000fe2000001ff00 */
[----:B------:R-:W-:Y:S01]  /*9960*/  IMAD.MOV.U32 R88, RZ, RZ, RZ ;  /* 0x000000ffff587224 */ /* 0x000fe200078e00ff */
[----:B---3--:R-:W-:Y:S01]  /*9970*/  CS2R R28, SRZ ;  /* 0x00000000001c7805 */ /* 0x008fe2000001ff00 */
[----:B------:R-:W-:Y:S01]  /*9980*/  IMAD.MOV.U32 R50, RZ, RZ, RZ ;  /* 0x000000ffff327224 */ /* 0x000fe200078e00ff */
[----:B------:R-:W-:Y:S01]  /*9990*/  CS2R R80, SRZ ;  /* 0x0000000000507805 */ /* 0x000fe2000001ff00 */
[----:B------:R-:W-:Y:S01]  /*99a0*/  IMAD.MOV.U32 R83, RZ, RZ, RZ ;  /* 0x000000ffff537224 */ /* 0x000fe200078e00ff */
[----:B------:R-:W-:-:S02]  /*99b0*/  CS2R R68, SRZ ;  /* 0x0000000000447805 */ /* 0x000fc4000001ff00 */
[----:B------:R-:W-:Y:S01]  /*99c0*/  CS2R R62, SRZ ;  /* 0x00000000003e7805 */ /* 0x000fe2000001ff00 */
[----:B------:R-:W-:Y:S01]  /*99d0*/  IMAD.MOV.U32 R54, RZ, RZ, RZ ;  /* 0x000000ffff367224 */ /* 0x000fe200078e00ff */
[----:B------:R-:W-:Y:S02]  /*99e0*/  CS2R R20, SRZ ;  /* 0x0000000000147805 */ /* 0x000fe4000001ff00 */
[----:B------:R-:W-:Y:S02]  /*99f0*/  CS2R R72, SRZ ;  /* 0x0000000000487805 */ /* 0x000fe4000001ff00 */
[----:B------:R-:W-:Y:S01]  /*9a00*/  CS2R R70, SRZ ;  /* 0x0000000000467805 */ /* 0x000fe2000001ff00 */
[----:B------:R-:W-:Y:S01]  /*9a10*/  IMAD.MOV.U32 R59, RZ, RZ, RZ ;  /* 0x000000ffff3b7224 */ /* 0x000fe200078e00ff */
        /* <DEDUP_REMOVED lines=20> */
[----:B------:R-:W-:Y:S01]  /*9b60*/  IMAD.MOV.U32 R129, RZ, RZ, RZ ;  /* 0x000000ffff817224 */ /* 0x000fe200078e00ff */
[----:B------:R-:W-:Y:S06]  /*9b70*/  @!P1 BRA `(.L_x_1430) ;  /* 0x0000015c00289947 */ /* 0x000fec0003800000 */
[----:B------:R-:W-:-:S03]  /*9b80*/  UMOV UR4, 0xffffffff ;  /* 0xffffffff00047882 */ /* 0x000fc60000000000 */
[----:B------:R-:W-:Y:S05]  /*9b90*/  BRA.DIV UR4, `(.L_x_1431) ;  /* 0x000001fe04d47947 */ /* 0x000fea000b800000 */
[----:B------:R0:W1:Y:S02]  /*9ba0*/  SHFL.IDX PT, R208, R231, RZ, 0x1f ;  /* 0x00001fffe7d07589 */ /* 0x00006400000e0000 */
.L_x_1727:
[----:B-1----:R-:W-:Y:S01]  /*9bb0*/  LEA.HI R0, R208, R208, RZ, 0x1 ;  /* 0x000000d0d0007211 */ /* 0x002fe200078f08ff */
        /* <DEDUP_REMOVED lines=23> */
[----:B0-2--5:R-:W-:Y:S05]  /*9d30*/  CALL.ABS.NOINC R2 ;  /* 0x0000000002007343 */ /* 0x025fea0003c00000 */
.L_x_1432:
[----:B------:R-:W-:Y:S01]  /*9d40*/  ULDC.64 UR4, c[0x0][0x990] ;  /* 0x0002640000047ab9 */ /* 0x000fe20000000a00 */
[----:B------:R-:W-:Y:S01]  /*9d50*/  ULDC.64 UR6, c[0x0][0x998] ;  /* 0x0002660000067ab9 */ /* 0x000fe20000000a00 */
[----:B------:R-:W-:Y:S02]  /*9d60*/  ISETP.NE.U32.AND P0, PT, RZ, UR4, PT ;  /* 0x00000004ff007c0c */ /* 0x000fe4000bf05070 */
[----:B------:R-:W-:Y:S02]  /*9d70*/  ISETP.NE.U32.AND P1, PT, RZ, UR6, PT ;  /* 0x00000006ff007c0c */ /* 0x000fe4000bf25070 */
[----:B------:R-:W-:Y:S02]  /*9d80*/  ISETP.NE.AND.EX P0, PT, RZ, UR5, PT, P0 ;  /* 0x00000005ff007c0c */ /* 0x000fe4000bf05300 */
[----:B------:R-:W-:-:S11]  /*9d90*/  ISETP.NE.AND.EX P1, PT, RZ, UR7, PT, P1 ;  /* 0x00000007ff007c0c */ /* 0x000fd6000bf25310 */
[----:B------:R-:W1:Y:S01]  /*9da0*/  @P0 LDC.64 R8, c[0x0][0x9a8] ;  /* 0x00026a00ff080b82 */ /* 0x000e620000000a00 */
[--C-:B------:R-:W-:Y:S02]  /*9db0*/  @P0 SHF.R.S32.HI R3, RZ, 0x1f, R211.reuse ;  /* 0x0000001fff030819 */ /* 0x100fe400000114d3 */
[----:B------:R-:W-:Y:S02]  /*9dc0*/  @P1 SHF.R.S32.HI R5, RZ, 0x1f, R211 ;  /* 0x0000001fff051819 */ /* 0x000fe400000114d3 */
[----:B------:R-:W-:-:S03]  /*9dd0*/  @P0 SHF.R.S32.HI R7, RZ, 0x1f, R221 ;  /* 0x0000001fff070819 */ /* 0x000fc600000114dd */
[----:B------:R-:W2:Y:S08]  /*9de0*/  @P1 LDC.64 R10, c[0x0][0x9b8] ;  /* 0x00026e00ff0a1b82 */ /* 0x000eb00000000a00 */
[----:B------:R-:W3:Y:S08]  /*9df0*/  @P0 LDC.64 R12, c[0x0][0x9b0] ;  /* 0x00026c00ff0c0b82 */ /* 0x000ef00000000a00 */
[----:B------:R-:W4:Y:S01]  /*9e00*/  @P1 LDC.64 R14, c[0x0][0x9c0] ;  /* 0x00027000ff0e1b82 */ /* 0x000f220000000a00 */
[----:B-1----:R-:W-:-:S02]  /*9e10*/  @P0 IMAD R0, R3, R8, RZ ;  /* 0x0000000803000224 */ /* 0x002fc400078e02ff */
[----:B------:R-:W-:-:S04]  /*9e20*/  @P0 IMAD.WIDE.U32 R2, R211, R8, RZ ;  /* 0x00000008d3020225 */ /* 0x000fc800078e00ff */
[----:B------:R-:W-:Y:S02]  /*9e30*/  @P0 IMAD R9, R211, R9, R0 ;  /* 0x00000009d3090224 */ /* 0x000fe400078e0200 */
[-C--:B--2---:R-:W-:Y:S02]  /*9e40*/  @P1 IMAD R4, R5, R10.reuse, RZ ;  /* 0x0000000a05041224 */ /* 0x084fe400078e02ff */
[----:B------:R-:W-:Y:S01]  /*9e50*/  @P0 IMAD.IADD R3, R3, 0x1, R9 ;  /* 0x0000000103030824 */ /* 0x000fe200078e0209 */
[----:B------:R-:W-:Y:S01]  /*9e60*/  @P1 SHF.R.S32.HI R9, RZ, 0x1f, R221 ;  /* 0x0000001fff091819 */ /* 0x000fe200000114dd */
[C---:B------:R-:W-:Y:S02]  /*9e70*/  @P1 IMAD R11, R211.reuse, R11, R4 ;  /* 0x0000000bd30b1224 */ /* 0x040fe400078e0204 */
[----:B------:R-:W-:-:S04]  /*9e80*/  @P1 IMAD.WIDE.U32 R4, R211, R10, RZ ;  /* 0x0000000ad3041225 */ /* 0x000fc800078e00ff */
[-C--:B---3--:R-:W-:Y:S02]  /*9e90*/  @P0 IMAD R0, R7, R12.reuse, RZ ;  /* 0x0000000c07000224 */ /* 0x088fe400078e02ff */
[----:B------:R-:W-:Y:S02]  /*9ea0*/  @P1 IMAD.IADD R5, R5, 0x1, R11 ;  /* 0x0000000105051824 */ /* 0x000fe400078e020b */
[----:B------:R-:W-:-:S04]  /*9eb0*/  @P0 IMAD.WIDE.U32 R2, R221, R12, R2 ;  /* 0x0000000cdd020225 */ /* 0x000fc800078e0002 */
[-C--:B----4-:R-:W-:Y:S02]  /*9ec0*/  @P1 IMAD R6, R9, R14.reuse, RZ ;  /* 0x0000000e09061224 */ /* 0x090fe400078e02ff */
[C---:B------:R-:W-:Y:S02]  /*9ed0*/  @P0 IMAD R9, R221.reuse, R13, R0 ;  /* 0x0000000ddd090224 */ /* 0x040fe400078e0200 */
[C---:B------:R-:W-:Y:S02]  /*9ee0*/  @P1 IMAD R11, R221.reuse, R15, R6 ;  /* 0x0000000fdd0b1224 */ /* 0x040fe400078e0206 */
[----:B------:R-:W-:Y:S01]  /*9ef0*/  @P1 IMAD.WIDE.U32 R6, R221, R14, R4 ;  /* 0x0000000edd061225 */ /* 0x000fe200078e0004 */
[----:B------:R-:W-:Y:S01]  /*9f00*/  @P0 LEA R4, P2, R2, UR4, 0x2 ;  /* 0x0000000402040c11 */ /* 0x000fe2000f8410ff */
[----:B------:R-:W-:Y:S02]  /*9f10*/  ULDC UR4, c[0x0][0x3d4] ;  /* 0x0000f50000047ab9 */ /* 0x000fe40000000800 */
[----:B------:R-:W-:Y:S01]  /*9f20*/  @P0 IMAD.IADD R5, R3, 0x1, R9 ;  /* 0x0000000103050824 */ /* 0x000fe200078e0209 */
[----:B------:R-:W-:Y:S01]  /*9f30*/  @P1 LEA R8, P3, R6, UR6, 0x2 ;  /* 0x0000000606081c11 */ /* 0x000fe2000f8610ff */
[----:B------:R-:W-:-:S02]  /*9f40*/  @P1 IMAD.IADD R3, R7, 0x1, R11 ;  /* 0x0000000107031824 */ /* 0x000fc400078e020b */
[----:B------:R-:W-:Y:S01]  /*9f50*/  IMAD.MOV.U32 R0, RZ, RZ, 0x3f800000 ;  /* 0x3f800000ff007424 */ /* 0x000fe200078e00ff */
[----:B------:R-:W-:Y:S02]  /*9f60*/  @P0 LEA.HI.X R5, R2, UR5, R5, 0x2, P2 ;  /* 0x0000000502050c11 */ /* 0x000fe400090f1405 */
        /* <DEDUP_REMOVED lines=14> */
[----:B------:R1:W2:Y:S03]  /*a050*/  SYNCS.PHASECHK.TRANS64.TRYWAIT P0, [R16+URZ+0x2a800], R3 ;  /* 0x02a80003100075a7 */ /* 0x0002a6000800017f */
[----:B--2---:R-:W-:Y:S05]  /*a060*/  @!P0 NANOSLEEP.SYNCS 0x989680 ;  /* 0x009896800000895d */ /* 0x004fea0003900000 */
[----:B------:R-:W2:Y:S01]  /*a070*/  @!P0 SYNCS.PHASECHK.TRANS64 P0, [R16+URZ+0x2a800], R3 ;  /* 0x02a80003100085a7 */ /* 0x000ea2000800007f */
[----:B------:R-:W-:Y:S04]  /*a080*/  BSSY B0, `(.L_x_1434) ;  /* 0x0000006000007945 */ /* 0x000fe80003800000 */
[----:B--2---:R-:W-:Y:S05]  /*a090*/  @P0 BRA `(.L_x_1435) ;  /* 0x0000000000100947 */ /* 0x004fea0003800000 */
.L_x_1436:
[----:B--2---:R2:W3:Y:S02]  /*a0a0*/  SYNCS.PHASECHK.TRANS64.TRYWAIT P0, [R16+URZ+0x2a800], R3 ;  /* 0x02a80003100075a7 */ /* 0x0044e4000800017f */
[----:B---3--:R-:W-:Y:S05]  /*a0b0*/  @!P0 NANOSLEEP.SYNCS 0x989680 ;  /* 0x009896800000895d */ /* 0x008fea0003900000 */
[----:B------:R-:W3:Y:S02]  /*a0c0*/  @!P0 SYNCS.PHASECHK.TRANS64 P0, [R16+URZ+0x2a800], R3 ;  /* 0x02a80003100085a7 */ /* 0x000ee4000800007f */
[----:B---3--:R-:W-:Y:S05]  /*a0d0*/  @!P0 BRA `(.L_x_1436) ;  /* 0xfffffffc00f08947 */ /* 0x008fea000383ffff */
.L_x_1435:
[----:B------:R-:W-:Y:S05]  /*a0e0*/  BSYNC B0 ;  /* 0x0000000000007941 */ /* 0x000fea0003800000 */
.L_x_1434:
[----:B------:R-:W-:Y:S05]  /*a0f0*/  BRA `(.L_x_1437) ;  /* 0x0000006c00e87947 */ /* 0x000fea0003800000 */
.L_x_1433:
[----:B------:R-:W-:Y:S01]  /*a100*/  ULOP3.LUT UP0, URZ, UR39, 0x1bf, URZ, 0xc0, !UPT ;  /* 0x000001bf273f7892 */ /* 0x000fe2000f80c03f */
[----:B-----5:R-:W-:Y:S01]  /*a110*/  SHF.R.S32.HI R0, RZ, 0x1f, R55 ;  /* 0x0000001fff007819 */ /* 0x020fe20000011437 */
[----:B------:R-:W-:Y:S01]  /*a120*/  ULDC.64 UR4, c[0x0][0x3d8] ;  /* 0x0000f60000047ab9 */ /* 0x000fe20000000a00 */
[----:B------:R-:W-:Y:S01]  /*a130*/  ULDC.64 UR6, c[0x0][0x3e8] ;  /* 0x0000fa0000067ab9 */ /* 0x000fe20000000a00 */
[----:B------:R-:W-:Y:S01]  /*a140*/  IMAD.WIDE.U32 R52, R55, UR4, RZ ;  /* 0x0000000437347c25 */ /* 0x000fe2000f8e00ff */
[----:B------:R-:W-:Y:S02]  /*a150*/  SHF.R.S32.HI R45, RZ, 0x1f, R204 ;  /* 0x0000001fff2d7819 */ /* 0x000fe400000114cc */
[----:B------:R-:W-:Y:S01]  /*a160*/  PLOP3.LUT P0, PT, PT, PT, UP0, 0x80, 0x0 ;  /* 0x000000000000781c */ /* 0x000fe20003f0f008 */
[C---:B------:R-:W-:Y:S01]  /*a170*/  IMAD R4, R0.reuse, UR4, RZ ;  /* 0x0000000400047c24 */ /* 0x040fe2000f8e02ff */
[----:B------:R-:W-:Y:S01]  /*a180*/  SHF.R.S32.HI R58, RZ, 0x1f, R23 ;  /* 0x0000001fff3a7819 */ /* 0x000fe20000011417 */
[----:B------:R-:W-:-:S02]  /*a190*/  IMAD R0, R0, UR6, RZ ;  /* 0x0000000600007c24 */ /* 0x000fc4000f8e02ff */
[C---:B------:R-:W-:Y:S02]  /*a1a0*/  IMAD R49, R55.reuse, UR5, R4 ;  /* 0x0000000537317c24 */ /* 0x040fe4000f8e0204 */
[C---:B------:R-:W-:Y:S02]  /*a1b0*/  IMAD R3, R55.reuse, UR7, R0 ;  /* 0x0000000737037c24 */ /* 0x040fe4000f8e0200 */
[----:B------:R-:W-:-:S04]  /*a1c0*/  IMAD.WIDE.U32 R50, R55, UR6, RZ ;  /* 0x0000000637327c25 */ /* 0x000fc8000f8e00ff */
[----:B------:R-:W-:Y:S02]  /*a1d0*/  IMAD.IADD R49, R49, 0x1, R53 ;  /* 0x0000000131317824 */ /* 0x000fe400078e0235 */
[----:B------:R-:W-:Y:S01]  /*a1e0*/  IMAD.IADD R55, R3, 0x1, R51 ;  /* 0x0000000103377824 */ /* 0x000fe200078e0233 */
        /* <DEDUP_REMOVED lines=16> */
[----:B0-2---:R-:W-:Y:S05]  /*a2f0*/  CALL.ABS.NOINC R14 ;  /* 0x000000000e007343 */ /* 0x005fea0003c00000 */
.L_x_1438:
[----:B------:R-:W1:Y:S01]  /*a300*/  LDC.64 R6, c[0x0][0x3d8] ;  /* 0x0000f600ff067b82 */ /* 0x000e620000000a00 */
[----:B------:R-:W-:Y:S01]  /*a310*/  SHF.R.S32.HI R3, RZ, 0x1f, R209 ;  /* 0x0000001fff037819 */ /* 0x000fe200000114d1 */
[----:B------:R-:W-:Y:S01]  /*a320*/  ULDC.U8 UR4, c[0x0][0x3f0] ;  /* 0x0000fc0000047ab9 */ /* 0x000fe20000000000 */
[----:B------:R-:W-:Y:S01]  /*a330*/  BSSY B0, `(.L_x_1439) ;  /* 0x00006ce000007945 */ /* 0x000fe20003800000 */
[----:B------:R-:W-:-:S04]  /*a340*/  ISETP.NE.AND P0, PT, RZ, UR4, PT ;  /* 0x00000004ff007c0c */ /* 0x000fc8000bf05270 */
[----:B------:R-:W2:Y:S01]  /*a350*/  LDC.64 R4, c[0x0][0x3e8] ;  /* 0x0000fa00ff047b82 */ /* 0x000ea20000000a00 */
[-C--:B-1----:R-:W-:Y:S02]  /*a360*/  IMAD R0, R3, R6.reuse, RZ ;  /* 0x0000000603007224 */ /* 0x082fe400078e02ff */
[----:B------:R-:W-:-:S04]  /*a370*/  IMAD.WIDE.U32 R8, R209, R6, RZ ;  /* 0x00000006d1087225 */ /* 0x000fc800078e00ff */
[----:B------:R-:W-:Y:S02]  /*a380*/  IMAD.SHL.U32 R57, R8, 0x80, RZ ;  /* 0x0000008008397824 */ /* 0x000fe400078e00ff */
[-C--:B--2---:R-:W-:Y:S02]  /*a390*/  IMAD R12, R3, R4.reuse, RZ ;  /* 0x00000004030c7224 */ /* 0x084fe400078e02ff */
[C---:B------:R-:W-:Y:S02]  /*a3a0*/  IMAD R3, R209.reuse, R7, R0 ;  /* 0x00000007d1037224 */ /* 0x040fe400078e0200 */
[----:B------:R-:W-:-:S04]  /*a3b0*/  IMAD.WIDE.U32 R10, R209, R4, RZ ;  /* 0x00000004d10a7225 */ /* 0x000fc800078e00ff */
[----:B------:R-:W-:Y:S02]  /*a3c0*/  IMAD R13, R209, R5, R12 ;  /* 0x00000005d10d7224 */ /* 0x000fe400078e020c */
[----:B------:R-:W-:Y:S02]  /*a3d0*/  IMAD.IADD R9, R9, 0x1, R3 ;  /* 0x0000000109097824 */ /* 0x000fe400078e0203 */
[----:B------:R-:W-:Y:S02]  /*a3e0*/  IMAD R0, R209, -0x80, R202 ;  /* 0xffffff80d1007824 */ /* 0x000fe400078e02ca */
[----:B------:R-:W-:Y:S01]  /*a3f0*/  IMAD.IADD R3, R11, 0x1, R13 ;  /* 0x000000010b037824 */ /* 0x000fe200078e020d */
[----:B------:R-:W-:Y:S01]  /*a400*/  SHF.L.U64.HI R54, R8, 0x7, R9 ;  /* 0x0000000708367819 */ /* 0x000fe20000010209 */
[----:B------:R-:W-:Y:S01]  /*a410*/  IMAD.SHL.U32 R59, R10, 0x80, RZ ;  /* 0x000000800a3b7824 */ /* 0x000fe200078e00ff */
[----:B------:R-:W-:Y:S02]  /*a420*/  VIMNMX R9, R0, 0x80, PT ;  /* 0x0000008000097848 */ /* 0x000fe40003fe0100 */
[----:B------:R-:W-:Y:S01]  /*a430*/  SHF.L.U64.HI R56, R10, 0x7, R3 ;  /* 0x000000070a387819 */ /* 0x000fe20000010203 */
[----:B------:R-:W-:Y:S06]  /*a440*/  @!P0 BRA `(.L_x_1440) ;  /* 0x00000034008c8947 */ /* 0x000fec0003800000 */
[----:B------:R-:W1:Y:S01]  /*a450*/  LDC R0, c[0x0][0x428] ;  /* 0x00010a00ff007b82 */ /* 0x000e620000000800 */
[----:B------:R-:W-:Y:S01]  /*a460*/  ISETP.GE.AND P0, PT, R22, R9, PT ;  /* 0x000000091600720c */ /* 0x000fe20003f06270 */
[----:B------:R-:W-:Y:S01]  /*a470*/  IMAD R3, R209, 0x80, R22 ;  /* 0x00000080d1037824 */ /* 0x000fe200078e0216 */
[----:B------:R-:W-:Y:S01]  /*a480*/  BSSY B1, `(.L_x_1441) ;  /* 0x0000050000017945 */ /* 0x000fe20003800000 */
        /* <DEDUP_REMOVED lines=12> */
[----:B------:R-:W-:Y:S02]  /*a550*/  IMAD.MOV.U32 R10, RZ, RZ, R52 ;  /* 0x000000ffff0a7224 */ /* 0x000fe400078e0034 */
[----:B------:R-:W-:Y:S02]  /*a560*/  IMAD.MOV.U32 R14, RZ, RZ, R50 ;  /* 0x000000ffff0e7224 */ /* 0x000fe400078e0032 */
[----:B------:R-:W-:Y:S01]  /*a570*/  IMAD.MOV.U32 R15, RZ, RZ, R55 ;  /* 0x000000ffff0f7224 */ /* 0x000fe200078e0037 */
[----:B-1----:R-:W-:-:S13]  /*a580*/  ISETP.NE.AND P1, PT, R0, 0x1, PT ;  /* 0x000000010000780c */ /* 0x002fda0003f25270 */
[----:B------:R-:W1:Y:S08]  /*a590*/  @P1 LDC R0, c[0x0][0x42c] ;  /* 0x00010b00ff001b82 */ /* 0x000e700000000800 */
[----:B------:R-:W2:Y:S01]  /*a5a0*/  @P1 LDC R11, c[0x0][0x430] ;  /* 0x00010c00ff0b1b82 */ /* 0x000ea20000000800 */
[----:B-1----:R-:W-:-:S05]  /*a5b0*/  @P1 IMAD.HI.U32 R0, R3, R0, RZ ;  /* 0x0000000003001227 */ /* 0x002fca00078e00ff */
[----:B--2---:R-:W-:Y:S01]  /*a5c0*/  @P1 SHF.R.U32.HI R3, RZ, R11, R0 ;  /* 0x0000000bff031219 */ /* 0x004fe20000011600 */
[----:B------:R-:W-:-:S03]  /*a5d0*/  IMAD.MOV.U32 R11, RZ, RZ, R49 ;  /* 0x000000ffff0b7224 */ /* 0x000fc600078e0031 */
[----:B------:R-:W-:Y:S01]  /*a5e0*/  SHF.R.S32.HI R47, RZ, 0x1f, R3 ;  /* 0x0000001fff2f7819 */ /* 0x000fe20000011403 */
[----:B------:R-:W-:Y:S06]  /*a5f0*/  @P0 BRA `(.L_x_1442) ;  /* 0x0000000000e00947 */ /* 0x000fec0003800000 */
[-C--:B------:R-:W-:Y:S01]  /*a600*/  IMAD R0, R225, R6.reuse, RZ ;  /* 0x00000006e1007224 */ /* 0x080fe200078e02ff */
[----:B------:R-:W-:Y:S01]  /*a610*/  ULDC UR4, c[0x0][0x3d4] ;  /* 0x0000f50000047ab9 */ /* 0x000fe20000000800 */
[----:B------:R-:W-:Y:S01]  /*a620*/  IMAD.MOV.U32 R8, RZ, RZ, R204 ;  /* 0x000000ffff087224 */ /* 0x000fe200078e00cc */
[----:B------:R-:W-:Y:S01]  /*a630*/  ULDC.64 UR6, c[0x0][0x3c8] ;  /* 0x0000f20000067ab9 */ /* 0x000fe20000000a00 */
[----:B------:R-:W-:Y:S01]  /*a640*/  IMAD.MOV.U32 R9, RZ, RZ, R45 ;  /* 0x000000ffff097224 */ /* 0x000fe200078e002d */
[----:B------:R-:W-:Y:S01]  /*a650*/  ULDC.64 UR8, c[0x0][0x3e0] ;  /* 0x0000f80000087ab9 */ /* 0x000fe20000000a00 */
[C---:B------:R-:W-:Y:S01]  /*a660*/  IMAD R21, R22.reuse, R7, R0 ;  /* 0x0000000716157224 */ /* 0x040fe200078e0200 */
[----:B------:R-:W-:Y:S01]  /*a670*/  CS2R R42, SRZ ;  /* 0x00000000002a7805 */ /* 0x000fe2000001ff00 */
[----:B------:R-:W-:Y:S01]  /*a680*/  IMAD.WIDE.U32 R12, R22, R6, R8 ;  /* 0x00000006160c7225 */ /* 0x000fe200078e0008 */
[----:B------:R-:W-:-:S03]  /*a690*/  CS2R R40, SRZ ;  /* 0x0000000000287805 */ /* 0x000fc6000001ff00 */
[----:B------:R-:W-:Y:S01]  /*a6a0*/  IMAD R0, R225, R4, RZ ;  /* 0x00000004e1007224 */ /* 0x000fe200078e02ff */
[----:B------:R-:W-:Y:S01]  /*a6b0*/  IADD3 R12, P2, P5, R57, R52, R12 ;  /* 0x00000034390c7210 */ /* 0x000fe20007d5e00c */
[----:B------:R-:W-:Y:S02]  /*a6c0*/  IMAD.IADD R21, R21, 0x1, R13 ;  /* 0x0000000115157824 */ /* 0x000fe400078e020d */
[----:B------:R-:W-:-:S04]  /*a6d0*/  IMAD.WIDE.U32 R8, R22, R4, R8 ;  /* 0x0000000416087225 */ /* 0x000fc800078e0008 */
[----:B------:R-:W-:Y:S01]  /*a6e0*/  IMAD R13, R22, R5, R0 ;  /* 0x00000005160d7224 */ /* 0x000fe200078e0200 */
[----:B------:R-:W-:Y:S01]  /*a6f0*/  IADD3 R44, P3, P4, R59, R50, R8 ;  /* 0x000000323b2c7210 */ /* 0x000fe20007c7e008 */
[C---:B------:R-:W-:Y:S02]  /*a700*/  VIADD R8, R204.reuse, 0x10 ;  /* 0x00000010cc087836 */ /* 0x040fe40000000000 */
[----:B------:R-:W-:Y:S02]  /*a710*/  IMAD.IADD R0, R13, 0x1, R9 ;  /* 0x000000010d007824 */ /* 0x000fe400078e0209 */
[----:B------:R-:W-:Y:S01]  /*a720*/  VIADD R20, R204, 0x20 ;  /* 0x00000020cc147836 */ /* 0x000fe20000000000 */
[----:B------:R-:W-:Y:S01]  /*a730*/  ISETP.GE.AND P1, PT, R8, UR4, PT ;  /* 0x0000000408007c0c */ /* 0x000fe2000bf26270 */
[----:B------:R-:W-:Y:S01]  /*a740*/  VIADD R9, R204, 0x30 ;  /* 0x00000030cc097836 */ /* 0x000fe20000000000 */
[----:B------:R-:W-:Y:S02]  /*a750*/  IADD3.X R0, R56, R55, R0, P3, P4 ;  /* 0x0000003738007210 */ /* 0x000fe40001fe8400 */
[----:B------:R-:W-:-:S02]  /*a760*/  ISETP.GE.AND P4, PT, R204, UR4, PT ;  /* 0x00000004cc007c0c */ /* 0x000fc4000bf86270 */
[----:B------:R-:W-:Y:S02]  /*a770*/  IADD3.X R8, R54, R49, R21, P2, P5 ;  /* 0x0000003136087210 */ /* 0x000fe400017ea415 */
[----:B------:R-:W-:Y:S02]  /*a780*/  IADD3 R12, P3, R12, UR6, RZ ;  /* 0x000000060c0c7c10 */ /* 0x000fe4000ff7e0ff */
[----:B------:R-:W-:Y:S02]  /*a790*/  IADD3 R44, P5, R44, UR8, RZ ;  /* 0x000000082c2c7c10 */ /* 0x000fe4000ffbe0ff */
[----:B------:R-:W-:Y:S01]  /*a7a0*/  ISETP.GE.AND P2, PT, R20, UR4, PT ;  /* 0x0000000414007c0c */ /* 0x000fe2000bf46270 */
[----:B------:R-:W-:Y:S01]  /*a7b0*/  VIADD R20, R204, 0x40 ;  /* 0x00000040cc147836 */ /* 0x000fe20000000000 */
[----:B------:R-:W-:Y:S02]  /*a7c0*/  IADD3.X R13, R8, UR7, RZ, P3, !PT ;  /* 0x00000007080d7c10 */ /* 0x000fe40009ffe4ff */
[----:B------:R-:W-:Y:S01]  /*a7d0*/  IADD3.X R45, R0, UR9, RZ, P5, !PT ;  /* 0x00000009002d7c10 */ /* 0x000fe2000affe4ff */
[----:B------:R-:W-:Y:S01]  /*a7e0*/  VIADD R0, R204, 0x50 ;  /* 0x00000050cc007836 */ /* 0x000fe20000000000 */
[----:B------:R-:W-:Y:S01]  /*a7f0*/  ISETP.GE.AND P3, PT, R9, UR4, PT ;  /* 0x0000000409007c0c */ /* 0x000fe2000bf66270 */
[----:B------:R1:W5:Y:S01]  /*a800*/  @!P4 LDG.E.64 R42, desc[UR40][R12.64] ;  /* 0x000000280c2ac981 */ /* 0x000362000c1e1b00 */
[----:B------:R-:W-:-:S03]  /*a810*/  ISETP.GE.AND P5, PT, R20, UR4, PT ;  /* 0x0000000414007c0c */ /* 0x000fc6000bfa6270 */
[----:B------:R1:W5:Y:S01]  /*a820*/  @!P4 LDG.E.64 R40, desc[UR40][R44.64] ;  /* 0x000000282c28c981 */ /* 0x000362000c1e1b00 */
[----:B------:R-:W-:Y:S02]  /*a830*/  ISETP.GE.AND P4, PT, R0, UR4, PT ;  /* 0x0000000400007c0c */ /* 0x000fe4000bf86270 */
        /* <DEDUP_REMOVED lines=20> */
.L_x_1442:
[----:B------:R-:W-:Y:S05]  /*a980*/  BSYNC B1 ;  /* 0x0000000000017941 */ /* 0x000fea0003800000 */
.L_x_1441:
[-C--:B------:R-:W-:Y:S01]  /*a990*/  IMAD R0, R47, R6.reuse, RZ ;  /* 0x000000062f007224 */ /* 0x080fe200078e02ff */
[----:B------:R-:W-:Y:S01]  /*a9a0*/  ULDC.64 UR4, c[0x0][0x3c8] ;  /* 0x0000f20000047ab9 */ /* 0x000fe20000000a00 */
[----:B------:R-:W-:Y:S01]  /*a9b0*/  IMAD.WIDE.U32 R10, R3, R6, R10 ;  /* 0x00000006030a7225 */ /* 0x000fe200078e000a */
[----:B------:R-:W-:-:S03]  /*a9c0*/  ULDC.64 UR6, c[0x0][0x3e0] ;  /* 0x0000f80000067ab9 */ /* 0x000fc60000000a00 */
[----:B------:R-:W-:-:S04]  /*a9d0*/  IMAD.WIDE.U32 R14, R3, R4, R14 ;  /* 0x00000004030e7225 */ /* 0x000fc800078e000e */
[----:B------:R-:W-:Y:S01]  /*a9e0*/  IMAD R6, R47, R4, RZ ;  /* 0x000000042f067224 */ /* 0x000fe200078e02ff */
[----:B------:R-:W-:Y:S01]  /*a9f0*/  IADD3 R4, P1, R10, UR4, RZ ;  /* 0x000000040a047c10 */ /* 0x000fe2000ff3e0ff */
[C---:B-1----:R-:W-:Y:S01]  /*aa00*/  IMAD R13, R3.reuse, R7, R0 ;  /* 0x00000007030d7224 */ /* 0x042fe200078e0200 */
[----:B------:R-:W-:Y:S01]  /*aa10*/  IADD3 R0, P2, R14, UR6, RZ ;  /* 0x000000060e007c10 */ /* 0x000fe2000ff5e0ff */
[----:B------:R-:W-:Y:S01]  /*aa20*/  IMAD R3, R3, R5, R6 ;  /* 0x0000000503037224 */ /* 0x000fe200078e0206 */
[----:B------:R-:W-:Y:S02]  /*aa30*/  UMOV UR4, 0xffffffff ;  /* 0xffffffff00047882 */ /* 0x000fe40000000000 */
[----:B------:R-:W-:Y:S02]  /*aa40*/  IADD3.X R13, R11, UR5, R13, P1, !PT ;  /* 0x000000050b0d7c10 */ /* 0x000fe40008ffe40d */
[----:B------:R-:W-:Y:S01]  /*aa50*/  IADD3.X R3, R15, UR7, R3, P2, !PT ;  /* 0x000000070f037c10 */ /* 0x000fe200097fe403 */
[----:B------:R-:W-:Y:S06]  /*aa60*/  BRA.DIV UR4, `(.L_x_1443) ;  /* 0x000001f2044c7947 */ /* 0x000fec000b800000 */
.L_x_1730:
[----:B------:R-:W-:-:S03]  /*aa70*/  UMOV UR4, 0xffffffff ;  /* 0xffffffff00047882 */ /* 0x000fc60000000000 */
[----:B------:R-:W-:Y:S05]  /*aa80*/  BRA.DIV UR4, `(.L_x_1444) ;  /* 0x000001f204687947 */ /* 0x000fea000b800000 */
.L_x_1733:
[----:B------:R-:W-:-:S03]  /*aa90*/  UMOV UR4, 0xffffffff ;  /* 0xffffffff00047882 */ /* 0x000fc60000000000 */
[----:B------:R-:W-:Y:S05]  /*aaa0*/  BRA.DIV UR4, `(.L_x_1445) ;  /* 0x000001f204887947 */ /* 0x000fea000b800000 */
.L_x_1736:
[----:B------:R-:W-:-:S03]  /*aab0*/  UMOV UR4, 0xffffffff ;  /* 0xffffffff00047882 */ /* 0x000fc60000000000 */
[----:B------:R-:W-:Y:S05]  /*aac0*/  BRA.DIV UR4, `(.L_x_1446) ;  /* 0x000001f204a87947 */ /* 0x000fea000b800000 */
.L_x_1739:
        /* <DEDUP_REMOVED lines=8> */
.L_x_1740:
[----:B------:R-:W-:Y:S05]  /*ab50*/  BSYNC B1 ;  /* 0x0000000000017941 */ /* 0x000fea0003800000 */
.L_x_1447:
[----:B------:R-:W-:Y:S05]  /*ab60*/  @P0 BRA `(.L_x_1449) ;  /* 0x0000006400280947 */ /* 0x000fea0003800000 */
[----:B------:R-:W2:Y:S01]  /*ab70*/  LDC R5, c[0x0][0x3d4] ;  /* 0x0000f500ff057b82 */ /* 0x000ea20000000800 */
[C---:B------:R-:W-:Y:S01]  /*ab80*/  VIADD R0, R204.reuse, 0x10 ;  /* 0x00000010cc007836 */ /* 0x040fe20000000000 */
[C---:B------:R-:W-:Y:S01]  /*ab90*/  IADD3 R6, R204.reuse, 0x30, RZ ;  /* 0x00000030cc067810 */ /* 0x040fe20007ffe0ff */
[----:B------:R-:W-:Y:S01]  /*aba0*/  VIADD R4, R204, 0x20 ;  /* 0x00000020cc047836 */ /* 0x000fe20000000000 */
[----:B------:R-:W-:Y:S01]  /*abb0*/  BSSY B1, `(.L_x_1450) ;  /* 0x0000083000017945 */ /* 0x000fe20003800000 */
[----:B-1----:R-:W-:Y:S01]  /*abc0*/  IMAD.IADD R3, R16, 0x1, R220 ;  /* 0x0000000110037824 */ /* 0x002fe200078e02dc */
        /* <DEDUP_REMOVED lines=16> */
[----:B------:R-:W-:Y:S02]  /*acd0*/  LOP3.LUT R10, R10, 0xff, RZ, 0xc0, !PT ;  /* 0x000000ff0a0a7812 */ /* 0x000fe400078ec0ff */
[----:B------:R-:W-:-:S02]  /*ace0*/  LOP3.LUT R12, R12, 0xff, RZ, 0xc0, !PT ;  /* 0x000000ff0c0c7812 */ /* 0x000fc400078ec0ff */
[----:B------:R-:W-:Y:S02]  /*acf0*/  SHF.R.U32.HI R14, RZ, 0x8, R41 ;  /* 0x00000008ff0e7819 */ /* 0x000fe40000011629 */
[----:B------:R-:W-:Y:S02]  /*ad00*/  PRMT R11, R10, 0x7604, R11 ;  /* 0x000076040a0b7816 */ /* 0x000fe4000000000b */
[----:B------:R-:W-:Y:S02]  /*ad10*/  PRMT R12, R12, 0x7604, R13 ;  /* 0x000076040c0c7816 */ /* 0x000fe4000000000d */
[----:B------:R-:W-:Y:S02]  /*ad20*/  SHF.R.U32.HI R13, RZ, 0x10, R43 ;  /* 0x00000010ff0d7819 */ /* 0x000fe4000001162b */
[----:B------:R-:W-:Y:S02]  /*ad30*/  SHF.R.U32.HI R10, RZ, 0x8, R40 ;  /* 0x00000008ff0a7819 */ /* 0x000fe40000011628 */
[----:B------:R-:W-:Y:S01]  /*ad40*/  LOP3.LUT R45, R41, 0xff, RZ, 0xc0, !PT ;  /* 0x000000ff292d7812 */ /* 0x000fe200078ec0ff */
[----:B------:R-:W-:Y:S01]  /*ad50*/  IMAD.U32 R13, R13, 0x10000, RZ ;  /* 0x000100000d0d7824 */ /* 0x000fe200078e00ff */
[----:B------:R-:W-:-:S02]  /*ad60*/  LOP3.LUT R14, R14, 0xff, RZ, 0xc0, !PT ;  /* 0x000000ff0e0e7812 */ /* 0x000fc400078ec0ff */
[----:B------:R-:W-:Y:S02]  /*ad70*/  SHF.R.U32.HI R44, RZ, 0x10, R41 ;  /* 0x00000010ff2c7819 */ /* 0x000fe40000011629 */
[----:B------:R-:W-:Y:S02]  /*ad80*/  LOP3.LUT R15, R40, 0xff, RZ, 0xc0, !PT ;  /* 0x000000ff280f7812 */ /* 0x000fe400078ec0ff */
[----:B------:R-:W-:Y:S02]  /*ad90*/  LOP3.LUT R10, R10, 0xff, RZ, 0xc0, !PT ;  /* 0x000000ff0a0a7812 */ /* 0x000fe400078ec0ff */
[----:B------:R-:W-:Y:S01]  /*ada0*/  PRMT R14, R14, 0x7604, R45 ;  /* 0x000076040e0e7816 */ /* 0x000fe2000000002d */
[----:B------:R-:W-:Y:S01]  /*adb0*/  IMAD.U32 R45, R44, 0x10000, RZ ;  /* 0x000100002c2d7824 */ /* 0x000fe200078e00ff */
[----:B------:R-:W-:Y:S02]  /*adc0*/  PRMT R15, R10, 0x7604, R15 ;  /* 0x000076040a0f7816 */ /* 0x000fe4000000000f */
[----:B------:R-:W-:-:S02]  /*add0*/  LOP3.LUT R11, R11, 0xff0000, R42, 0xf8, !PT ;  /* 0x00ff00000b0b7812 */ /* 0x000fc400078ef82a */
[----:B------:R-:W-:Y:S02]  /*ade0*/  LOP3.LUT R13, R12, 0xff0000, R13, 0xf8, !PT ;  /* 0x00ff00000c0d7812 */ /* 0x000fe400078ef80d */
[----:B------:R-:W-:Y:S02]  /*adf0*/  LOP3.LUT R47, R14, 0xff0000, R45, 0xf8, !PT ;  /* 0x00ff00000e2f7812 */ /* 0x000fe400078ef82d */
[----:B------:R-:W-:Y:S02]  /*ae00*/  LOP3.LUT R45, R15, 0xff0000, R40, 0xf8, !PT ;  /* 0x00ff00000f2d7812 */ /* 0x000fe400078ef828 */
[----:B------:R-:W-:Y:S02]  /*ae10*/  LOP3.LUT R15, R11, 0xff000000, R42, 0xf8, !PT ;  /* 0xff0000000b0f7812 */ /* 0x000fe400078ef82a */
[----:B------:R-:W-:Y:S02]  /*ae20*/  LOP3.LUT R47, R47, 0xff000000, R41, 0xf8, !PT ;  /* 0xff0000002f2f7812 */ /* 0x000fe400078ef829 */
[----:B------:R-:W-:-:S02]  /*ae30*/  LOP3.LUT R42, R13, 0xff000000, R43, 0xf8, !PT ;  /* 0xff0000000d2a7812 */ /* 0x000fc400078ef82b */
[----:B-1----:R-:W-:Y:S02]  /*ae40*/  F2FP.F16.E4M3.UNPACK_B R10, R6.H1 ;  /* 0x00000006ff0a723e */ /* 0x002fe400030006ff */
[----:B------:R-:W-:Y:S02]  /*ae50*/  LOP3.LUT R45, R45, 0xff000000, R40, 0xf8, !PT ;  /* 0xff0000002d2d7812 */ /* 0x000fe400078ef828 */
[----:B------:R-:W-:Y:S01]  /*ae60*/  F2FP.F16.E4M3.UNPACK_B R43, R47 ;  /* 0x0000002fff2b723e */ /* 0x000fe200020006ff */
[--C-:B------:R-:W-:Y:S01]  /*ae70*/  HADD2.F32 R13, -RZ, R10.reuse.H0_H0 ;  /* 0x2000000aff0d7230 */ /* 0x100fe20000004100 */
[----:B------:R-:W-:Y:S01]  /*ae80*/  F2FP.F16.E4M3.UNPACK_B R40, R42 ;  /* 0x0000002aff28723e */ /* 0x000fe200020006ff */
[----:B------:R-:W-:Y:S01]  /*ae90*/  HADD2.F32 R10, -RZ, R10.H1_H1 ;  /* 0x3000000aff0a7230 */ /* 0x000fe20000004100 */
[----:B------:R-:W-:Y:S01]  /*aea0*/  F2FP.F16.E4M3.UNPACK_B R12, R6 ;  /* 0x00000006ff0c723e */ /* 0x000fe200020006ff */
[--C-:B------:R-:W-:Y:S01]  /*aeb0*/  HADD2.F32 R44, -RZ, R43.reuse.H1_H1 ;  /* 0x3000002bff2c7230 */ /* 0x100fe20000004100 */
[----:B------:R-:W-:Y:S01]  /*aec0*/  F2FP.F16.E4M3.UNPACK_B R11, R5.H1 ;  /* 0x00000005ff0b723e */ /* 0x000fe200030006ff */
[----:B------:R-:W-:Y:S01]  /*aed0*/  HADD2.F32 R41, -RZ, R40.H1_H1 ;  /* 0x30000028ff297230 */ /* 0x000fe20000004100 */
[----:B------:R-:W-:Y:S01]  /*aee0*/  F2FP.F16.E4M3.UNPACK_B R14, R7 ;  /* 0x00000007ff0e723e */ /* 0x000fe200020006ff */
[----:B------:R-:W-:-:S02]  /*aef0*/  HADD2.F32 R43, -RZ, R43.H0_H0 ;  /* 0x2000002bff2b7230 */ /* 0x000fc40000004100 */
[CC--:B------:R-:W-:Y:S01]  /*af00*/  FMUL.FTZ R46, R10.reuse, R44.reuse ;  /* 0x0000002c0a2e7220 */ /* 0x0c0fe20000410000 */
        /* <DEDUP_REMOVED lines=41> */
[----:B------:R-:W-:Y:S01]  /*b1a0*/  HADD2.F32 R41, -RZ, R13.H0_H0 ;  /* 0x2000000dff297230 */ /* 0x000fe20000004100 */
[----:B------:R-:W-:Y:S01]  /*b1b0*/  F2FP.SATFINITE.E4M3.F32.PACK_AB_MERGE_C R47, R47, R52, RZ ;  /* 0x000000342f2f723e */ /* 0x000fe200048070ff */
        /* <DEDUP_REMOVED lines=11> */
[----:B------:R-:W-:Y:S02]  /*b270*/  HADD2.F32 R6, -RZ, R15.H1_H1 ;  /* 0x3000000fff067230 */ /* 0x000fe40000004100 */
        /* <DEDUP_REMOVED lines=21> */
[----:B------:R1:W-:Y:S02]  /*b3d0*/  STS.128 [R3+0x18400], R4 ;  /* 0x0184000403007388 */ /* 0x0003e40000000c00 */
.L_x_1451:
[----:B------:R-:W-:Y:S05]  /*b3e0*/  BSYNC B1 ;  /* 0x0000000000017941 */ /* 0x000fea0003800000 */
.L_x_1450:
[----:B------:R-:W-:Y:S01]  /*b3f0*/  BSSY B1, `(.L_x_1452) ;  /* 0x000007d000017945 */ /* 0x000fe20003800000 */
[----:B------:R-:W-:-:S03]  /*b400*/  @P5 VIADD R0, R3, 0xffffffe0 ;  /* 0xffffffe003005836 */ /* 0x000fc60000000000 */
        /* <DEDUP_REMOVED lines=47> */
[-C--:B------:R-:W-:Y:S01]  /*b700*/  FMUL.FTZ R45, R10, R38.reuse ;  /* 0x000000260a2d7220 */ /* 0x080fe20000410000 */
        /* <DEDUP_REMOVED lines=8> */
[----:B------:R-:W-:Y:S01]  /*b790*/  FMUL.FTZ R42, R5, R37 ;  /* 0x00000025052a7220 */ /* 0x000fe20000410000 */
        /* <DEDUP_REMOVED lines=66> */
.L_x_1453:
[----:B------:R-:W-:Y:S05]  /*bbc0*/  BSYNC B1 ;  /* 0x0000000000017941 */ /* 0x000fea0003800000 */
.L_x_1452:
[----:B------:R-:W-:Y:S04]  /*bbd0*/  BSSY B1, `(.L_x_1454) ;  /* 0x0000078000017945 */ /* 0x000fe80003800000 */
[----:B------:R-:W-:Y:S05]  /*bbe0*/  @P1 BRA `(.L_x_1455) ;  /* 0x0000000400d81947 */ /* 0x000fea0003800000 */
[----:B-12---:R-:W1:Y:S01]  /*bbf0*/  LDS.128 R4, [R3+0x1a400] ;  /* 0x01a4000003047984 */ /* 0x006e620000000c00 */
        /* <DEDUP_REMOVED lines=117> */
.L_x_1455:
[----:B------:R-:W-:Y:S05]  /*c350*/  BSYNC B1 ;  /* 0x0000000000017941 */ /* 0x000fea0003800000 */
.L_x_1454:
        /* <DEDUP_REMOVED lines=124> */
.L_x_1457:
[----:B------:R-:W-:Y:S05]  /*cb20*/  BSYNC B1 ;  /* 0x0000000000017941 */ /* 0x000fea0003800000 */
.L_x_1456:
[----:B------:R-:W-:Y:S04]  /*cb30*/  BSSY B1, `(.L_x_1458) ;  /* 0x0000078000017945 */ /* 0x000fe80003800000 */
[----:B------:R-:W-:Y:S05]  /*cb40*/  @P3 BRA `(.L_x_1459) ;  /* 0x0000000400d83947 */ /* 0x000fea0003800000 */
[----:B-1234-:R-:W1:Y:S01]  /*cb50*/  LDS.128 R4, [R3+0x1c400] ;  /* 0x01c4000003047984 */ /* 0x01ee620000000c00 */
        /* <DEDUP_REMOVED lines=117> */
.L_x_1459:
[----:B------:R-:W-:Y:S05]  /*d2b0*/  BSYNC B1 ;  /* 0x0000000000017941 */ /* 0x000fea0003800000 */
.L_x_1458:
        /* <DEDUP_REMOVED lines=124> */
.L_x_1440:
[----:B------:R-:W1:Y:S01]  /*da80*/  LDC R0, c[0x0][0x428] ;  /* 0x00010a00ff007b82 */ /* 0x000e620000000800 */
[----:B------:R-:W-:Y:S01]  /*da90*/  ISETP.GE.AND P0, PT, R22, R9, PT ;  /* 0x000000091600720c */ /* 0x000fe20003f06270 */
[----:B------:R-:W-:Y:S01]  /*daa0*/  IMAD R3, R209, 0x80, R22 ;  /* 0x00000080d1037824 */ /* 0x000fe200078e0216 */
[----:B------:R-:W-:Y:S01]  /*dab0*/  BSSY B1, `(.L_x_1460) ;  /* 0x0000042000017945 */ /* 0x000fe20003800000 */
[----:B------:R-:W-:Y:S01]  /*dac0*/  IMAD.MOV.U32 R12, RZ, RZ, R52 ;  /* 0x000000ffff0c7224 */ /* 0x000fe200078e0034 */
[----:B------:R-:W-:Y:S01]  /*dad0*/  CS2R R24, SRZ ;  /* 0x0000000000187805 */ /* 0x000fe2000001ff00 */
[----:B------:R-:W-:Y:S01]  /*dae0*/  IMAD.MOV.U32 R13, RZ, RZ, R49 ;  /* 0x000000ffff0d7224 */ /* 0x000fe200078e0031 */
[----:B------:R-:W-:Y:S01]  /*daf0*/  CS2R R26, SRZ ;  /* 0x00000000001a7805 */ /* 0x000fe2000001ff00 */
[----:B------:R-:W-:Y:S01]  /*db00*/  IMAD.MOV.U32 R14, RZ, RZ, R50 ;  /* 0x000000ffff0e7224 */ /* 0x000fe200078e0032 */
[----:B------:R-:W-:Y:S01]  /*db10*/  CS2R R28, SRZ ;  /* 0x00000000001c7805 */ /* 0x000fe2000001ff00 */
[----:B------:R-:W-:Y:S01]  /*db20*/  IMAD.MOV.U32 R15, RZ, RZ, R55 ;  /* 0x000000ffff0f7224 */ /* 0x000fe200078e0037 */
        /* <DEDUP_REMOVED lines=9> */
[----:B-1----:R-:W-:-:S13]  /*dbc0*/  ISETP.NE.AND P1, PT, R0, 0x1, PT ;  /* 0x000000010000780c */ /* 0x002fda0003f25270 */
[----:B------:R-:W1:Y:S08]  /*dbd0*/  @P1 LDC R0, c[0x0][0x42c] ;  /* 0x00010b00ff001b82 */ /* 0x000e700000000800 */
[----:B------:R-:W2:Y:S01]  /*dbe0*/  @P1 LDC R11, c[0x0][0x430] ;  /* 0x00010c00ff0b1b82 */ /* 0x000ea20000000800 */
[----:B-1----:R-:W-:-:S05]  /*dbf0*/  @P1 IMAD.HI.U32 R0, R3, R0, RZ ;  /* 0x0000000003001227 */ /* 0x002fca00078e00ff */
[----:B--2---:R-:W-:-:S04]  /*dc00*/  @P1 SHF.R.U32.HI R3, RZ, R11, R0 ;  /* 0x0000000bff031219 */ /* 0x004fc80000011600 */
[----:B------:R-:W-:Y:S01]  /*dc10*/  SHF.R.S32.HI R21, RZ, 0x1f, R3 ;  /* 0x0000001fff157819 */ /* 0x000fe20000011403 */
[----:B------:R-:W-:Y:S06]  /*dc20*/  @P0 BRA `(.L_x_1461) ;  /* 0x0000000000a80947 */ /* 0x000fec0003800000 */
[C---:B------:R-:W-:Y:S01]  /*dc30*/  IMAD R0, R225.reuse, R6, RZ ;  /* 0x00000006e1007224 */ /* 0x040fe200078e02ff */
[----:B------:R-:W-:Y:S01]  /*dc40*/  ULDC.64 UR4, c[0x0][0x3c8] ;  /* 0x0000f20000047ab9 */ /* 0x000fe20000000a00 */
[----:B------:R-:W-:Y:S01]  /*dc50*/  IMAD.MOV.U32 R8, RZ, RZ, R23 ;  /* 0x000000ffff087224 */ /* 0x000fe200078e0017 */
[----:B------:R-:W-:Y:S01]  /*dc60*/  ULDC.64 UR6, c[0x0][0x3e0] ;  /* 0x0000f80000067ab9 */ /* 0x000fe20000000a00 */
[----:B------:R-:W-:Y:S01]  /*dc70*/  IMAD.MOV.U32 R9, RZ, RZ, R58 ;  /* 0x000000ffff097224 */ /* 0x000fe200078e003a */
[----:B------:R-:W-:Y:S01]  /*dc80*/  CS2R R36, SRZ ;  /* 0x0000000000247805 */ /* 0x000fe2000001ff00 */
[----:B------:R-:W-:Y:S01]  /*dc90*/  IMAD R20, R225, R4, RZ ;  /* 0x00000004e1147224 */ /* 0x000fe200078e02ff */
[----:B------:R-:W-:Y:S01]  /*dca0*/  CS2R R38, SRZ ;  /* 0x0000000000267805 */ /* 0x000fe2000001ff00 */
[----:B------:R-:W-:Y:S01]  /*dcb0*/  IMAD.WIDE.U32 R10, R22, R6, R8 ;  /* 0x00000006160a7225 */ /* 0x000fe200078e0008 */
[----:B------:R-:W-:Y:S02]  /*dcc0*/  CS2R R40, SRZ ;  /* 0x0000000000287805 */ /* 0x000fe4000001ff00 */
[----:B------:R-:W-:-:S02]  /*dcd0*/  CS2R R42, SRZ ;  /* 0x00000000002a7805 */ /* 0x000fc4000001ff00 */
[----:B------:R-:W-:Y:S01]  /*dce0*/  CS2R R44, SRZ ;  /* 0x00000000002c7805 */ /* 0x000fe2000001ff00 */
[C---:B------:R-:W-:Y:S01]  /*dcf0*/  IMAD R25, R22.reuse, R7, R0 ;  /* 0x0000000716197224 */ /* 0x040fe200078e0200 */
[----:B------:R-:W-:Y:S01]  /*dd00*/  IADD3 R52, P1, P2, R57, R52, R10 ;  /* 0x0000003439347210 */ /* 0x000fe20007a3e00a */
[C---:B------:R-:W-:Y:S01]  /*dd10*/  IMAD.WIDE.U32 R8, R22.reuse, R4, R8 ;  /* 0x0000000416087225 */ /* 0x040fe200078e0008 */
[----:B------:R-:W-:Y:S02]  /*dd20*/  CS2R R46, SRZ ;  /* 0x00000000002e7805 */ /* 0x000fe4000001ff00 */
[----:B------:R-:W-:Y:S02]  /*dd30*/  CS2R R28, SRZ ;  /* 0x00000000001c7805 */ /* 0x000fe4000001ff00 */
[----:B------:R-:W-:Y:S01]  /*dd40*/  CS2R R30, SRZ ;  /* 0x00000000001e7805 */ /* 0x000fe2000001ff00 */
[----:B------:R-:W-:Y:S01]  /*dd50*/  IMAD R27, R22, R5, R20 ;  /* 0x00000005161b7224 */ /* 0x000fe200078e0214 */
[----:B------:R-:W-:Y:S01]  /*dd60*/  IADD3 R10, P3, P4, R59, R50, R8 ;  /* 0x000000323b0a7210 */ /* 0x000fe20007c7e008 */
[----:B------:R-:W-:Y:S01]  /*dd70*/  IMAD.IADD R25, R11, 0x1, R25 ;  /* 0x000000010b197824 */ /* 0x000fe200078e0219 */
[----:B------:R-:W-:Y:S01]  /*dd80*/  CS2R R32, SRZ ;  /* 0x0000000000207805 */ /* 0x000fe2000001ff00 */
[----:B------:R-:W-:Y:S01]  /*dd90*/  IMAD.IADD R0, R9, 0x1, R27 ;  /* 0x0000000109007824 */ /* 0x000fe200078e021b */
[----:B------:R-:W-:-:S02]  /*dda0*/  CS2R R26, SRZ ;  /* 0x00000000001a7805 */ /* 0x000fc4000001ff00 */
[----:B------:R-:W-:Y:S02]  /*ddb0*/  CS2R R34, SRZ ;  /* 0x0000000000227805 */ /* 0x000fe4000001ff00 */
[----:B------:R-:W-:Y:S02]  /*ddc0*/  IADD3.X R9, R54, R49, R25, P1, P2 ;  /* 0x0000003136097210 */ /* 0x000fe40000fe4419 */
[----:B------:R-:W-:Y:S02]  /*ddd0*/  CS2R R24, SRZ ;  /* 0x0000000000187805 */ /* 0x000fe4000001ff00 */
[----:B------:R-:W-:Y:S01]  /*dde0*/  IADD3 R8, P1, R52, UR4, RZ ;  /* 0x0000000434087c10 */ /* 0x000fe2000ff3e0ff */
[----:B------:R-:W-:Y:S01]  /*ddf0*/  ULDC UR4, c[0x0][0x3d4] ;  /* 0x0000f50000047ab9 */ /* 0x000fe20000000800 */
[----:B------:R-:W-:Y:S02]  /*de00*/  IADD3.X R0, R56, R55, R0, P3, P4 ;  /* 0x0000003738007210 */ /* 0x000fe40001fe8400 */
[----:B------:R-:W-:-:S02]  /*de10*/  IADD3 R10, P2, R10, UR6, RZ ;  /* 0x000000060a0a7c10 */ /* 0x000fc4000ff5e0ff */
[----:B------:R-:W-:Y:S02]  /*de20*/  IADD3.X R9, R9, UR5, RZ, P1, !PT ;  /* 0x0000000509097c10 */ /* 0x000fe40008ffe4ff */
[----:B------:R-:W-:Y:S02]  /*de30*/  IADD3.X R11, R0, UR7, RZ, P2, !PT ;  /* 0x00000007000b7c10 */ /* 0x000fe400097fe4ff */
[----:B------:R-:W-:Y:S02]  /*de40*/  ISETP.GE.AND P1, PT, R23, UR4, PT ;  /* 0x0000000417007c0c */ /* 0x000fe4000bf26270 */
[----:B------:R-:W-:Y:S02]  /*de50*/  ISETP.GE.AND P2, PT, R213, UR4, PT ;  /* 0x00000004d5007c0c */ /* 0x000fe4000bf46270 */
[----:B------:R-:W-:-:S09]  /*de60*/  ISETP.GE.AND P3, PT, R214, UR4, PT ;  /* 0x00000004d6007c0c */ /* 0x000fd2000bf66270 */
[----:B------:R1:W5:Y:S04]  /*de70*/  @!P1 LDG.E.128 R36, desc[UR40][R8.64] ;  /* 0x0000002808249981 */ /* 0x000368000c1e1d00 */
[----:B------:R1:W5:Y:S04]  /*de80*/  @!P2 LDG.E.128 R40, desc[UR40][R8.64+0x20] ;  /* 0x000020280828a981 */ /* 0x000368000c1e1d00 */
[----:B------:R1:W5:Y:S04]  /*de90*/  @!P3 LDG.E.128 R44, desc[UR40][R8.64+0x40] ;  /* 0x00004028082cb981 */ /* 0x000368000c1e1d00 */
[----:B------:R1:W5:Y:S04]  /*dea0*/  @!P1 LDG.E.128 R24, desc[UR40][R10.64] ;  /* 0x000000280a189981 */ /* 0x000368000c1e1d00 */
[----:B------:R1:W5:Y:S04]  /*deb0*/  @!P2 LDG.E.128 R28, desc[UR40][R10.64+0x20] ;  /* 0x000020280a1ca981 */ /* 0x000368000c1e1d00 */
[----:B------:R1:W5:Y:S02]  /*dec0*/  @!P3 LDG.E.128 R32, desc[UR40][R10.64+0x40] ;  /* 0x000040280a20b981 */ /* 0x000364000c1e1d00 */
.L_x_1461:
[----:B------:R-:W-:Y:S05]  /*ded0*/  BSYNC B1 ;  /* 0x0000000000017941 */ /* 0x000fea0003800000 */
.L_x_1460:
[-C--:B------:R-:W-:Y:S01]  /*dee0*/  IMAD R0, R21, R6.reuse, RZ ;  /* 0x0000000615007224 */ /* 0x080fe200078e02ff */
[----:B------:R-:W-:Y:S01]  /*def0*/  ULDC.64 UR4, c[0x0][0x3c8] ;  /* 0x0000f20000047ab9 */ /* 0x000fe20000000a00 */
[----:B-1----:R-:W-:Y:S01]  /*df00*/  IMAD.WIDE.U32 R8, R3, R6, R12 ;  /* 0x0000000603087225 */ /* 0x002fe200078e000c */
[----:B------:R-:W-:-:S03]  /*df10*/  ULDC.64 UR6, c[0x0][0x3e0] ;  /* 0x0000f80000067ab9 */ /* 0x000fc60000000a00 */
[----:B------:R-:W-:-:S04]  /*df20*/  IMAD.WIDE.U32 R10, R3, R4, R14 ;  /* 0x00000004030a7225 */ /* 0x000fc800078e000e */
[----:B------:R-:W-:Y:S01]  /*df30*/  IMAD R6, R21, R4, RZ ;  /* 0x0000000415067224 */ /* 0x000fe200078e02ff */
[----:B------:R-:W-:Y:S01]  /*df40*/  IADD3 R4, P1, R8, UR4, RZ ;  /* 0x0000000408047c10 */ /* 0x000fe2000ff3e0ff */
[C---:B------:R-:W-:Y:S01]  /*df50*/  IMAD R13, R3.reuse, R7, R0 ;  /* 0x00000007030d7224 */ /* 0x040fe200078e0200 */
[----:B------:R-:W-:Y:S01]  /*df60*/  IADD3 R0, P2, R10, UR6, RZ ;  /* 0x000000060a007c10 */ /* 0x000fe2000ff5e0ff */
[----:B------:R-:W-:Y:S01]  /*df70*/  IMAD R3, R3, R5, R6 ;  /* 0x0000000503037224 */ /* 0x000fe200078e0206 */
[----:B------:R-:W-:Y:S02]  /*df80*/  UMOV UR4, 0xffffffff ;  /* 0xffffffff00047882 */ /* 0x000fe40000000000 */
[----:B------:R-:W-:Y:S02]  /*df90*/  IADD3.X R13, R9, UR5, R13, P1, !PT ;  /* 0x00000005090d7c10 */ /* 0x000fe40008ffe40d */
[----:B------:R-:W-:Y:S01]  /*dfa0*/  IADD3.X R3, R11, UR7, R3, P2, !PT ;  /* 0x000000070b037c10 */ /* 0x000fe200097fe403 */
[----:B------:R-:W-:Y:S06]  /*dfb0*/  BRA.DIV UR4, `(.L_x_1462) ;  /* 0x000001be04a87947 */ /* 0x000fec000b800000 */
.L_x_1743:
[----:B------:R-:W-:-:S03]  /*dfc0*/  UMOV UR4, 0xffffffff ;  /* 0xffffffff00047882 */ /* 0x000fc60000000000 */
[----:B------:R-:W-:Y:S05]  /*dfd0*/  BRA.DIV UR4, `(.L_x_1463) ;  /* 0x000001be04c47947 */ /* 0x000fea000b800000 */
.L_x_1746:
[----:B------:R-:W-:-:S03]  /*dfe0*/  UMOV UR4, 0xffffffff ;  /* 0xffffffff00047882 */ /* 0x000fc60000000000 */
[----:B------:R-:W-:Y:S05]  /*dff0*/  BRA.DIV UR4, `(.L_x_1464) ;  /* 0x000001be04e47947 */ /* 0x000fea000b800000 */
.L_x_1749:
[----:B------:R-:W-:-:S03]  /*e000*/  UMOV UR4, 0xffffffff ;  /* 0xffffffff00047882 */ /* 0x000fc60000000000 */
[----:B------:R-:W-:Y:S05]  /*e010*/  BRA.DIV UR4, `(.L_x_1465) ;  /* 0x000001c204047947 */ /* 0x000fea000b800000 */
.L_x_1752:
        /* <DEDUP_REMOVED lines=8> */
.L_x_1753:
[----:B------:R-:W-:Y:S05]  /*e0a0*/  BSYNC B1 ;  /* 0x0000000000017941 */ /* 0x000fea0003800000 */
.L_x_1466:
[----:B------:R-:W-:Y:S05]  /*e0b0*/  @P0 BRA `(.L_x_1449) ;  /* 0x0000002c00d40947 */ /* 0x000fea0003800000 */
[----:B------:R-:W2:Y:S01]  /*e0c0*/  LDC R0, c[0x0][0x3d4] ;  /* 0x0000f500ff007b82 */ /* 0x000ea20000000800 */
[----:B------:R-:W-:Y:S01]  /*e0d0*/  BSSY B1, `(.L_x_1468) ;  /* 0x00000fb000017945 */ /* 0x000fe20003800000 */
[-C--:B--2---:R-:W-:Y:S02]  /*e0e0*/  ISETP.GE.AND P0, PT, R23, R0.reuse, PT ;  /* 0x000000001700720c */ /* 0x084fe40003f06270 */
[-C--:B------:R-:W-:Y:S02]  /*e0f0*/  ISETP.GE.AND P1, PT, R213, R0.reuse, PT ;  /* 0x00000000d500720c */ /* 0x080fe40003f26270 */
[----:B------:R-:W-:-:S09]  /*e100*/  ISETP.GE.AND P2, PT, R214, R0, PT ;  /* 0x00000000d600720c */ /* 0x000fd20003f46270 */
[----:B------:R-:W-:Y:S05]  /*e110*/  @P0 BRA `(.L_x_1469) ;  /* 0x0000000c00d80947 */ /* 0x000fea0003800000 */
[----:B-1---5:R-:W-:Y:S02]  /*e120*/  SHF.R.U32.HI R3, RZ, 0x8, R36 ;  /* 0x00000008ff037819 */ /* 0x022fe40000011624 */
[----:B------:R-:W-:Y:S02]  /*e130*/  LOP3.LUT R5, R36, 0xff, RZ, 0xc0, !PT ;  /* 0x000000ff24057812 */ /* 0x000fe400078ec0ff */
[----:B------:R-:W-:Y:S02]  /*e140*/  LOP3.LUT R4, R3, 0xff, RZ, 0xc0, !PT ;  /* 0x000000ff03047812 */ /* 0x000fe400078ec0ff */
[----:B------:R-:W-:Y:S02]  /*e150*/  LEA.HI R3, R0, R203, RZ, 0x1c ;  /* 0x000000cb00037211 */ /* 0x000fe400078fe0ff */
[----:B------:R-:W-:Y:S02]  /*e160*/  PRMT R13, R4, 0x7604, R5 ;  /* 0x00007604040d7816 */ /* 0x000fe40000000005 */
[----:B------:R-:W-:-:S02]  /*e170*/  SHF.R.U32.HI R8, RZ, 0x8, R38 ;  /* 0x00000008ff087819 */ /* 0x000fc40000011626 */
[----:B------:R-:W-:Y:S02]  /*e180*/  SHF.R.S32.HI R4, RZ, 0x1f, R3 ;  /* 0x0000001fff047819 */ /* 0x000fe40000011403 */
[----:B------:R-:W-:Y:S02]  /*e190*/  LOP3.LUT R9, R38, 0xff, RZ, 0xc0, !PT ;  /* 0x000000ff26097812 */ /* 0x000fe400078ec0ff */
[----:B------:R-:W-:Y:S02]  /*e1a0*/  LOP3.LUT R8, R8, 0xff, RZ, 0xc0, !PT ;  /* 0x000000ff08087812 */ /* 0x000fe400078ec0ff */
[----:B------:R-:W-:Y:S01]  /*e1b0*/  LEA.HI R5, R4, R3, RZ, 0x2 ;  /* 0x0000000304057211 */ /* 0x000fe200078f10ff */
[----:B------:R-:W-:Y:S01]  /*e1c0*/  IMAD.SHL.U32 R3, R3, 0x10, RZ ;  /* 0x0000001003037824 */ /* 0x000fe200078e00ff */
[----:B------:R-:W-:Y:S02]  /*e1d0*/  PRMT R21, R8, 0x7604, R9 ;  /* 0x0000760408157816 */ /* 0x000fe40000000009 */
[----:B------:R-:W-:Y:S01]  /*e1e0*/  SHF.R.U32.HI R8, RZ, 0x8, R24 ;  /* 0x00000008ff087819 */ /* 0x000fe20000011618 */
[----:B------:R-:W-:Y:S01]  /*e1f0*/  IMAD.SHL.U32 R5, R5, 0x800, RZ ;  /* 0x0000080005057824 */ /* 0x000fe200078e00ff */
[----:B------:R-:W-:-:S02]  /*e200*/  LOP3.LUT R4, R206, 0x30, R3, 0xf8, !PT ;  /* 0x00000030ce047812 */ /* 0x000fc400078ef803 */
[----:B------:R-:W-:Y:S02]  /*e210*/  SHF.R.U32.HI R6, RZ, 0x8, R37 ;  /* 0x00000008ff067819 */ /* 0x000fe40000011625 */
[----:B------:R-:W-:Y:S02]  /*e220*/  LOP3.LUT R9, R8, 0xff, RZ, 0xc0, !PT ;  /* 0x000000ff08097812 */ /* 0x000fe400078ec0ff */
[----:B------:R-:W-:Y:S02]  /*e230*/  LOP3.LUT R8, R4, R207, RZ, 0x3c, !PT ;  /* 0x000000cf04087212 */ /* 0x000fe400078e3cff */
[----:B------:R-:W-:Y:S02]  /*e240*/  LOP3.LUT R3, R5, 0xffffe000, RZ, 0xc0, !PT ;  /* 0xffffe00005037812 */ /* 0x000fe400078ec0ff */
[----:B------:R-:W-:Y:S02]  /*e250*/  LOP3.LUT R7, R37, 0xff, RZ, 0xc0, !PT ;  /* 0x000000ff25077812 */ /* 0x000fe400078ec0ff */
[----:B------:R-:W-:-:S02]  /*e260*/  LOP3.LUT R6, R6, 0xff, RZ, 0xc0, !PT ;  /* 0x000000ff06067812 */ /* 0x000fc400078ec0ff */
[----:B------:R-:W-:Y:S02]  /*e270*/  IADD3 R3, R8, R212, R3 ;  /* 0x000000d408037210 */ /* 0x000fe40007ffe003 */
[----:B------:R-:W-:Y:S02]  /*e280*/  PRMT R12, R6, 0x7604, R7 ;  /* 0x00007604060c7816 */ /* 0x000fe40000000007 */
[----:B------:R-:W-:Y:S01]  /*e290*/  SHF.R.U32.HI R6, RZ, 0x8, R39 ;  /* 0x00000008ff067819 */ /* 0x000fe20000011627 */
[----:B------:R-:W-:Y:S01]  /*e2a0*/  IMAD.IADD R3, R16, 0x1, R3 ;  /* 0x0000000110037824 */ /* 0x000fe200078e0203 */
[----:B------:R-:W-:Y:S02]  /*e2b0*/  LOP3.LUT R10, R24, 0xff, RZ, 0xc0, !PT ;  /* 0x000000ff180a7812 */ /* 0x000fe400078ec0ff */
[----:B------:R-:W-:Y:S02]  /*e2c0*/  LOP3.LUT R7, R39, 0xff, RZ, 0xc0, !PT ;  /* 0x000000ff27077812 */ /* 0x000fe400078ec0ff */
[----:B------:R-:W-:-:S02]  /*e2d0*/  LOP3.LUT R6, R6, 0xff, RZ, 0xc0, !PT ;  /* 0x000000ff06067812 */ /* 0x000fc400078ec0ff */
[----:B------:R-:W-:Y:S02]  /*e2e0*/  PRMT R53, R9, 0x7604, R10 ;  /* 0x0000760409357816 */ /* 0x000fe4000000000a */
[----:B------:R-:W1:Y:S01]  /*e2f0*/  LDS.128 R8, [R3+0x18400] ;  /* 0x0184000003087984 */ /* 0x000e620000000c00 */
[----:B------:R-:W-:Y:S02]  /*e300*/  PRMT R14, R6, 0x7604, R7 ;  /* 0x00007604060e7816 */ /* 0x000fe40000000007 */
[----:B------:R-:W-:Y:S01]  /*e310*/  SHF.R.U32.HI R15, RZ, 0x8, R25 ;  /* 0x00000008ff0f7819 */ /* 0x000fe20000011619 */
[----:B------:R-:W2:Y:S01]  /*e320*/  LDS.128 R4, [R229+0x18400] ;  /* 0x01840000e5047984 */ /* 0x000ea20000000c00 */
[----:B------:R-:W-:Y:S02]  /*e330*/  SHF.R.U32.HI R49, RZ, 0x8, R26 ;  /* 0x00000008ff317819 */ /* 0x000fe4000001161a */
[----:B------:R-:W-:Y:S02]  /*e340*/  LOP3.LUT R20, R25, 0xff, RZ, 0xc0, !PT ;  /* 0x000000ff19147812 */ /* 0x000fe400078ec0ff */
[----:B------:R-:W-:-:S02]  /*e350*/  LOP3.LUT R50, R26, 0xff, RZ, 0xc0, !PT ;  /* 0x000000ff1a327812 */ /* 0x000fc400078ec0ff */
[----:B------:R-:W-:Y:S02]  /*e360*/  LOP3.LUT R15, R15, 0xff, RZ, 0xc0, !PT ;  /* 0x000000ff0f0f7812 */ /* 0x000fe400078ec0ff */
[----:B------:R-:W-:Y:S02]  /*e370*/  LOP3.LUT R49, R49, 0xff, RZ, 0xc0, !PT ;  /* 0x000000ff31317812 */ /* 0x000fe400078ec0ff */
[----:B------:R-:W-:Y:S02]  /*e380*/  PRMT R20, R15, 0x7604, R20 ;  /* 0x000076040f147816 */ /* 0x000fe40000000014 */
[----:B------:R-:W-:Y:S02]  /*e390*/  PRMT R57, R49, 0x7604, R50 ;  /* 0x0000760431397816 */ /* 0x000fe40000000032 */
[----:B------:R-:W-:Y:S02]  /*e3a0*/  SHF.R.U32.HI R55, RZ, 0x10, R25 ;  /* 0x00000010ff377819 */ /* 0x000fe40000011619 */
[----:B------:R-:W-:-:S02]  /*e3b0*/  SHF.R.U32.HI R15, RZ, 0x10, R37 ;  /* 0x00000010ff0f7819 */ /* 0x000fc40000011625 */
[----:B------:R-:W-:Y:S01]  /*e3c0*/  SHF.R.U32.HI R49, RZ, 0x10, R39 ;  /* 0x00000010ff317819 */ /* 0x000fe20000011627 */
[----:B------:R-:W-:Y:S01]  /*e3d0*/  IMAD.U32 R55, R55, 0x10000, RZ ;  /* 0x0001000037377824 */ /* 0x000fe200078e00ff */
[--C-:B------:R-:W-:Y:S01]  /*e3e0*/  SHF.R.U32.HI R51, RZ, 0x8, R27.reuse ;  /* 0x00000008ff337819 */ /* 0x100fe2000001161b */
[----:B------:R-:W-:Y:S01]  /*e3f0*/  IMAD.U32 R15, R15, 0x10000, RZ ;  /* 0x000100000f0f7824 */ /* 0x000fe200078e00ff */
[----:B------:R-:W-:Y:S01]  /*e400*/  LOP3.LUT R52, R27, 0xff, RZ, 0xc0, !PT ;  /* 0x000000ff1b347812 */ /* 0x000fe200078ec0ff */
[----:B------:R-:W-:Y:S01]  /*e410*/  IMAD.U32 R49, R49, 0x10000, RZ ;  /* 0x0001000031317824 */ /* 0x000fe200078e00ff */
[----:B------:R-:W-:Y:S02]  /*e420*/  LOP3.LUT R51, R51, 0xff, RZ, 0xc0, !PT ;  /* 0x000000ff33337812 */ /* 0x000fe400078ec0ff */
[----:B------:R-:W-:Y:S02]  /*e430*/  SHF.R.U32.HI R59, RZ, 0x10, R27 ;  /* 0x00000010ff3b7819 */ /* 0x000fe4000001161b */
[----:B------:R-:W-:-:S02]  /*e440*/  LOP3.LUT R13, R13, 0xff0000, R36, 0xf8, !PT ;  /* 0x00ff00000d0d7812 */ /* 0x000fc400078ef824 */
[----:B------:R-:W-:Y:S01]  /*e450*/  PRMT R52, R51, 0x7604, R52 ;  /* 0x0000760433347816 */ /* 0x000fe20000000034 */
[----:B------:R-:W-:Y:S01]  /*e460*/  IMAD.U32 R59, R59, 0x10000, RZ ;  /* 0x000100003b3b7824 */ /* 0x000fe200078e00ff */
[----:B------:R-:W-:Y:S02]  /*e470*/  LOP3.LUT R55, R20, 0xff0000, R55, 0xf8, !PT ;  /* 0x00ff000014377812 */ /* 0x000fe400078ef837 */
[----:B------:R-:W-:Y:S02]  /*e480*/  LOP3.LUT R15, R12, 0xff0000, R15, 0xf8, !PT ;  /* 0x00ff00000c0f7812 */ /* 0x000fe400078ef80f */
[----:B------:R-:W-:Y:S02]  /*e490*/  LOP3.LUT R51, R14, 0xff0000, R49, 0xf8, !PT ;  /* 0x00ff00000e337812 */ /* 0x000fe400078ef831 */
[----:B------:R-:W-:Y:S02]  /*e4a0*/  LOP3.LUT R49, R13, 0xff000000, R36, 0xf8, !PT ;  /* 0xff0000000d317812 */ /* 0x000fe400078ef824 */
[----:B------:R-:W-:-:S02]  /*e4b0*/  LOP3.LUT R13, R53, 0xff0000, R24, 0xf8, !PT ;  /* 0x00ff0000350d7812 */ /* 0x000fc400078ef818 */
[----:B------:R-:W-:Y:S02]  /*e4c0*/  LOP3.LUT R21, R21, 0xff0000, R38, 0xf8, !PT ;  /* 0x00ff000015157812 */ /* 0x000fe400078ef826 */
[----:B------:R-:W-:Y:S02]  /*e4d0*/  LOP3.LUT R55, R55, 0xff000000, R25, 0xf8, !PT ;  /* 0xff00000037377812 */ /* 0x000fe400078ef819 */
[----:B------:R-:W-:Y:S02]  /*e4e0*/  LOP3.LUT R50, R15, 0xff000000, R37, 0xf8, !PT ;  /* 0xff0000000f327812 */ /* 0x000fe400078ef825 */
[----:B------:R-:W-:Y:S02]  /*e4f0*/  LOP3.LUT R59, R52, 0xff0000, R59, 0xf8, !PT ;  /* 0x00ff0000343b7812 */ /* 0x000fe400078ef83b */
[----:B------:R-:W-:Y:S02]  /*e500*/  LOP3.LUT R53, R51, 0xff000000, R39, 0xf8, !PT ;  /* 0xff00000033357812 */ /* 0x000fe400078ef827 */
[----:B------:R-:W-:-:S02]  /*e510*/  LOP3.LUT R54, R13, 0xff000000, R24, 0xf8, !PT ;  /* 0xff0000000d367812 */ /* 0x000fc400078ef818 */
[----:B------:R-:W-:Y:S02]  /*e520*/  LOP3.LUT R52, R21, 0xff000000, R38, 0xf8, !PT ;  /* 0xff00000015347812 */ /* 0x000fe400078ef826 */
[----:B------:R-:W-:Y:S02]  /*e530*/  F2FP.F16.E4M3.UNPACK_B R51, R55 ;  /* 0x00000037ff33723e */ /* 0x000fe400020006ff */
[----:B-1----:R-:W-:Y:S02]  /*e540*/  F2FP.F16.E4M3.UNPACK_B R24, R9 ;  /* 0x00000009ff18723e */ /* 0x002fe400020006ff */
[----:B------:R-:W-:Y:S01]  /*e550*/  F2FP.F16.E4M3.UNPACK_B R38, R50 ;  /* 0x00000032ff26723e */ /* 0x000fe200020006ff */
[--C-:B------:R-:W-:Y:S01]  /*e560*/  HADD2.F32 R56, -RZ, R51.reuse.H0_H0 ;  /* 0x20000033ff387230 */ /* 0x100fe20000004100 */
[-C--:B--2---:R-:W-:Y:S02]  /*e570*/  F2FP.F16.E4M3.UNPACK_B R12, R5.reuse ;  /* 0x00000005ff0c723e */ /* 0x084fe400020006ff */
[----:B------:R-:W-:Y:S01]  /*e580*/  F2FP.F16.E4M3.UNPACK_B R13, R5.H1 ;  /* 0x00000005ff0d723e */ /* 0x000fe200030006ff */
[----:B------:R-:W-:Y:S01]  /*e590*/  HADD2.F32 R5, -RZ, R24.H0_H0 ;  /* 0x20000018ff057230 */ /* 0x000fe20000004100 */
[--C-:B------:R-:W-:Y:S01]  /*e5a0*/  LOP3.LUT R57, R57, 0xff0000, R26.reuse, 0xf8, !PT ;  /* 0x00ff000039397812 */ /* 0x100fe200078ef81a */
[----:B------:R-:W-:Y:S01]  /*e5b0*/  HADD2.F32 R39, -RZ, R38.H0_H0 ;  /* 0x20000026ff277230 */ /* 0x000fe20000004100 */
[-C--:B------:R-:W-:Y:S01]  /*e5c0*/  F2FP.F16.E4M3.UNPACK_B R14, R6.reuse ;  /* 0x00000006ff0e723e */ /* 0x080fe200020006ff */
[----:B------:R-:W-:Y:S01]  /*e5d0*/  HADD2.F32 R24, -RZ, R24.H1_H1 ;  /* 0x30000018ff187230 */ /* 0x000fe20000004100 */
[----:B------:R-:W-:Y:S01]  /*e5e0*/  F2FP.F16.E4M3.UNPACK_B R15, R6.H1 ;  /* 0x00000006ff0f723e */ /* 0x000fe200030006ff */
[----:B------:R-:W-:Y:S01]  /*e5f0*/  HADD2.F32 R6, -RZ, R12.H0_H0 ;  /* 0x2000000cff067230 */ /* 0x000fe20000004100 */
[----:B------:R-:W-:Y:S01]  /*e600*/  F2FP.F16.E4M3.UNPACK_B R25, R9.H1 ;  /* 0x00000009ff19723e */ /* 0x000fe200030006ff */
[----:B------:R-:W-:Y:S01]  /*e610*/  FMUL.FTZ R9, R5, R56 ;  /* 0x0000003805097220 */ /* 0x000fe20000410000 */
[----:B------:R-:W-:Y:S01]  /*e620*/  LOP3.LUT R58, R57, 0xff000000, R26, 0xf8, !PT ;  /* 0xff000000393a7812 */ /* 0x000fe200078ef81a */
[----:B------:R-:W-:Y:S01]  /*e630*/  FMUL.FTZ R57, R5, R39 ;  /* 0x0000002705397220 */ /* 0x000fe20000410000 */
[----:B------:R-:W-:Y:S01]  /*e640*/  F2FP.F16.E4M3.UNPACK_B R55, R55.H1 ;  /* 0x00000037ff37723e */ /* 0x000fe200030006ff */
[C---:B------:R-:W-:Y:S01]  /*e650*/  FFMA.FTZ R5, R6.reuse, R39, -R9 ;  /* 0x0000002706057223 */ /* 0x040fe20000010809 */
[----:B------:R-:W-:Y:S01]  /*e660*/  F2FP.F16.E4M3.UNPACK_B R50, R50.H1 ;  /* 0x00000032ff32723e */ /* 0x000fe200030006ff */
[----:B------:R-:W-:Y:S01]  /*e670*/  FFMA.FTZ R9, R6, R56, R57 ;  /* 0x0000003806097223 */ /* 0x000fe20000010039 */
[----:B------:R-:W-:Y:S01]  /*e680*/  HADD2.F32 R57, -RZ, R51.H1_H1 ;  /* 0x30000033ff397230 */ /* 0x000fe20000004100 */
[----:B------:R-:W-:Y:S01]  /*e690*/  LOP3.LUT R60, R59, 0xff000000, R27, 0xf8, !PT ;  /* 0xff0000003b3c7812 */ /* 0x000fe200078ef81b */
[----:B------:R-:W-:Y:S01]  /*e6a0*/  HADD2.F32 R39, -RZ, R38.H1_H1 ;  /* 0x30000026ff277230 */ /* 0x000fe20000004100 */
[-C--:B------:R-:W-:Y:S01]  /*e6b0*/  F2FP.F16.E4M3.UNPACK_B R26, R10.reuse ;  /* 0x0000000aff1a723e */ /* 0x080fe200020006ff */
[----:B------:R-:W-:Y:S01]  /*e6c0*/  HADD2.F32 R59, -RZ, R55.H0_H0 ;  /* 0x20000037ff3b7230 */ /* 0x000fe20000004100 */
[----:B------:R-:W-:Y:S01]  /*e6d0*/  F2FP.F16.E4M3.UNPACK_B R27, R10.H1 ;  /* 0x0000000aff1b723e */ /* 0x000fe200030006ff */
[----:B------:R-:W-:-:S02]  /*e6e0*/  HADD2.F32 R10, -RZ, R25.H0_H0 ;  /* 0x20000019ff0a7230 */ /* 0x000fc40000004100 */
[C---:B------:R-:W-:Y:S01]  /*e6f0*/  FMUL.FTZ R61, R24.reuse, R57 ;  /* 0x00000039183d7220 */ /* 0x040fe20000410000 */
[----:B------:R-:W-:Y:S02]  /*e700*/  HADD2.F32 R12, -RZ, R12.H1_H1 ;  /* 0x3000000cff0c7230 */ /* 0x000fe40000004100 */
[----:B------:R-:W-:Y:S01]  /*e710*/  FMUL.FTZ R24, R24, R39 ;  /* 0x0000002718187220 */ /* 0x000fe20000410000 */
[----:B------:R-:W-:Y:S02]  /*e720*/  HADD2.F32 R51, -RZ, R50.H0_H0 ;  /* 0x20000032ff337230 */ /* 0x000fe40000004100 */
[----:B------:R-:W-:Y:S01]  /*e730*/  FMUL.FTZ R63, R10, R59 ;  /* 0x0000003b0a3f7220 */ /* 0x000fe20000410000 */
[----:B------:R-:W-:Y:S01]  /*e740*/  HADD2.F32 R6, -RZ, R13.H0_H0 ;  /* 0x2000000dff067230 */ /* 0x000fe20000004100 */
[----:B------:R-:W-:Y:S01]  /*e750*/  F2FP.F16.E4M3.UNPACK_B R36, R11 ;  /* 0x0000000bff24723e */ /* 0x000fe200020006ff */
[----:B------:R-:W-:Y:S01]  /*e760*/  FFMA.FTZ R56, R12, R39, -R61 ;  /* 0x000000270c387223 */ /* 0x000fe2000001083d */
[----:B------:R-:W-:Y:S01]  /*e770*/  FMUL.FTZ R10, R10, R51 ;  /* 0x000000330a0a7220 */ /* 0x000fe20000410000 */
[----:B------:R-:W-:Y:S01]  /*e780*/  FFMA.FTZ R62, R12, R57, R24 ;  /* 0x000000390c3e7223 */ /* 0x000fe20000010018 */
[-C--:B------:R-:W-:Y:S01]  /*e790*/  F2FP.F16.E4M3.UNPACK_B R38, R60.reuse ;  /* 0x0000003cff26723e */ /* 0x080fe200020006ff */
[C---:B------:R-:W-:Y:S01]  /*e7a0*/  FFMA.FTZ R63, R6.reuse, R51, -R63 ;  /* 0x00000033063f7223 */ /* 0x040fe2000001083f */
[----:B------:R-:W-:Y:S01]  /*e7b0*/  F2FP.F16.E4M3.UNPACK_B R12, R53 ;  /* 0x00000035ff0c723e */ /* 0x000fe200020006ff */
[----:B------:R-:W-:Y:S01]  /*e7c0*/  FFMA.FTZ R59, R6, R59, R10 ;  /* 0x0000003b063b7223 */ /* 0x000fe2000001000a */
[----:B------:R-:W-:Y:S01]  /*e7d0*/  F2FP.F16.E4M3.UNPACK_B R20, R7 ;  /* 0x00000007ff14723e */ /* 0x000fe200020006ff */
        /* <DEDUP_REMOVED lines=9> */
[----:B------:R-:W-:Y:S01]  /*e870*/  F2FP.F16.E4M3.UNPACK_B R21, R7.H1 ;  /* 0x00000007ff15723e */ /* 0x000fe200030006ff */
        /* <DEDUP_REMOVED lines=11> */
[----:B------:R-:W-:Y:S01]  /*e930*/  HADD2.F32 R39, -RZ, R38.H1_H1 ;  /* 0x30000026ff277230 */ /* 0x000fe20000004100 */
[-C--:B------:R-:W-:Y:S01]  /*e940*/  F2FP.F16.E4M3.UNPACK_B R11, R8.reuse ;  /* 0x00000008ff0b723e */ /* 0x080fe200020006ff */
[----:B------:R-:W-:Y:S01]  /*e950*/  HADD2.F32 R13, -RZ, R12.H1_H1 ;  /* 0x3000000cff0d7230 */ /* 0x000fe20000004100 */
[----:B------:R-:W-:Y:S01]  /*e960*/  F2FP.F16.E4M3.UNPACK_B R8, R8.H1 ;  /* 0x00000008ff08723e */ /* 0x000fe200030006ff */
[----:B------:R-:W-:Y:S02]  /*e970*/  HADD2.F32 R51, -RZ, R60.H0_H0 ;  /* 0x2000003cff337230 */ /* 0x000fe40000004100 */
[----:B------:R-:W-:Y:S01]  /*e980*/  FMUL.FTZ R61, R36, R39 ;  /* 0x00000027243d7220 */ /* 0x000fe20000410000 */
[----:B------:R-:W-:-:S02]  /*e990*/  HADD2.F32 R10, -RZ, R37.H0_H0 ;  /* 0x20000025ff0a7230 */ /* 0x000fc40000004100 */
[----:B------:R-:W-:Y:S01]  /*e9a0*/  FMUL.FTZ R36, R36, R13 ;  /* 0x0000000d24247220 */ /* 0x000fe20000410000 */
[----:B------:R-:W-:Y:S01]  /*e9b0*/  HADD2.F32 R25, -RZ, R53.H0_H0 ;  /* 0x20000035ff197230 */ /* 0x000fe20000004100 */
[----:B------:R-:W-:Y:S01]  /*e9c0*/  F2FP.F16.E4M3.UNPACK_B R24, R54.H1 ;  /* 0x00000036ff18723e */ /* 0x000fe200030006ff */
[----:B------:R-:W-:Y:S02]  /*e9d0*/  HADD2.F32 R20, -RZ, R20.H1_H1 ;  /* 0x30000014ff147230 */ /* 0x000fe40000004100 */
[C---:B------:R-:W-:Y:S01]  /*e9e0*/  FMUL.FTZ R65, R10.reuse, R51 ;  /* 0x000000330a417220 */ /* 0x040fe20000410000 */
[----:B------:R-:W-:Y:S02]  /*e9f0*/  HADD2.F32 R6, -RZ, R21.H0_H0 ;  /* 0x20000015ff067230 */ /* 0x000fe40000004100 */
[----:B------:R-:W-:Y:S01]  /*ea00*/  FMUL.FTZ R10, R10, R25 ;  /* 0x000000190a0a7220 */ /* 0x000fe20000410000 */
[----:B------:R-:W-:Y:S01]  /*ea10*/  F2FP.F16.E4M3.UNPACK_B R12, R49.H1 ;  /* 0x00000031ff0c723e */ /* 0x000fe200030006ff */
[C---:B------:R-:W-:Y:S01]  /*ea20*/  FFMA.FTZ R66, R20.reuse, R13, -R61 ;  /* 0x0000000d14427223 */ /* 0x040fe2000001083d */
[----:B------:R-:W-:Y:S01]  /*ea30*/  FFMA.FTZ R68, R20, R39, R36 ;  /* 0x0000002714447223 */ /* 0x000fe20000010024 */
[-C--:B------:R-:W-:Y:S01]  /*ea40*/  F2FP.F16.E4M3.UNPACK_B R7, R4.reuse ;  /* 0x00000004ff07723e */ /* 0x080fe200020006ff */
[C---:B------:R-:W-:Y:S01]  /*ea50*/  FFMA.FTZ R65, R6.reuse, R25, -R65 ;  /* 0x0000001906417223 */ /* 0x040fe20000010841 */
[----:B------:R-:W-:Y:S01]  /*ea60*/  FFMA.FTZ R61, R6, R51, R10 ;  /* 0x00000033063d7223 */ /* 0x000fe2000001000a */
[----:B------:R-:W-:Y:S01]  /*ea70*/  HADD2.F32 R20, -RZ, R53.H1_H1 ;  /* 0x30000035ff147230 */ /* 0x000fe20000004100 */
[----:B------:R-:W-:Y:S01]  /*ea80*/  F2FP.F16.E4M3.UNPACK_B R4, R4.H1 ;  /* 0x00000004ff04723e */ /* 0x000fe200030006ff */
[----:B------:R-:W-:Y:S01]  /*ea90*/  HADD2.F32 R60, -RZ, R60.H1_H1 ;  /* 0x3000003cff3c7230 */ /* 0x000fe20000004100 */
[----:B------:R-:W-:Y:S01]  /*eaa0*/  F2FP.F16.E4M3.UNPACK_B R54, R54 ;  /* 0x00000036ff36723e */ /* 0x000fe200020006ff */
[----:B------:R-:W-:Y:S01]  /*eab0*/  HADD2.F32 R37, -RZ, R37.H1_H1 ;  /* 0x30000025ff257230 */ /* 0x000fe20000004100 */
[----:B------:R-:W-:Y:S01]  /*eac0*/  F2FP.F16.E4M3.UNPACK_B R49, R49 ;  /* 0x00000031ff31723e */ /* 0x000fe200020006ff */
[----:B------:R-:W-:Y:S01]  /*ead0*/  HADD2.F32 R25, -RZ, R24.H0_H0 ;  /* 0x20000018ff197230 */ /* 0x000fe20000004100 */
[----:B------:R-:W-:Y:S01]  /*eae0*/  F2FP.SATFINITE.E4M3.F32.PACK_AB_MERGE_C R63, R64, R63, RZ ;  /* 0x0000003f403f723e */ /* 0x000fe200048070ff */
        /* <DEDUP_REMOVED lines=10> */
[----:B------:R-:W-:Y:S02]  /*eb90*/  HADD2.F32 R4, -RZ, R4.H1_H1 ;  /* 0x30000004ff047230 */ /* 0x000fe40000004100 */
[C---:B------:R-:W-:Y:S01]  /*eba0*/  FFMA.FTZ R36, R6.reuse, R25, R10 ;  /* 0x0000001906247223 */ /* 0x040fe2000001000a */
[----:B------:R-:W-:Y:S02]  /*ebb0*/  HADD2.F32 R25, -RZ, R24.H1_H1 ;  /* 0x30000018ff197230 */ /* 0x000fe40000004100 */
[----:B------:R-:W-:Y:S01]  /*ebc0*/  FFMA.FTZ R20, R6, R13, -R37 ;  /* 0x0000000d06147223 */ /* 0x000fe20000010825 */
[----:B------:R-:W-:Y:S02]  /*ebd0*/  HADD2.F32 R13, -RZ, R12.H1_H1 ;  /* 0x3000000cff0d7230 */ /* 0x000fe40000004100 */
[----:B------:R-:W-:Y:S01]  /*ebe0*/  FFMA.FTZ R60, R21, R60, R39 ;  /* 0x0000003c153c7223 */ /* 0x000fe20000010027 */
[----:B------:R-:W-:-:S02]  /*ebf0*/  HADD2.F32 R21, -RZ, R54.H0_H0 ;  /* 0x20000036ff157230 */ /* 0x000fc40000004100 */
[C---:B------:R-:W-:Y:S01]  /*ec00*/  FMUL.FTZ R37, R8.reuse, R25 ;  /* 0x0000001908257220 */ /* 0x040fe20000410000 */
[----:B------:R-:W-:Y:S02]  /*ec10*/  HADD2.F32 R6, -RZ, R11.H0_H0 ;  /* 0x2000000bff067230 */ /* 0x000fe40000004100 */
[-C--:B------:R-:W-:Y:S01]  /*ec20*/  FMUL.FTZ R8, R8, R13.reuse ;  /* 0x0000000d08087220 */ /* 0x080fe20000410000 */
[----:B------:R-:W-:Y:S02]  /*ec30*/  HADD2.F32 R54, -RZ, R54.H1_H1 ;  /* 0x30000036ff367230 */ /* 0x000fe40000004100 */
[C---:B------:R-:W-:Y:S01]  /*ec40*/  FFMA.FTZ R39, R4.reuse, R13, -R37 ;  /* 0x0000000d04277223 */ /* 0x040fe20000010825 */
[----:B------:R-:W-:Y:S02]  /*ec50*/  HADD2.F32 R13, -RZ, R49.H0_H0 ;  /* 0x20000031ff0d7230 */ /* 0x000fe40000004100 */
[----:B------:R-:W-:Y:S01]  /*ec60*/  FFMA.FTZ R51, R4, R25, R8 ;  /* 0x0000001904337223 */ /* 0x000fe20000010008 */
[----:B------:R-:W-:-:S02]  /*ec70*/  HADD2.F32 R4, -RZ, R7.H0_H0 ;  /* 0x20000007ff047230 */ /* 0x000fc40000004100 */
[C---:B------:R-:W-:Y:S01]  /*ec80*/  FMUL.FTZ R25, R6.reuse, R21 ;  /* 0x0000001506197220 */ /* 0x040fe20000410000 */
[----:B------:R-:W-:Y:S02]  /*ec90*/  HADD2.F32 R11, -RZ, R11.H1_H1 ;  /* 0x3000000bff0b7230 */ /* 0x000fe40000004100 */
[-C--:B------:R-:W-:Y:S01]  /*eca0*/  FMUL.FTZ R37, R6, R13.reuse ;  /* 0x0000000d06257220 */ /* 0x080fe20000410000 */
[----:B------:R-:W-:Y:S02]  /*ecb0*/  HADD2.F32 R6, -RZ, R49.H1_H1 ;  /* 0x30000031ff067230 */ /* 0x000fe40000004100 */
[C---:B------:R-:W-:Y:S01]  /*ecc0*/  FFMA.FTZ R25, R4.reuse, R13, -R25 ;  /* 0x0000000d04197223 */ /* 0x040fe20000010819 */
[----:B------:R-:W-:Y:S02]  /*ecd0*/  HADD2.F32 R7, -RZ, R7.H1_H1 ;  /* 0x30000007ff077230 */ /* 0x000fe40000004100 */
[----:B------:R-:W-:Y:S01]  /*ece0*/  FFMA.FTZ R37, R4, R21, R37 ;  /* 0x0000001504257223 */ /* 0x000fe20000010025 */
[----:B------:R-:W-:Y:S01]  /*ecf0*/  F2FP.F16.E4M3.UNPACK_B R10, R58.H1 ;  /* 0x0000003aff0a723e */ /* 0x000fe200030006ff */
[C---:B------:R-:W-:Y:S01]  /*ed00*/  FMUL.FTZ R8, R11.reuse, R54 ;  /* 0x000000360b087220 */ /* 0x040fe20000410000 */
[----:B------:R-:W-:Y:S01]  /*ed10*/  F2FP.F16.E4M3.UNPACK_B R4, R52.H1 ;  /* 0x00000034ff04723e */ /* 0x000fe200030006ff */
[----:B------:R-:W-:Y:S01]  /*ed20*/  FMUL.FTZ R13, R11, R6 ;  /* 0x000000060b0d7220 */ /* 0x000fe20000410000 */
[----:B------:R-:W-:Y:S01]  /*ed30*/  F2FP.F16.E4M3.UNPACK_B R52, R52 ;  /* 0x00000034ff34723e */ /* 0x000fe200020006ff */
[----:B------:R-:W-:Y:S01]  /*ed40*/  FFMA.FTZ R12, R7, R6, -R8 ;  /* 0x00000006070c7223 */ /* 0x000fe20000010808 */
[----:B------:R-:W-:-:S02]  /*ed50*/  HADD2.F32 R11, -RZ, R10.H0_H0 ;  /* 0x2000000aff0b7230 */ /* 0x000fc40000004100 */
[----:B------:R-:W-:Y:S01]  /*ed60*/  FFMA.FTZ R54, R7, R54, R13 ;  /* 0x0000003607367223 */ /* 0x000fe2000001000d */
[--C-:B------:R-:W-:Y:S01]  /*ed70*/  HADD2.F32 R6, -RZ, R27.reuse.H0_H0 ;  /* 0x2000001bff067230 */ /* 0x100fe20000004100 */
[----:B------:R-:W-:Y:S01]  /*ed80*/  F2FP.F16.E4M3.UNPACK_B R58, R58 ;  /* 0x0000003aff3a723e */ /* 0x000fe200020006ff */
[----:B------:R-:W-:Y:S01]  /*ed90*/  HADD2.F32 R7, -RZ, R4.H0_H0 ;  /* 0x20000004ff077230 */ /* 0x000fe20000004100 */
[----:B------:R-:W-:Y:S01]  /*eda0*/  F2FP.SATFINITE.E4M3.F32.PACK_AB_MERGE_C R50, R50, R59, RZ ;  /* 0x0000003b3232723e */ /* 0x000fe200048070ff */
[----:B------:R-:W-:Y:S02]  /*edb0*/  HADD2.F32 R10, -RZ, R10.H1_H1 ;  /* 0x3000000aff0a7230 */ /* 0x000fe40000004100 */
[C---:B------:R-:W-:Y:S01]  /*edc0*/  FMUL.FTZ R13, R6.reuse, R11 ;  /* 0x0000000b060d7220 */ /* 0x040fe20000410000 */
[----:B------:R-:W-:Y:S02]  /*edd0*/  HADD2.F32 R27, -RZ, R27.H1_H1 ;  /* 0x3000001bff1b7230 */ /* 0x000fe40000004100 */
[----:B------:R-:W-:Y:S01]  /*ede0*/  FMUL.FTZ R21, R6, R7 ;  /* 0x0000000706157220 */ /* 0x000fe20000410000 */
[----:B------:R-:W-:Y:S01]  /*edf0*/  HADD2.F32 R8, -RZ, R4.H1_H1 ;  /* 0x30000004ff087230 */ /* 0x000fe20000004100 */
[----:B------:R-:W-:Y:S01]  /*ee00*/  F2FP.SATFINITE.E4M3.F32.PACK_AB_MERGE_C R5, R56, R5, R63 ;  /* 0x000000053805723e */ /* 0x000fe2000480703f */
[----:B------:R-:W-:-:S02]  /*ee10*/  HADD2.F32 R4, -RZ, R15.H0_H0 ;  /* 0x2000000fff047230 */ /* 0x000fc40000004100 */
[C---:B------:R-:W-:Y:S01]  /*ee20*/  FMUL.FTZ R6, R27.reuse, R10 ;  /* 0x0000000a1b067220 */ /* 0x040fe20000410000 */
[----:B------:R-:W-:Y:S02]  /*ee30*/  HADD2.F32 R15, -RZ, R15.H1_H1 ;  /* 0x3000000fff0f7230 */ /* 0x000fe40000004100 */
[-C--:B------:R-:W-:Y:S01]  /*ee40*/  FMUL.FTZ R27, R27, R8.reuse ;  /* 0x000000081b1b7220 */ /* 0x080fe20000410000 */
[----:B------:R-:W-:Y:S01]  /*ee50*/  F2FP.SATFINITE.E4M3.F32.PACK_AB_MERGE_C R9, R62, R9, R50 ;  /* 0x000000093e09723e */ /* 0x000fe20004807032 */
[C---:B------:R-:W-:Y:S01]  /*ee60*/  FFMA.FTZ R24, R4.reuse, R7, -R13 ;  /* 0x0000000704187223 */ /* 0x040fe2000001080d */
[----:B------:R-:W-:Y:S01]  /*ee70*/  FFMA.FTZ R38, R4, R11, R21 ;  /* 0x0000000b04267223 */ /* 0x000fe20000010015 */
[C---:B------:R-:W-:Y:S01]  /*ee80*/  FFMA.FTZ R49, R15.reuse, R8, -R6 ;  /* 0x000000080f317223 */ /* 0x040fe20000010806 */
[----:B------:R-:W-:Y:S01]  /*ee90*/  FFMA.FTZ R53, R15, R10, R27 ;  /* 0x0000000a0f357223 */ /* 0x000fe2000001001b */
[----:B------:R-:W-:Y:S02]  /*eea0*/  HADD2.F32 R6, -RZ, R26.H0_H0 ;  /* 0x2000001aff067230 */ /* 0x000fe40000004100 */
[----:B------:R-:W-:Y:S01]  /*eeb0*/  HADD2.F32 R7, -RZ, R52.H0_H0 ;  /* 0x20000034ff077230 */ /* 0x000fe20000004100 */
[----:B------:R-:W-:Y:S01]  /*eec0*/  F2FP.SATFINITE.E4M3.F32.PACK_AB_MERGE_C R24, R49, R24, RZ ;  /* 0x000000183118723e */ /* 0x000fe200048070ff */
[--C-:B------:R-:W-:Y:S01]  /*eed0*/  HADD2.F32 R13, -RZ, R58.reuse.H0_H0 ;  /* 0x2000003aff0d7230 */ /* 0x100fe20000004100 */
[----:B------:R-:W-:Y:S01]  /*eee0*/  F2FP.SATFINITE.E4M3.F32.PACK_AB_MERGE_C R38, R53, R38, RZ ;  /* 0x000000263526723e */ /* 0x000fe200048070ff */
[----:B------:R-:W-:-:S02]  /*eef0*/  HADD2.F32 R15, -RZ, R58.H1_H1 ;  /* 0x3000003aff0f7230 */ /* 0x000fc40000004100 */
[C---:B------:R-:W-:Y:S01]  /*ef00*/  FMUL.FTZ R8, R6.reuse, R7 ;  /* 0x0000000706087220 */ /* 0x040fe20000410000 */
[----:B------:R-:W-:Y:S02]  /*ef10*/  HADD2.F32 R26, -RZ, R26.H1_H1 ;  /* 0x3000001aff1a7230 */ /* 0x000fe40000004100 */
[----:B------:R-:W-:Y:S01]  /*ef20*/  FMUL.FTZ R21, R6, R13 ;  /* 0x0000000d06157220 */ /* 0x000fe20000410000 */
[----:B------:R-:W-:Y:S02]  /*ef30*/  HADD2.F32 R11, -RZ, R52.H1_H1 ;  /* 0x30000034ff0b7230 */ /* 0x000fe40000004100 */
        /* <DEDUP_REMOVED lines=16> */
[----:B------:R-:W-:Y:S01]  /*f040*/  F2FP.SATFINITE.E4M3.F32.PACK_AB_MERGE_C R8, R54, R37, R8 ;  /* 0x000000253608723e */ /* 0x000fe20004807008 */
[----:B------:R2:W-:Y:S01]  /*f050*/  STS.128 [R229+0x18400], R4 ;  /* 0x01840004e5007388 */ /* 0x0005e20000000c00 */
[----:B------:R-:W-:-:S05]  /*f060*/  F2FP.SATFINITE.E4M3.F32.PACK_AB_MERGE_C R10, R15, R10, R38 ;  /* 0x0000000a0f0a723e */ /* 0x000fca0004807026 */
[----:B------:R2:W-:Y:S02]  /*f070*/  STS.128 [R3+0x18400], R8 ;  /* 0x0184000803007388 */ /* 0x0005e40000000c00 */
.L_x_1469:
[----:B------:R-:W-:Y:S05]  /*f080*/  BSYNC B1 ;  /* 0x0000000000017941 */ /* 0x000fea0003800000 */
.L_x_1468:
[----:B------:R-:W-:Y:S04]  /*f090*/  BSSY B1, `(.L_x_1470) ;  /* 0x0000100000017945 */ /* 0x000fe80003800000 */
[----:B------:R-:W-:Y:S05]  /*f0a0*/  @P1 BRA `(.L_x_1471) ;  /* 0x0000000c00f81947 */ /* 0x000fea0003800000 */
[----:B-12--5:R-:W-:Y:S02]  /*f0b0*/  SHF.R.U32.HI R3, RZ, 0x8, R40 ;  /* 0x00000008ff037819 */ /* 0x026fe40000011628 */
[----:B------:R-:W-:Y:S02]  /*f0c0*/  LOP3.LUT R4, R40, 0xff, RZ, 0xc0, !PT ;  /* 0x000000ff28047812 */ /* 0x000fe400078ec0ff */
[----:B------:R-:W-:Y:S02]  /*f0d0*/  LOP3.LUT R5, R3, 0xff, RZ, 0xc0, !PT ;  /* 0x000000ff03057812 */ /* 0x000fe400078ec0ff */
[----:B------:R-:W-:Y:S02]  /*f0e0*/  LEA.HI R3, R0, R233, RZ, 0x1c ;  /* 0x000000e900037211 */ /* 0x000fe400078fe0ff */
[----:B------:R-:W-:Y:S02]  /*f0f0*/  PRMT R13, R5, 0x7604, R4 ;  /* 0x00007604050d7816 */ /* 0x000fe40000000004 */
[----:B------:R-:W-:-:S02]  /*f100*/  SHF.R.S32.HI R4, RZ, 0x1f, R3 ;  /* 0x0000001fff047819 */ /* 0x000fc40000011403 */
[----:B------:R-:W-:Y:S02]  /*f110*/  SHF.R.U32.HI R11, RZ, 0x8, R43 ;  /* 0x00000008ff0b7819 */ /* 0x000fe4000001162b */
[----:B------:R-:W-:Y:S01]  /*f120*/  LEA.HI R5, R4, R3, RZ, 0x2 ;  /* 0x0000000304057211 */ /* 0x000fe200078f10ff */
[----:B------:R-:W-:Y:S01]  /*f130*/  IMAD.SHL.U32 R3, R3, 0x10, RZ ;  /* 0x0000001003037824 */ /* 0x000fe200078e00ff */
[----:B------:R-:W-:Y:S02]  /*f140*/  SHF.R.U32.HI R10, RZ, 0x8, R28 ;  /* 0x00000008ff0a7819 */ /* 0x000fe4000001161c */
[----:B------:R-:W-:Y:S01]  /*f150*/  SHF.R.U32.HI R7, RZ, 0x8, R41 ;  /* 0x00000008ff077819 */ /* 0x000fe20000011629 */
[----:B------:R-:W-:Y:S01]  /*f160*/  IMAD.SHL.U32 R5, R5, 0x800, RZ ;  /* 0x0000080005057824 */ /* 0x000fe200078e00ff */
[----:B------:R-:W-:Y:S02]  /*f170*/  LOP3.LUT R4, R206, 0x30, R3, 0xf8, !PT ;  /* 0x00000030ce047812 */ /* 0x000fe400078ef803 */
[----:B------:R-:W-:-:S02]  /*f180*/  LOP3.LUT R8, R43, 0xff, RZ, 0xc0, !PT ;  /* 0x000000ff2b087812 */ /* 0x000fc400078ec0ff */
[----:B------:R-:W-:Y:S02]  /*f190*/  LOP3.LUT R9, R28, 0xff, RZ, 0xc0, !PT ;  /* 0x000000ff1c097812 */ /* 0x000fe400078ec0ff */
[----:B------:R-:W-:Y:S02]  /*f1a0*/  LOP3.LUT R3, R11, 0xff, RZ, 0xc0, !PT ;  /* 0x000000ff0b037812 */ /* 0x000fe400078ec0ff */
[----:B------:R-:W-:Y:S02]  /*f1b0*/  LOP3.LUT R10, R10, 0xff, RZ, 0xc0, !PT ;  /* 0x000000ff0a0a7812 */ /* 0x000fe400078ec0ff */
[----:B------:R-:W-:Y:S02]  /*f1c0*/  LOP3.LUT R4, R4, R207, RZ, 0x3c, !PT ;  /* 0x000000cf04047212 */ /* 0x000fe400078e3cff */
[----:B------:R-:W-:Y:S02]  /*f1d0*/  LOP3.LUT R5, R5, 0xffffe000, RZ, 0xc0, !PT ;  /* 0xffffe00005057812 */ /* 0x000fe400078ec0ff */
[----:B------:R-:W-:-:S02]  /*f1e0*/  LOP3.LUT R6, R41, 0xff, RZ, 0xc0, !PT ;  /* 0x000000ff29067812 */ /* 0x000fc400078ec0ff */
[----:B------:R-:W-:Y:S02]  /*f1f0*/  LOP3.LUT R7, R7, 0xff, RZ, 0xc0, !PT ;  /* 0x000000ff07077812 */ /* 0x000fe400078ec0ff */
[----:B------:R-:W-:Y:S02]  /*f200*/  PRMT R25, R3, 0x7604, R8 ;  /* 0x0000760403197816 */ /* 0x000fe40000000008 */
[----:B------:R-:W-:Y:S02]  /*f210*/  PRMT R27, R10, 0x7604, R9 ;  /* 0x000076040a1b7816 */ /* 0x000fe40000000009 */
[----:B------:R-:W-:Y:S02]  /*f220*/  IADD3 R3, R4, R212, R5 ;  /* 0x000000d404037210 */ /* 0x000fe40007ffe005 */
[----:B------:R-:W-:Y:S02]  /*f230*/  SHF.R.U32.HI R9, RZ, 0x8, R29 ;  /* 0x00000008ff097819 */ /* 0x000fe4000001161d */
[----:B------:R-:W-:Y:S01]  /*f240*/  SHF.R.U32.HI R11, RZ, 0x8, R30 ;  /* 0x00000008ff0b7819 */ /* 0x000fe2000001161e */
[----:B------:R-:W-:Y:S01]  /*f250*/  IMAD.IADD R3, R16, 0x1, R3 ;  /* 0x0000000110037824 */ /* 0x000fe200078e0203 */
[----:B------:R-:W-:-:S02]  /*f260*/  PRMT R15, R7, 0x7604, R6 ;  /* 0x00007604070f7816 */ /* 0x000fc40000000006 */
[----:B------:R-:W-:Y:S02]  /*f270*/  SHF.R.U32.HI R7, RZ, 0x8, R42 ;  /* 0x00000008ff077819 */ /* 0x000fe4000001162a */
[----:B------:R-:W-:Y:S02]  /*f280*/  LOP3.LUT R8, R29, 0xff, RZ, 0xc0, !PT ;  /* 0x000000ff1d087812 */ /* 0x000fe400078ec0ff */
[----:B------:R-:W-:Y:S02]  /*f290*/  LOP3.LUT R10, R30, 0xff, RZ, 0xc0, !PT ;  /* 0x000000ff1e0a7812 */ /* 0x000fe400078ec0ff */
[----:B------:R-:W-:Y:S02]  /*f2a0*/  LOP3.LUT R9, R9, 0xff, RZ, 0xc0, !PT ;  /* 0x000000ff09097812 */ /* 0x000fe400078ec0ff */
[----:B------:R-:W-:Y:S02]  /*f2b0*/  LOP3.LUT R11, R11, 0xff, RZ, 0xc0, !PT ;  /* 0x000000ff0b0b7812 */ /* 0x000fe400078ec0ff */
[----:B------:R-:W-:-:S02]  /*f2c0*/  LOP3.LUT R6, R42, 0xff, RZ, 0xc0, !PT ;  /* 0x000000ff2a067812 */ /* 0x000fc400078ec0ff */
[----:B------:R-:W-:Y:S02]  /*f2d0*/  LOP3.LUT R7, R7, 0xff, RZ, 0xc0, !PT ;  /* 0x000000ff07077812 */ /* 0x000fe400078ec0ff */
[----:B------:R-:W-:Y:S02]  /*f2e0*/  PRMT R37, R9, 0x7604, R8 ;  /* 0x0000760409257816 */ /* 0x000fe40000000008 */
[----:B------:R-:W-:Y:S02]  /*f2f0*/  PRMT R49, R11, 0x7604, R10 ;  /* 0x000076040b317816 */ /* 0x000fe4000000000a */
[----:B------:R-:W1:Y:S01]  /*f300*/  LDS.128 R8, [R3+0x18400] ;  /* 0x0184000003087984 */ /* 0x000e620000000c00 */
[----:B------:R-:W-:Y:S02]  /*f310*/  PRMT R21, R7, 0x7604, R6 ;  /* 0x0000760407157816 */ /* 0x000fe40000000006 */
[----:B------:R-:W-:Y:S01]  /*f320*/  SHF.R.U32.HI R39, RZ, 0x8, R31 ;  /* 0x00000008ff277819 */ /* 0x000fe2000001161f */
[----:B------:R-:W2:Y:S01]  /*f330*/  LDS.128 R4, [R228+0x18400] ;  /* 0x01840000e4047984 */ /* 0x000ea20000000c00 */
[----:B------:R-:W-:-:S02]  /*f340*/  LOP3.LUT R12, R31, 0xff, RZ, 0xc0, !PT ;  /* 0x000000ff1f0c7812 */ /* 0x000fc400078ec0ff */
[----:B------:R-:W-:Y:S02]  /*f350*/  LOP3.LUT R39, R39, 0xff, RZ, 0xc0, !PT ;  /* 0x000000ff27277812 */ /* 0x000fe400078ec0ff */
[----:B------:R-:W-:Y:S02]  /*f360*/  SHF.R.U32.HI R14, RZ, 0x10, R41 ;  /* 0x00000010ff0e7819 */ /* 0x000fe40000011629 */
[----:B------:R-:W-:Y:S02]  /*f370*/  PRMT R51, R39, 0x7604, R12 ;  /* 0x0000760427337816 */ /* 0x000fe4000000000c */
[----:B------:R-:W-:Y:S02]  /*f380*/  SHF.R.U32.HI R12, RZ, 0x10, R40 ;  /* 0x00000010ff0c7819 */ /* 0x000fe40000011628 */
[----:B------:R-:W-:Y:S02]  /*f390*/  SHF.R.U32.HI R20, RZ, 0x10, R42 ;  /* 0x00000010ff147819 */ /* 0x000fe4000001162a */
[----:B------:R-:W-:-:S02]  /*f3a0*/  LOP3.LUT R14, R14, 0xff, RZ, 0xc0, !PT ;  /* 0x000000ff0e0e7812 */ /* 0x000fc400078ec0ff */
[----:B------:R-:W-:Y:S02]  /*f3b0*/  LOP3.LUT R12, R12, 0xff, RZ, 0xc0, !PT ;  /* 0x000000ff0c0c7812 */ /* 0x000fe400078ec0ff */
[----:B------:R-:W-:Y:S02]  /*f3c0*/  LOP3.LUT R20, R20, 0xff, RZ, 0xc0, !PT ;  /* 0x000000ff14147812 */ /* 0x000fe400078ec0ff */
[----:B------:R-:W-:Y:S02]  /*f3d0*/  SHF.R.U32.HI R24, RZ, 0x10, R43 ;  /* 0x00000010ff187819 */ /* 0x000fe4000001162b */
[----:B------:R-:W-:Y:S02]  /*f3e0*/  PRMT R15, R14, 0x7054, R15 ;  /* 0x000070540e0f7816 */ /* 0x000fe4000000000f */
[----:B------:R-:W-:Y:S02]  /*f3f0*/  SHF.R.U32.HI R14, RZ, 0x10, R29 ;  /* 0x00000010ff0e7819 */ /* 0x000fe4000001161d */
[----:B------:R-:W-:-:S02]  /*f400*/  PRMT R13, R12, 0x7054, R13 ;  /* 0x000070540c0d7816 */ /* 0x000fc4000000000d */
[----:B------:R-:W-:Y:S02]  /*f410*/  PRMT R21, R20, 0x7054, R21 ;  /* 0x0000705414157816 */ /* 0x000fe40000000015 */
[----:B------:R-:W-:Y:S02]  /*f420*/  SHF.R.U32.HI R12, RZ, 0x10, R28 ;  /* 0x00000010ff0c7819 */ /* 0x000fe4000001161c */
[----:B------:R-:W-:Y:S02]  /*f430*/  LOP3.LUT R24, R24, 0xff, RZ, 0xc0, !PT ;  /* 0x000000ff18187812 */ /* 0x000fe400078ec0ff */
[----:B------:R-:W-:Y:S02]  /*f440*/  SHF.R.U32.HI R20, RZ, 0x10, R30 ;  /* 0x00000010ff147819 */ /* 0x000fe4000001161e */
[----:B------:R-:W-:Y:S02]  /*f450*/  LOP3.LUT R14, R14, 0xff, RZ, 0xc0, !PT ;  /* 0x000000ff0e0e7812 */ /* 0x000fe400078ec0ff */
[----:B------:R-:W-:-:S02]  /*f460*/  LOP3.LUT R12, R12, 0xff, RZ, 0xc0, !PT ;  /* 0x000000ff0c0c7812 */ /* 0x000fc400078ec0ff */
[----:B------:R-:W-:Y:S02]  /*f470*/  PRMT R25, R24, 0x7054, R25 ;  /* 0x0000705418197816 */ /* 0x000fe40000000019 */
[----:B------:R-:W-:Y:S02]  /*f480*/  LOP3.LUT R20, R20, 0xff, RZ, 0xc0, !PT ;  /* 0x000000ff14147812 */ /* 0x000fe400078ec0ff */
[----:B------:R-:W-:Y:S02]  /*f490*/  SHF.R.U32.HI R24, RZ, 0x10, R31 ;  /* 0x00000010ff187819 */ /* 0x000fe4000001161f */
[----:B------:R-:W-:Y:S02]  /*f4a0*/  PRMT R39, R14, 0x7054, R37 ;  /* 0x000070540e277816 */ /* 0x000fe40000000025 */
[----:B------:R-:W-:Y:S02]  /*f4b0*/  PRMT R27, R12, 0x7054, R27 ;  /* 0x000070540c1b7816 */ /* 0x000fe4000000001b */
[----:B------:R-:W-:-:S02]  /*f4c0*/  LOP3.LUT R36, R13, 0xff000000, R40, 0xf8, !PT ;  /* 0xff0000000d247812 */ /* 0x000fc400078ef828 */
[----:B------:R-:W-:Y:S02]  /*f4d0*/  PRMT R49, R20, 0x7054, R49 ;  /* 0x0000705414317816 */ /* 0x000fe40000000031 */
[----:B------:R-:W-:Y:S02]  /*f4e0*/  LOP3.LUT R40, R15, 0xff000000, R41, 0xf8, !PT ;  /* 0xff0000000f287812 */ /* 0x000fe400078ef829 */
[----:B------:R-:W-:Y:S02]  /*f4f0*/  LOP3.LUT R24, R24, 0xff, RZ, 0xc0, !PT ;  /* 0x000000ff18187812 */ /* 0x000fe400078ec0ff */
[----:B------:R-:W-:Y:S02]  /*f500*/  LOP3.LUT R39, R39, 0xff000000, R29, 0xf8, !PT ;  /* 0xff00000027277812 */ /* 0x000fe400078ef81d */
[----:B------:R-:W-:Y:S02]  /*f510*/  LOP3.LUT R37, R21, 0xff000000, R42, 0xf8, !PT ;  /* 0xff00000015257812 */ /* 0x000fe400078ef82a */
[----:B------:R-:W-:-:S02]  /*f520*/  LOP3.LUT R38, R27, 0xff000000, R28, 0xf8, !PT ;  /* 0xff0000001b267812 */ /* 0x000fc400078ef81c */
[----:B------:R-:W-:Y:S02]  /*f530*/  LOP3.LUT R49, R49, 0xff000000, R30, 0xf8, !PT ;  /* 0xff00000031317812 */ /* 0x000fe400078ef81e */
[----:B------:R-:W-:Y:S02]  /*f540*/  F2FP.F16.E4M3.UNPACK_B R28, R40 ;  /* 0x00000028ff1c723e */ /* 0x000fe400020006ff */
[----:B-1----:R-:W-:Y:S02]  /*f550*/  F2FP.F16.E4M3.UNPACK_B R21, R9 ;  /* 0x00000009ff15723e */ /* 0x002fe400020006ff */
[----:B------:R-:W-:Y:S01]  /*f560*/  PRMT R51, R24, 0x7054, R51 ;  /* 0x0000705418337816 */ /* 0x000fe20000000033 */
[--C-:B------:R-:W-:Y:S01]  /*f570*/  HADD2.F32 R29, -RZ, R28.reuse.H0_H0 ;  /* 0x2000001cff1d7230 */ /* 0x100fe20000004100 */
[----:B------:R-:W-:Y:S01]  /*f580*/  F2FP.F16.E4M3.UNPACK_B R30, R39 ;  /* 0x00000027ff1e723e */ /* 0x000fe200020006ff */
[----:B------:R-:W-:Y:S01]  /*f590*/  HADD2.F32 R28, -RZ, R28.H1_H1 ;  /* 0x3000001cff1c7230 */ /* 0x000fe20000004100 */
[----:B------:R-:W-:Y:S01]  /*f5a0*/  LOP3.LUT R42, R25, 0xff000000, R43, 0xf8, !PT ;  /* 0xff000000192a7812 */ /* 0x000fe200078ef82b */
[--C-:B------:R-:W-:Y:S01]  /*f5b0*/  HADD2.F32 R25, -RZ, R21.reuse.H0_H0 ;  /* 0x20000015ff197230 */ /* 0x100fe20000004100 */
[----:B--2---:R-:W-:Y:S01]  /*f5c0*/  F2FP.F16.E4M3.UNPACK_B R12, R5 ;  /* 0x00000005ff0c723e */ /* 0x004fe200020006ff */
[----:B------:R-:W-:Y:S01]  /*f5d0*/  HADD2.F32 R21, -RZ, R21.H1_H1 ;  /* 0x30000015ff157230 */ /* 0x000fe20000004100 */
[----:B------:R-:W-:Y:S01]  /*f5e0*/  LOP3.LUT R51, R51, 0xff000000, R31, 0xf8, !PT ;  /* 0xff00000033337812 */ /* 0x000fe200078ef81f */
[--C-:B------:R-:W-:Y:S01]  /*f5f0*/  HADD2.F32 R31, -RZ, R30.reuse.H0_H0 ;  /* 0x2000001eff1f7230 */ /* 0x100fe20000004100 */
[----:B------:R-:W-:Y:S01]  /*f600*/  F2FP.F16.E4M3.UNPACK_B R15, R7 ;  /* 0x00000007ff0f723e */ /* 0x000fe200020006ff */
[C---:B------:R-:W-:Y:S01]  /*f610*/  FMUL.FTZ R50, R25.reuse, R29 ;  /* 0x0000001d19327220 */ /* 0x040fe20000410000 */
[----:B------:R-:W-:Y:S01]  /*f620*/  F2FP.F16.E4M3.UNPACK_B R20, R7.H1 ;  /* 0x00000007ff14723e */ /* 0x000fe200030006ff */
[----:B------:R-:W-:Y:S01]  /*f630*/  HADD2.F32 R30, -RZ, R30.H1_H1 ;  /* 0x3000001eff1e7230 */ /* 0x000fe20000004100 */
[-C--:B------:R-:W-:Y:S01]  /*f640*/  F2FP.F16.E4M3.UNPACK_B R7, R6.reuse ;  /* 0x00000006ff07723e */ /* 0x080fe200020006ff */
[----:B------:R-:W-:Y:S01]  /*f650*/  FMUL.FTZ R41, R25, R31 ;  /* 0x0000001f19297220 */ /* 0x000fe20000410000 */
[----:B------:R-:W-:Y:S01]  /*f660*/  F2FP.F16.E4M3.UNPACK_B R14, R6.H1 ;  /* 0x00000006ff0e723e */ /* 0x000fe200030006ff */
[--C-:B------:R-:W-:Y:S01]  /*f670*/  HADD2.F32 R6, -RZ, R12.reuse.H0_H0 ;  /* 0x2000000cff067230 */ /* 0x100fe20000004100 */
[----:B------:R-:W-:Y:S01]  /*f680*/  F2FP.F16.E4M3.UNPACK_B R24, R9.H1 ;  /* 0x00000009ff18723e */ /* 0x000fe200030006ff */
[----:B------:R-:W-:Y:S01]  /*f690*/  HADD2.F32 R12, -RZ, R12.H1_H1 ;  /* 0x3000000cff0c7230 */ /* 0x000fe20000004100 */
[----:B------:R-:W-:Y:S01]  /*f6a0*/  F2FP.F16.E4M3.UNPACK_B R39, R39.H1 ;  /* 0x00000027ff27723e */ /* 0x000fe200030006ff */
[C---:B------:R-:W-:Y:S01]  /*f6b0*/  FMUL.FTZ R43, R21.reuse, R30 ;  /* 0x0000001e152b7220 */ /* 0x040fe20000410000 */
[----:B------:R-:W-:Y:S01]  /*f6c0*/  F2FP.F16.E4M3.UNPACK_B R40, R40.H1 ;  /* 0x00000028ff28723e */ /* 0x000fe200030006ff */
[C---:B------:R-:W-:Y:S01]  /*f6d0*/  FFMA.FTZ R50, R6.reuse, R31, R50 ;  /* 0x0000001f06327223 */ /* 0x040fe20000010032 */
[----:B------:R-:W-:Y:S01]  /*f6e0*/  F2FP.F16.E4M3.UNPACK_B R26, R11 ;  /* 0x0000000bff1a723e */ /* 0x000fe200020006ff */
[----:B------:R-:W-:Y:S01]  /*f6f0*/  FFMA.FTZ R41, R6, R29, -R41 ;  /* 0x0000001d06297223 */ /* 0x000fe20000010829 */
[----:B------:R-:W-:Y:S01]  /*f700*/  F2FP.F16.E4M3.UNPACK_B R27, R11.H1 ;  /* 0x0000000bff1b723e */ /* 0x000fe200030006ff */
[----:B------:R-:W-:Y:S01]  /*f710*/  HADD2.F32 R31, -RZ, R39.H0_H0 ;  /* 0x20000027ff1f7230 */ /* 0x000fe20000004100 */
[-C--:B------:R-:W-:Y:S01]  /*f720*/  F2FP.F16.E4M3.UNPACK_B R11, R10.reuse ;  /* 0x0000000aff0b723e */ /* 0x080fe200020006ff */
[----:B------:R-:W-:Y:S01]  /*f730*/  HADD2.F32 R29, -RZ, R40.H0_H0 ;  /* 0x20000028ff1d7230 */ /* 0x000fe20000004100 */
[----:B------:R-:W-:Y:S01]  /*f740*/  F2FP.F16.E4M3.UNPACK_B R25, R10.H1 ;  /* 0x0000000aff19723e */ /* 0x000fe200030006ff */
[----:B------:R-:W-:Y:S01]  /*f750*/  HADD2.F32 R10, -RZ, R24.H0_H0 ;  /* 0x20000018ff0a7230 */ /* 0x000fe20000004100 */
[----:B------:R-:W-:Y:S01]  /*f760*/  F2FP.F16.E4M3.UNPACK_B R13, R5.H1 ;  /* 0x00000005ff0d723e */ /* 0x000fe200030006ff */
[-C--:B------:R-:W-:Y:S01]  /*f770*/  FMUL.FTZ R21, R21, R28.reuse ;  /* 0x0000001c15157220 */ /* 0x080fe20000410000 */
[----:B------:R-:W-:Y:S01]  /*f780*/  FFMA.FTZ R52, R12, R28, -R43 ;  /* 0x0000001c0c347223 */ /* 0x000fe2000001082b */
[----:B------:R-:W-:Y:S01]  /*f790*/  F2FP.F16.E4M3.UNPACK_B R28, R51 ;  /* 0x00000033ff1c723e */ /* 0x000fe200020006ff */
[----:B------:R-:W-:Y:S01]  /*f7a0*/  FMUL.FTZ R53, R10, R31 ;  /* 0x0000001f0a357220 */ /* 0x000fe20000410000 */
[----:B------:R-:W-:-:S02]  /*f7b0*/  HADD2.F32 R6, -RZ, R13.H0_H0 ;  /* 0x2000000dff067230 */ /* 0x000fc40000004100 */
[-C--:B------:R-:W-:Y:S01]  /*f7c0*/  FMUL.FTZ R10, R10, R29.reuse ;  /* 0x0000001d0a0a7220 */ /* 0x080fe20000410000 */
[----:B------:R-:W-:Y:S01]  /*f7d0*/  FFMA.FTZ R43, R12, R30, R21 ;  /* 0x0000001e0c2b7223 */ /* 0x000fe20000010015 */
[-C--:B------:R-:W-:Y:S01]  /*f7e0*/  F2FP.F16.E4M3.UNPACK_B R12, R42.reuse ;  /* 0x0000002aff0c723e */ /* 0x080fe200020006ff */
[----:B------:R-:W-:Y:S02]  /*f7f0*/  HADD2.F32 R39, -RZ, R39.H1_H1 ;  /* 0x30000027ff277230 */ /* 0x000fe40000004100 */
[C---:B------:R-:W-:Y:S01]  /*f800*/  FFMA.FTZ R53, R6.reuse, R29, -R53 ;  /* 0x0000001d06357223 */ /* 0x040fe20000010835 */
[----:B------:R-:W-:Y:S01]  /*f810*/  FFMA.FTZ R30, R6, R31, R10 ;  /* 0x0000001f061e7223 */ /* 0x000fe2000001000a */
[----:B------:R-:W-:Y:S01]  /*f820*/  HADD2.F32 R24, -RZ, R24.H1_H1 ;  /* 0x30000018ff187230 */ /* 0x000fe20000004100 */
[----:B------:R-:W-:Y:S01]  /*f830*/  F2FP.F16.E4M3.UNPACK_B R51, R51.H1 ;  /* 0x00000033ff33723e */ /* 0x000fe200030006ff */
[----:B------:R-:W-:Y:S01]  /*f840*/  HADD2.F32 R29, -RZ, R28.H0_H0 ;  /* 0x2000001cff1d7230 */ /* 0x000fe20000004100 */
[----:B------:R-:W-:Y:S01]  /*f850*/  F2FP.F16.E4M3.UNPACK_B R42, R42.H1 ;  /* 0x0000002aff2a723e */ /* 0x000fe200030006ff */
[----:B------:R-:W-:-:S02]  /*f860*/  HADD2.F32 R10, -RZ, R26.H0_H0 ;  /* 0x2000001aff0a7230 */ /* 0x000fc40000004100 */
[----:B------:R-:W-:Y:S01]  /*f870*/  FMUL.FTZ R54, R24, R39 ;  /* 0x0000002718367220 */ /* 0x000fe20000410000 */
[----:B------:R-:W-:Y:S01]  /*f880*/  HADD2.F32 R21, -RZ, R12.H0_H0 ;  /* 0x2000000cff157230 */ /* 0x000fe20000004100 */
[----:B------:R-:W-:Y:S01]  /*f890*/  F2FP.F16.E4M3.UNPACK_B R9, R8 ;  /* 0x00000008ff09723e */ /* 0x000fe200020006ff */
        /* <DEDUP_REMOVED lines=20> */
[C---:B------:R-:W-:Y:S01]  /*f9e0*/  FFMA.FTZ R57, R15.reuse, R12, -R24 ;  /* 0x0000000c0f397223 */ /* 0x040fe20000010818 */
        /* <DEDUP_REMOVED lines=8> */
[-C--:B------:R-:W-:Y:S01]  /*fa70*/  F2FP.F16.E4M3.UNPACK_B R5, R4.reuse ;  /* 0x00000004ff05723e */ /* 0x080fe200020006ff */
[----:B------:R-:W-:Y:S01]  /*fa80*/  HADD2.F32 R51, -RZ, R51.H1_H1 ;  /* 0x30000033ff337230 */ /* 0x000fe20000004100 */
[----:B------:R-:W-:Y:S01]  /*fa90*/  F2FP.F16.E4M3.UNPACK_B R4, R4.H1 ;  /* 0x00000004ff04723e */ /* 0x000fe200030006ff */
[----:B------:R-:W-:-:S02]  /*faa0*/  HADD2.F32 R27, -RZ, R27.H1_H1 ;  /* 0x3000001bff1b7230 */ /* 0x000fc40000004100 */
[----:B------:R-:W-:Y:S01]  /*fab0*/  FFMA.FTZ R58, R6, R13, -R31 ;  /* 0x0000000d063a7223 */ /* 0x000fe2000001081f */
[----:B------:R-:W-:Y:S01]  /*fac0*/  HADD2.F32 R21, -RZ, R15.H0_H0 ;  /* 0x2000000fff157230 */ /* 0x000fe20000004100 */
[----:B------:R-:W-:Y:S01]  /*fad0*/  F2FP.F16.E4M3.UNPACK_B R38, R38 ;  /* 0x00000026ff26723e */ /* 0x000fe200020006ff */
[----:B------:R-:W-:Y:S02]  /*fae0*/  HADD2.F32 R10, -RZ, R8.H0_H0 ;  /* 0x20000008ff0a7230 */ /* 0x000fe40000004100 */
[C---:B------:R-:W-:Y:S01]  /*faf0*/  FMUL.FTZ R29, R27.reuse, R51 ;  /* 0x000000331b1d7220 */ /* 0x040fe20000410000 */
[----:B------:R-:W-:Y:S02]  /*fb00*/  HADD2.F32 R13, -RZ, R12.H0_H0 ;  /* 0x2000000cff0d7230 */ /* 0x000fe40000004100 */
[----:B------:R-:W-:Y:S01]  /*fb10*/  FMUL.FTZ R24, R27, R42 ;  /* 0x0000002a1b187220 */ /* 0x000fe20000410000 */
[----:B------:R-:W-:Y:S02]  /*fb20*/  HADD2.F32 R20, -RZ, R20.H1_H1 ;  /* 0x30000014ff147230 */ /* 0x000fe40000004100 */
[----:B------:R-:W-:Y:S01]  /*fb30*/  FMUL.FTZ R27, R10, R21 ;  /* 0x000000150a1b7220 */ /* 0x000fe20000410000 */
[----:B------:R-:W-:-:S02]  /*fb40*/  HADD2.F32 R6, -RZ, R4.H0_H0 ;  /* 0x20000004ff067230 */ /* 0x000fc40000004100 */
        /* <DEDUP_REMOVED lines=8> */
[----:B------:R-:W-:Y:S01]  /*fbd0*/  F2FP.F16.E4M3.UNPACK_B R36, R36 ;  /* 0x00000024ff24723e */ /* 0x000fe200020006ff */
        /* <DEDUP_REMOVED lines=13> */
[----:B------:R-:W-:Y:S01]  /*fcb0*/  F2FP.F16.E4M3.UNPACK_B R10, R49.H1 ;  /* 0x00000031ff0a723e */ /* 0x000fe200030006ff */
[----:B------:R-:W-:Y:S02]  /*fcc0*/  HADD2.F32 R36, -RZ, R36.H1_H1 ;  /* 0x30000024ff247230 */ /* 0x000fe40000004100 */
[C---:B------:R-:W-:Y:S01]  /*fcd0*/  FMUL.FTZ R6, R9.reuse, R38 ;  /* 0x0000002609067220 */ /* 0x040fe20000410000 */
[----:B------:R-:W-:Y:S02]  /*fce0*/  HADD2.F32 R5, -RZ, R5.H1_H1 ;  /* 0x30000005ff057230 */ /* 0x000fe40000004100 */
[C---:B------:R-:W-:Y:S01]  /*fcf0*/  FFMA.FTZ R21, R4.reuse, R13, -R21 ;  /* 0x0000000d04157223 */ /* 0x040fe20000010815 */
[----:B------:R-:W-:Y:S01]  /*fd00*/  FFMA.FTZ R27, R4, R15, R27 ;  /* 0x0000000f041b7223 */ /* 0x000fe2000001001b */
[----:B------:R-:W-:Y:S01]  /*fd10*/  F2FP.F16.E4M3.UNPACK_B R4, R37.H1 ;  /* 0x00000025ff04723e */ /* 0x000fe200030006ff */
[-C--:B------:R-:W-:Y:S01]  /*fd20*/  FMUL.FTZ R13, R9, R36.reuse ;  /* 0x00000024090d7220 */ /* 0x080fe20000410000 */
[----:B------:R-:W-:Y:S01]  /*fd30*/  FFMA.FTZ R36, R5, R36, -R6 ;  /* 0x0000002405247223 */ /* 0x000fe20000010806 */
[----:B------:R-:W-:Y:S01]  /*fd40*/  HADD2.F32 R9, -RZ, R10.H0_H0 ;  /* 0x2000000aff097230 */ /* 0x000fe20000004100 */
[----:B------:R-:W-:Y:S01]  /*fd50*/  F2FP.F16.E4M3.UNPACK_B R49, R49 ;  /* 0x00000031ff31723e */ /* 0x000fe200020006ff */
[----:B------:R-:W-:-:S02]  /*fd60*/  HADD2.F32 R6, -RZ, R25.H0_H0 ;  /* 0x20000019ff067230 */ /* 0x000fc40000004100 */
[----:B------:R-:W-:Y:S01]  /*fd70*/  FFMA.FTZ R38, R5, R38, R13 ;  /* 0x0000002605267223 */ /* 0x000fe2000001000d */
[--C-:B------:R-:W-:Y:S01]  /*fd80*/  HADD2.F32 R5, -RZ, R4.reuse.H0_H0 ;  /* 0x20000004ff057230 */ /* 0x100fe20000004100 */
[----:B------:R-:W-:Y:S01]  /*fd90*/  F2FP.F16.E4M3.UNPACK_B R37, R37 ;  /* 0x00000025ff25723e */ /* 0x000fe200020006ff */
        /* <DEDUP_REMOVED lines=47> */
.L_x_1471:
[----:B------:R-:W-:Y:S05]  /*10090*/  BSYNC B1 ;  /* 0x0000000000017941 */ /* 0x000fea0003800000 */
.L_x_1470:
[----:B------:R-:W-:Y:S05]  /*100a0*/  @P2 BRA `(.L_x_1449) ;  /* 0x0000000c00d82947 */ /* 0x000fea0003800000 */
[----:B-123-5:R-:W-:Y:S02]  /*100b0*/  SHF.R.U32.HI R3, RZ, 0x8, R44 ;  /* 0x00000008ff037819 */ /* 0x02efe4000001162c */
        /* <DEDUP_REMOVED lines=8> */
[----:B------:R-:W-:Y:S02]  /*10140*/  LOP3.LUT R8, R46, 0xff, RZ, 0xc0, !PT ;  /* 0x000000ff2e087812 */ /* 0x000fe400078ec0ff */
[----:B------:R-:W-:Y:S01]  /*10150*/  LOP3.LUT R7, R7, 0xff, RZ, 0xc0, !PT ;  /* 0x000000ff07077812 */ /* 0x000fe200078ec0ff */
[----:B------:R-:W-:Y:S01]  /*10160*/  IMAD.SHL.U32 R4, R4, 0x800, RZ ;  /* 0x0000080004047824 */ /* 0x000fe200078e00ff */
[----:B------:R-:W-:Y:S02]  /*10170*/  LOP3.LUT R0, R206, 0x30, R3, 0xf8, !PT ;  /* 0x00000030ce007812 */ /* 0x000fe400078ef803 */
[----:B------:R-:W-:-:S02]  /*10180*/  PRMT R15, R7, 0x7604, R8 ;  /* 0x00007604070f7816 */ /* 0x000fc40000000008 */
[----:B------:R-:W-:Y:S02]  /*10190*/  SHF.R.U32.HI R5, RZ, 0x8, R45 ;  /* 0x00000008ff057819 */ /* 0x000fe4000001162d */
[----:B------:R-:W-:Y:S02]  /*101a0*/  SHF.R.U32.HI R7, RZ, 0x8, R32 ;  /* 0x00000008ff077819 */ /* 0x000fe40000011620 */
[----:B------:R-:W-:Y:S02]  /*101b0*/  LOP3.LUT R0, R0, R207, RZ, 0x3c, !PT ;  /* 0x000000cf00007212 */ /* 0x000fe400078e3cff */
[----:B------:R-:W-:Y:S02]  /*101c0*/  LOP3.LUT R3, R4, 0xffffe000, RZ, 0xc0, !PT ;  /* 0xffffe00004037812 */ /* 0x000fe400078ec0ff */
[----:B------:R-:W-:Y:S02]  /*101d0*/  LOP3.LUT R6, R45, 0xff, RZ, 0xc0, !PT ;  /* 0x000000ff2d067812 */ /* 0x000fe400078ec0ff */
[----:B------:R-:W-:-:S02]  /*101e0*/  LOP3.LUT R5, R5, 0xff, RZ, 0xc0, !PT ;  /* 0x000000ff05057812 */ /* 0x000fc400078ec0ff */
[----:B------:R-:W-:Y:S02]  /*101f0*/  LOP3.LUT R8, R32, 0xff, RZ, 0xc0, !PT ;  /* 0x000000ff20087812 */ /* 0x000fe400078ec0ff */
[----:B------:R-:W-:Y:S02]  /*10200*/  LOP3.LUT R7, R7, 0xff, RZ, 0xc0, !PT ;  /* 0x000000ff07077812 */ /* 0x000fe400078ec0ff */
[----:B------:R-:W-:Y:S02]  /*10210*/  IADD3 R3, R0, R212, R3 ;  /* 0x000000d400037210 */ /* 0x000fe40007ffe003 */
[----:B------:R-:W-:Y:S02]  /*10220*/  PRMT R12, R5, 0x7604, R6 ;  /* 0x00007604050c7816 */ /* 0x000fe40000000006 */
[----:B------:R-:W-:Y:S01]  /*10230*/  PRMT R25, R7, 0x7604, R8 ;  /* 0x0000760407197816 */ /* 0x000fe20000000008 */
[----:B------:R-:W-:Y:S01]  /*10240*/  IMAD.IADD R0, R16, 0x1, R3 ;  /* 0x0000000110007824 */ /* 0x000fe200078e0203 */
[----:B------:R-:W-:-:S02]  /*10250*/  SHF.R.U32.HI R5, RZ, 0x8, R47 ;  /* 0x00000008ff057819 */ /* 0x000fc4000001162f */
[----:B------:R-:W-:Y:S02]  /*10260*/  SHF.R.U32.HI R8, RZ, 0x8, R33 ;  /* 0x00000008ff087819 */ /* 0x000fe40000011621 */
[----:B------:R-:W-:Y:S02]  /*10270*/  LOP3.LUT R6, R47, 0xff, RZ, 0xc0, !PT ;  /* 0x000000ff2f067812 */ /* 0x000fe400078ec0ff */
[----:B------:R-:W-:Y:S02]  /*10280*/  LOP3.LUT R5, R5, 0xff, RZ, 0xc0, !PT ;  /* 0x000000ff05057812 */ /* 0x000fe400078ec0ff */
[----:B------:R-:W-:Y:S02]  /*10290*/  LOP3.LUT R3, R8, 0xff, RZ, 0xc0, !PT ;  /* 0x000000ff08037812 */ /* 0x000fe400078ec0ff */
[----:B------:R-:W1:Y:S01]  /*102a0*/  LDS.128 R8, [R0+0x18400] ;  /* 0x0184000000087984 */ /* 0x000e620000000c00 */
[----:B------:R-:W-:Y:S02]  /*102b0*/  PRMT R14, R5, 0x7604, R6 ;  /* 0x00007604050e7816 */ /* 0x000fe40000000006 */
[----:B------:R-:W-:Y:S01]  /*102c0*/  SHF.R.U32.HI R26, RZ, 0x8, R35 ;  /* 0x00000008ff1a7819 */ /* 0x000fe20000011623 */
[----:B------:R-:W2:Y:S01]  /*102d0*/  LDS.128 R4, [R227+0x18400] ;  /* 0x01840000e3047984 */ /* 0x000ea20000000c00 */
[----:B------:R-:W-:-:S02]  /*102e0*/  LOP3.LUT R20, R33, 0xff, RZ, 0xc0, !PT ;  /* 0x000000ff21147812 */ /* 0x000fc400078ec0ff */
[----:B------:R-:W-:Y:S02]  /*102f0*/  LOP3.LUT R27, R35, 0xff, RZ, 0xc0, !PT ;  /* 0x000000ff231b7812 */ /* 0x000fe400078ec0ff */
[----:B------:R-:W-:Y:S02]  /*10300*/  LOP3.LUT R26, R26, 0xff, RZ, 0xc0, !PT ;  /* 0x000000ff1a1a7812 */ /* 0x000fe400078ec0ff */
[----:B------:R-:W-:Y:S02]  /*10310*/  PRMT R20, R3, 0x7604, R20 ;  /* 0x0000760403147816 */ /* 0x000fe40000000014 */
[----:B------:R-:W-:Y:S02]  /*10320*/  SHF.R.U32.HI R3, RZ, 0x10, R45 ;  /* 0x00000010ff037819 */ /* 0x000fe4000001162d */
[----:B------:R-:W-:Y:S02]  /*10330*/  PRMT R26, R26, 0x7604, R27 ;  /* 0x000076041a1a7816 */ /* 0x000fe4000000001b */
[----:B------:R-:W-:Y:S01]  /*10340*/  SHF.R.U32.HI R27, RZ, 0x10, R33 ;  /* 0x00000010ff1b7819 */ /* 0x000fe20000011621 */
[----:B------:R-:W-:Y:S01]  /*10350*/  IMAD.U32 R3, R3, 0x10000, RZ ;  /* 0x0001000003037824 */ /* 0x000fe200078e00ff */
[----:B------:R-:W-:-:S02]  /*10360*/  SHF.R.U32.HI R21, RZ, 0x8, R34 ;  /* 0x00000008ff157819 */ /* 0x000fc40000011622 */
[----:B------:R-:W-:Y:S01]  /*10370*/  LOP3.LUT R24, R34, 0xff, RZ, 0xc0, !PT ;  /* 0x000000ff22187812 */ /* 0x000fe200078ec0ff */
[----:B------:R-:W-:Y:S01]  /*10380*/  IMAD.U32 R27, R27, 0x10000, RZ ;  /* 0x000100001b1b7824 */ /* 0x000fe200078e00ff */
[----:B------:R-:W-:Y:S02]  /*10390*/  LOP3.LUT R21, R21, 0xff, RZ, 0xc0, !PT ;  /* 0x000000ff15157812 */ /* 0x000fe400078ec0ff */
[----:B------:R-:W-:Y:S02]  /*103a0*/  SHF.R.U32.HI R37, RZ, 0x10, R35 ;  /* 0x00000010ff257819 */ /* 0x000fe40000011623 */
[----:B------:R-:W-:Y:S02]  /*103b0*/  LOP3.LUT R13, R13, 0xff0000, R44, 0xf8, !PT ;  /* 0x00ff00000d0d7812 */ /* 0x000fe400078ef82c */
[----:B------:R-:W-:Y:S01]  /*103c0*/  PRMT R31, R21, 0x7604, R24 ;  /* 0x00007604151f7816 */ /* 0x000fe20000000018 */
[----:B------:R-:W-:Y:S01]  /*103d0*/  IMAD.U32 R37, R37, 0x10000, RZ ;  /* 0x0001000025257824 */ /* 0x000fe200078e00ff */
[----:B------:R-:W-:-:S02]  /*103e0*/  LOP3.LUT R3, R12, 0xff0000, R3, 0xf8, !PT ;  /* 0x00ff00000c037812 */ /* 0x000fc400078ef803 */
[----:B------:R-:W-:Y:S02]  /*103f0*/  LOP3.LUT R29, R20, 0xff0000, R27, 0xf8, !PT ;  /* 0x00ff0000141d7812 */ /* 0x000fe400078ef81b */
[----:B------:R-:W-:Y:S02]  /*10400*/  LOP3.LUT R27, R13, 0xff000000, R44, 0xf8, !PT ;  /* 0xff0000000d1b7812 */ /* 0x000fe400078ef82c */
[----:B------:R-:W-:Y:S02]  /*10410*/  SHF.R.U32.HI R21, RZ, 0x10, R47 ;  /* 0x00000010ff157819 */ /* 0x000fe4000001162f */
[----:B------:R-:W-:Y:S02]  /*10420*/  LOP3.LUT R44, R3, 0xff000000, R45, 0xf8, !PT ;  /* 0xff000000032c7812 */ /* 0x000fe400078ef82d */
[----:B------:R-:W-:Y:S01]  /*10430*/  LOP3.LUT R31, R31, 0xff0000, R34, 0xf8, !PT ;  /* 0x00ff00001f1f7812 */ /* 0x000fe200078ef822 */
[----:B------:R-:W-:Y:S01]  /*10440*/  IMAD.U32 R21, R21, 0x10000, RZ ;  /* 0x0001000015157824 */ /* 0x000fe200078e00ff */
[----:B------:R-:W-:-:S02]  /*10450*/  LOP3.LUT R33, R29, 0xff000000, R33, 0xf8, !PT ;  /* 0xff0000001d217812 */ /* 0x000fc400078ef821 */
[----:B------:R-:W-:Y:S02]  /*10460*/  LOP3.LUT R34, R31, 0xff000000, R34, 0xf8, !PT ;  /* 0xff0000001f227812 */ /* 0x000fe400078ef822 */
[----:B------:R-:W-:Y:S02]  /*10470*/  F2FP.F16.E4M3.UNPACK_B R28, R44 ;  /* 0x0000002cff1c723e */ /* 0x000fe400020006ff */
[----:B-1----:R-:W-:Y:S02]  /*10480*/  F2FP.F16.E4M3.UNPACK_B R20, R9 ;  /* 0x00000009ff14723e */ /* 0x002fe400020006ff */
[----:B------:R-:W-:Y:S01]  /*10490*/  LOP3.LUT R37, R26, 0xff0000, R37, 0xf8, !PT ;  /* 0x00ff00001a257812 */ /* 0x000fe200078ef825 */
[----:B------:R-:W-:Y:S01]  /*104a0*/  HADD2.F32 R29, -RZ, R28.H0_H0 ;  /* 0x2000001cff1d7230 */ /* 0x000fe20000004100 */
[----:B------:R-:W-:Y:S01]  /*104b0*/  F2FP.F16.E4M3.UNPACK_B R31, R33 ;  /* 0x00000021ff1f723e */ /* 0x000fe200020006ff */
[--C-:B------:R-:W-:Y:S01]  /*104c0*/  HADD2.F32 R24, -RZ, R20.reuse.H0_H0 ;  /* 0x20000014ff187230 */ /* 0x100fe20000004100 */
[----:B------:R-:W-:Y:S01]  /*104d0*/  LOP3.LUT R15, R15, 0xff0000, R46, 0xf8, !PT ;  /* 0x00ff00000f0f7812 */ /* 0x000fe200078ef82e */
[----:B------:R-:W-:Y:S01]  /*104e0*/  HADD2.F32 R20, -RZ, R20.H1_H1 ;  /* 0x30000014ff147230 */ /* 0x000fe20000004100 */
[----:B--2---:R-:W-:-:S02]  /*104f0*/  F2FP.F16.E4M3.UNPACK_B R12, R5 ;  /* 0x00000005ff0c723e */ /* 0x004fc400020006ff */
[----:B------:R-:W-:Y:S01]  /*10500*/  LOP3.LUT R36, R37, 0xff000000, R35, 0xf8, !PT ;  /* 0xff00000025247812 */ /* 0x000fe200078ef823 */
[----:B------:R-:W-:Y:S01]  /*10510*/  HADD2.F32 R35, -RZ, R31.H0_H0 ;  /* 0x2000001fff237230 */ /* 0x000fe20000004100 */
[----:B------:R-:W-:Y:S01]  /*10520*/  LOP3.LUT R21, R14, 0xff0000, R21, 0xf8, !PT ;  /* 0x00ff00000e157812 */ /* 0x000fe200078ef815 */
[C---:B------:R-:W-:Y:S01]  /*10530*/  FMUL.FTZ R40, R24.reuse, R29 ;  /* 0x0000001d18287220 */ /* 0x040fe20000410000 */
[----:B------:R-:W-:Y:S02]  /*10540*/  LOP3.LUT R30, R15, 0xff000000, R46, 0xf8, !PT ;  /* 0xff0000000f1e7812 */ /* 0x000fe400078ef82e */
[----:B------:R-:W-:Y:S01]  /*10550*/  F2FP.F16.E4M3.UNPACK_B R14, R7 ;  /* 0x00000007ff0e723e */ /* 0x000fe200020006ff */
[----:B------:R-:W-:Y:S01]  /*10560*/  FMUL.FTZ R37, R24, R35 ;  /* 0x0000002318257220 */ /* 0x000fe20000410000 */
[----:B------:R-:W-:Y:S02]  /*10570*/  F2FP.F16.E4M3.UNPACK_B R15, R7.H1 ;  /* 0x00000007ff0f723e */ /* 0x000fe400030006ff */
[----:B------:R-:W-:-:S02]  /*10580*/  F2FP.F16.E4M3.UNPACK_B R7, R6 ;  /* 0x00000006ff07723e */ /* 0x000fc400020006ff */
[----:B------:R-:W-:Y:S01]  /*10590*/  F2FP.F16.E4M3.UNPACK_B R13, R6.H1 ;  /* 0x00000006ff0d723e */ /* 0x000fe200030006ff */
[--C-:B------:R-:W-:Y:S01]  /*105a0*/  HADD2.F32 R6, -RZ, R12.reuse.H0_H0 ;  /* 0x2000000cff067230 */ /* 0x100fe20000004100 */
[----:B------:R-:W-:Y:S01]  /*105b0*/  LOP3.LUT R25, R25, 0xff0000, R32, 0xf8, !PT ;  /* 0x00ff000019197812 */ /* 0x000fe200078ef820 */
[----:B------:R-:W-:Y:S01]  /*105c0*/  HADD2.F32 R12, -RZ, R12.H1_H1 ;  /* 0x3000000cff0c7230 */ /* 0x000fe20000004100 */
[----:B------:R-:W-:Y:S02]  /*105d0*/  LOP3.LUT R46, R21, 0xff000000, R47, 0xf8, !PT ;  /* 0xff000000152e7812 */ /* 0x000fe400078ef82f */
[----:B------:R-:W-:Y:S01]  /*105e0*/  F2FP.F16.E4M3.UNPACK_B R21, R9.H1 ;  /* 0x00000009ff15723e */ /* 0x000fe200030006ff */
[C---:B------:R-:W-:Y:S01]  /*105f0*/  FFMA.FTZ R40, R6.reuse, R35, R40 ;  /* 0x0000002306287223 */ /* 0x040fe20000010028 */
[----:B------:R-:W-:Y:S01]  /*10600*/  F2FP.F16.E4M3.UNPACK_B R33, R33.H1 ;  /* 0x00000021ff21723e */ /* 0x000fe200030006ff */
[----:B------:R-:W-:Y:S01]  /*10610*/  FFMA.FTZ R38, R6, R29, -R37 ;  /* 0x0000001d06267223 */ /* 0x000fe20000010825 */
[----:B------:R-:W-:Y:S01]  /*10620*/  HADD2.F32 R35, -RZ, R31.H1_H1 ;  /* 0x3000001fff237230 */ /* 0x000fe20000004100 */
[----:B------:R-:W-:Y:S01]  /*10630*/  F2FP.F16.E4M3.UNPACK_B R44, R44.H1 ;  /* 0x0000002cff2c723e */ /* 0x000fe200030006ff */
[----:B------:R-:W-:Y:S01]  /*10640*/  HADD2.F32 R29, -RZ, R28.H1_H1 ;  /* 0x3000001cff1d7230 */ /* 0x000fe20000004100 */
[----:B------:R-:W-:Y:S01]  /*10650*/  LOP3.LUT R32, R25, 0xff000000, R32, 0xf8, !PT ;  /* 0xff00000019207812 */ /* 0x000fe200078ef820 */
[----:B------:R-:W-:Y:S01]  /*10660*/  HADD2.F32 R37, -RZ, R33.H0_H0 ;  /* 0x20000021ff257230 */ /* 0x000fe20000004100 */
[-C--:B------:R-:W-:Y:S01]  /*10670*/  F2FP.F16.E4M3.UNPACK_B R25, R11.reuse ;  /* 0x0000000bff19723e */ /* 0x080fe200020006ff */
[----:B------:R-:W-:Y:S01]  /*10680*/  HADD2.F32 R31, -RZ, R44.H0_H0 ;  /* 0x2000002cff1f7230 */ /* 0x000fe20000004100 */
[----:B------:R-:W-:Y:S01]  /*10690*/  F2FP.F16.E4M3.UNPACK_B R26, R11.H1 ;  /* 0x0000000bff1a723e */ /* 0x000fe200030006ff */
[C---:B------:R-:W-:Y:S01]  /*106a0*/  FMUL.FTZ R39, R20.reuse, R35 ;  /* 0x0000002314277220 */ /* 0x040fe20000410000 */
[-C--:B------:R-:W-:Y:S01]  /*106b0*/  F2FP.F16.E4M3.UNPACK_B R11, R10.reuse ;  /* 0x0000000aff0b723e */ /* 0x080fe200020006ff */
[----:B------:R-:W-:Y:S01]  /*106c0*/  FMUL.FTZ R20, R20, R29 ;  /* 0x0000001d14147220 */ /* 0x000fe20000410000 */
[----:B------:R-:W-:Y:S01]  /*106d0*/  F2FP.F16.E4M3.UNPACK_B R24, R10.H1 ;  /* 0x0000000aff18723e */ /* 0x000fe200030006ff */
[----:B------:R-:W-:Y:S01]  /*106e0*/  HADD2.F32 R10, -RZ, R21.H0_H0 ;  /* 0x20000015ff0a7230 */ /* 0x000fe20000004100 */
[----:B------:R-:W-:Y:S01]  /*106f0*/  F2FP.F16.E4M3.UNPACK_B R5, R5.H1 ;  /* 0x00000005ff05723e */ /* 0x000fe200030006ff */
[C---:B------:R-:W-:Y:S01]  /*10700*/  FFMA.FTZ R39, R12.reuse, R29, -R39 ;  /* 0x0000001d0c277223 */ /* 0x040fe20000010827 */
[----:B------:R-:W-:Y:S01]  /*10710*/  FFMA.FTZ R35, R12, R35, R20 ;  /* 0x000000230c237223 */ /* 0x000fe20000010014 */
[----:B------:R-:W-:Y:S01]  /*10720*/  F2FP.F16.E4M3.UNPACK_B R28, R36 ;  /* 0x00000024ff1c723e */ /* 0x000fe200020006ff */
[----:B------:R-:W-:Y:S01]  /*10730*/  FMUL.FTZ R41, R10, R37 ;  /* 0x000000250a297220 */ /* 0x000fe20000410000 */
[----:B------:R-:W-:-:S02]  /*10740*/  HADD2.F32 R6, -RZ, R5.H0_H0 ;  /* 0x20000005ff067230 */ /* 0x000fc40000004100 */
[-C--:B------:R-:W-:Y:S01]  /*10750*/  FMUL.FTZ R10, R10, R31.reuse ;  /* 0x0000001f0a0a7220 */ /* 0x080fe20000410000 */
[----:B------:R-:W-:Y:S01]  /*10760*/  F2FP.F16.E4M3.UNPACK_B R12, R46 ;  /* 0x0000002eff0c723e */ /* 0x000fe200020006ff */
[----:B------:R-:W-:Y:S01]  /*10770*/  HADD2.F32 R20, -RZ, R33.H1_H1 ;  /* 0x30000021ff147230 */ /* 0x000fe20000004100 */
[----:B------:R-:W-:Y:S01]  /*10780*/  F2FP.F16.E4M3.UNPACK_B R36, R36.H1 ;  /* 0x00000024ff24723e */ /* 0x000fe200030006ff */
[C---:B------:R-:W-:Y:S01]  /*10790*/  FFMA.FTZ R41, R6.reuse, R31, -R41 ;  /* 0x0000001f06297223 */ /* 0x040fe20000010829 */
[----:B------:R-:W-:Y:S01]  /*107a0*/  FFMA.FTZ R37, R6, R37, R10 ;  /* 0x0000002506257223 */ /* 0x000fe2000001000a */
[----:B------:R-:W-:Y:S01]  /*107b0*/  HADD2.F32 R21, -RZ, R21.H1_H1 ;  /* 0x30000015ff157230 */ /* 0x000fe20000004100 */
[----:B------:R-:W-:Y:S01]  /*107c0*/  F2FP.F16.E4M3.UNPACK_B R46, R46.H1 ;  /* 0x0000002eff2e723e */ /* 0x000fe200030006ff */
[----:B------:R-:W-:Y:S01]  /*107d0*/  HADD2.F32 R31, -RZ, R28.H0_H0 ;  /* 0x2000001cff1f7230 */ /* 0x000fe20000004100 */
[----:B------:R-:W-:Y:S01]  /*107e0*/  F2FP.F16.E4M3.UNPACK_B R9, R8 ;  /* 0x00000008ff09723e */ /* 0x000fe200020006ff */
        /* <DEDUP_REMOVED lines=16> */
[-C--:B------:R-:W-:Y:S01]  /*108f0*/  F2FP.F16.E4M3.UNPACK_B R3, R4.reuse ;  /* 0x00000004ff03723e */ /* 0x080fe200020006ff */
[----:B------:R-:W-:Y:S01]  /*10900*/  HADD2.F32 R6, -RZ, R26.H0_H0 ;  /* 0x2000001aff067230 */ /* 0x000fe20000004100 */
[----:B------:R-:W-:Y:S01]  /*10910*/  F2FP.F16.E4M3.UNPACK_B R4, R4.H1 ;  /* 0x00000004ff04723e */ /* 0x000fe200030006ff */
        /* <DEDUP_REMOVED lines=111> */
.L_x_1449:
[----:B------:R-:W-:Y:S05]  /*11010*/  BSYNC B0 ;  /* 0x0000000000007941 */ /* 0x000fea0003800000 */
.L_x_1439:
        /* <DEDUP_REMOVED lines=8> */
.L_x_1437:
[----:B-12-4-:R-:W-:-:S05]  /*110a0*/  IMAD.U32 R0, RZ, RZ, UR42 ;  /* 0x0000002aff007e24 */ /* 0x016fca000f8e00ff */
[----:B------:R-:W-:-:S13]  /*110b0*/  ISETP.NE.AND P0, PT, R0, 0x3, PT ;  /* 0x000000030000780c */ /* 0x000fda0003f05270 */
[----:B------:R-:W-:Y:S05]  /*110c0*/  @!P0 BRA `(.L_x_1472) ;  /* 0x0000000000048947 */ /* 0x000fea0003800000 */
[----:B------:R-:W-:Y:S01]  /*110d0*/  BPT.TRAP 0x1 ;  /* 0x000000040000795c */ /* 0x000fe20000300000 */
.L_x_1472:
[----:B---3--:R-:W-:Y:S01]  /*110e0*/  IMAD R3, R19, 0x8, R16 ;  /* 0x0000000813037824 */ /* 0x008fe200078e0210 */
[----:B------:R-:W-:-:S04]  /*110f0*/  SHF.L.U32 R0, R18, 0x1f, RZ ;  /* 0x0000001f12007819 */ /* 0x000fc800000006ff */
[----:B------:R1:W2:Y:S01]  /*11100*/  SYNCS.PHASECHK.TRANS64.TRYWAIT P2, [R3+URZ+0x2a830], R0 ;  /* 0x02a83000030075a7 */ /* 0x0002a2000804017f */
[----:B------:R-:W-:Y:S05]  /*11110*/  @!P0 BRA `(.L_x_1473) ;  /* 0x0000000000048947 */ /* 0x000fea0003800000 */
[----:B------:R-:W-:Y:S01]  /*11120*/  BPT.TRAP 0x1 ;  /* 0x000000040000795c */ /* 0x000fe20000300000 */
.L_x_1473:
[----:B------:R-:W3:Y:S02]  /*11130*/  S2R R4, SR_TID.X ;  /* 0x0000000000047919 */ /* 0x000ee40000002100 */
[----:B---3--:R-:W-:-:S04]  /*11140*/  LOP3.LUT R4, R4, 0x7f, RZ, 0xc0, !PT ;  /* 0x0000007f04047812 */ /* 0x008fc800078ec0ff */
[----:B------:R-:W-:Y:S01]  /*11150*/  ISETP.NE.AND P1, PT, R4, RZ, PT ;  /* 0x000000ff0400720c */ /* 0x000fe20003f25270 */
[----:B--2---:R-:W-:-:S12]  /*11160*/  @P2 BRA `(.L_x_1474) ;  /* 0x0000000000082947 */ /* 0x004fd80003800000 */
[----:B------:R-:W2:Y:S02]  /*11170*/  SYNCS.PHASECHK.TRANS64.TRYWAIT P2, [R3+URZ+0x2a830], R0 ;  /* 0x02a83000030075a7 */ /* 0x000ea4000804017f */
[----:B--2---:R-:W-:Y:S05]  /*11180*/  @!P2 BRA `(.L_x_1475) ;  /* 0x0000018c00e4a947 */ /* 0x004fea0003800000 */
.L_x_1474:
[----:B------:R-:W-:Y:S05]  /*11190*/  WARPSYNC.ALL ;  /* 0x0000000000007948 */ /* 0x000fea0003800000 */
[----:B-12---:R-:W-:Y:S01]  /*111a0*/  VIADD R0, R16, 0x1e400 ;  /* 0x0001e40010007836 */ /* 0x006fe20000000000 */
[----:B------:R-:W-:Y:S01]  /*111b0*/  R2UR UR8, R48 ;  /* 0x00000000300872ca */ /* 0x000fe200000e0000 */
[----:B------:R-:W-:Y:S01]  /*111c0*/  IMAD.MOV.U32 R5, RZ, RZ, -0x7fffffe0 ;  /* 0x80000020ff057424 */ /* 0x000fe200078e00ff */
[----:B-----5:R-:W-:Y:S01]  /*111d0*/  WARPGROUP.ARRIVE ;  /* 0x00000000000079c5 */ /* 0x020fe20000000000 */
[----:B------:R-:W-:Y:S01]  /*111e0*/  UMOV UR9, 0x80000020 ;  /* 0x8000002000097882 */ /* 0x000fe20000000000 */
[----:B------:R-:W-:Y:S01]  /*111f0*/  SHF.R.U32.HI R0, RZ, 0x4, R0 ;  /* 0x00000004ff007819 */ /* 0x000fe20000011600 */
[----:B------:R-:W-:Y:S01]  /*11200*/  IMAD.MOV.U32 R9, RZ, RZ, -0x7fffffe0 ;  /* 0x80000020ff097424 */ /* 0x000fe200078e00ff */
[----:B------:R-:W-:Y:S01]  /*11210*/  R2UR UR11, R5 ;  /* 0x00000000050b72ca */ /* 0x000fe200000e0000 */
[----:B------:R-:W-:Y:S01]  /*11220*/  UMOV UR13, 0x80000020 ;  /* 0x80000020000d7882 */ /* 0x000fe20000000000 */
[----:B------:R-:W-:Y:S01]  /*11230*/  LOP3.LUT R0, R0, 0x3fff, RZ, 0xc0, !PT ;  /* 0x00003fff00007812 */ /* 0x000fe200078ec0ff */
[----:B------:R-:W-:Y:S01]  /*11240*/  UMOV UR17, 0x80000020 ;  /* 0x8000002000117882 */ /* 0x000fe20000000000 */
[----:B------:R-:W-:Y:S01]  /*11250*/  R2UR UR15, R9 ;  /* 0x00000000090f72ca */ /* 0x000fe200000e0000 */
[----:B------:R-:W-:Y:S01]  /*11260*/  IMAD.MOV.U32 R9, RZ, RZ, -0x7fffffe0 ;  /* 0x80000020ff097424 */ /* 0x000fe200078e00ff */
[----:B------:R-:W-:Y:S01]  /*11270*/  LOP3.LUT R6, R0, 0x10000, RZ, 0xfc, !PT ;  /* 0x0001000000067812 */ /* 0x000fe200078efcff */
[----:B------:R-:W-:Y:S01]  /*11280*/  ULOP3.LUT UR8, UR8, 0x10000, URZ, 0xfc, !UPT ;  /* 0x0001000008087892 */ /* 0x000fe2000f8efc3f */
[----:B------:R-:W-:Y:S01]  /*11290*/  IMAD.MOV.U32 R5, RZ, RZ, -0x7fffffe0 ;  /* 0x80000020ff057424 */ /* 0x000fe200078e00ff */
[----:B------:R-:W-:Y:S01]  /*112a0*/  UMOV UR21, 0x80000020 ;  /* 0x8000002000157882 */ /* 0x000fe20000000000 */
[----:B------:R-:W-:Y:S01]  /*112b0*/  R2UR UR19, R9 ;  /* 0x00000000091372ca */ /* 0x000fe200000e0000 */
[----:B------:R-:W-:Y:S01]  /*112c0*/  IMAD R4, R19, 0x600, R6 ;  /* 0x0000060013047824 */ /* 0x000fe200078e0206 */
[----:B------:R-:W-:Y:S01]  /*112d0*/  UIADD3 UR12, UR8, 0x2, URZ ;  /* 0x00000002080c7890 */ /* 0x000fe2000fffe03f */
[----:B------:R-:W-:Y:S01]  /*112e0*/  IMAD.MOV.U32 R9, RZ, RZ, -0x7fffffe0 ;  /* 0x80000020ff097424 */ /* 0x000fe200078e00ff */
[----:B------:R-:W-:Y:S01]  /*112f0*/  UIADD3 UR16, UR8, 0x200, URZ ;  /* 0x0000020008107890 */ /* 0x000fe2000fffe03f */
[C---:B------:R-:W-:Y:S01]  /*11300*/  VIADD R8, R4.reuse, 0x2 ;  /* 0x0000000204087836 */ /* 0x040fe20000000000 */
[----:B------:R-:W-:Y:S01]  /*11310*/  R2UR UR10, R4 ;  /* 0x00000000040a72ca */ /* 0x000fe200000e0000 */
[----:B------:R-:W-:Y:S01]  /*11320*/  UIADD3 UR20, UR8, 0x202, URZ ;  /* 0x0000020208147890 */ /* 0x000fe2000fffe03f */
[----:B------:R-:W-:Y:S01]  /*11330*/  R2UR UR23, R9 ;  /* 0x00000000091772ca */ /* 0x000fe200000e0000 */
[----:B------:R-:W-:Y:S01]  /*11340*/  IMAD.MOV.U32 R9, RZ, RZ, -0x7fffffe0 ;  /* 0x80000020ff097424 */ /* 0x000fe200078e00ff */
[----:B------:R-:W-:Y:S01]  /*11350*/  R2UR UR14, R8 ;  /* 0x00000000080e72ca */ /* 0x000fe200000e0000 */
[----:B------:R-:W-:Y:S01]  /*11360*/  VIADD R8, R4, 0x200 ;  /* 0x0000020004087836 */ /* 0x000fe20000000000 */
[----:B------:R-:W-:Y:S01]  /*11370*/  UIADD3 UR24, UR8, 0x400, URZ ;  /* 0x0000040008187890 */ /* 0x000fe2000fffe03f */
[----:B------:R-:W-:Y:S01]  /*11380*/  R2UR UR7, R5 ;  /* 0x00000000050772ca */ /* 0x000fe200000e0000 */
[----:B------:R-:W-:Y:S01]  /*11390*/  UMOV UR25, 0x80000020 ;  /* 0x8000002000197882 */ /* 0x000fe20000000000 */
[----:B------:R-:W-:Y:S01]  /*113a0*/  R2UR UR27, R9 ;  /* 0x00000000091b72ca */ /* 0x000fe200000e0000 */
[----:B------:R-:W-:Y:S01]  /*113b0*/  UIADD3 UR4, UR8, 0x402, URZ ;  /* 0x0000040208047890 */ /* 0x000fe2000fffe03f */
[----:B------:R-:W-:Y:S01]  /*113c0*/  R2UR UR18, R8 ;  /* 0x00000000081272ca */ /* 0x000fe200000e0000 */
[----:B------:R-:W-:Y:S01]  /*113d0*/  VIADD R8, R4, 0x202 ;  /* 0x0000020204087836 */ /* 0x000fe20000000000 */
[----:B------:R-:W-:Y:S01]  /*113e0*/  QGMMA.64x128x32.F32.E4M3.E4M3 R24, gdesc[UR8], RZ, !UPT, gsb0 ;  /* 0x01e00000081879f3 */ /* 0x000fe2000c0008ff */
[----:B------:R-:W-:Y:S01]  /*113f0*/  UMOV UR5, 0x80000020 ;  /* 0x8000002000057882 */ /* 0x000fe20000000000 */
[----:B------:R-:W-:Y:S01]  /*11400*/  @!P1 VIADD R3, R3, 0x2a840 ;  /* 0x0002a84003039836 */ /* 0x000fe20000000000 */
[----:B------:R-:W-:Y:S01]  /*11410*/  ULDC UR44, c[0x0][0x9dc] ;  /* 0x00027700002c7ab9 */ /* 0x000fe20000000800 */
[----:B------:R-:W-:Y:S01]  /*11420*/  R2UR UR22, R8 ;  /* 0x00000000081672ca */ /* 0x000fe200000e0000 */
[C---:B------:R-:W-:Y:S01]  /*11430*/  VIADD R8, R4.reuse, 0x400 ;  /* 0x0000040004087836 */ /* 0x040fe20000000000 */
[----:B------:R-:W-:Y:S01]  /*11440*/  ULOP3.LUT UR44, URZ, UR44, URZ, 0x33, !UPT ;  /* 0x0000002c3f2c7292 */ /* 0x000fe2000f8e333f */
[----:B------:R-:W-:Y:S01]  /*11450*/  VIADD R4, R4, 0x402 ;  /* 0x0000040204047836 */ /* 0x000fe20000000000 */
[----:B------:R-:W-:-:S02]  /*11460*/  @!P1 PRMT R3, RZ, 0x654, R3 ;  /* 0x00000654ff039816 */ /* 0x000fc40000000003 */
[----:B------:R-:W-:Y:S02]  /*11470*/  R2UR UR26, R8 ;  /* 0x00000000081a72ca */ /* 0x000fe400000e0000 */
[----:B------:R-:W-:Y:S01]  /*11480*/  R2UR UR6, R4 ;  /* 0x00000000040672ca */ /* 0x000fe200000e0000 */
[----:B------:R-:W1:Y:S02]  /*11490*/  LDC.64 R8, c[0x0][0x9e0] ;  /* 0x00027800ff087b82 */ /* 0x000e640000000a00 */
[----:B-1----:R-:W-:Y:S01]  /*114a0*/  ISETP.GE.AND P2, PT, R9, 0x1, PT ;  /* 0x000000010900780c */ /* 0x002fe20003f46270 */
        /* <DEDUP_REMOVED lines=17> */
[----:B------:R-:W-:Y:S02]  /*115c0*/  IMAD.MOV.U32 R34, RZ, RZ, -0x80 ;  /* 0xffffff80ff227424 */ /* 0x000fe400078e00ff */
        /* <DEDUP_REMOVED lines=9> */
[----:B------:R-:W-:-:S02]  /*11660*/  IMAD R102, R91, R34, 0x80 ;  /* 0x000000805b667424 */ /* 0x000fc400078e0222 */
        /* <DEDUP_REMOVED lines=25> */
[C---:B------:R-:W-:Y:S01]  /*11800*/  FMUL.FTZ R51, R2.reuse, R62 ;  /* 0x0000003e02337220 */ /* 0x040fe20000410000 */
[----:B-1----:R-:W-:Y:S01]  /*11810*/  FMUL.FTZ R52, R2, R63 ;  /* 0x0000003f02347220 */ /* 0x002fe20000410000 */
[----:B------:R-:W-:-:S02]  /*11820*/  IMAD.IADD R39, R201, 0x1, R102 ;  /* 0x00000001c9277824 */ /* 0x000fc400078e0266 */
[C---:B------:R-:W-:Y:S01]  /*11830*/  FMUL.FTZ R25, R2.reuse, R25 ;  /* 0x0000001902197220 */ /* 0x040fe20000410000 */
[C---:B------:R-:W-:Y:S01]  /*11840*/  FMUL.FTZ R13, R2.reuse, R38 ;  /* 0x00000026020d7220 */ /* 0x040fe20000410000 */
[C---:B------:R-:W-:Y:S01]  /*11850*/  FMUL.FTZ R42, R2.reuse, R45 ;  /* 0x0000002d022a7220 */ /* 0x040fe20000410000 */
[----:B------:R1:W0:Y:S01]  /*11860*/  MUFU.TANH R55, R56 ;  /* 0x0000003800377308 */ /* 0x0002220000002400 */
[C---:B------:R-:W-:Y:S01]  /*11870*/  FMUL.FTZ R26, R2.reuse, R50 ;  /* 0x00000032021a7220 */ /* 0x040fe20000410000 */
[C---:B------:R-:W-:Y:S01]  /*11880*/  FMUL.FTZ R49, R2.reuse, R59 ;  /* 0x0000003b02317220 */ /* 0x040fe20000410000 */
[C---:B---3--:R-:W-:Y:S01]  /*11890*/  FMUL.FTZ R53, R2.reuse, R66 ;  /* 0x0000004202357220 */ /* 0x048fe20000410000 */
[C---:B------:R-:W-:Y:S01]  /*118a0*/  FMUL.FTZ R54, R2.reuse, R67 ;  /* 0x0000004302367220 */ /* 0x040fe20000410000 */
[C---:B------:R-:W-:Y:S01]  /*118b0*/  FMUL.FTZ R69, R2.reuse, R69 ;  /* 0x0000004502457220 */ /* 0x040fe20000410000 */
[C---:B------:R-:W-:Y:S01]  /*118c0*/  FMUL.FTZ R58, R2.reuse, R74 ;  /* 0x0000004a023a7220 */ /* 0x040fe20000410000 */
[C---:B------:R-:W-:Y:S01]  /*118d0*/  FMUL.FTZ R62, R2.reuse, R78 ;  /* 0x0000004e023e7220 */ /* 0x040fe20000410000 */
[----:B------:R3:W0:Y:S01]  /*118e0*/  MUFU.TANH R92, R57 ;  /* 0x00000039005c7308 */ /* 0x0006220000002400 */
[C---:B-1----:R-:W-:Y:S01]  /*118f0*/  FMUL.FTZ R56, R2.reuse, R70 ;  /* 0x0000004602387220 */ /* 0x042fe20000410000 */
[C---:B------:R-:W-:Y:S01]  /*11900*/  FMUL.FTZ R63, R2.reuse, R79 ;  /* 0x0000004f023f7220 */ /* 0x040fe20000410000 */
[C---:B------:R-:W-:Y:S01]  /*11910*/  FMUL.FTZ R80, R2.reuse, R80 ;  /* 0x0000005002507220 */ /* 0x040fe20000410000 */
[C---:B------:R-:W-:Y:S01]  /*11920*/  FMUL.FTZ R81, R2.reuse, R81 ;  /* 0x0000005102517220 */ /* 0x040fe20000410000 */
[C---:B------:R-:W-:Y:S01]  /*11930*/  FMUL.FTZ R32, R2.reuse, R83 ;  /* 0x0000005302207220 */ /* 0x040fe20000410000 */
[C---:B------:R-:W-:Y:S01]  /*11940*/  FMUL.FTZ R84, R2.reuse, R84 ;  /* 0x0000005402547220 */ /* 0x040fe20000410000 */
[C---:B------:R-:W-:Y:S01]  /*11950*/  FMUL.FTZ R85, R2.reuse, R85 ;  /* 0x0000005502557220 */ /* 0x040fe20000410000 */
[----:B------:R1:W0:Y:S01]  /*11960*/  MUFU.TANH R94, R61 ;  /* 0x0000003d005e7308 */ /* 0x0002220000002400 */
[C---:B---3--:R-:W-:Y:S01]  /*11970*/  FMUL.FTZ R57, R2.reuse, R71 ;  /* 0x0000004702397220 */ /* 0x048fe20000410000 */
[C---:B------:R-:W-:Y:S01]  /*11980*/  FMUL.FTZ R33, R2.reuse, R86 ;  /* 0x0000005602217220 */ /* 0x040fe20000410000 */
[C---:B------:R-:W-:Y:S01]  /*11990*/  FMUL.FTZ R34, R2.reuse, R87 ;  /* 0x0000005702227220 */ /* 0x040fe20000410000 */
        /* <DEDUP_REMOVED lines=8> */
[----:B------:R-:W-:Y:S01]  /*11a20*/  FMUL.FTZ R77, R2, R77 ;  /* 0x0000004d024d7220 */ /* 0x000fe20000410000 */
[----:B------:R1:W-:Y:S01]  /*11a30*/  @!P1 SYNCS.ARRIVE.TRANS64.RED.A1T0 RZ, [R3+URZ], RZ ;  /* 0x000000ff03ff99a7 */ /* 0x0003e2000810043f */
[----:B------:R-:W-:-:S02]  /*11a40*/  IMAD R79, R200, -0x2, R39 ;  /* 0xfffffffec84f7824 */ /* 0x000fc400078e0227 */
[----:B------:R-:W0:Y:S01]  /*11a50*/  MUFU.TANH R5, R5 ;  /* 0x0000000500057308 */ /* 0x000e220000002400 */
[----:B---3--:R-:W-:Y:S01]  /*11a60*/  FMUL.FTZ R65, R2, R82 ;  /* 0x0000005202417220 */ /* 0x008fe20000410000 */
[----:B------:R-:W-:Y:S02]  /*11a70*/  LEA R82, R91, 0xffffff80, 0x7 ;  /* 0xffffff805b527811 */ /* 0x000fe400078e38ff */
[----:B-1----:R-:W-:-:S04]  /*11a80*/  IADD3 R3, -R202, 0x1, R39 ;  /* 0x00000001ca037810 */ /* 0x002fc80007ffe127 */
[----:B------:R-:W1:Y:S01]  /*11a90*/  MUFU.TANH R25, R25 ;  /* 0x0000001900197308 */ /* 0x000e620000002400 */
[----:B------:R-:W-:Y:S02]  /*11aa0*/  IMAD R45, R200, -0x2, R3 ;  /* 0xfffffffec82d7824 */ /* 0x000fe400078e0203 */
[----:B------:R-:W-:Y:S02]  /*11ab0*/  IMAD R3, R209, 0x80, R230 ;  /* 0x00000080d1037824 */ /* 0x000fe400078e02e6 */
[----:B------:R-:W-:-:S03]  /*11ac0*/  IMAD.IADD R86, R45, 0x1, R8 ;  /* 0x000000012d567824 */ /* 0x000fc600078e0208 */
[----:B------:R-:W3:Y:S01]  /*11ad0*/  MUFU.TANH R0, R0 ;  /* 0x0000000000007308 */ /* 0x000ee20000002400 */
[----:B------:R-:W-:Y:S01]  /*11ae0*/  VIADD R104, R45, UR44 ;  /* 0x0000002c2d687c36 */ /* 0x000fe20008000000 */
[----:B------:R-:W-:-:S03]  /*11af0*/  VIADDMNMX R50, R3, R86, R79, PT ;  /* 0x0000005603327246 */ /* 0x000fc6000380014f */
        /* <DEDUP_REMOVED lines=30> */
[----:B------:R0:W0:Y:S08]  /*11ce0*/  MUFU.TANH R93, R60 ;  /* 0x0000003c005d7308 */ /* 0x0000300000002400 */
        /* <DEDUP_REMOVED lines=8> */
[----:B------:R-:W0:Y:S08]  /*11d70*/  MUFU.TANH R57, R57 ;  /* 0x0000003900397308 */ /* 0x000e300000002400 */
[----:B------:R0:W0:Y:S08]  /*11d80*/  MUFU.TANH R71, R72 ;  /* 0x0000004800477308 */ /* 0x0000300000002400 */
[----:B------:R0:W0:Y:S08]  /*11d90*/  MUFU.TANH R98, R73 ;  /* 0x0000004900627308 */ /* 0x0000300000002400 */
[----:B------:R-:W0:Y:S08]  /*11da0*/  MUFU.TANH R58, R58 ;  /* 0x0000003a003a7308 */ /* 0x000e300000002400 */
[----:B------:R-:W0:Y:S08]  /*11db0*/  MUFU.TANH R61, R61 ;  /* 0x0000003d003d7308 */ /* 0x000e300000002400 */
[----:B------:R0:W0:Y:S08]  /*11dc0*/  MUFU.TANH R99, R76 ;  /* 0x0000004c00637308 */ /* 0x0000300000002400 */
[----:B------:R0:W0:Y:S08]  /*11dd0*/  MUFU.TANH R100, R77 ;  /* 0x0000004d00647308 */ /* 0x0000300000002400 */
        /* <DEDUP_REMOVED lines=10> */
[----:B-1234-:R-:W-:Y:S05]  /*11e80*/  @!P2 BRA `(.L_x_1476) ;  /* 0x000000000050a947 */ /* 0x01efea0003800000 */
[----:B------:R-:W-:Y:S01]  /*11e90*/  IADD3 R45, -R202, R201, R3 ;  /* 0x000000c9ca2d7210 */ /* 0x000fe20007ffe103 */
[----:B------:R-:W-:Y:S03]  /*11ea0*/  BSSY B0, `(.L_x_1477) ;  /* 0x000000e000007945 */ /* 0x000fe60003800000 */
        /* <DEDUP_REMOVED lines=9> */
.L_x_1478:
[----:B------:R-:W-:-:S13]  /*11f40*/  ISETP.NE.AND P3, PT, R9, 0x1, PT ;  /* 0x000000010900780c */ /* 0x000fda0003f65270 */
[----:B------:R-:W1:Y:S02]  /*11f50*/  @P3 LDC.64 R38, c[0x0][0x9e8] ;  /* 0x00027a00ff263b82 */ /* 0x000e640000000a00 */
[----:B-1----:R-:W-:-:S05]  /*11f60*/  @P3 IMAD.HI.U32 R38, R45, R38, RZ ;  /* 0x000000262d263227 */ /* 0x002fca00078e00ff */
[----:B------:R-:W-:-:S07]  /*11f70*/  @P3 SHF.R.U32.HI R45, RZ, R39, R38 ;  /* 0x00000027ff2d3219 */ /* 0x000fce0000011626 */
.L_x_1479:
[----:B------:R-:W-:Y:S05]  /*11f80*/  BSYNC B0 ;  /* 0x0000000000007941 */ /* 0x000fea0003800000 */
.L_x_1477:
[----:B------:R-:W-:-:S04]  /*11f90*/  IMAD R45, R45, R9, -R82 ;  /* 0x000000092d2d7224 */ /* 0x000fc800078e0a52 */
[----:B------:R-:W-:-:S05]  /*11fa0*/  IMAD R38, R200, -0x2, R45 ;  /* 0xfffffffec8267824 */ /* 0x000fca00078e022d */
[----:B------:R-:W-:Y:S02]  /*11fb0*/  VIMNMX R59, R59, R38, !PT ;  /* 0x000000263b3b7248 */ /* 0x000fe40007fe0100 */
[----:B------:R-:W-:-:S07]  /*11fc0*/  VIADDMNMX R50, R38, R9, R50, PT ;  /* 0x0000000926327246 */ /* 0x000fce0003800132 */
.L_x_1476:
[C---:B------:R-:W-:Y:S02]  /*11fd0*/  ISETP.GE.AND P3, PT, R102.reuse, 0x2, PT ;  /* 0x000000026600780c */ /* 0x040fe40003f66270 */
[----:B------:R-:W-:Y:S02]  /*11fe0*/  ISETP.GE.AND P5, PT, R102, 0x9, PT ;  /* 0x000000096600780c */ /* 0x000fe40003fa6270 */
[----:B------:R-:W-:Y:S02]  /*11ff0*/  ISETP.GT.AND P4, PT, R59, 0x1, !P3 ;  /* 0x000000013b00780c */ /* 0x000fe40005f84270 */
[----:B------:R-:W-:Y:S02]  /*12000*/  P2R R83, PR, RZ, 0x20 ;  /* 0x00000020ff537803 */ /* 0x000fe40000000000 */
[----:B------:R-:W-:-:S04]  /*12010*/  ISETP.LT.OR P4, PT, R50, 0x2, P4 ;  /* 0x000000023200780c */ /* 0x000fc80002781670 */
[----:B0-----:R-:W-:Y:S02]  /*12020*/  FSEL R68, R25, -INF , !P4 ;  /* 0xff80000019447808 */ /* 0x001fe40006000000 */
[----:B------:R-:W-:Y:S02]  /*12030*/  ISETP.GT.AND P4, PT, R59, 0x8, !P5 ;  /* 0x000000083b00780c */ /* 0x000fe40006f84270 */
[----:B------:R-:W-:Y:S02]  /*12040*/  ISETP.GE.AND P5, PT, R102, 0xa, PT ;  /* 0x0000000a6600780c */ /* 0x000fe40003fa6270 */
[----:B------:R-:W-:Y:S02]  /*12050*/  ISETP.LT.OR P4, PT, R50, 0x9, P4 ;  /* 0x000000093200780c */ /* 0x000fe40002781670 */
[----:B------:R-:W-:Y:S02]  /*12060*/  P2R R87, PR, RZ, 0x20 ;  /* 0x00000020ff577803 */ /* 0x000fe40000000000 */
[----:B------:R-:W-:-:S02]  /*12070*/  FSEL R88, R88, -INF , !P4 ;  /* 0xff80000058587808 */ /* 0x000fc40006000000 */
[C---:B------:R-:W-:Y:S02]  /*12080*/  ISETP.GT.AND P4, PT, R59.reuse, 0x9, !P5 ;  /* 0x000000093b00780c */ /* 0x040fe40006f84270 */
[----:B------:R-:W-:Y:S02]  /*12090*/  ISETP.GE.AND P5, PT, R102, 0x11, PT ;  /* 0x000000116600780c */ /* 0x000fe40003fa6270 */
[----:B------:R-:W-:Y:S02]  /*120a0*/  ISETP.LT.OR P4, PT, R50, 0xa, P4 ;  /* 0x0000000a3200780c */ /* 0x000fe40002781670 */
[----:B------:R-:W-:Y:S02]  /*120b0*/  P2R R101, PR, RZ, 0x20 ;  /* 0x00000020ff657803 */ /* 0x000fe40000000000 */
[----:B------:R-:W-:Y:S02]  /*120c0*/  FSEL R90, R90, -INF , !P4 ;  /* 0xff8000005a5a7808 */ /* 0x000fe40006000000 */
[----:B------:R-:W-:-:S02]  /*120d0*/  ISETP.GT.AND P4, PT, R59, 0x10, !P5 ;  /* 0x000000103b00780c */ /* 0x000fc40006f84270 */
[----:B------:R-:W-:Y:S02]  /*120e0*/  ISETP.GE.AND P5, PT, R102, 0x12, PT ;  /* 0x000000126600780c */ /* 0x000fe40003fa6270 */
[----:B------:R-:W-:Y:S02]  /*120f0*/  ISETP.LT.OR P4, PT, R50, 0x11, P4 ;  /* 0x000000113200780c */ /* 0x000fe40002781670 */
[----:B------:R-:W-:Y:S02]  /*12100*/  P2R R103, PR, RZ, 0x20 ;  /* 0x00000020ff677803 */ /* 0x000fe40000000000 */
[----:B------:R-:W-:Y:S02]  /*12110*/  FSEL R70, R30, -INF , !P4 ;  /* 0xff8000001e467808 */ /* 0x000fe40006000000 */
[----:B------:R-:W-:Y:S02]  /*12120*/  ISETP.GT.AND P4, PT, R59, 0x11, !P5 ;  /* 0x000000113b00780c */ /* 0x000fe40006f84270 */
[----:B------:R-:W-:-:S02]  /*12130*/  ISETP.GE.AND P5, PT, R102, 0x19, PT ;  /* 0x000000196600780c */ /* 0x000fc40003fa6270 */
[----:B------:R-:W-:Y:S02]  /*12140*/  ISETP.LT.OR P4, PT, R50, 0x12, P4 ;  /* 0x000000123200780c */ /* 0x000fe40002781670 */
[----:B------:R-:W-:Y:S02]  /*12150*/  P2R R105, PR, RZ, 0x20 ;  /* 0x00000020ff697803 */ /* 0x000fe40000000000 */
[----:B------:R-:W-:Y:S02]  /*12160*/  FSEL R73, R31, -INF , !P4 ;  /* 0xff8000001f497808 */ /* 0x000fe40006000000 */
[----:B------:R-:W-:Y:S02]  /*12170*/  ISETP.GT.AND P4, PT, R59, 0x18, !P5 ;  /* 0x000000183b00780c */ /* 0x000fe40006f84270 */
[----:B------:R-:W-:Y:S02]  /*12180*/  ISETP.GE.AND P5, PT, R102, 0x1a, PT ;  /* 0x0000001a6600780c */ /* 0x000fe40003fa6270 */
[----:B------:R-:W-:-:S02]  /*12190*/  ISETP.LT.OR P4, PT, R50, 0x19, P4 ;  /* 0x000000193200780c */ /* 0x000fc40002781670 */
[----:B------:R-:W-:Y:S02]  /*121a0*/  P2R R106, PR, RZ, 0x20 ;  /* 0x00000020ff6a7803 */ /* 0x000fe40000000000 */
[----:B------:R-:W-:Y:S02]  /*121b0*/  FSEL R72, R35, -INF , !P4 ;  /* 0xff80000023487808 */ /* 0x000fe40006000000 */
[----:B------:R-:W-:Y:S02]  /*121c0*/  ISETP.GT.AND P4, PT, R59, 0x19, !P5 ;  /* 0x000000193b00780c */ /* 0x000fe40006f84270 */
[----:B------:R-:W-:Y:S02]  /*121d0*/  ISETP.GE.AND P5, PT, R102, 0x21, PT ;  /* 0x000000216600780c */ /* 0x000fe40003fa6270 */
[----:B------:R-:W-:Y:S02]  /*121e0*/  ISETP.LT.OR P4, PT, R50, 0x1a, P4 ;  /* 0x0000001a3200780c */ /* 0x000fe40002781670 */
[----:B------:R-:W-:-:S02]  /*121f0*/  P2R R107, PR, RZ, 0x20 ;  /* 0x00000020ff6b7803 */ /* 0x000fc40000000000 */
[----:B------:R-:W-:Y:S02]  /*12200*/  FSEL R75, R36, -INF , !P4 ;  /* 0xff800000244b7808 */ /* 0x000fe40006000000 */
        /* <DEDUP_REMOVED lines=35> */
[----:B------:R-:W-:Y:S02]  /*12440*/  ISETP.GT.AND P4, PT, R59, 0x39, !P5 ;  /* 0x000000393b00780c */ /* 0x000fe40006f84270 */
        /* <DEDUP_REMOVED lines=11> */
[----:B------:R-:W-:-:S04]  /*12500*/  ISETP.LT.OR P4, PT, R50, 0x42, P4 ;  /* 0x000000423200780c */ /* 0x000fc80002781670 */
        /* <DEDUP_REMOVED lines=68> */
[----:B------:R-:W-:-:S04]  /*12950*/  ISETP.GE.AND P6, PT, R102, 0x7a, PT ;  /* 0x0000007a6600780c */ /* 0x000fc80003fc6270 */
[----:B------:R-:W-:Y:S02]  /*12960*/  P2R R81, PR, RZ, 0x40 ;  /* 0x00000040ff517803 */ /* 0x000fe40000000000 */
[----:B------:R-:W-:Y:S02]  /*12970*/  ISETP.GT.AND P6, PT, R59, 0x79, !P6 ;  /* 0x000000793b00780c */ /* 0x000fe400077c4270 */
[----:B------:R-:W-:Y:S02]  /*12980*/  IADD3 R59, R104, 0x8, R3 ;  /* 0x00000008683b7810 */ /* 0x000fe40007ffe003 */
[----:B------:R-:W-:Y:S01]  /*12990*/  ISETP.LT.OR P6, PT, R50, 0x7a, P6 ;  /* 0x0000007a3200780c */ /* 0x000fe200037c1670 */
[----:B------:R-:W-:-:S03]  /*129a0*/  VIADD R50, R3, 0x8 ;  /* 0x0000000803327836 */ /* 0x000fc60000000000 */
[----:B------:R-:W-:Y:S02]  /*129b0*/  FSEL R5, R85, -INF , !P6 ;  /* 0xff80000055057808 */ /* 0x000fe40007000000 */
[----:B------:R-:W-:Y:S01]  /*129c0*/  VIADDMNMX R50, R50, R86, R79, PT ;  /* 0x0000005632327246 */ /* 0x000fe2000380014f */
[----:B------:R-:W-:Y:S06]  /*129d0*/  @!P2 BRA `(.L_x_1480) ;  /* 0x000000000054a947 */ /* 0x000fec0003800000 */
[----:B------:R-:W-:Y:S01]  /*129e0*/  IADD3 R31, R201, 0x8, R3 ;  /* 0x00000008c91f7810 */ /* 0x000fe20007ffe003 */
[----:B------:R-:W-:Y:S04]  /*129f0*/  BSSY B0, `(.L_x_1481) ;  /* 0x000000f000007945 */ /* 0x000fe80003800000 */
[----:B------:R-:W-:-:S05]  /*12a00*/  IMAD.IADD R69, R31, 0x1, -R202 ;  /* 0x000000011f457824 */ /* 0x000fca00078e0aca */
        /* <DEDUP_REMOVED lines=9> */
.L_x_1482:
[----:B------:R-:W-:-:S13]  /*12aa0*/  ISETP.NE.AND P6, PT, R9, 0x1, PT ;  /* 0x000000010900780c */ /* 0x000fda0003fc5270 */
[----:B------:R-:W0:Y:S02]  /*12ab0*/  @P6 LDC.64 R30, c[0x0][0x9e8] ;  /* 0x00027a00ff1e6b82 */ /* 0x000e240000000a00 */
[----:B0-----:R-:W-:-:S05]  /*12ac0*/  @P6 IMAD.HI.U32 R30, R69, R30, RZ ;  /* 0x0000001e451e6227 */ /* 0x001fca00078e00ff */
[----:B------:R-:W-:-:S07]  /*12ad0*/  @P6 SHF.R.U32.HI R69, RZ, R31, R30 ;  /* 0x0000001fff456219 */ /* 0x000fce000001161e */
.L_x_1483:
[----:B------:R-:W-:Y:S05]  /*12ae0*/  BSYNC B0 ;  /* 0x0000000000007941 */ /* 0x000fea0003800000 */
.L_x_1481:
[----:B------:R-:W-:-:S04]  /*12af0*/  IMAD R69, R69, R9, -R82 ;  /* 0x0000000945457224 */ /* 0x000fc800078e0a52 */
[----:B------:R-:W-:-:S05]  /*12b00*/  IMAD R30, R200, -0x2, R69 ;  /* 0xfffffffec81e7824 */ /* 0x000fca00078e0245 */
[----:B------:R-:W-:Y:S02]  /*12b10*/  VIMNMX R59, R59, R30, !PT ;  /* 0x0000001e3b3b7248 */ /* 0x000fe40007fe0100 */
[----:B------:R-:W-:-:S07]  /*12b20*/  VIADDMNMX R50, R30, R9, R50, PT ;  /* 0x000000091e327246 */ /* 0x000fce0003800132 */
.L_x_1480:
[----:B------:R-:W-:Y:S01]  /*12b30*/  ISETP.GT.AND P3, PT, R59, 0x1, !P3 ;  /* 0x000000013b00780c */ /* 0x000fe20005f64270 */
[----:B------:R-:W-:Y:S01]  /*12b40*/  ULDC UR45, c[0x0][0x988] ;  /* 0x00026200002d7ab9 */ /* 0x000fe20000000800 */
[----:B------:R-:W-:Y:S01]  /*12b50*/  ISETP.NE.AND P6, PT, R105, RZ, PT ;  /* 0x000000ff6900720c */ /* 0x000fe20003fc5270 */
[----:B------:R-:W-:Y:S01]  /*12b60*/  IMAD.IADD R8, R89, 0x1, R8 ;  /* 0x0000000159087824 */ /* 0x000fe200078e0208 */
[----:B------:R-:W-:Y:S02]  /*12b70*/  ISETP.LT.OR P3, PT, R50, 0x2, P3 ;  /* 0x000000023200780c */ /* 0x000fe40001f61670 */
[----:B------:R-:W-:Y:S02]  /*12b80*/  ISETP.GT.AND P4, PT, R59, 0x71, !P4 ;  /* 0x000000713b00780c */ /* 0x000fe40006784270 */
[----:B------:R-:W-:Y:S02]  /*12b90*/  FSEL R4, R4, -INF , !P3 ;  /* 0xff80000004047808 */ /* 0x000fe40005800000 */
[----:B------:R-:W-:-:S02]  /*12ba0*/  ISETP.NE.AND P3, PT, R83, RZ, PT ;  /* 0x000000ff5300720c */ /* 0x000fc40003f65270 */
[C---:B------:R-:W-:Y:S02]  /*12bb0*/  ISETP.GT.AND P5, PT, R59.reuse, 0x78, !P5 ;  /* 0x000000783b00780c */ /* 0x040fe40006fa4270 */
[----:B------:R-:W-:Y:S02]  /*12bc0*/  ISETP.GT.AND P3, PT, R59, 0x8, !P3 ;  /* 0x000000083b00780c */ /* 0x000fe40005f64270 */
[C---:B------:R-:W-:Y:S02]  /*12bd0*/  ISETP.LT.OR P4, PT, R50.reuse, 0x72, P4 ;  /* 0x000000723200780c */ /* 0x040fe40002781670 */
[C---:B------:R-:W-:Y:S02]  /*12be0*/  ISETP.LT.OR P3, PT, R50.reuse, 0x9, P3 ;  /* 0x000000093200780c */ /* 0x040fe40001f61670 */
[----:B------:R-:W-:Y:S02]  /*12bf0*/  ISETP.LT.OR P5, PT, R50, 0x79, P5 ;  /* 0x000000793200780c */ /* 0x000fe40002fa1670 */
[----:B------:R-:W-:-:S02]  /*12c00*/  FSEL R7, R7, -INF , !P3 ;  /* 0xff80000007077808 */ /* 0x000fc40005800000 */
[----:B------:R-:W-:Y:S02]  /*12c10*/  ISETP.NE.AND P3, PT, R87, RZ, PT ;  /* 0x000000ff5700720c */ /* 0x000fe40003f65270 */
[----:B------:R-:W-:Y:S02]  /*12c20*/  FSEL R32, R32, -INF , !P4 ;  /* 0xff80000020207808 */ /* 0x000fe40006000000 */
[----:B------:R-:W-:Y:S02]  /*12c30*/  ISETP.GT.AND P3, PT, R59, 0x9, !P3 ;  /* 0x000000093b00780c */ /* 0x000fe40005f64270 */
[----:B------:R-:W-:Y:S02]  /*12c40*/  FSEL R33, R33, -INF , !P5 ;  /* 0xff80000021217808 */ /* 0x000fe40006800000 */
        /* <DEDUP_REMOVED lines=95> */
[----:B------:R-:W-:Y:S01]  /*13240*/  ISETP.NE.AND P6, PT, R100, RZ, PT ;  /* 0x000000ff6400720c */ /* 0x000fe20003fc5270 */
[----:B------:R-:W0:Y:S01]  /*13250*/  SHFL.BFLY PT, R20, R15, 0x2, 0x1f ;  /* 0x0c401f000f147f89 */ /* 0x000e2200000e0000 */
[----:B------:R-:W-:Y:S02]  /*13260*/  FSEL R52, R52, -INF , !P3 ;  /* 0xff80000034347808 */ /* 0x000fe40005800000 */
[----:B------:R-:W-:-:S04]  /*13270*/  ISETP.NE.AND P3, PT, R94, RZ, PT ;  /* 0x000000ff5e00720c */ /* 0x000fc80003f65270 */
[----:B------:R-:W-:-:S04]  /*13280*/  ISETP.GT.AND P3, PT, R59, 0x50, !P3 ;  /* 0x000000503b00780c */ /* 0x000fc80005f64270 */
[----:B------:R-:W-:-:S04]  /*13290*/  ISETP.LT.OR P3, PT, R50, 0x51, P3 ;  /* 0x000000513200780c */ /* 0x000fc80001f61670 */
[----:B------:R-:W-:Y:S02]  /*132a0*/  FSEL R53, R53, -INF , !P3 ;  /* 0xff80000035357808 */ /* 0x000fe40005800000 */
[----:B------:R-:W-:-:S04]  /*132b0*/  ISETP.NE.AND P3, PT, R95, RZ, PT ;  /* 0x000000ff5f00720c */ /* 0x000fc80003f65270 */
[----:B------:R-:W-:Y:S02]  /*132c0*/  ISETP.GT.AND P3, PT, R59, 0x51, !P3 ;  /* 0x000000513b00780c */ /* 0x000fe40005f64270 */
[----:B0-----:R-:W-:Y:S02]  /*132d0*/  FMNMX.FTZ R69, R15, R20, !PT ;  /* 0x000000140f457209 */ /* 0x001fe40007810000 */
[----:B------:R-:W-:-:S03]  /*132e0*/  ISETP.LT.OR P3, PT, R50, 0x52, P3 ;  /* 0x000000523200780c */ /* 0x000fc60001f61670 */
        /* <DEDUP_REMOVED lines=28> */
[----:B------:R-:W-:Y:S01]  /*134b0*/  ISETP.NE.AND P6, PT, R71, RZ, PT ;  /* 0x000000ff4700720c */ /* 0x000fe20003fc5270 */
        /* <DEDUP_REMOVED lines=11> */
[--C-:B------:R-:W-:Y:S01]  /*13570*/  FFMA.FTZ R47, R47, UR45, -R85.reuse ;  /* 0x0000002d2f2f7c23 */ /* 0x100fe20008010855 */
[----:B------:R-:W-:-:S01]  /*13580*/  FFMA.FTZ R69, R68, UR45, -R85 ;  /* 0x0000002d44457c23 */ /* 0x000fc20008010855 */
[----:B------:R-:W-:Y:S01]  /*13590*/  FSEL R83, R0, -INF , !P3 ;  /* 0xff80000000537808 */ /* 0x000fe20005800000 */
[----:B------:R-:W-:-:S01]  /*135a0*/  FFMA.FTZ R0, R80, UR45, -R85 ;  /* 0x0000002d50007c23 */ /* 0x000fc20008010855 */
[----:B------:R-:W-:Y:S01]  /*135b0*/  ISETP.GT.AND P3, PT, R59, 0x79, !P6 ;  /* 0x000000793b00780c */ /* 0x000fe20007764270 */
[----:B------:R-:W-:-:S01]  /*135c0*/  FFMA.FTZ R68, R88, UR45, -R85 ;  /* 0x0000002d58447c23 */ /* 0x000fc20008010855 */
[----:B------:R-:W-:Y:S01]  /*135d0*/  FMNMX.FTZ R80, R83, R4, !PT ;  /* 0x0000000453507209 */ /* 0x000fe20007810000 */
[----:B------:R-:W-:Y:S01]  /*135e0*/  MUFU.EX2 R69, R69 ;  /* 0x0000004500457308 */ /* 0x000fe20000000800 */
[----:B------:R-:W-:Y:S01]  /*135f0*/  ISETP.LT.OR P3, PT, R50, 0x7a, P3 ;  /* 0x0000007a3200780c */ /* 0x000fe20001f61670 */
[--C-:B------:R-:W-:Y:S01]  /*13600*/  FFMA.FTZ R71, R90, UR45, -R85.reuse ;  /* 0x0000002d5a477c23 */ /* 0x100fe20008010855 */
[----:B------:R-:W-:Y:S01]  /*13610*/  FMNMX.FTZ R15, R7, R80, !PT ;  /* 0x00000050070f7209 */ /* 0x000fe20007810000 */
[--C-:B------:R-:W-:Y:S01]  /*13620*/  FFMA.FTZ R70, R70, UR45, -R85.reuse ;  /* 0x0000002d46467c23 */ /* 0x100fe20008010855 */
[----:B------:R-:W-:Y:S01]  /*13630*/  FSEL R34, R34, -INF , !P3 ;  /* 0xff80000022227808 */ /* 0x000fe20005800000 */
[--C-:B------:R-:W-:Y:S01]  /*13640*/  FFMA.FTZ R73, R73, UR45, -R85.reuse ;  /* 0x0000002d49497c23 */ /* 0x100fe20008010855 */
[----:B------:R-:W-:Y:S01]  /*13650*/  FMNMX.FTZ R80, R10, R15, !PT ;  /* 0x0000000f0a507209 */ /* 0x000fe20007810000 */
[----:B------:R0:W-:Y:S01]  /*13660*/  MUFU.EX2 R50, R47 ;  /* 0x0000002f00327308 */ /* 0x0001e20000000800 */
[----:B------:R-:W-:-:S01]  /*13670*/  FFMA.FTZ R72, R72, UR45, -R85 ;  /* 0x0000002d48487c23 */ /* 0x000fc20008010855 */
[--C-:B------:R-:W-:Y:S01]  /*13680*/  FFMA.FTZ R75, R75, UR45, -R85.reuse ;  /* 0x0000002d4b4b7c23 */ /* 0x100fe20008010855 */
[----:B------:R-:W-:Y:S01]  /*13690*/  FMNMX.FTZ R15, R11, R80, !PT ;  /* 0x000000500b0f7209 */ /* 0x000fe20007810000 */
[--C-:B------:R-:W-:Y:S01]  /*136a0*/  FFMA.FTZ R74, R74, UR45, -R85.reuse ;  /* 0x0000002d4a4a7c23 */ /* 0x100fe20008010855 */
[----:B------:R-:W-:-:S01]  /*136b0*/  FFMA.FTZ R77, R77, UR45, -R85 ;  /* 0x0000002d4d4d7c23 */ /* 0x000fc20008010855 */
[--C-:B------:R-:W-:Y:S01]  /*136c0*/  FFMA.FTZ R76, R76, UR45, -R85.reuse ;  /* 0x0000002d4c4c7c23 */ /* 0x100fe20008010855 */
[----:B------:R-:W-:Y:S01]  /*136d0*/  FMNMX.FTZ R80, R12, R15, !PT ;  /* 0x0000000f0c507209 */ /* 0x000fe20007810000 */
[----:B------:R-:W1:Y:S01]  /*136e0*/  MUFU.EX2 R0, R0 ;  /* 0x0000000000007308 */ /* 0x000e620000000800 */
[----:B------:R-:W-:-:S01]  /*136f0*/  FFMA.FTZ R67, R67, UR45, -R85 ;  /* 0x0000002d43437c23 */ /* 0x000fc20008010855 */
[--C-:B------:R-:W-:Y:S01]  /*13700*/  FFMA.FTZ R66, R66, UR45, -R85.reuse ;  /* 0x0000002d42427c23 */ /* 0x100fe20008010855 */
[----:B------:R-:W-:Y:S01]  /*13710*/  FMNMX.FTZ R15, R13, R80, !PT ;  /* 0x000000500d0f7209 */ /* 0x000fe20007810000 */
[--C-:B------:R-:W-:Y:S01]  /*13720*/  FFMA.FTZ R64, R64, UR45, -R85.reuse ;  /* 0x0000002d40407c23 */ /* 0x100fe20008010855 */
[----:B------:R-:W-:-:S01]  /*13730*/  FFMA.FTZ R55, R55, UR45, -R85 ;  /* 0x0000002d37377c23 */ /* 0x000fc20008010855 */
[--C-:B------:R-:W-:Y:S01]  /*13740*/  FFMA.FTZ R46, R46, UR45, -R85.reuse ;  /* 0x0000002d2e2e7c23 */ /* 0x100fe20008010855 */
[----:B------:R-:W-:Y:S01]  /*13750*/  FMNMX.FTZ R80, R14, R15, !PT ;  /* 0x0000000f0e507209 */ /* 0x000fe20007810000 */
[----:B------:R-:W2:Y:S01]  /*13760*/  MUFU.EX2 R68, R68 ;  /* 0x0000004400447308 */ /* 0x000ea20000000800 */
[----:B------:R-:W-:-:S01]  /*13770*/  FFMA.FTZ R45, R45, UR45, -R85 ;  /* 0x0000002d2d2d7c23 */ /* 0x000fc20008010855 */
[--C-:B------:R-:W-:Y:S01]  /*13780*/  FFMA.FTZ R42, R42, UR45, -R85.reuse ;  /* 0x0000002d2a2a7c23 */ /* 0x100fe20008010855 */
[----:B------:R-:W-:Y:S01]  /*13790*/  FMNMX.FTZ R15, R31, R80, !PT ;  /* 0x000000501f0f7209 */ /* 0x000fe20007810000 */
[--C-:B------:R-:W-:Y:S01]  /*137a0*/  FFMA.FTZ R41, R41, UR45, -R85.reuse ;  /* 0x0000002d29297c23 */ /* 0x100fe20008010855 */
[----:B------:R-:W-:-:S01]  /*137b0*/  FFMA.FTZ R44, R44, UR45, -R85 ;  /* 0x0000002d2c2c7c23 */ /* 0x000fc20008010855 */
[--C-:B------:R-:W-:Y:S01]  /*137c0*/  FFMA.FTZ R43, R43, UR45, -R85.reuse ;  /* 0x0000002d2b2b7c23 */ /* 0x100fe20008010855 */
[----:B------:R-:W-:Y:S01]  /*137d0*/  FMNMX.FTZ R80, R30, R15, !PT ;  /* 0x0000000f1e507209 */ /* 0x000fe20007810000 */
[----:B------:R-:W3:Y:S01]  /*137e0*/  MUFU.EX2 R71, R71 ;  /* 0x0000004700477308 */ /* 0x000ee20000000800 */
[----:B------:R-:W-:-:S01]  /*137f0*/  FFMA.FTZ R38, R38, UR45, -R85 ;  /* 0x0000002d26267c23 */ /* 0x000fc20008010855 */
[--C-:B------:R-:W-:Y:S01]  /*13800*/  FFMA.FTZ R37, R37, UR45, -R85.reuse ;  /* 0x0000002d25257c23 */ /* 0x100fe20008010855 */
[----:B------:R-:W-:Y:S01]  /*13810*/  FMNMX.FTZ R15, R21, R80, !PT ;  /* 0x00000050150f7209 */ /* 0x000fe20007810000 */
[--C-:B------:R-:W-:Y:S01]  /*13820*/  FFMA.FTZ R40, R40, UR45, -R85.reuse ;  /* 0x0000002d28287c23 */ /* 0x100fe20008010855 */
[----:B------:R-:W-:-:S01]  /*13830*/  FFMA.FTZ R39, R39, UR45, -R85 ;  /* 0x0000002d27277c23 */ /* 0x000fc20008010855 */
[--C-:B------:R-:W-:Y:S01]  /*13840*/  FFMA.FTZ R25, R25, UR45, -R85.reuse ;  /* 0x0000002d19197c23 */ /* 0x100fe20008010855 */
[----:B------:R-:W-:Y:S01]  /*13850*/  FMNMX.FTZ R15, R24, R15, !PT ;  /* 0x0000000f180f7209 */ /* 0x000fe20007810000 */
[----:B------:R-:W-:Y:S01]  /*13860*/  MUFU.EX2 R70, R70 ;  /* 0x0000004600467308 */ /* 0x000fe20000000800 */
[----:B------:R-:W-:-:S01]  /*13870*/  FFMA.FTZ R36, R36, UR45, -R85 ;  /* 0x0000002d24247c23 */ /* 0x000fc20008010855 */
[----:B------:R-:W-:Y:S01]  /*13880*/  FFMA.FTZ R35, R35, UR45, -R85 ;  /* 0x0000002d23237c23 */ /* 0x000fe20008010855 */
[----:B------:R-:W-:-:S04]  /*13890*/  FMNMX.FTZ R80, R26, R15, !PT ;  /* 0x0000000f1a507209 */ /* 0x000fc80007810000 */
[----:B------:R-:W-:Y:S01]  /*138a0*/  FMNMX.FTZ R15, R27, R80, !PT ;  /* 0x000000501b0f7209 */ /* 0x000fe20007810000 */
[----:B------:R-:W-:Y:S03]  /*138b0*/  MUFU.EX2 R73, R73 ;  /* 0x0000004900497308 */ /* 0x000fe60000000800 */
        /* <DEDUP_REMOVED lines=26> */
[----:B------:R-:W-:Y:S04]  /*13a60*/  MUFU.EX2 R64, R64 ;  /* 0x0000004000407308 */ /* 0x000fe80000000800 */
[----:B------:R-:W4:Y:S04]  /*13a70*/  SHFL.BFLY PT, R60, R15, 0x2, 0x1f ;  /* 0x0c401f000f3c7f89 */ /* 0x000f2800000e0000 */
[----:B------:R-:W-:Y:S08]  /*13a80*/  MUFU.EX2 R81, R81 ;  /* 0x0000005100517308 */ /* 0x000ff00000000800 */
[----:B------:R-:W-:Y:S08]  /*13a90*/  MUFU.EX2 R55, R55 ;  /* 0x0000003700377308 */ /* 0x000ff00000000800 */
[----:B------:R-:W-:Y:S01]  /*13aa0*/  MUFU.EX2 R46, R46 ;  /* 0x0000002e002e7308 */ /* 0x000fe20000000800 */
[----:B----4-:R-:W-:-:S07]  /*13ab0*/  FMNMX.FTZ R60, R15, R60, !PT ;  /* 0x0000003c0f3c7209 */ /* 0x010fce0007810000 */
[----:B------:R-:W-:Y:S01]  /*13ac0*/  MUFU.EX2 R45, R45 ;  /* 0x0000002d002d7308 */ /* 0x000fe20000000800 */
[----:B------:R-:W4:Y:S07]  /*13ad0*/  SHFL.BFLY PT, R15, R60, 0x1, 0x1f ;  /* 0x0c201f003c0f7f89 */ /* 0x000f2e00000e0000 */
[----:B------:R-:W-:Y:S08]  /*13ae0*/  MUFU.EX2 R42, R42 ;  /* 0x0000002a002a7308 */ /* 0x000ff00000000800 */
[----:B------:R-:W-:Y:S08]  /*13af0*/  MUFU.EX2 R41, R41 ;  /* 0x0000002900297308 */ /* 0x000ff00000000800 */
[----:B------:R-:W-:Y:S01]  /*13b00*/  MUFU.EX2 R44, R44 ;  /* 0x0000002c002c7308 */ /* 0x000fe20000000800 */
[----:B----4-:R-:W-:Y:S01]  /*13b10*/  FMNMX.FTZ R15, R60, R15, !PT ;  /* 0x0000000f3c0f7209 */ /* 0x010fe20007810000 */
[----:B------:R-:W-:-:S03]  /*13b20*/  IMAD.U32 R60, RZ, RZ, UR45 ;  /* 0x0000002dff3c7e24 */ /* 0x000fc6000f8e00ff */
[C---:B------:R-:W-:Y:S01]  /*13b30*/  FSETP.NEU.FTZ.AND P3, PT, R15.reuse, -INF , PT ;  /* 0xff8000000f00780b */ /* 0x040fe20003f7d000 */
[----:B0-----:R-:W-:-:S01]  /*13b40*/  FFMA.FTZ R47, R15, R60, -8 ;  /* 0xc10000000f2f7423 */ /* 0x001fc2000001003c */
[----:B------:R-:W-:Y:S01]  /*13b50*/  FFMA.FTZ R60, R5, UR45, -R85 ;  /* 0x0000002d053c7c23 */ /* 0x000fe20008010855 */
[----:B------:R-:W-:Y:S03]  /*13b60*/  MUFU.EX2 R43, R43 ;  /* 0x0000002b002b7308 */ /* 0x000fe60000000800 */
[----:B------:R-:W-:-:S05]  /*13b70*/  FSEL R47, R47, RZ, P3 ;  /* 0x000000ff2f2f7208 */ /* 0x000fca0001800000 */
        /* <DEDUP_REMOVED lines=8> */
[----:B-1----:R-:W-:Y:S01]  /*13c00*/  FADD.FTZ R31, R0, R69 ;  /* 0x00000045001f7221 */ /* 0x002fe20000010000 */
        /* <DEDUP_REMOVED lines=23> */
[--C-:B------:R-:W-:Y:S01]  /*13d80*/  FFMA.FTZ R65, R65, UR45, -R47.reuse ;  /* 0x0000002d41417c23 */ /* 0x100fe2000801082f */
[----:B------:R-:W-:-:S01]  /*13d90*/  FFMA.FTZ R32, R32, UR45, -R47 ;  /* 0x0000002d20207c23 */ /* 0x000fc2000801082f */
[--C-:B------:R-:W-:Y:S01]  /*13da0*/  FFMA.FTZ R33, R33, UR45, -R47.reuse ;  /* 0x0000002d21217c23 */ /* 0x100fe2000801082f */
[----:B------:R-:W-:-:S03]  /*13db0*/  FFMA.FTZ R34, R34, UR45, -R47 ;  /* 0x0000002d22227c23 */ /* 0x000fc6000801082f */
[----:B------:R5:W-:Y:S08]  /*13dc0*/  MUFU.EX2 R80, R13 ;  /* 0x0000000d00507308 */ /* 0x000bf00000000800 */
[----:B------:R-:W4:Y:S01]  /*13dd0*/  MUFU.EX2 R7, R7 ;  /* 0x0000000700077308 */ /* 0x000f220000000800 */
[----:B-----5:R-:W-:-:S01]  /*13de0*/  FFMA.FTZ R13, R26, UR45, -R47 ;  /* 0x0000002d1a0d7c23 */ /* 0x020fc2000801082f */
[----:B--2---:R-:W-:Y:S01]  /*13df0*/  FADD.FTZ R26, R68, R31 ;  /* 0x0000001f441a7221 */ /* 0x004fe20000010000 */
[----:B---3--:R-:W-:-:S04]  /*13e00*/  F2FP.SATFINITE.E4M3.F32.PACK_AB_MERGE_C R68, R71, R68, RZ ;  /* 0x000000444744723e */ /* 0x008fc800048070ff */
[----:B------:R-:W-:Y:S01]  /*13e10*/  F2FP.SATFINITE.E4M3.F32.PACK_AB_MERGE_C R196, R69, R0, R68 ;  /* 0x0000000045c4723e */ /* 0x000fe20004807044 */
[----:B------:R-:W-:Y:S08]  /*13e20*/  MUFU.EX2 R83, R14 ;  /* 0x0000000e00537308 */ /* 0x000ff00000000800 */
[----:B------:R2:W-:Y:S08]  /*13e30*/  MUFU.EX2 R14, R27 ;  /* 0x0000001b000e7308 */ /* 0x0005f00000000800 */
[----:B------:R-:W3:Y:S01]  /*13e40*/  MUFU.EX2 R10, R10 ;  /* 0x0000000a000a7308 */ /* 0x000ee20000000800 */
[----:B--2---:R-:W-:-:S01]  /*13e50*/  FADD.FTZ R27, R71, R26 ;  /* 0x0000001a471b7221 */ /* 0x004fc20000010000 */
[----:B0-----:R-:W-:-:S03]  /*13e60*/  FADD.FTZ R26, R5, R4 ;  /* 0x00000004051a7221 */ /* 0x001fc60000010000 */
[----:B------:R-:W-:Y:S01]  /*13e70*/  FADD.FTZ R30, R70, R27 ;  /* 0x0000001b461e7221 */ /* 0x000fe20000010000 */
[----:B-1----:R-:W-:-:S01]  /*13e80*/  FADD.FTZ R27, R59, R26 ;  /* 0x0000001a3b1b7221 */ /* 0x002fc20000010000 */
[----:B----4-:R-:W-:Y:S01]  /*13e90*/  F2FP.SATFINITE.E4M3.F32.PACK_AB_MERGE_C R59, R78, R59, RZ ;  /* 0x0000003b4e3b723e */ /* 0x010fe200048070ff */
[----:B------:R-:W0:Y:S01]  /*13ea0*/  MUFU.EX2 R11, R11 ;  /* 0x0000000b000b7308 */ /* 0x000e220000000800 */
[----:B------:R-:W-:-:S01]  /*13eb0*/  FADD.FTZ R31, R73, R30 ;  /* 0x0000001e491f7221 */ /* 0x000fc20000010000 */
[----:B------:R-:W-:Y:S01]  /*13ec0*/  FADD.FTZ R26, R78, R27 ;  /* 0x0000001b4e1a7221 */ /* 0x000fe20000010000 */
[----:B------:R-:W-:Y:S02]  /*13ed0*/  F2FP.SATFINITE.E4M3.F32.PACK_AB_MERGE_C R197, R4, R5, R59 ;  /* 0x0000000504c5723e */ /* 0x000fe4000480703b */
[----:B------:R-:W-:Y:S01]  /*13ee0*/  FADD.FTZ R30, R72, R31 ;  /* 0x0000001f481e7221 */ /* 0x000fe20000010000 */
[----:B------:R-:W-:-:S01]  /*13ef0*/  FADD.FTZ R27, R7, R26 ;  /* 0x0000001a071b7221 */ /* 0x000fc20000010000 */
[C---:B------:R-:W-:Y:S01]  /*13f00*/  F2FP.SATFINITE.E4M3.F32.PACK_AB_MERGE_C R72, R75.reuse, R72, RZ ;  /* 0x000000484b48723e */ /* 0x040fe200048070ff */
[----:B------:R-:W1:Y:S01]  /*13f10*/  MUFU.EX2 R12, R12 ;  /* 0x0000000c000c7308 */ /* 0x000e620000000800 */
[----:B------:R-:W-:-:S01]  /*13f20*/  FADD.FTZ R31, R75, R30 ;  /* 0x0000001e4b1f7221 */ /* 0x000fc20000010000 */
[----:B---3--:R-:W-:Y:S01]  /*13f30*/  FADD.FTZ R27, R10, R27 ;  /* 0x0000001b0a1b7221 */ /* 0x008fe20000010000 */
[----:B------:R-:W-:-:S02]  /*13f40*/  F2FP.SATFINITE.E4M3.F32.PACK_AB_MERGE_C R198, R73, R70, R72 ;  /* 0x0000004649c6723e */ /* 0x000fc40004807048 */
[----:B------:R-:W-:Y:S01]  /*13f50*/  FADD.FTZ R30, R74, R31 ;  /* 0x0000001f4a1e7221 */ /* 0x000fe20000010000 */
[----:B------:R-:W-:-:S01]  /*13f60*/  FADD.FTZ R26, R80, R27 ;  /* 0x0000001b501a7221 */ /* 0x000fc20000010000 */
[----:B------:R-:W-:Y:S01]  /*13f70*/  F2FP.SATFINITE.E4M3.F32.PACK_AB_MERGE_C R80, R83, R80, RZ ;  /* 0x000000505350723e */ /* 0x000fe200048070ff */
[----:B------:R-:W2:Y:S01]  /*13f80*/  MUFU.EX2 R21, R21 ;  /* 0x0000001500157308 */ /* 0x000ea20000000800 */
[----:B------:R-:W-:-:S01]  /*13f90*/  FADD.FTZ R27, R77, R30 ;  /* 0x0000001e4d1b7221 */ /* 0x000fc20000010000 */
[----:B------:R-:W-:Y:S01]  /*13fa0*/  FADD.FTZ R26, R83, R26 ;  /* 0x0000001a531a7221 */ /* 0x000fe20000010000 */
[----:B------:R-:W-:Y:S02]  /*13fb0*/  F2FP.SATFINITE.E4M3.F32.PACK_AB_MERGE_C R199, R10, R7, R80 ;  /* 0x000000070ac7723e */ /* 0x000fe40004807050 */
[----:B------:R-:W-:Y:S01]  /*13fc0*/  FADD.FTZ R30, R76, R27 ;  /* 0x0000001b4c1e7221 */ /* 0x000fe20000010000 */
[----:B0-----:R-:W-:-:S01]  /*13fd0*/  FADD.FTZ R27, R11, R26 ;  /* 0x0000001a0b1b7221 */ /* 0x001fc20000010000 */
[C---:B------:R-:W-:Y:S01]  /*13fe0*/  F2FP.SATFINITE.E4M3.F32.PACK_AB_MERGE_C R76, R79.reuse, R76, RZ ;  /* 0x0000004c4f4c723e */ /* 0x040fe200048070ff */
[----:B------:R-:W0:Y:S01]  /*13ff0*/  MUFU.EX2 R24, R24 ;  /* 0x0000001800187308 */ /* 0x000e220000000800 */
[----:B------:R-:W-:-:S01]  /*14000*/  FADD.FTZ R30, R79, R30 ;  /* 0x0000001e4f1e7221 */ /* 0x000fc20000010000 */
[----:B-1----:R-:W-:Y:S01]  /*14010*/  FADD.FTZ R26, R12, R27 ;  /* 0x0000001b0c1a7221 */ /* 0x002fe20000010000 */
[----:B------:R-:W-:-:S02]  /*14020*/  F2FP.SATFINITE.E4M3.F32.PACK_AB_MERGE_C R192, R77, R74, R76 ;  /* 0x0000004a4dc0723e */ /* 0x000fc4000480704c */
[----:B------:R-:W-:-:S03]  /*14030*/  FADD.FTZ R31, R67, R30 ;  /* 0x0000001e431f7221 */ /* 0x000fc60000010000 */
[----:B------:R-:W1:Y:S01]  /*14040*/  MUFU.EX2 R13, R13 ;  /* 0x0000000d000d7308 */ /* 0x000e620000000800 */
[----:B--2---:R-:W-:-:S01]  /*14050*/  FADD.FTZ R27, R21, R26 ;  /* 0x0000001a151b7221 */ /* 0x004fc20000010000 */
[----:B------:R-:W-:-:S04]  /*14060*/  FADD.FTZ R31, R66, R31 ;  /* 0x0000001f421f7221 */ /* 0x000fc80000010000 */
[----:B------:R-:W-:Y:S01]  /*14070*/  FADD.FTZ R26, R64, R31 ;  /* 0x0000001f401a7221 */ /* 0x000fe20000010000 */
[----:B------:R-:W-:Y:S01]  /*14080*/  F2FP.SATFINITE.E4M3.F32.PACK_AB_MERGE_C R64, R81, R64, RZ ;  /* 0x000000405140723e */ /* 0x000fe200048070ff */
[----:B------:R-:W2:Y:S01]  /*14090*/  MUFU.EX2 R28, R28 ;  /* 0x0000001c001c7308 */ /* 0x000ea20000000800 */
[----:B0-----:R-:W-:-:S01]  /*140a0*/  FADD.FTZ R0, R24, R27 ;  /* 0x0000001b18007221 */ /* 0x001fc20000010000 */
[----:B------:R-:W-:Y:S01]  /*140b0*/  FADD.FTZ R26, R81, R26 ;  /* 0x0000001a511a7221 */ /* 0x000fe20000010000 */
[----:B------:R-:W-:Y:S02]  /*140c0*/  F2FP.SATFINITE.E4M3.F32.PACK_AB_MERGE_C R24, R24, R21, RZ ;  /* 0x000000151818723e */ /* 0x000fe400048070ff */
[----:B------:R-:W-:Y:S01]  /*140d0*/  F2FP.SATFINITE.E4M3.F32.PACK_AB_MERGE_C R194, R66, R67, R64 ;  /* 0x0000004342c2723e */ /* 0x000fe20004807040 */
[----:B------:R-:W-:-:S01]  /*140e0*/  FADD.FTZ R31, R55, R26 ;  /* 0x0000001a371f7221 */ /* 0x000fc20000010000 */
[----:B------:R-:W-:Y:S01]  /*140f0*/  F2FP.SATFINITE.E4M3.F32.PACK_AB_MERGE_C R26, R45, R46, RZ ;  /* 0x0000002e2d1a723e */ /* 0x000fe200048070ff */
[----:B------:R-:W0:Y:S01]  /*14100*/  MUFU.EX2 R29, R29 ;  /* 0x0000001d001d7308 */ /* 0x000e220000000800 */
[----:B-1----:R-:W-:-:S01]  /*14110*/  FADD.FTZ R27, R13, R0 ;  /* 0x000000000d1b7221 */ /* 0x002fc20000010000 */
[C---:B------:R-:W-:Y:S01]  /*14120*/  FADD.FTZ R31, R50.reuse, R31 ;  /* 0x0000001f321f7221 */ /* 0x040fe20000010000 */
[----:B------:R-:W-:-:S02]  /*14130*/  F2FP.SATFINITE.E4M3.F32.PACK_AB_MERGE_C R188, R50, R55, R26 ;  /* 0x0000003732bc723e */ /* 0x000fc4000480701a */
[----:B------:R-:W-:Y:S01]  /*14140*/  FADD.FTZ R27, R14, R27 ;  /* 0x0000001b0e1b7221 */ /* 0x000fe20000010000 */
[----:B------:R-:W-:-:S01]  /*14150*/  FADD.FTZ R46, R46, R31 ;  /* 0x0000001f2e2e7221 */ /* 0x000fc20000010000 */
[----:B------:R-:W-:Y:S01]  /*14160*/  F2FP.SATFINITE.E4M3.F32.PACK_AB_MERGE_C R26, R41, R42, RZ ;  /* 0x0000002a291a723e */ /* 0x000fe200048070ff */
[----:B------:R-:W1:Y:S01]  /*14170*/  MUFU.EX2 R48, R48 ;  /* 0x0000003000307308 */ /* 0x000e620000000800 */
[----:B--2---:R-:W-:-:S01]  /*14180*/  FADD.FTZ R0, R28, R27 ;  /* 0x0000001b1c007221 */ /* 0x004fc20000010000 */
[----:B------:R-:W-:Y:S01]  /*14190*/  FADD.FTZ R45, R45, R46 ;  /* 0x0000002e2d2d7221 */ /* 0x000fe20000010000 */
[----:B------:R-:W-:Y:S02]  /*141a0*/  F2FP.SATFINITE.E4M3.F32.PACK_AB_MERGE_C R190, R43, R44, R26 ;  /* 0x0000002c2bbe723e */ /* 0x000fe4000480701a */
[----:B------:R-:W-:Y:S01]  /*141b0*/  F2FP.SATFINITE.E4M3.F32.PACK_AB_MERGE_C R193, R12, R11, R24 ;  /* 0x0000000b0cc1723e */ /* 0x000fe20004807018 */
[----:B------:R-:W-:-:S02]  /*141c0*/  FADD.FTZ R44, R44, R45 ;  /* 0x0000002d2c2c7221 */ /* 0x000fc40000010000 */
[----:B------:R-:W2:Y:S01]  /*141d0*/  MUFU.EX2 R49, R49 ;  /* 0x0000003100317308 */ /* 0x000ea20000000800 */
[----:B0-----:R-:W-:-:S01]  /*141e0*/  FADD.FTZ R27, R29, R0 ;  /* 0x000000001d1b7221 */ /* 0x001fc20000010000 */
[----:B------:R-:W-:Y:S01]  /*141f0*/  FADD.FTZ R43, R43, R44 ;  /* 0x0000002c2b2b7221 */ /* 0x000fe20000010000 */
[----:B------:R-:W-:-:S03]  /*14200*/  F2FP.SATFINITE.E4M3.F32.PACK_AB_MERGE_C R28, R29, R28, RZ ;  /* 0x0000001c1d1c723e */ /* 0x000fc600048070ff */
[----:B------:R-:W-:Y:S01]  /*14210*/  FADD.FTZ R42, R42, R43 ;  /* 0x0000002b2a2a7221 */ /* 0x000fe20000010000 */
[----:B------:R-:W-:Y:S01]  /*14220*/  F2FP.SATFINITE.E4M3.F32.PACK_AB_MERGE_C R195, R14, R13, R28 ;  /* 0x0000000d0ec3723e */ /* 0x000fe2000480701c */
[----:B------:R-:W0:Y:S01]  /*14230*/  MUFU.EX2 R51, R51 ;  /* 0x0000003300337308 */ /* 0x000e220000000800 */
[----:B-1----:R-:W-:-:S01]  /*14240*/  FADD.FTZ R0, R48, R27 ;  /* 0x0000001b30007221 */ /* 0x002fc20000010000 */
[----:B------:R-:W-:-:S06]  /*14250*/  FADD.FTZ R41, R41, R42 ;  /* 0x0000002a29297221 */ /* 0x000fcc0000010000 */
[----:B------:R-:W1:Y:S01]  /*14260*/  MUFU.EX2 R52, R52 ;  /* 0x0000003400347308 */ /* 0x000e620000000800 */
[----:B--2---:R-:W-:-:S07]  /*14270*/  FADD.FTZ R0, R49, R0 ;  /* 0x0000000031007221 */ /* 0x004fce0000010000 */
[----:B------:R-:W2:Y:S01]  /*14280*/  MUFU.EX2 R53, R53 ;  /* 0x0000003500357308 */ /* 0x000ea20000000800 */
[----:B0-----:R-:W-:-:S07]  /*14290*/  FADD.FTZ R27, R51, R0 ;  /* 0x00000000331b7221 */ /* 0x001fce0000010000 */
[----:B------:R-:W0:Y:S01]  /*142a0*/  MUFU.EX2 R54, R54 ;  /* 0x0000003600367308 */ /* 0x000e220000000800 */
[----:B-1----:R-:W-:-:S01]  /*142b0*/  FADD.FTZ R0, R52, R27 ;  /* 0x0000001b34007221 */ /* 0x002fc20000010000 */
[----:B------:R-:W-:-:S04]  /*142c0*/  F2FP.SATFINITE.E4M3.F32.PACK_AB_MERGE_C R51, R52, R51, RZ ;  /* 0x000000333433723e */ /* 0x000fc800048070ff */
[----:B------:R-:W-:Y:S02]  /*142d0*/  F2FP.SATFINITE.E4M3.F32.PACK_AB_MERGE_C R189, R49, R48, R51 ;  /* 0x0000003031bd723e */ /* 0x000fe40004807033 */
[----:B------:R-:W1:Y:S01]  /*142e0*/  MUFU.EX2 R56, R56 ;  /* 0x0000003800387308 */ /* 0x000e620000000800 */
[----:B--2---:R-:W-:-:S07]  /*142f0*/  FADD.FTZ R27, R53, R0 ;  /* 0x00000000351b7221 */ /* 0x004fce0000010000 */
[----:B------:R-:W-:Y:S01]  /*14300*/  MUFU.EX2 R38, R38 ;  /* 0x0000002600267308 */ /* 0x000fe20000000800 */
[----:B0-----:R-:W-:-:S07]  /*14310*/  FADD.FTZ R27, R54, R27 ;  /* 0x0000001b361b7221 */ /* 0x001fce0000010000 */
[----:B------:R-:W0:Y:S01]  /*14320*/  MUFU.EX2 R37, R37 ;  /* 0x0000002500257308 */ /* 0x000e220000000800 */
[----:B-1----:R-:W-:-:S07]  /*14330*/  FADD.FTZ R0, R56, R27 ;  /* 0x0000001b38007221 */ /* 0x002fce0000010000 */
[----:B------:R-:W1:Y:S08]  /*14340*/  MUFU.EX2 R57, R57 ;  /* 0x0000003900397308 */ /* 0x000e700000000800 */
        /* <DEDUP_REMOVED lines=11> */
[----:B------:R-:W0:Y:S01]  /*14400*/  MUFU.EX2 R62, R62 ;  /* 0x0000003e003e7308 */ /* 0x000e220000000800 */
[----:B-1----:R-:W-:-:S01]  /*14410*/  FADD.FTZ R0, R58, R21 ;  /* 0x000000153a007221 */ /* 0x002fc20000010000 */
[----:B------:R-:W-:-:S04]  /*14420*/  FADD.FTZ R38, R38, R39 ;  /* 0x0000002726267221 */ /* 0x000fc80000010000 */
[----:B------:R-:W-:Y:S02]  /*14430*/  FADD.FTZ R37, R37, R38 ;  /* 0x0000002625257221 */ /* 0x000fe40000010000 */
[----:B------:R-:W-:Y:S01]  /*14440*/  MUFU.EX2 R25, R25 ;  /* 0x0000001900197308 */ /* 0x000fe20000000800 */
[----:B--2---:R-:W-:-:S07]  /*14450*/  FADD.FTZ R21, R61, R0 ;  /* 0x000000003d157221 */ /* 0x004fce0000010000 */
[----:B------:R-:W1:Y:S01]  /*14460*/  MUFU.EX2 R60, R60 ;  /* 0x0000003c003c7308 */ /* 0x000e620000000800 */
[----:B0-----:R-:W-:-:S07]  /*14470*/  FADD.FTZ R0, R62, R21 ;  /* 0x000000153e007221 */ /* 0x001fce0000010000 */
[----:B------:R-:W0:Y:S08]  /*14480*/  MUFU.EX2 R63, R63 ;  /* 0x0000003f003f7308 */ /* 0x000e300000000800 */
[----:B------:R-:W-:Y:S01]  /*14490*/  MUFU.EX2 R36, R36 ;  /* 0x0000002400247308 */ /* 0x000fe20000000800 */
[----:B-1----:R-:W-:-:S07]  /*144a0*/  F2FP.SATFINITE.E4M3.F32.PACK_AB_MERGE_C R4, R60, R25, RZ ;  /* 0x000000193c04723e */ /* 0x002fce00048070ff */
[----:B------:R-:W1:Y:S01]  /*144b0*/  MUFU.EX2 R35, R35 ;  /* 0x0000002300237308 */ /* 0x000e620000000800 */
[----:B0-----:R-:W-:-:S01]  /*144c0*/  FADD.FTZ R0, R63, R0 ;  /* 0x000000003f007221 */ /* 0x001fc20000010000 */
[----:B------:R-:W-:-:S04]  /*144d0*/  F2FP.SATFINITE.E4M3.F32.PACK_AB_MERGE_C R62, R63, R62, RZ ;  /* 0x0000003e3f3e723e */ /* 0x000fc800048070ff */
[----:B------:R-:W-:Y:S02]  /*144e0*/  F2FP.SATFINITE.E4M3.F32.PACK_AB_MERGE_C R185, R61, R58, R62 ;  /* 0x0000003a3db9723e */ /* 0x000fe4000480703e */
[----:B------:R-:W0:Y:S08]  /*144f0*/  MUFU.EX2 R65, R65 ;  /* 0x0000004100417308 */ /* 0x000e300000000800 */
[----:B------:R-:W2:Y:S01]  /*14500*/  MUFU.EX2 R32, R32 ;  /* 0x0000002000207308 */ /* 0x000ea20000000800 */
[----:B-1----:R-:W-:Y:S01]  /*14510*/  F2FP.SATFINITE.E4M3.F32.PACK_AB_MERGE_C R186, R35, R36, R4 ;  /* 0x0000002423ba723e */ /* 0x002fe20004807004 */
[----:B------:R-:W-:-:S04]  /*14520*/  FADD.FTZ R36, R36, R37 ;  /* 0x0000002524247221 */ /* 0x000fc80000010000 */
[----:B------:R-:W-:Y:S02]  /*14530*/  FADD.FTZ R36, R35, R36 ;  /* 0x0000002423247221 */ /* 0x000fe40000010000 */
[----:B------:R-:W-:Y:S01]  /*14540*/  MUFU.EX2 R33, R33 ;  /* 0x0000002100217308 */ /* 0x000fe20000000800 */
[----:B0-----:R-:W-:-:S07]  /*14550*/  FADD.FTZ R5, R65, R0 ;  /* 0x0000000041057221 */ /* 0x001fce0000010000 */
[----:B------:R-:W0:Y:S01]  /*14560*/  MUFU.EX2 R34, R34 ;  /* 0x0000002200227308 */ /* 0x000e220000000800 */
[----:B--2---:R-:W-:-:S01]  /*14570*/  FADD.FTZ R0, R32, R5 ;  /* 0x0000000520007221 */ /* 0x004fc20000010000 */
[----:B------:R-:W-:-:S04]  /*14580*/  FADD.FTZ R5, R25, R36 ;  /* 0x0000002419057221 */ /* 0x000fc80000010000 */
[----:B------:R-:W-:Y:S01]  /*14590*/  FADD.FTZ R5, R60, R5 ;  /* 0x000000053c057221 */ /* 0x000fe20000010000 */
[----:B0-----:R-:W-:Y:S01]  /*145a0*/  F2FP.SATFINITE.E4M3.F32.PACK_AB_MERGE_C R4, R34, R33, RZ ;  /* 0x000000212204723e */ /* 0x001fe200048070ff */
[----:B------:R-:W-:Y:S01]  /*145b0*/  FADD.FTZ R33, R33, R0 ;  /* 0x0000000021217221 */ /* 0x000fe20000010000 */
[----:B------:R-:W-:Y:S02]  /*145c0*/  VIADD R0, R91, 0xfffffffe ;  /* 0xfffffffe5b007836 */ /* 0x000fe40000000000 */
[----:B------:R-:W-:Y:S01]  /*145d0*/  F2FP.SATFINITE.E4M3.F32.PACK_AB_MERGE_C R187, R32, R65, R4 ;  /* 0x0000004120bb723e */ /* 0x000fe20004807004 */
[----:B------:R-:W-:-:S01]  /*145e0*/  FADD.FTZ R4, R34, R33 ;  /* 0x0000002122047221 */ /* 0x000fc20000010000 */
[----:B------:R-:W-:Y:S06]  /*145f0*/  @!P2 BRA `(.L_x_1484) ;  /* 0x000000000048a947 */ /* 0x000fec0003800000 */
        /* <DEDUP_REMOVED lines=11> */
.L_x_1486:
[----:B------:R-:W-:-:S13]  /*146b0*/  ISETP.NE.AND P3, PT, R9, 0x1, PT ;  /* 0x000000010900780c */ /* 0x000fda0003f65270 */
[----:B------:R-:W0:Y:S02]  /*146c0*/  @P3 LDC.64 R10, c[0x0][0x9e8] ;  /* 0x00027a00ff0a3b82 */ /* 0x000e240000000a00 */
[----:B0-----:R-:W-:-:S05]  /*146d0*/  @P3 IMAD.HI.U32 R10, R7, R10, RZ ;  /* 0x0000000a070a3227 */ /* 0x001fca00078e00ff */
[----:B------:R-:W-:-:S07]  /*146e0*/  @P3 SHF.R.U32.HI R7, RZ, R11, R10 ;  /* 0x0000000bff073219 */ /* 0x000fce000001160a */
.L_x_1487:
[----:B------:R-:W-:Y:S05]  /*146f0*/  BSYNC B0 ;  /* 0x0000000000007941 */ /* 0x000fea0003800000 */
.L_x_1485:
[----:B------:R-:W-:-:S05]  /*14700*/  IMAD R7, R7, R9, R9 ;  /* 0x0000000907077224 */ /* 0x000fca00078e0209 */
[----:B------:R-:W-:-:S07]  /*14710*/  VIMNMX R8, R8, R7, PT ;  /* 0x0000000708087248 */ /* 0x000fce0003fe0100 */
.L_x_1484:
[----:B------:R-:W-:Y:S01]  /*14720*/  SHF.R.S32.HI R7, RZ, 0x1f, R8 ;  /* 0x0000001fff077819 */ /* 0x000fe20000011408 */
[----:B------:R-:W-:Y:S01]  /*14730*/  ULDC UR34, c[0x0][0x9e4] ;  /* 0x0002790000227ab9 */ /* 0x000fe20000000800 */
[----:B------:R-:W-:Y:S01]  /*14740*/  ULDC UR6, c[0x0][0x9e4] ;  /* 0x0002790000067ab9 */ /* 0x000fe20000000800 */
[----:B------:R-:W-:Y:S01]  /*14750*/  ULDC UR7, c[0x0][0x988] ;  /* 0x0002620000077ab9 */ /* 0x000fe20000000800 */
[----:B------:R-:W-:Y:S01]  /*14760*/  LEA.HI R7, R7, R8, RZ, 0x7 ;  /* 0x0000000807077211 */ /* 0x000fe200078f38ff */
[----:B------:R-:W-:Y:S01]  /*14770*/  ULDC UR33, c[0x0][0x988] ;  /* 0x0002620000217ab9 */ /* 0x000fe20000000800 */
[----:B------:R-:W-:Y:S01]  /*14780*/  ULDC UR32, c[0x0][0x988] ;  /* 0x0002620000207ab9 */ /* 0x000fe20000000800 */
[----:B------:R-:W-:Y:S01]  /*14790*/  ULDC UR43, c[0x0][0x9e0] ;  /* 0x00027800002b7ab9 */ /* 0x000fe20000000800 */
[----:B------:R-:W-:Y:S01]  /*147a0*/  SHF.R.S32.HI R7, RZ, 0x7, R7 ;  /* 0x00000007ff077819 */ /* 0x000fe20000011407 */
[----:B------:R-:W-:Y:S01]  /*147b0*/  ULDC UR35, c[0x0][0x9e0] ;  /* 0x0002780000237ab9 */ /* 0x000fe20000000800 */
[----:B------:R-:W-:-:S02]  /*147c0*/  CS2R R118, SRZ ;  /* 0x0000000000767805 */ /* 0x000fc4000001ff00 */
[----:B------:R-:W-:Y:S02]  /*147d0*/  CS2R R116, SRZ ;  /* 0x0000000000747805 */ /* 0x000fe4000001ff00 */
[----:B------:R-:W-:Y:S02]  /*147e0*/  VIMNMX R7, R210, R7, !PT ;  /* 0x00000007d2077248 */ /* 0x000fe40007fe0100 */
[----:B------:R-:W-:Y:S02]  /*147f0*/  CS2R R114, SRZ ;  /* 0x0000000000727805 */ /* 0x000fe4000001ff00 */
[----:B------:R-:W-:Y:S02]  /*14800*/  CS2R R112, SRZ ;  /* 0x0000000000707805 */ /* 0x000fe4000001ff00 */
[----:B------:R-:W-:Y:S02]  /*14810*/  CS2R R110, SRZ ;  /* 0x00000000006e7805 */ /* 0x000fe4000001ff00 */
[----:B------:R-:W-:-:S02]  /*14820*/  ISETP.GE.AND P3, PT, R0, R7, PT ;  /* 0x000000070000720c */ /* 0x000fc40003f66270 */
        /* <DEDUP_REMOVED lines=43> */
[----:B------:R-:W-:Y:S06]  /*14ae0*/  @!P3 BRA `(.L_x_1488) ;  /* 0x000000380080b947 */ /* 0x000fec0003800000 */
[----:B------:R-:W-:Y:S02]  /*14af0*/  IMAD.IADD R12, R120, 0x1, R3 ;  /* 0x00000001780c7824 */ /* 0x000fe400078e0203 */
[----:B------:R-:W-:Y:S02]  /*14b00*/  IMAD.MOV.U32 R119, RZ, RZ, RZ ;  /* 0x000000ffff777224 */ /* 0x000fe400078e00ff */
[----:B------:R-:W-:-:S07]  /*14b10*/  VIADD R13, R12, 0x8 ;  /* 0x000000080c0d7836 */ /* 0x000fce0000000000 */
.L_x_1507:
[----:B------:R-:W-:Y:S01]  /*14b20*/  ISETP.NE.AND P3, PT, R208, RZ, PT ;  /* 0x000000ffd000720c */ /* 0x000fe20003f65270 */
[----:B------:R-:W-:Y:S01]  /*14b30*/  VIADD R14, R19, 0x1 ;  /* 0x00000001130e7836 */ /* 0x000fe20000000000 */
[----:B------:R-:W-:Y:S05]  /*14b40*/  YIELD ;  /* 0x0000000000007946 */ /* 0x000fea0003800000 */
[----:B------:R-:W-:-:S04]  /*14b50*/  ISETP.NE.AND P4, PT, R14, 0x2, PT ;  /* 0x000000020e00780c */ /* 0x000fc80003f85270 */
[----:B------:R-:W-:Y:S02]  /*14b60*/  SEL R21, RZ, 0x1, P4 ;  /* 0x00000001ff157807 */ /* 0x000fe40002000000 */
[----:B------:R-:W-:Y:S02]  /*14b70*/  SEL R14, R14, RZ, P4 ;  /* 0x000000ff0e0e7207 */ /* 0x000fe40002000000 */
[----:B------:R-:W-:Y:S01]  /*14b80*/  LOP3.LUT R21, R18, R21, RZ, 0x3c, !PT ;  /* 0x0000001512157212 */ /* 0x000fe200078e3cff */
[----:B------:R-:W-:Y:S06]  /*14b90*/  @P3 BRA `(.L_x_1489) ;  /* 0x0000000000303947 */ /* 0x000fec0003800000 */
[----:B------:R-:W-:Y:S05]  /*14ba0*/  @!P0 BRA `(.L_x_1490) ;  /* 0x0000000000048947 */ /* 0x000fea0003800000 */
[----:B------:R-:W-:Y:S01]  /*14bb0*/  BPT.TRAP 0x1 ;  /* 0x000000040000795c */ /* 0x000fe20000300000 */
.L_x_1490:
[----:B------:R-:W-:Y:S01]  /*14bc0*/  IMAD R9, R14, 0x8, R16 ;  /* 0x000000080e097824 */ /* 0x000fe200078e0210 */
[----:B------:R-:W-:-:S04]  /*14bd0*/  SHF.L.U32 R8, R21, 0x1f, RZ ;  /* 0x0000001f15087819 */ /* 0x000fc800000006ff */
[----:B------:R0:W1:Y:S01]  /*14be0*/  SYNCS.PHASECHK.TRANS64.TRYWAIT P4, [R9+URZ+0x2a830], R8 ;  /* 0x02a83008090075a7 */ /* 0x000062000808017f */
[----:B------:R-:W-:Y:S05]  /*14bf0*/  @!P0 BRA `(.L_x_1491) ;  /* 0x0000000000048947 */ /* 0x000fea0003800000 */
[----:B------:R-:W-:Y:S01]  /*14c00*/  BPT.TRAP 0x1 ;  /* 0x000000040000795c */ /* 0x000fe20000300000 */
.L_x_1491:
[----:B------:R-:W-:Y:S04]  /*14c10*/  BSSY B0, `(.L_x_1489) ;  /* 0x0000004000007945 */ /* 0x000fe80003800000 */
[----:B-1----:R-:W-:Y:S05]  /*14c20*/  @P4 BRA `(.L_x_1492) ;  /* 0x0000000000084947 */ /* 0x002fea0003800000 */
[----:B------:R-:W1:Y:S02]  /*14c30*/  SYNCS.PHASECHK.TRANS64.TRYWAIT P4, [R9+URZ+0x2a830], R8 ;  /* 0x02a83008090075a7 */ /* 0x000e64000808017f */
[----:B-1----:R-:W-:Y:S05]  /*14c40*/  @!P4 BRA `(.L_x_1493) ;  /* 0x000001540048c947 */ /* 0x002fea0003800000 */
.L_x_1492:
[----:B------:R-:W-:Y:S05]  /*14c50*/  BSYNC B0 ;  /* 0x0000000000007941 */ /* 0x000fea0003800000 */
.L_x_1489:
[----:B01----:R-:W0:Y:S01]  /*14c60*/  S2R R8, SR_TID.X ;  /* 0x0000000000087919 */ /* 0x003e220000002100 */
[----:B------:R-:W-:Y:S05]  /*14c70*/  WARPSYNC.ALL ;  /* 0x0000000000007948 */ /* 0x000fea0003800000 */
[----:B------:R-:W-:Y:S01]  /*14c80*/  IMAD.MOV.U32 R9, RZ, RZ, -0x7fffffe0 ;  /* 0x80000020ff097424 */ /* 0x000fe200078e00ff */
[----:B------:R-:W-:Y:S01]  /*14c90*/  MOV R123, 0x80000020 ;  /* 0x80000020007b7802 */ /* 0x000fe20000000f00 */
[----:B------:R-:W-:Y:S01]  /*14ca0*/  IMAD.MOV.U32 R121, RZ, RZ, -0x7fffffe0 ;  /* 0x80000020ff797424 */ /* 0x000fe200078e00ff */
[----:B------:R-:W-:Y:S01]  /*14cb0*/  UMOV UR28, UR4 ;  /* 0x00000004001c7c82 */ /* 0x000fe20008000000 */
[----:B------:R-:W-:Y:S01]  /*14cc0*/  IMAD.MOV.U32 R11, RZ, RZ, -0x7fffffe0 ;  /* 0x80000020ff0b7424 */ /* 0x000fe200078e00ff */
[----:B------:R-:W-:Y:S01]  /*14cd0*/  R2UR UR11, R9 ;  /* 0x00000000090b72ca */ /* 0x000fe200000e0000 */
[----:B------:R-:W-:Y:S01]  /*14ce0*/  IMAD.MOV.U32 R9, RZ, RZ, -0x7fffffe0 ;  /* 0x80000020ff097424 */ /* 0x000fe200078e00ff */
[----:B------:R-:W-:Y:S01]  /*14cf0*/  R2UR UR19, R121 ;  /* 0x00000000791372ca */ /* 0x000fe200000e0000 */
[----:B------:R-:W-:Y:S01]  /*14d00*/  UMOV UR29, UR5 ;  /* 0x00000005001d7c82 */ /* 0x000fe20008000000 */
[----:B------:R-:W-:-:S02]  /*14d10*/  R2UR UR23, R123 ;  /* 0x000000007b1772ca */ /* 0x000fc400000e0000 */
[C---:B------:R-:W-:Y:S02]  /*14d20*/  R2UR UR15, R11.reuse ;  /* 0x000000000b0f72ca */ /* 0x040fe400000e0000 */
[----:B------:R-:W-:Y:S02]  /*14d30*/  R2UR UR27, R11 ;  /* 0x000000000b1b72ca */ /* 0x000fe400000e0000 */
[----:B------:R-:W-:Y:S02]  /*14d40*/  R2UR UR31, R9 ;  /* 0x00000000091f72ca */ /* 0x000fe400000e0000 */
[----:B0-----:R-:W-:Y:S01]  /*14d50*/  SHF.R.U32.HI R10, RZ, 0x7, R8 ;  /* 0x00000007ff0a7819 */ /* 0x001fe20000011608 */
[----:B------:R-:W-:-:S04]  /*14d60*/  IMAD R8, R14, 0x600, R6 ;  /* 0x000006000e087824 */ /* 0x000fc800078e0206 */
[----:B------:R-:W-:Y:S01]  /*14d70*/  VIADD R124, R10, 0x8 ;  /* 0x000000080a7c7836 */ /* 0x000fe20000000000 */
[C---:B------:R-:W-:Y:S01]  /*14d80*/  R2UR UR10, R8.reuse ;  /* 0x00000000080a72ca */ /* 0x040fe200000e0000 */
[C---:B------:R-:W-:Y:S02]  /*14d90*/  VIADD R120, R8.reuse, 0x200 ;  /* 0x0000020008787836 */ /* 0x040fe40000000000 */
[C---:B------:R-:W-:Y:S01]  /*14da0*/  VIADD R122, R8.reuse, 0x202 ;  /* 0x00000202087a7836 */ /* 0x040fe20000000000 */
[----:B------:R0:W-:Y:S01]  /*14db0*/  BAR.SYNC.DEFER_BLOCKING R124, 0x100 ;  /* 0x0004007c0000751d */ /* 0x0001e20000010000 */
[----:B------:R-:W-:Y:S01]  /*14dc0*/  VIADD R10, R8, 0x2 ;  /* 0x00000002080a7836 */ /* 0x000fe20000000000 */
[----:B------:R-:W-:Y:S02]  /*14dd0*/  R2UR UR18, R120 ;  /* 0x00000000781272ca */ /* 0x000fe400000e0000 */
[----:B------:R-:W-:Y:S02]  /*14de0*/  R2UR UR22, R122 ;  /* 0x000000007a1672ca */ /* 0x000fe400000e0000 */
[----:B------:R-:W-:Y:S01]  /*14df0*/  R2UR UR14, R10 ;  /* 0x000000000a0e72ca */ /* 0x000fe200000e0000 */
[----:B------:R-:W-:-:S02]  /*14e00*/  VIADD R10, R8, 0x400 ;  /* 0x00000400080a7836 */ /* 0x000fc40000000000 */
[----:B------:R-:W-:-:S03]  /*14e10*/  VIADD R8, R8, 0x402 ;  /* 0x0000040208087836 */ /* 0x000fc60000000000 */
[----:B------:R-:W-:Y:S02]  /*14e20*/  R2UR UR26, R10 ;  /* 0x000000000a1a72ca */ /* 0x000fe400000e0000 */
[----:B------:R-:W-:Y:S01]  /*14e30*/  R2UR UR30, R8 ;  /* 0x00000000081e72ca */ /* 0x000fe200000e0000 */
[----:B0-----:R-:W-:-:S06]  /*14e40*/  WARPGROUP.ARRIVE ;  /* 0x00000000000079c5 */ /* 0x001fcc0000000000 */
        /* <DEDUP_REMOVED lines=17> */
[----:B------:R-:W-:Y:S05]  /*14f60*/  @P3 BRA `(.L_x_1494) ;  /* 0x0000000000283947 */ /* 0x000fea0003800000 */
[----:B------:R-:W-:Y:S05]  /*14f70*/  @!P0 BRA `(.L_x_1495) ;  /* 0x0000000000048947 */ /* 0x000fea0003800000 */
[----:B------:R-:W-:Y:S01]  /*14f80*/  BPT.TRAP 0x1 ;  /* 0x000000040000795c */ /* 0x000fe20000300000 */
.L_x_1495:
[----:B------:R-:W-:Y:S01]  /*14f90*/  SHF.L.U32 R8, R18, 0x1f, RZ ;  /* 0x0000001f12087819 */ /* 0x000fe200000006ff */
[----:B------:R-:W-:-:S04]  /*14fa0*/  IMAD R9, R19, 0x8, R16 ;  /* 0x0000000813097824 */ /* 0x000fc800078e0210 */
[----:B------:R0:W1:Y:S01]  /*14fb0*/  SYNCS.PHASECHK.TRANS64.TRYWAIT P3, [R9+URZ+0x2a850], R8 ;  /* 0x02a85008090075a7 */ /* 0x000062000806017f */
[----:B------:R-:W-:Y:S05]  /*14fc0*/  @!P0 BRA `(.L_x_1496) ;  /* 0x0000000000048947 */ /* 0x000fea0003800000 */
[----:B------:R-:W-:Y:S01]  /*14fd0*/  BPT.TRAP 0x1 ;  /* 0x000000040000795c */ /* 0x000fe20000300000 */
.L_x_1496:
[----:B-1----:R-:W-:Y:S05]  /*14fe0*/  @P3 BRA `(.L_x_1494) ;  /* 0x0000000000083947 */ /* 0x002fea0003800000 */
[----:B------:R-:W1:Y:S02]  /*14ff0*/  SYNCS.PHASECHK.TRANS64.TRYWAIT P3, [R9+URZ+0x2a850], R8 ;  /* 0x02a85008090075a7 */ /* 0x000e64000806017f */
[----:B-1----:R-:W-:Y:S05]  /*15000*/  @!P3 BRA `(.L_x_1497) ;  /* 0x00000150006cb947 */ /* 0x002fea0003800000 */
.L_x_1494:
[----:B01----:R-:W-:Y:S01]  /*15010*/  VIADD R8, R16, 0x400 ;  /* 0x0000040010087836 */ /* 0x003fe20000000000 */
[----:B------:R-:W-:Y:S05]  /*15020*/  WARPSYNC.ALL ;  /* 0x0000000000007948 */ /* 0x000fea0003800000 */
[----:B------:R-:W-:Y:S01]  /*15030*/  SHF.R.U32.HI R8, RZ, 0x4, R8 ;  /* 0x00000004ff087819 */ /* 0x000fe20000011608 */
[----:B------:R-:W-:Y:S01]  /*15040*/  IMAD.MOV.U32 R9, RZ, RZ, 0x40000040 ;  /* 0x40000040ff097424 */ /* 0x000fe200078e00ff */
[----:B------:R-:W-:Y:S01]  /*15050*/  WARPGROUP.ARRIVE ;  /* 0x00000000000079c5 */ /* 0x000fe20000000000 */
[----:B------:R-:W-:Y:S01]  /*15060*/  IMAD.MOV.U32 R11, RZ, RZ, 0x40000040 ;  /* 0x40000040ff0b7424 */ /* 0x000fe200078e00ff */
[----:B------:R-:W-:-:S04]  /*15070*/  LOP3.LUT R8, R8, 0x3fff, RZ, 0xc0, !PT ;  /* 0x00003fff08087812 */ /* 0x000fc800078ec0ff */
[----:B------:R-:W0:Y:S01]  /*15080*/  S2R R209, SR_TID.X ;  /* 0x0000000000d17919 */ /* 0x000e220000002100 */
[----:B------:R-:W-:Y:S01]  /*15090*/  R2UR UR11, R9 ;  /* 0x00000000090b72ca */ /* 0x000fe200000e0000 */
[----:B------:R-:W-:Y:S01]  /*150a0*/  IMAD.MOV.U32 R9, RZ, RZ, 0x40000040 ;  /* 0x40000040ff097424 */ /* 0x000fe200078e00ff */
[----:B------:R-:W-:Y:S01]  /*150b0*/  LOP3.LUT R8, R8, 0x10000, RZ, 0xfc, !PT ;  /* 0x0001000008087812 */ /* 0x000fe200078efcff */
[C---:B------:R-:W-:Y:S01]  /*150c0*/  FMUL.FTZ R18, R2.reuse, R122 ;  /* 0x0000007a02127220 */ /* 0x040fe20000410000 */
[C---:B------:R-:W-:Y:S01]  /*150d0*/  FMUL.FTZ R122, R2.reuse, R127 ;  /* 0x0000007f027a7220 */ /* 0x040fe20000410000 */
[C---:B------:R-:W-:Y:S01]  /*150e0*/  FMUL.FTZ R127, R2.reuse, R128 ;  /* 0x00000080027f7220 */ /* 0x040fe20000410000 */
[C---:B------:R-:W-:Y:S01]  /*150f0*/  FMUL.FTZ R128, R2.reuse, R129 ;  /* 0x0000008102807220 */ /* 0x040fe20000410000 */
[----:B------:R-:W-:Y:S02]  /*15100*/  IMAD R8, R19, 0x600, R8 ;  /* 0x0000060013087824 */ /* 0x000fe400078e0208 */
[C---:B------:R-:W-:Y:S01]  /*15110*/  FMUL.FTZ R129, R2.reuse, R134 ;  /* 0x0000008602817220 */ /* 0x040fe20000410000 */
[C---:B------:R-:W-:Y:S01]  /*15120*/  FMUL.FTZ R134, R2.reuse, R139 ;  /* 0x0000008b02867220 */ /* 0x040fe20000410000 */
[----:B------:R-:W-:Y:S01]  /*15130*/  FMUL.FTZ R139, R2, R140 ;  /* 0x0000008c028b7220 */ /* 0x000fe20000410000 */
[C---:B------:R-:W-:Y:S01]  /*15140*/  VIADD R10, R8.reuse, 0x2 ;  /* 0x00000002080a7836 */ /* 0x040fe20000000000 */
[----:B------:R-:W-:Y:S01]  /*15150*/  R2UR UR10, R8 ;  /* 0x00000000080a72ca */ /* 0x000fe200000e0000 */
        /* <DEDUP_REMOVED lines=12> */
[----:B------:R-:W-:Y:S01]  /*15220*/  QGMMA.64x192x32.F32.E4M3.E4M3 R24, R196, gdesc[UR8], R24, gsb0 ;  /* 0x02e00008c4187df3 */ /* 0x000fe20008000818 */
[----:B------:R-:W-:Y:S01]  /*15230*/  R2UR UR10, R10 ;  /* 0x000000000a0a72ca */ /* 0x000fe200000e0000 */
[----:B------:R-:W-:Y:S01]  /*15240*/  VIADD R10, R8, 0x4 ;  /* 0x00000004080a7836 */ /* 0x000fe20000000000 */
[----:B------:R-:W-:Y:S01]  /*15250*/  R2UR UR11, R11 ;  /* 0x000000000b0b72ca */ /* 0x000fe200000e0000 */
[----:B------:R-:W-:-:S02]  /*15260*/  IMAD.MOV.U32 R11, RZ, RZ, 0x40000040 ;  /* 0x40000040ff0b7424 */ /* 0x000fc400078e00ff */
[----:B------:R-:W-:Y:S01]  /*15270*/  FMUL.FTZ R176, R2, R177 ;  /* 0x000000b102b07220 */ /* 0x000fe20000410000 */
[----:B------:R-:W-:Y:S02]  /*15280*/  VIADD R8, R8, 0x6 ;  /* 0x0000000608087836 */ /* 0x000fe40000000000 */
[C---:B------:R-:W-:Y:S01]  /*15290*/  FMUL.FTZ R180, R2.reuse, R180 ;  /* 0x000000b402b47220 */ /* 0x040fe20000410000 */
[C---:B------:R-:W-:Y:S01]  /*152a0*/  FMUL.FTZ R181, R2.reuse, R181 ;  /* 0x000000b502b57220 */ /* 0x040fe20000410000 */
[----:B------:R-:W-:Y:S01]  /*152b0*/  FMUL.FTZ R177, R2, R182 ;  /* 0x000000b602b17220 */ /* 0x000fe20000410000 */
[----:B0-----:R-:W-:Y:S01]  /*152c0*/  SHF.R.U32.HI R209, RZ, 0x7, R209 ;  /* 0x00000007ffd17819 */ /* 0x001fe200000116d1 */
        /* <DEDUP_REMOVED lines=24> */
[----:B------:R-:W-:-:S06]  /*15450*/  WARPGROUP.ARRIVE ;  /* 0x00000000000079c5 */ /* 0x000fcc0000000000 */
[----:B------:R-:W-:Y:S01]  /*15460*/  QGMMA.64x192x32.F32.E4M3.E4M3 R24, R192, gdesc[UR8], R24, gsb0 ;  /* 0x02e00008c0187df3 */ /* 0x000fe20008000818 */
[----:B------:R-:W-:Y:S02]  /*15470*/  R2UR UR10, R10 ;  /* 0x000000000a0a72ca */ /* 0x000fe400000e0000 */
[----:B------:R-:W-:Y:S01]  /*15480*/  R2UR UR11, R11 ;  /* 0x000000000b0b72ca */ /* 0x000fe200000e0000 */
[----:B------:R-:W-:Y:S01]  /*15490*/  @!P1 IMAD R11, R14, 0x8, R16 ;  /* 0x000000080e0b9824 */ /* 0x000fe200078e0210 */
[----:B------:R-:W-:-:S03]  /*154a0*/  IADD3 R10, -R209, 0xb, RZ ;  /* 0x0000000bd10a7810 */ /* 0x000fc60007ffe1ff */
[----:B------:R-:W-:-:S05]  /*154b0*/  @!P1 VIADD R11, R11, 0x2a840 ;  /* 0x0002a8400b0b9836 */ /* 0x000fca0000000000 */
[----:B------:R-:W-:Y:S01]  /*154c0*/  @!P1 PRMT R11, RZ, 0x654, R11 ;  /* 0x00000654ff0b9816 */ /* 0x000fe2000000000b */
[----:B------:R-:W-:Y:S02]  /*154d0*/  WARPGROUP.DEPBAR.LE gsb0, 0x0 ;  /* 0x00008000000079c5 */ /* 0x000fe40000010000 */
[----:B------:R-:W-:-:S06]  /*154e0*/  WARPGROUP.ARRIVE ;  /* 0x00000000000079c5 */ /* 0x000fcc0000000000 */
[----:B------:R-:W-:Y:S01]  /*154f0*/  QGMMA.64x192x32.F32.E4M3.E4M3 R24, R188, gdesc[UR8], R24, gsb0 ;  /* 0x02e00008bc187df3 */ /* 0x000fe20008000818 */
[----:B------:R-:W-:Y:S01]  /*15500*/  R2UR UR10, R8 ;  /* 0x00000000080a72ca */ /* 0x000fe200000e0000 */
[C---:B------:R-:W-:Y:S01]  /*15510*/  FMUL.FTZ R8, R2.reuse, R120 ;  /* 0x0000007802087220 */ /* 0x040fe20000410000 */
        /* <DEDUP_REMOVED lines=37> */
[----:B------:R-:W-:-:S02]  /*15770*/  IMAD.SHL.U32 R178, R0, 0x80, RZ ;  /* 0x0000008000b27824 */ /* 0x000fc400078e00ff */
        /* <DEDUP_REMOVED lines=26> */
[----:B------:R-:W-:-:S05]  /*15920*/  WARPGROUP.ARRIVE ;  /* 0x00000000000079c5 */ /* 0x000fca0000000000 */
[----:B------:R-:W0:Y:S01]  /*15930*/  MUFU.TANH R145, R145 ;  /* 0x0000009100917308 */ /* 0x000e220000002400 */
[----:B------:R-:W-:Y:S07]  /*15940*/  QGMMA.64x192x32.F32.E4M3.E4M3 R24, R184, gdesc[UR8], R24, gsb0 ;  /* 0x02e00008b8187df3 */ /* 0x000fee0008000818 */
        /* <DEDUP_REMOVED lines=20> */
[----:B------:R-:W-:Y:S01]  /*15a90*/  IADD3 R185, R201, 0x1, -R178 ;  /* 0x00000001c9b97810 */ /* 0x000fe20007ffe8b2 */
[----:B------:R0:W-:Y:S06]  /*15aa0*/  BAR.ARV R10, 0x100 ;  /* 0x0004000a0000751d */ /* 0x0001ec0000002000 */
[----:B------:R-:W-:Y:S01]  /*15ab0*/  IMAD.IADD R185, R185, 0x1, -R202 ;  /* 0x00000001b9b97824 */ /* 0x000fe200078e0aca */
[----:B------:R0:W-:Y:S03]  /*15ac0*/  @!P1 SYNCS.ARRIVE.TRANS64.RED.A1T0 RZ, [R11+URZ], RZ ;  /* 0x000000ff0bff99a7 */ /* 0x0001e6000810043f */
[----:B------:R-:W-:-:S04]  /*15ad0*/  IMAD R185, R200, -0x2, R185 ;  /* 0xfffffffec8b97824 */ /* 0x000fc800078e02b9 */
[C---:B------:R-:W-:Y:S02]  /*15ae0*/  VIADD R186, R185.reuse, UR43 ;  /* 0x0000002bb9ba7c36 */ /* 0x040fe40008000000 */
[----:B------:R-:W-:Y:S02]  /*15af0*/  VIADD R184, R185, UR44 ;  /* 0x0000002cb9b87c36 */ /* 0x000fe40008000000 */
[C---:B------:R-:W-:Y:S02]  /*15b00*/  IMAD.IADD R183, R3.reuse, 0x1, R186 ;  /* 0x0000000103b77824 */ /* 0x040fe400078e02ba */
[----:B------:R-:W-:Y:S01]  /*15b10*/  IMAD.IADD R182, R3, 0x1, R184 ;  /* 0x0000000103b67824 */ /* 0x000fe200078e02b8 */
[----:B01234-:R-:W-:Y:S06]  /*15b20*/  @!P2 BRA `(.L_x_1498) ;  /* 0x000000000058a947 */ /* 0x01ffec0003800000 */
[----:B------:R-:W-:Y:S01]  /*15b30*/  IADD3 R185, R3, R201, -R202 ;  /* 0x000000c903b97210 */ /* 0x000fe20007ffe8ca */
[----:B------:R-:W-:Y:S03]  /*15b40*/  BSSY B0, `(.L_x_1499) ;  /* 0x0000010000007945 */ /* 0x000fe60003800000 */
[----:B------:R-:W-:-:S13]  /*15b50*/  ISETP.GT.AND P3, PT, R185, -0x1, PT ;  /* 0xffffffffb900780c */ /* 0x000fda0003f64270 */
[----:B------:R-:W-:Y:S05]  /*15b60*/  @P3 BRA `(.L_x_1500) ;  /* 0x0000000000203947 */ /* 0x000fea0003800000 */
[----:B------:R-:W-:Y:S01]  /*15b70*/  IMAD.U32 R188, RZ, RZ, UR34 ;  /* 0x00000022ffbc7e24 */ /* 0x000fe2000f8e00ff */
[----:B------:R-:W-:-:S04]  /*15b80*/  LOP3.LUT R185, RZ, R185, RZ, 0x33, !PT ;  /* 0x000000b9ffb97212 */ /* 0x000fc800078e33ff */
[----:B------:R-:W-:-:S13]  /*15b90*/  ISETP.NE.AND P3, PT, R188, 0x1, PT ;  /* 0x00000001bc00780c */ /* 0x000fda0003f65270 */
[----:B------:R-:W0:Y:S02]  /*15ba0*/  @P3 LDC.64 R10, c[0x0][0x9e8] ;  /* 0x00027a00ff0a3b82 */ /* 0x000e240000000a00 */
[----:B0-----:R-:W-:-:S05]  /*15bb0*/  @P3 IMAD.HI.U32 R10, R185, R10, RZ ;  /* 0x0000000ab90a3227 */ /* 0x001fca00078e00ff */
[----:B------:R-:W-:-:S04]  /*15bc0*/  @P3 SHF.R.U32.HI R185, RZ, R11, R10 ;  /* 0x0000000bffb93219 */ /* 0x000fc8000001160a */
[----:B------:R-:W-:Y:S01]  /*15bd0*/  LOP3.LUT R185, RZ, R185, RZ, 0x33, !PT ;  /* 0x000000b9ffb97212 */ /* 0x000fe200078e33ff */
[----:B------:R-:W-:Y:S06]  /*15be0*/  BRA `(.L_x_1501) ;  /* 0x0000000000147947 */ /* 0x000fec0003800000 */
.L_x_1500:
[----:B------:R-:W-:-:S05]  /*15bf0*/  IMAD.U32 R188, RZ, RZ, UR34 ;  /* 0x00000022ffbc7e24 */ /* 0x000fca000f8e00ff */
[----:B------:R-:W-:-:S13]  /*15c00*/  ISETP.NE.AND P3, PT, R188, 0x1, PT ;  /* 0x00000001bc00780c */ /* 0x000fda0003f65270 */
[----:B------:R-:W0:Y:S02]  /*15c10*/  @P3 LDC.64 R10, c[0x0][0x9e8] ;  /* 0x00027a00ff0a3b82 */ /* 0x000e240000000a00 */
[----:B0-----:R-:W-:-:S05]  /*15c20*/  @P3 IMAD.HI.U32 R10, R185, R10, RZ ;  /* 0x0000000ab90a3227 */ /* 0x001fca00078e00ff */
[----:B------:R-:W-:-:S07]  /*15c30*/  @P3 SHF.R.U32.HI R185, RZ, R11, R10 ;  /* 0x0000000bffb93219 */ /* 0x000fce000001160a */
.L_x_1501:
[----:B------:R-:W-:Y:S05]  /*15c40*/  BSYNC B0 ;  /* 0x0000000000007941 */ /* 0x000fea0003800000 */
.L_x_1499:
[----:B------:R-:W-:-:S04]  /*15c50*/  IMAD R185, R185, R188, -R178 ;  /* 0x000000bcb9b97224 */ /* 0x000fc800078e0ab2 */
[----:B------:R-:W-:-:S05]  /*15c60*/  IMAD R185, R200, -0x2, R185 ;  /* 0xfffffffec8b97824 */ /* 0x000fca00078e02b9 */
[----:B------:R-:W-:Y:S02]  /*15c70*/  VIADDMNMX R183, R185, R188, R183, PT ;  /* 0x000000bcb9b77246 */ /* 0x000fe400038001b7 */
[----:B------:R-:W-:-:S07]  /*15c80*/  VIMNMX R182, R182, R185, !PT ;  /* 0x000000b9b6b67248 */ /* 0x000fce0007fe0100 */
.L_x_1498:
[----:B------:R-:W-:Y:S02]  /*15c90*/  ISETP.GT.AND P3, PT, R0, -0x1, PT ;  /* 0xffffffff0000780c */ /* 0x000fe40003f64270 */
[----:B------:R-:W-:Y:S02]  /*15ca0*/  IADD3 R186, R186, 0x8, R3 ;  /* 0x00000008baba7810 */ /* 0x000fe40007ffe003 */
[C---:B------:R-:W-:Y:S02]  /*15cb0*/  ISETP.GT.AND P5, PT, R182.reuse, RZ, P3 ;  /* 0x000000ffb600720c */ /* 0x040fe40001fa4270 */
[----:B------:R-:W-:Y:S02]  /*15cc0*/  ISETP.GT.AND P4, PT, R182, 0x1, P3 ;  /* 0x00000001b600780c */ /* 0x000fe40001f84270 */
[C---:B------:R-:W-:Y:S02]  /*15cd0*/  ISETP.LT.OR P5, PT, R183.reuse, 0x1, P5 ;  /* 0x00000001b700780c */ /* 0x040fe40002fa1670 */
[----:B------:R-:W-:-:S02]  /*15ce0*/  ISETP.LT.OR P4, PT, R183, 0x2, P4 ;  /* 0x00000002b700780c */ /* 0x000fc40002781670 */
[----:B------:R-:W-:Y:S02]  /*15cf0*/  FSEL R11, R8, -INF , !P5 ;  /* 0xff800000080b7808 */ /* 0x000fe40006800000 */
[----:B------:R-:W-:Y:S02]  /*15d00*/  FSEL R10, R9, -INF , !P4 ;  /* 0xff800000090a7808 */ /* 0x000fe40006000000 */
[C---:B------:R-:W-:Y:S02]  /*15d10*/  ISETP.GT.AND P5, PT, R182.reuse, 0x8, P3 ;  /* 0x00000008b600780c */ /* 0x040fe40001fa4270 */
        /* <DEDUP_REMOVED lines=87> */
[----:B------:R-:W-:Y:S02]  /*16290*/  IADD3 R184, R184, 0x8, R3 ;  /* 0x00000008b8b87810 */ /* 0x000fe40007ffe003 */
[----:B------:R-:W-:Y:S02]  /*162a0*/  FSEL R180, R180, -INF , !P5 ;  /* 0xff800000b4b47808 */ /* 0x000fe40006800000 */
[----:B------:R-:W-:Y:S01]  /*162b0*/  FSEL R181, R181, -INF , !P4 ;  /* 0xff800000b5b57808 */ /* 0x000fe20006000000 */
[----:B------:R-:W-:Y:S06]  /*162c0*/  @!P2 BRA `(.L_x_1502) ;  /* 0x00000000005ca947 */ /* 0x000fec0003800000 */
[----:B------:R-:W-:Y:S01]  /*162d0*/  ISETP.GT.AND P4, PT, R13, -0x1, PT ;  /* 0xffffffff0d00780c */ /* 0x000fe20003f84270 */
[----:B------:R-:W-:-:S12]  /*162e0*/  BSSY B0, `(.L_x_1503) ;  /* 0x0000011000007945 */ /* 0x000fd80003800000 */
[----:B------:R-:W-:Y:S05]  /*162f0*/  @P4 BRA `(.L_x_1504) ;  /* 0x0000000000244947 */ /* 0x000fea0003800000 */
[----:B------:R-:W-:Y:S02]  /*16300*/  IMAD.U32 R182, RZ, RZ, UR34 ;  /* 0x00000022ffb67e24 */ /* 0x000fe4000f8e00ff */
[----:B------:R-:W-:-:S03]  /*16310*/  VIADD R183, R12, 0x8 ;  /* 0x000000080cb77836 */ /* 0x000fc60000000000 */
[----:B------:R-:W-:Y:S02]  /*16320*/  ISETP.NE.AND P4, PT, R182, 0x1, PT ;  /* 0x00000001b600780c */ /* 0x000fe40003f85270 */
[----:B------:R-:W-:-:S11]  /*16330*/  LOP3.LUT R183, RZ, R183, RZ, 0x33, !PT ;  /* 0x000000b7ffb77212 */ /* 0x000fd600078e33ff */
[----:B------:R-:W0:Y:S02]  /*16340*/  @P4 LDC.64 R8, c[0x0][0x9e8] ;  /* 0x00027a00ff084b82 */ /* 0x000e240000000a00 */
[----:B0-----:R-:W-:-:S05]  /*16350*/  @P4 IMAD.HI.U32 R8, R183, R8, RZ ;  /* 0x00000008b7084227 */ /* 0x001fca00078e00ff */
[----:B------:R-:W-:-:S04]  /*16360*/  @P4 SHF.R.U32.HI R183, RZ, R9, R8 ;  /* 0x00000009ffb74219 */ /* 0x000fc80000011608 */
[----:B------:R-:W-:Y:S01]  /*16370*/  LOP3.LUT R183, RZ, R183, RZ, 0x33, !PT ;  /* 0x000000b7ffb77212 */ /* 0x000fe200078e33ff */
[----:B------:R-:W-:Y:S06]  /*16380*/  BRA `(.L_x_1505) ;  /* 0x0000000000187947 */ /* 0x000fec0003800000 */
.L_x_1504:
[----:B------:R-:W-:Y:S02]  /*16390*/  IMAD.U32 R182, RZ, RZ, UR34 ;  /* 0x00000022ffb67e24 */ /* 0x000fe4000f8e00ff */
[----:B------:R-:W-:-:S03]  /*163a0*/  IMAD.MOV.U32 R183, RZ, RZ, R13 ;  /* 0x000000ffffb77224 */ /* 0x000fc600078e000d */
[----:B------:R-:W-:-:S13]  /*163b0*/  ISETP.NE.AND P4, PT, R182, 0x1, PT ;  /* 0x00000001b600780c */ /* 0x000fda0003f85270 */
[----:B------:R-:W0:Y:S02]  /*163c0*/  @P4 LDC.64 R8, c[0x0][0x9e8] ;  /* 0x00027a00ff084b82 */ /* 0x000e240000000a00 */
[----:B0-----:R-:W-:-:S05]  /*163d0*/  @P4 IMAD.HI.U32 R8, R13, R8, RZ ;  /* 0x000000080d084227 */ /* 0x001fca00078e00ff */
[----:B------:R-:W-:-:S07]  /*163e0*/  @P4 SHF.R.U32.HI R183, RZ, R9, R8 ;  /* 0x00000009ffb74219 */ /* 0x000fce0000011608 */
.L_x_1505:
[----:B------:R-:W-:Y:S05]  /*163f0*/  BSYNC B0 ;  /* 0x0000000000007941 */ /* 0x000fea0003800000 */
.L_x_1503:
[----:B------:R-:W-:-:S04]  /*16400*/  IMAD R9, R183, R182, -R178 ;  /* 0x000000b6b7097224 */ /* 0x000fc800078e0ab2 */
[----:B------:R-:W-:-:S05]  /*16410*/  IMAD R9, R200, -0x2, R9 ;  /* 0xfffffffec8097824 */ /* 0x000fca00078e0209 */
[----:B------:R-:W-:Y:S02]  /*16420*/  VIADDMNMX R186, R9, R182, R186, PT ;  /* 0x000000b609ba7246 */ /* 0x000fe400038001ba */
[----:B------:R-:W-:-:S07]  /*16430*/  VIMNMX R184, R184, R9, !PT ;  /* 0x00000009b8b87248 */ /* 0x000fce0007fe0100 */
.L_x_1502:
        /* <DEDUP_REMOVED lines=65> */
[C---:B------:R-:W-:Y:S01]  /*16850*/  ISETP.LT.OR P4, PT, R186.reuse, 0x22, P4 ;  /* 0x00000022ba00780c */ /* 0x040fe20002781670 */
[----:B------:R-:W0:Y:S01]  /*16860*/  SHFL.BFLY PT, R9, R8, 0x2, 0x1f ;  /* 0x0c401f0008097f89 */ /* 0x000e2200000e0000 */
[----:B------:R-:W-:-:S02]  /*16870*/  ISETP.LT.OR P5, PT, R186, 0x39, P5 ;  /* 0x00000039ba00780c */ /* 0x000fc40002fa1670 */
[----:B------:R-:W-:Y:S02]  /*16880*/  FSEL R134, R134, -INF , !P4 ;  /* 0xff80000086867808 */ /* 0x000fe40006000000 */
[C---:B------:R-:W-:Y:S02]  /*16890*/  ISETP.GT.AND P4, PT, R184.reuse, 0x29, P3 ;  /* 0x00000029b800780c */ /* 0x040fe40001f84270 */
[----:B------:R-:W-:Y:S02]  /*168a0*/  FSEL R145, R145, -INF , !P5 ;  /* 0xff80000091917808 */ /* 0x000fe40006800000 */
[----:B------:R-:W-:Y:S02]  /*168b0*/  ISETP.GT.AND P5, PT, R184, 0x40, P3 ;  /* 0x00000040b800780c */ /* 0x000fe40001fa4270 */
[C---:B------:R-:W-:Y:S02]  /*168c0*/  ISETP.LT.OR P4, PT, R186.reuse, 0x2a, P4 ;  /* 0x0000002aba00780c */ /* 0x040fe40002781670 */
[----:B------:R-:W-:-:S02]  /*168d0*/  ISETP.LT.OR P5, PT, R186, 0x41, P5 ;  /* 0x00000041ba00780c */ /* 0x000fc40002fa1670 */
[----:B------:R-:W-:Y:S02]  /*168e0*/  FSEL R138, R138, -INF , !P4 ;  /* 0xff8000008a8a7808 */ /* 0x000fe40006000000 */
[C---:B------:R-:W-:Y:S02]  /*168f0*/  ISETP.GT.AND P4, PT, R184.reuse, 0x31, P3 ;  /* 0x00000031b800780c */ /* 0x040fe40001f84270 */
[----:B------:R-:W-:Y:S02]  /*16900*/  FSEL R149, R149, -INF , !P5 ;  /* 0xff80000095957808 */ /* 0x000fe40006800000 */
[----:B------:R-:W-:Y:S02]  /*16910*/  ISETP.GT.AND P5, PT, R184, 0x41, P3 ;  /* 0x00000041b800780c */ /* 0x000fe40001fa4270 */
[----:B------:R-:W-:Y:S02]  /*16920*/  ISETP.LT.OR P4, PT, R186, 0x32, P4 ;  /* 0x00000032ba00780c */ /* 0x000fe40002781670 */
[----:B0-----:R-:W-:-:S02]  /*16930*/  FMNMX.FTZ R8, R8, R9, !PT ;  /* 0x0000000908087209 */ /* 0x001fc40007810000 */
[----:B------:R-:W-:Y:S02]  /*16940*/  ISETP.LT.OR P5, PT, R186, 0x42, P5 ;  /* 0x00000042ba00780c */ /* 0x000fe40002fa1670 */
[----:B------:R-:W-:Y:S01]  /*16950*/  FSEL R142, R142, -INF , !P4 ;  /* 0xff8000008e8e7808 */ /* 0x000fe20006000000 */
[----:B------:R-:W0:Y:S01]  /*16960*/  SHFL.BFLY PT, R9, R8, 0x1, 0x1f ;  /* 0x0c201f0008097f89 */ /* 0x000e2200000e0000 */
[----:B------:R-:W-:Y:S02]  /*16970*/  ISETP.GT.AND P4, PT, R184, 0x39, P3 ;  /* 0x00000039b800780c */ /* 0x000fe40001f84270 */
[----:B------:R-:W-:Y:S02]  /*16980*/  FSEL R150, R150, -INF , !P5 ;  /* 0xff80000096967808 */ /* 0x000fe40006800000 */
[----:B------:R-:W-:Y:S02]  /*16990*/  ISETP.GT.AND P5, PT, R184, 0x48, P3 ;  /* 0x00000048b800780c */ /* 0x000fe40001fa4270 */
[----:B------:R-:W-:-:S02]  /*169a0*/  ISETP.LT.OR P4, PT, R186, 0x3a, P4 ;  /* 0x0000003aba00780c */ /* 0x000fc40002781670 */
[----:B------:R-:W-:Y:S02]  /*169b0*/  ISETP.LT.OR P5, PT, R186, 0x49, P5 ;  /* 0x00000049ba00780c */ /* 0x000fe40002fa1670 */
[----:B------:R-:W-:Y:S02]  /*169c0*/  FSEL R146, R146, -INF , !P4 ;  /* 0xff80000092927808 */ /* 0x000fe40006000000 */
[----:B------:R-:W-:Y:S02]  /*169d0*/  FSEL R153, R153, -INF , !P5 ;  /* 0xff80000099997808 */ /* 0x000fe40006800000 */
[----:B------:R-:W-:-:S04]  /*169e0*/  ISETP.GT.AND P5, PT, R184, RZ, P3 ;  /* 0x000000ffb800720c */ /* 0x000fc80001fa4270 */
[----:B------:R-:W-:-:S04]  /*169f0*/  ISETP.LT.OR P5, PT, R186, 0x1, P5 ;  /* 0x00000001ba00780c */ /* 0x000fc80002fa1670 */
[----:B------:R-:W-:Y:S02]  /*16a00*/  FSEL R18, R18, -INF , !P5 ;  /* 0xff80000012127808 */ /* 0x000fe40006800000 */
[----:B0-----:R-:W-:Y:S01]  /*16a10*/  FMNMX.FTZ R8, R8, R9, !PT ;  /* 0x0000000908087209 */ /* 0x001fe20007810000 */
[----:B------:R-:W-:Y:S01]  /*16a20*/  IMAD.U32 R9, RZ, RZ, UR45 ;  /* 0x0000002dff097e24 */ /* 0x000fe2000f8e00ff */
[----:B------:R-:W-:Y:S02]  /*16a30*/  ISETP.GT.AND P5, PT, R184, 0x49, P3 ;  /* 0x00000049b800780c */ /* 0x000fe40001fa4270 */
[C---:B------:R-:W-:Y:S01]  /*16a40*/  FSETP.NEU.FTZ.AND P4, PT, R8.reuse, -INF , PT ;  /* 0xff8000000800780b */ /* 0x040fe20003f9d000 */
[----:B------:R-:W-:-:S01]  /*16a50*/  FFMA.FTZ R9, R8, R9, -8 ;  /* 0xc100000008097423 */ /* 0x000fc20000010009 */
[----:B------:R-:W-:-:S04]  /*16a60*/  ISETP.LT.OR P5, PT, R186, 0x4a, P5 ;  /* 0x0000004aba00780c */ /* 0x000fc80002fa1670 */
[----:B------:R-:W-:Y:S02]  /*16a70*/  FSEL R9, R9, RZ, P4 ;  /* 0x000000ff09097208 */ /* 0x000fe40002000000 */
[----:B------:R-:W-:Y:S02]  /*16a80*/  FSEL R154, R154, -INF , !P5 ;  /* 0xff8000009a9a7808 */ /* 0x000fe40006800000 */
[----:B------:R-:W-:Y:S01]  /*16a90*/  ISETP.GT.AND P5, PT, R184, 0x50, P3 ;  /* 0x00000050b800780c */ /* 0x000fe20001fa4270 */
[----:B------:R-:W-:-:S01]  /*16aa0*/  FFMA.FTZ R178, R11, UR45, -R9 ;  /* 0x0000002d0bb27c23 */ /* 0x000fc20008010809 */
[--C-:B------:R-:W-:Y:S01]  /*16ab0*/  FFMA.FTZ R11, R10, UR45, -R9.reuse ;  /* 0x0000002d0a0b7c23 */ /* 0x100fe20008010809 */
[----:B------:R-:W-:-:S01]  /*16ac0*/  FFMA.FTZ R10, R123, UR45, -R9 ;  /* 0x0000002d7b0a7c23 */ /* 0x000fc20008010809 */
[--C-:B------:R-:W-:Y:S01]  /*16ad0*/  FFMA.FTZ R123, R124, UR45, -R9.reuse ;  /* 0x0000002d7c7b7c23 */ /* 0x100fe20008010809 */
[----:B------:R-:W-:-:S01]  /*16ae0*/  FFMA.FTZ R124, R127, UR45, -R9 ;  /* 0x0000002d7f7c7c23 */ /* 0x000fc20008010809 */
[----:B------:R-:W-:Y:S01]  /*16af0*/  FMNMX.FTZ R127, R18, R15, !PT ;  /* 0x0000000f127f7209 */ /* 0x000fe20007810000 */
[----:B------:R-:W-:-:S01]  /*16b00*/  FFMA.FTZ R185, R128, UR45, -R9 ;  /* 0x0000002d80b97c23 */ /* 0x000fc20008010809 */
[----:B------:R-:W-:Y:S01]  /*16b10*/  FFMA.FTZ R187, R132, UR45, -R9 ;  /* 0x0000002d84bb7c23 */ /* 0x000fe20008010809 */
[----:B------:R-:W-:Y:S01]  /*16b20*/  ISETP.LT.OR P5, PT, R186, 0x51, P5 ;  /* 0x00000051ba00780c */ /* 0x000fe20002fa1670 */
[----:B------:R-:W-:Y:S01]  /*16b30*/  MUFU.EX2 R178, R178 ;  /* 0x000000b200b27308 */ /* 0x000fe20000000800 */
[----:B------:R-:W-:-:S02]  /*16b40*/  FMNMX.FTZ R128, R120, R127, !PT ;  /* 0x0000007f78807209 */ /* 0x000fc40007810000 */
[----:B------:R-:W-:Y:S02]  /*16b50*/  FSEL R157, R157, -INF , !P5 ;  /* 0xff8000009d9d7808 */ /* 0x000fe40006800000 */
[----:B------:R-:W-:Y:S01]  /*16b60*/  FMNMX.FTZ R183, R121, R128, !PT ;  /* 0x0000008079b77209 */ /* 0x000fe20007810000 */
[----:B------:R-:W-:Y:S01]  /*16b70*/  FFMA.FTZ R128, R131, UR45, -R9 ;  /* 0x0000002d83807c23 */ /* 0x000fe20008010809 */
[----:B------:R-:W-:Y:S01]  /*16b80*/  ISETP.GT.AND P5, PT, R184, 0x51, P3 ;  /* 0x00000051b800780c */ /* 0x000fe20001fa4270 */
[----:B------:R0:W-:Y:S01]  /*16b90*/  MUFU.EX2 R127, R185 ;  /* 0x000000b9007f7308 */ /* 0x0001e20000000800 */
[----:B------:R-:W-:Y:S02]  /*16ba0*/  FMNMX.FTZ R182, R122, R183, !PT ;  /* 0x000000b77ab67209 */ /* 0x000fe40007810000 */
[----:B------:R-:W-:Y:S02]  /*16bb0*/  ISETP.LT.OR P5, PT, R186, 0x52, P5 ;  /* 0x00000052ba00780c */ /* 0x000fe40002fa1670 */
[----:B------:R-:W-:-:S02]  /*16bc0*/  FMNMX.FTZ R131, R125, R182, !PT ;  /* 0x000000b67d837209 */ /* 0x000fc40007810000 */
[----:B------:R-:W-:Y:S01]  /*16bd0*/  FSEL R158, R158, -INF , !P5 ;  /* 0xff8000009e9e7808 */ /* 0x000fe20006800000 */
[----:B------:R-:W-:Y:S01]  /*16be0*/  MUFU.EX2 R11, R11 ;  /* 0x0000000b000b7308 */ /* 0x000fe20000000800 */
[----:B------:R-:W-:Y:S01]  /*16bf0*/  FMNMX.FTZ R132, R126, R131, !PT ;  /* 0x000000837e847209 */ /* 0x000fe20007810000 */
[--C-:B0-----:R-:W-:Y:S01]  /*16c00*/  FFMA.FTZ R185, R136, UR45, -R9.reuse ;  /* 0x0000002d88b97c23 */ /* 0x101fe20008010809 */
[----:B------:R-:W-:Y:S02]  /*16c10*/  ISETP.GT.AND P5, PT, R184, 0x58, P3 ;  /* 0x00000058b800780c */ /* 0x000fe40001fa4270 */
[----:B------:R-:W-:Y:S01]  /*16c20*/  FMNMX.FTZ R183, R129, R132, !PT ;  /* 0x0000008481b77209 */ /* 0x000fe20007810000 */
[----:B------:R-:W-:-:S01]  /*16c30*/  FFMA.FTZ R132, R135, UR45, -R9 ;  /* 0x0000002d87847c23 */ /* 0x000fc20008010809 */
[----:B------:R-:W-:Y:S01]  /*16c40*/  ISETP.LT.OR P5, PT, R186, 0x59, P5 ;  /* 0x00000059ba00780c */ /* 0x000fe20002fa1670 */
[----:B------:R0:W-:Y:S01]  /*16c50*/  MUFU.EX2 R131, R187 ;  /* 0x000000bb00837308 */ /* 0x0001e20000000800 */
[----:B------:R-:W-:-:S02]  /*16c60*/  FMNMX.FTZ R182, R130, R183, !PT ;  /* 0x000000b782b67209 */ /* 0x000fc40007810000 */
[----:B------:R-:W-:Y:S02]  /*16c70*/  FSEL R161, R161, -INF , !P5 ;  /* 0xff800000a1a17808 */ /* 0x000fe40006800000 */
[----:B------:R-:W-:Y:S02]  /*16c80*/  FMNMX.FTZ R135, R133, R182, !PT ;  /* 0x000000b685877209 */ /* 0x000fe40007810000 */
[----:B------:R-:W-:Y:S01]  /*16c90*/  ISETP.GT.AND P5, PT, R184, 0x59, P3 ;  /* 0x00000059b800780c */ /* 0x000fe20001fa4270 */
[----:B------:R-:W-:Y:S01]  /*16ca0*/  MUFU.EX2 R10, R10 ;  /* 0x0000000a000a7308 */ /* 0x000fe20000000800 */
[----:B------:R-:W-:Y:S01]  /*16cb0*/  FMNMX.FTZ R136, R134, R135, !PT ;  /* 0x0000008786887209 */ /* 0x000fe20007810000 */
[--C-:B0-----:R-:W-:Y:S01]  /*16cc0*/  FFMA.FTZ R187, R140, UR45, -R9.reuse ;  /* 0x0000002d8cbb7c23 */ /* 0x101fe20008010809 */
[----:B------:R-:W-:Y:S02]  /*16cd0*/  ISETP.LT.OR P5, PT, R186, 0x5a, P5 ;  /* 0x0000005aba00780c */ /* 0x000fe40002fa1670 */
[----:B------:R-:W-:Y:S01]  /*16ce0*/  FMNMX.FTZ R183, R137, R136, !PT ;  /* 0x0000008889b77209 */ /* 0x000fe20007810000 */
[----:B------:R-:W-:-:S01]  /*16cf0*/  FFMA.FTZ R136, R139, UR45, -R9 ;  /* 0x0000002d8b887c23 */ /* 0x000fc20008010809 */
[----:B------:R-:W-:Y:S01]  /*16d00*/  FSEL R162, R162, -INF , !P5 ;  /* 0xff800000a2a27808 */ /* 0x000fe20006800000 */
[----:B------:R0:W-:Y:S01]  /*16d10*/  MUFU.EX2 R135, R185 ;  /* 0x000000b900877308 */ /* 0x0001e20000000800 */
[----:B------:R-:W-:-:S02]  /*16d20*/  FMNMX.FTZ R182, R138, R183, !PT ;  /* 0x000000b78ab67209 */ /* 0x000fc40007810000 */
[----:B------:R-:W-:Y:S02]  /*16d30*/  ISETP.GT.AND P5, PT, R184, 0x60, P3 ;  /* 0x00000060b800780c */ /* 0x000fe40001fa4270 */
[----:B------:R-:W-:Y:S02]  /*16d40*/  FMNMX.FTZ R139, R141, R182, !PT ;  /* 0x000000b68d8b7209 */ /* 0x000fe40007810000 */
[----:B------:R-:W-:Y:S01]  /*16d50*/  ISETP.LT.OR P5, PT, R186, 0x61, P5 ;  /* 0x00000061ba00780c */ /* 0x000fe20002fa1670 */
[----:B------:R-:W-:Y:S01]  /*16d60*/  MUFU.EX2 R123, R123 ;  /* 0x0000007b007b7308 */ /* 0x000fe20000000800 */
[----:B------:R-:W-:Y:S01]  /*16d70*/  FMNMX.FTZ R140, R142, R139, !PT ;  /* 0x0000008b8e8c7209 */ /* 0x000fe20007810000 */
[--C-:B0-----:R-:W-:Y:S01]  /*16d80*/  FFMA.FTZ R185, R144, UR45, -R9.reuse ;  /* 0x0000002d90b97c23 */ /* 0x101fe20008010809 */
[----:B------:R-:W-:Y:S02]  /*16d90*/  FSEL R165, R165, -INF , !P5 ;  /* 0xff800000a5a57808 */ /* 0x000fe40006800000 */
[----:B------:R-:W-:Y:S01]  /*16da0*/  FMNMX.FTZ R183, R145, R140, !PT ;  /* 0x0000008c91b77209 */ /* 0x000fe20007810000 */
[----:B------:R-:W-:-:S01]  /*16db0*/  FFMA.FTZ R140, R143, UR45, -R9 ;  /* 0x0000002d8f8c7c23 */ /* 0x000fc20008010809 */
[----:B------:R-:W-:Y:S01]  /*16dc0*/  ISETP.GT.AND P5, PT, R184, 0x61, P3 ;  /* 0x00000061b800780c */ /* 0x000fe20001fa4270 */
[----:B------:R0:W-:Y:S01]  /*16dd0*/  MUFU.EX2 R139, R187 ;  /* 0x000000bb008b7308 */ /* 0x0001e20000000800 */
[----:B------:R-:W-:-:S02]  /*16de0*/  FMNMX.FTZ R182, R146, R183, !PT ;  /* 0x000000b792b67209 */ /* 0x000fc40007810000 */
[----:B------:R-:W-:Y:S02]  /*16df0*/  ISETP.LT.OR P5, PT, R186, 0x62, P5 ;  /* 0x00000062ba00780c */ /* 0x000fe40002fa1670 */
[----:B------:R-:W-:Y:S02]  /*16e00*/  FMNMX.FTZ R143, R149, R182, !PT ;  /* 0x000000b6958f7209 */ /* 0x000fe40007810000 */
        /* <DEDUP_REMOVED lines=20> */
[----:B------:R-:W-:Y:S01]  /*16f50*/  MUFU.EX2 R147, R187 ;  /* 0x000000bb00937308 */ /* 0x000fe20000000800 */
[----:B------:R-:W-:-:S02]  /*16f60*/  ISETP.GT.AND P5, PT, R184, 0x70, P3 ;  /* 0x00000070b800780c */ /* 0x000fc40001fa4270 */
[----:B------:R-:W-:Y:S02]  /*16f70*/  FMNMX.FTZ R182, R162, R183, !PT ;  /* 0x000000b7a2b67209 */ /* 0x000fe40007810000 */
[----:B------:R-:W-:Y:S02]  /*16f80*/  ISETP.LT.OR P5, PT, R186, 0x71, P5 ;  /* 0x00000071ba00780c */ /* 0x000fe40002fa1670 */
[----:B------:R-:W-:Y:S01]  /*16f90*/  FMNMX.FTZ R151, R165, R182, !PT ;  /* 0x000000b6a5977209 */ /* 0x000fe20007810000 */
[----:B------:R-:W-:Y:S01]  /*16fa0*/  MUFU.EX2 R132, R132 ;  /* 0x0000008400847308 */ /* 0x000fe20000000800 */
[----:B------:R-:W-:Y:S02]  /*16fb0*/  FSEL R173, R173, -INF , !P5 ;  /* 0xff800000adad7808 */ /* 0x000fe40006800000 */
[----:B------:R-:W-:Y:S02]  /*16fc0*/  ISETP.GT.AND P5, PT, R184, 0x71, P3 ;  /* 0x00000071b800780c */ /* 0x000fe40001fa4270 */
[----:B------:R-:W-:-:S02]  /*16fd0*/  FMNMX.FTZ R152, R166, R151, !PT ;  /* 0x00000097a6987209 */ /* 0x000fc40007810000 */
[----:B------:R-:W-:Y:S01]  /*16fe0*/  ISETP.LT.OR P5, PT, R186, 0x72, P5 ;  /* 0x00000072ba00780c */ /* 0x000fe20002fa1670 */
[----:B------:R0:W-:Y:S01]  /*16ff0*/  MUFU.EX2 R151, R185 ;  /* 0x000000b900977308 */ /* 0x0001e20000000800 */
[----:B------:R-:W-:Y:S01]  /*17000*/  FMNMX.FTZ R183, R169, R152, !PT ;  /* 0x00000098a9b77209 */ /* 0x000fe20007810000 */
[--C-:B------:R-:W-:Y:S01]  /*17010*/  FFMA.FTZ R152, R155, UR45, -R9.reuse ;  /* 0x0000002d9b987c23 */ /* 0x100fe20008010809 */
[----:B------:R-:W-:Y:S02]  /*17020*/  FSEL R174, R174, -INF , !P5 ;  /* 0xff800000aeae7808 */ /* 0x000fe40006800000 */
[----:B------:R-:W-:Y:S02]  /*17030*/  ISETP.GT.AND P5, PT, R184, 0x78, P3 ;  /* 0x00000078b800780c */ /* 0x000fe40001fa4270 */
[----:B------:R-:W-:Y:S01]  /*17040*/  FMNMX.FTZ R182, R170, R183, !PT ;  /* 0x000000b7aab67209 */ /* 0x000fe20007810000 */
[----:B------:R-:W-:Y:S01]  /*17050*/  MUFU.EX2 R136, R136 ;  /* 0x0000008800887308 */ /* 0x000fe20000000800 */
[----:B------:R-:W-:Y:S01]  /*17060*/  ISETP.GT.AND P3, PT, R184, 0x79, P3 ;  /* 0x00000079b800780c */ /* 0x000fe20001f64270 */
[--C-:B------:R-:W-:Y:S01]  /*17070*/  FFMA.FTZ R184, R156, UR45, -R9.reuse ;  /* 0x0000002d9cb87c23 */ /* 0x100fe20008010809 */
[----:B------:R-:W-:Y:S01]  /*17080*/  ISETP.LT.OR P5, PT, R186, 0x79, P5 ;  /* 0x00000079ba00780c */ /* 0x000fe20002fa1670 */
[--C-:B0-----:R-:W-:Y:S01]  /*17090*/  FFMA.FTZ R185, R159, UR45, -R9.reuse ;  /* 0x0000002d9fb97c23 */ /* 0x101fe20008010809 */
        /* <DEDUP_REMOVED lines=17> */
[----:B------:R-:W-:Y:S01]  /*171b0*/  FFMA.FTZ R180, R181, UR45, -R9 ;  /* 0x0000002db5b47c23 */ /* 0x000fe20008010809 */
[----:B------:R-:W-:Y:S01]  /*171c0*/  FSEL R181, R8, RZ, P4 ;  /* 0x000000ff08b57208 */ /* 0x000fe20002000000 */
[----:B------:R-:W0:Y:S01]  /*171d0*/  SHFL.BFLY PT, R183, R182, 0x2, 0x1f ;  /* 0x0c401f00b6b77f89 */ /* 0x000e2200000e0000 */
[----:B------:R-:W-:Y:S03]  /*171e0*/  MUFU.EX2 R156, R185 ;  /* 0x000000b9009c7308 */ /* 0x000fe60000000800 */
        /* <DEDUP_REMOVED lines=10> */
[----:B0-----:R-:W-:Y:S01]  /*17290*/  FMNMX.FTZ R9, R183, R182, !PT ;  /* 0x000000b6b7097209 */ /* 0x001fe20007810000 */
[----:B------:R-:W-:-:S03]  /*172a0*/  IMAD.U32 R182, RZ, RZ, UR45 ;  /* 0x0000002dffb67e24 */ /* 0x000fc6000f8e00ff */
[C---:B------:R-:W-:Y:S01]  /*172b0*/  FSETP.NEU.FTZ.AND P3, PT, R9.reuse, -INF , PT ;  /* 0xff8000000900780b */ /* 0x040fe20003f7d000 */
[----:B------:R-:W-:-:S02]  /*172c0*/  FFMA.FTZ R20, R9, R182, -8 ;  /* 0xc100000009147423 */ /* 0x000fc400000100b6 */
[----:B------:R0:W-:Y:S01]  /*172d0*/  MUFU.EX2 R183, R180 ;  /* 0x000000b400b77308 */ /* 0x0001e20000000800 */
[----:B-1----:R-:W-:-:S02]  /*172e0*/  FFMA.FTZ R182, R181, R5, R178 ;  /* 0x00000005b5b67223 */ /* 0x002fc400000100b2 */
[----:B------:R-:W-:-:S05]  /*172f0*/  FSEL R20, R20, RZ, P3 ;  /* 0x000000ff14147208 */ /* 0x000fca0001800000 */
        /* <DEDUP_REMOVED lines=15> */
[----:B------:R-:W-:Y:S01]  /*173f0*/  FSEL R142, R9, RZ, P3 ;  /* 0x000000ff098e7208 */ /* 0x000fe20001800000 */
[----:B------:R-:W-:Y:S01]  /*17400*/  MUFU.EX2 R185, R185 ;  /* 0x000000b900b97308 */ /* 0x000fe20000000800 */
[----:B0-----:R-:W-:-:S01]  /*17410*/  FFMA.FTZ R180, R145, UR45, -R20 ;  /* 0x0000002d91b47c23 */ /* 0x001fc20008010814 */
[--C-:B------:R-:W-:Y:S01]  /*17420*/  FFMA.FTZ R145, R149, UR45, -R20.reuse ;  /* 0x0000002d95917c23 */ /* 0x100fe20008010814 */
[----:B------:R-:W-:-:S01]  /*17430*/  FFMA.FTZ R149, R153, UR45, -R20 ;  /* 0x0000002d99957c23 */ /* 0x000fc20008010814 */
[----:B------:R-:W-:Y:S01]  /*17440*/  FADD.FTZ R142, -R142, R15 ;  /* 0x0000000f8e8e7221 */ /* 0x000fe20000010100 */
[----:B------:R-:W-:-:S01]  /*17450*/  FADD.FTZ R153, R11, R182 ;  /* 0x000000b60b997221 */ /* 0x000fc20000010000 */
[--C-:B------:R-:W-:Y:S01]  /*17460*/  FFMA.FTZ R146, R146, UR45, -R20.reuse ;  /* 0x0000002d92927c23 */ /* 0x100fe20008010814 */
[----:B------:R-:W-:-:S01]  /*17470*/  FFMA.FTZ R150, R150, UR45, -R20 ;  /* 0x0000002d96967c23 */ /* 0x000fc20008010814 */
[----:B------:R-:W-:Y:S01]  /*17480*/  FMUL.FTZ R142, R142, UR45 ;  /* 0x0000002d8e8e7c20 */ /* 0x000fe20008410000 */
[----:B------:R-:W-:Y:S01]  /*17490*/  MUFU.EX2 R18, R18 ;  /* 0x0000001200127308 */ /* 0x000fe20000000800 */
[----:B------:R-:W-:-:S01]  /*174a0*/  FFMA.FTZ R154, R154, UR45, -R20 ;  /* 0x0000002d9a9a7c23 */ /* 0x000fc20008010814 */
[--C-:B------:R-:W-:Y:S01]  /*174b0*/  FFMA.FTZ R158, R158, UR45, -R20.reuse ;  /* 0x0000002d9e9e7c23 */ /* 0x100fe20008010814 */
[----:B------:R-:W-:-:S01]  /*174c0*/  FFMA.FTZ R162, R162, UR45, -R20 ;  /* 0x0000002da2a27c23 */ /* 0x000fc20008010814 */
[--C-:B------:R-:W-:Y:S01]  /*174d0*/  FFMA.FTZ R166, R166, UR45, -R20.reuse ;  /* 0x0000002da6a67c23 */ /* 0x100fe20008010814 */
[----:B------:R-:W-:-:S01]  /*174e0*/  FFMA.FTZ R170, R170, UR45, -R20 ;  /* 0x0000002daaaa7c23 */ /* 0x000fc20008010814 */
[----:B------:R-:W-:-:S02]  /*174f0*/  FFMA.FTZ R174, R174, UR45, -R20 ;  /* 0x0000002daeae7c23 */ /* 0x000fc40008010814 */
[----:B------:R-:W0:Y:S08]  /*17500*/  MUFU.EX2 R142, R142 ;  /* 0x0000008e008e7308 */ /* 0x000e300000000800 */
[----:B------:R-:W1:Y:S08]  /*17510*/  MUFU.EX2 R120, R120 ;  /* 0x0000007800787308 */ /* 0x000e700000000800 */
[----:B------:R-:W2:Y:S01]  /*17520*/  MUFU.EX2 R121, R121 ;  /* 0x0000007900797308 */ /* 0x000ea20000000800 */
[----:B0-----:R-:W-:-:S01]  /*17530*/  FFMA.FTZ R5, R142, R4, R185 ;  /* 0x000000048e057223 */ /* 0x001fc200000100b9 */
[----:B------:R-:W-:Y:S01]  /*17540*/  FADD.FTZ R4, R10, R153 ;  /* 0x000000990a047221 */ /* 0x000fe20000010000 */
[----:B------:R-:W-:-:S02]  /*17550*/  FFMA.FTZ R153, R157, UR45, -R20 ;  /* 0x0000002d9d997c23 */ /* 0x000fc40008010814 */
[----:B------:R-:W-:-:S03]  /*17560*/  FADD.FTZ R5, R18, R5 ;  /* 0x0000000512057221 */ /* 0x000fc60000010000 */
[----:B------:R-:W0:Y:S08]  /*17570*/  MUFU.EX2 R122, R122 ;  /* 0x0000007a007a7308 */ /* 0x000e300000000800 */
[----:B------:R-:W3:Y:S08]  /*17580*/  MUFU.EX2 R125, R125 ;  /* 0x0000007d007d7308 */ /* 0x000ef00000000800 */
[----:B------:R-:W4:Y:S08]  /*17590*/  MUFU.EX2 R126, R126 ;  /* 0x0000007e007e7308 */ /* 0x000f300000000800 */
[----:B------:R1:W-:Y:S08]  /*175a0*/  MUFU.EX2 R15, R180 ;  /* 0x000000b4000f7308 */ /* 0x0003f00000000800 */
[----:B------:R-:W5:Y:S01]  /*175b0*/  MUFU.EX2 R129, R129 ;  /* 0x0000008100817308 */ /* 0x000f620000000800 */
[----:B-1----:R-:W-:-:S01]  /*175c0*/  FADD.FTZ R180, R120, R5 ;  /* 0x0000000578b47221 */ /* 0x002fc20000010000 */
[----:B------:R-:W-:-:S03]  /*175d0*/  FADD.FTZ R5, R123, R4 ;  /* 0x000000047b057221 */ /* 0x000fc60000010000 */
[----:B--2---:R-:W-:Y:S01]  /*175e0*/  FADD.FTZ R187, R121, R180 ;  /* 0x000000b479bb7221 */ /* 0x004fe20000010000 */
[----:B------:R-:W-:-:S02]  /*175f0*/  FADD.FTZ R4, R124, R5 ;  /* 0x000000057c047221 */ /* 0x000fc40000010000 */
[----:B------:R-:W1:Y:S01]  /*17600*/  MUFU.EX2 R130, R130 ;  /* 0x0000008200827308 */ /* 0x000e620000000800 */
[----:B0-----:R-:W-:-:S01]  /*17610*/  FADD.FTZ R180, R122, R187 ;  /* 0x000000bb7ab47221 */ /* 0x001fc20000010000 */
[----:B------:R-:W-:-:S03]  /*17620*/  FADD.FTZ R5, R127, R4 ;  /* 0x000000047f057221 */ /* 0x000fc60000010000 */
[----:B---3--:R-:W-:Y:S01]  /*17630*/  FADD.FTZ R157, R125, R180 ;  /* 0x000000b47d9d7221 */ /* 0x008fe20000010000 */
[----:B------:R-:W-:-:S02]  /*17640*/  FADD.FTZ R4, R128, R5 ;  /* 0x0000000580047221 */ /* 0x000fc40000010000 */
[----:B------:R-:W0:Y:S01]  /*17650*/  MUFU.EX2 R133, R133 ;  /* 0x0000008500857308 */ /* 0x000e220000000800 */
[----:B----4-:R-:W-:-:S01]  /*17660*/  FADD.FTZ R180, R126, R157 ;  /* 0x0000009d7eb47221 */ /* 0x010fc20000010000 */
[----:B------:R-:W-:Y:S01]  /*17670*/  FADD.FTZ R5, R131, R4 ;  /* 0x0000000483057221 */ /* 0x000fe20000010000 */
[----:B------:R-:W-:-:S02]  /*17680*/  FFMA.FTZ R157, R161, UR45, -R20 ;  /* 0x0000002da19d7c23 */ /* 0x000fc40008010814 */
[----:B-----5:R-:W-:Y:S01]  /*17690*/  FADD.FTZ R187, R129, R180 ;  /* 0x000000b481bb7221 */ /* 0x020fe20000010000 */
[----:B------:R-:W-:-:S02]  /*176a0*/  FADD.FTZ R4, R132, R5 ;  /* 0x0000000584047221 */ /* 0x000fc40000010000 */
[----:B------:R-:W2:Y:S01]  /*176b0*/  MUFU.EX2 R134, R134 ;  /* 0x0000008600867308 */ /* 0x000ea20000000800 */
[----:B-1----:R-:W-:-:S01]  /*176c0*/  FADD.FTZ R180, R130, R187 ;  /* 0x000000bb82b47221 */ /* 0x002fc20000010000 */
[----:B------:R-:W-:-:S04]  /*176d0*/  FADD.FTZ R5, R135, R4 ;  /* 0x0000000487057221 */ /* 0x000fc80000010000 */
[----:B------:R-:W-:Y:S02]  /*176e0*/  FADD.FTZ R4, R136, R5 ;  /* 0x0000000588047221 */ /* 0x000fe40000010000 */
[----:B------:R-:W1:Y:S01]  /*176f0*/  MUFU.EX2 R137, R137 ;  /* 0x0000008900897308 */ /* 0x000e620000000800 */
[----:B0-----:R-:W-:-:S01]  /*17700*/  FADD.FTZ R161, R133, R180 ;  /* 0x000000b485a17221 */ /* 0x001fc20000010000 */
[----:B------:R-:W-:-:S04]  /*17710*/  FADD.FTZ R5, R139, R4 ;  /* 0x000000048b057221 */ /* 0x000fc80000010000 */
[----:B------:R-:W-:Y:S02]  /*17720*/  FADD.FTZ R4, R140, R5 ;  /* 0x000000058c047221 */ /* 0x000fe40000010000 */
[----:B------:R-:W0:Y:S01]  /*17730*/  MUFU.EX2 R138, R138 ;  /* 0x0000008a008a7308 */ /* 0x000e220000000800 */
[----:B--2---:R-:W-:-:S01]  /*17740*/  FADD.FTZ R180, R134, R161 ;  /* 0x000000a186b47221 */ /* 0x004fc20000010000 */
[----:B------:R-:W-:Y:S01]  /*17750*/  FADD.FTZ R5, R143, R4 ;  /* 0x000000048f057221 */ /* 0x000fe20000010000 */
[----:B------:R-:W-:-:S01]  /*17760*/  FFMA.FTZ R161, R165, UR45, -R20 ;  /* 0x0000002da5a17c23 */ /* 0x000fc20008010814 */
[----:B------:R-:W-:Y:S02]  /*17770*/  FFMA.FTZ R165, R169, UR45, -R20 ;  /* 0x0000002da9a57c23 */ /* 0x000fe40008010814 */
[----:B------:R-:W-:-:S02]  /*17780*/  FADD.FTZ R4, R144, R5 ;  /* 0x0000000590047221 */ /* 0x000fc40000010000 */
[----:B------:R-:W2:Y:S01]  /*17790*/  MUFU.EX2 R141, R141 ;  /* 0x0000008d008d7308 */ /* 0x000ea20000000800 */
[----:B-1----:R-:W-:-:S07]  /*177a0*/  FADD.FTZ R187, R137, R180 ;  /* 0x000000b489bb7221 */ /* 0x002fce0000010000 */
[----:B------:R-:W1:Y:S01]  /*177b0*/  MUFU.EX2 R146, R146 ;  /* 0x0000009200927308 */ /* 0x000e620000000800 */
[----:B0-----:R-:W-:-:S01]  /*177c0*/  FADD.FTZ R180, R138, R187 ;  /* 0x000000bb8ab47221 */ /* 0x001fc20000010000 */
[----:B------:R-:W-:-:S06]  /*177d0*/  FADD.FTZ R187, R147, R4 ;  /* 0x0000000493bb7221 */ /* 0x000fcc0000010000 */
[----:B------:R-:W0:Y:S01]  /*177e0*/  MUFU.EX2 R145, R145 ;  /* 0x0000009100917308 */ /* 0x000e220000000800 */
[----:B--2---:R-:W-:-:S04]  /*177f0*/  FADD.FTZ R180, R141, R180 ;  /* 0x000000b48db47221 */ /* 0x004fc80000010000 */
[----:B------:R-:W-:Y:S01]  /*17800*/  FADD.FTZ R5, R15, R180 ;  /* 0x000000b40f057221 */ /* 0x000fe20000010000 */
[----:B------:R-:W-:-:S02]  /*17810*/  FADD.FTZ R180, R148, R187 ;  /* 0x000000bb94b47221 */ /* 0x000fc40000010000 */
[----:B------:R-:W2:Y:S01]  /*17820*/  MUFU.EX2 R150, R150 ;  /* 0x0000009600967308 */ /* 0x000ea20000000800 */
[----:B-1----:R-:W-:-:S01]  /*17830*/  FADD.FTZ R4, R146, R5 ;  /* 0x0000000592047221 */ /* 0x002fc20000010000 */
[----:B------:R-:W-:-:S04]  /*17840*/  FADD.FTZ R169, R151, R180 ;  /* 0x000000b497a97221 */ /* 0x000fc80000010000 */
[----:B------:R-:W-:Y:S01]  /*17850*/  FADD.FTZ R180, R152, R169 ;  /* 0x000000a998b47221 */ /* 0x000fe20000010000 */
[----:B------:R-:W-:-:S01]  /*17860*/  FFMA.FTZ R169, R173, UR45, -R20 ;  /* 0x0000002dada97c23 */ /* 0x000fc20008010814 */
[----:B------:R-:W1:Y:S01]  /*17870*/  MUFU.EX2 R149, R149 ;  /* 0x0000009500957308 */ /* 0x000e620000000800 */
[----:B0-----:R-:W-:-:S01]  /*17880*/  FADD.FTZ R5, R145, R4 ;  /* 0x0000000491057221 */ /* 0x001fc20000010000 */
[----:B------:R-:W-:-:S04]  /*17890*/  FADD.FTZ R187, R155, R180 ;  /* 0x000000b49bbb7221 */ /* 0x000fc80000010000 */
[----:B------:R-:W-:Y:S02]  /*178a0*/  FADD.FTZ R180, R156, R187 ;  /* 0x000000bb9cb47221 */ /* 0x000fe40000010000 */
[----:B------:R-:W0:Y:S01]  /*178b0*/  MUFU.EX2 R154, R154 ;  /* 0x0000009a009a7308 */ /* 0x000e220000000800 */
[----:B--2---:R-:W-:-:S01]  /*178c0*/  FADD.FTZ R4, R150, R5 ;  /* 0x0000000596047221 */ /* 0x004fc20000010000 */
[----:B------:R-:W-:-:S06]  /*178d0*/  FADD.FTZ R173, R159, R180 ;  /* 0x000000b49fad7221 */ /* 0x000fcc0000010000 */
        /* <DEDUP_REMOVED lines=10> */
[--C-:B------:R-:W-:Y:S01]  /*17980*/  FFMA.FTZ R173, R177, UR45, -R20.reuse ;  /* 0x0000002db1ad7c23 */ /* 0x100fe20008010814 */
[----:B------:R-:W-:-:S05]  /*17990*/  FFMA.FTZ R20, R179, UR45, -R20 ;  /* 0x0000002db3147c23 */ /* 0x000fca0008010814 */
        /* <DEDUP_REMOVED lines=31> */
[----:B--2---:R-:W-:-:S04]  /*17b90*/  FADD.FTZ R180, R176, R177 ;  /* 0x000000b1b0b47221 */ /* 0x004fc80000010000 */
[----:B------:R-:W-:Y:S01]  /*17ba0*/  FADD.FTZ R5, R183, R180 ;  /* 0x000000b4b7057221 */ /* 0x000fe20000010000 */
[----:B-1----:R-:W-:-:S04]  /*17bb0*/  FADD.FTZ R177, R173, R4 ;  /* 0x00000004adb17221 */ /* 0x002fc80000010000 */
[----:B0-----:R-:W-:Y:S01]  /*17bc0*/  FADD.FTZ R4, R20, R177 ;  /* 0x000000b114047221 */ /* 0x001fe20000010000 */
[----:B------:R-:W-:Y:S06]  /*17bd0*/  @!P0 BRA `(.L_x_1506) ;  /* 0x0000000000048947 */ /* 0x000fec0003800000 */
[----:B------:R-:W-:Y:S01]  /*17be0*/  BPT.TRAP 0x1 ;  /* 0x000000040000795c */ /* 0x000fe20000300000 */
.L_x_1506:
[----:B------:R-:W-:Y:S01]  /*17bf0*/  F2FP.SATFINITE.E4M3.F32.PACK_AB_MERGE_C R10, R123, R10, RZ ;  /* 0x0000000a7b0a723e */ /* 0x000fe200048070ff */
[----:B------:R-:W-:Y:S01]  /*17c00*/  FMUL.FTZ R24, R24, R181 ;  /* 0x000000b518187220 */ /* 0x000fe20000410000 */
[----:B------:R-:W-:Y:S01]  /*17c10*/  ISETP.GT.AND P3, PT, R0, R7, PT ;  /* 0x000000070000720c */ /* 0x000fe20003f64270 */
[----:B------:R-:W-:Y:S01]  /*17c20*/  FMUL.FTZ R25, R25, R181 ;  /* 0x000000b519197220 */ /* 0x000fe20000410000 */
[----:B------:R-:W-:Y:S01]  /*17c30*/  F2FP.SATFINITE.E4M3.F32.PACK_AB_MERGE_C R196, R11, R178, R10 ;  /* 0x000000b20bc4723e */ /* 0x000fe2000480700a */
[----:B------:R-:W-:Y:S01]  /*17c40*/  IMAD R10, R19, 0x8, R16 ;  /* 0x00000008130a7824 */ /* 0x000fe200078e0210 */
[----:B------:R-:W-:Y:S01]  /*17c50*/  F2FP.SATFINITE.E4M3.F32.PACK_AB_MERGE_C R120, R121, R120, RZ ;  /* 0x000000787978723e */ /* 0x000fe200048070ff */
[----:B------:R-:W-:Y:S01]  /*17c60*/  IMAD.U32 R11, RZ, RZ, UR38 ;  /* 0x00000026ff0b7e24 */ /* 0x000fe2000f8e00ff */
        /* <DEDUP_REMOVED lines=128> */
[----:B------:R-:W-:Y:S02]  /*18470*/  IMAD.MOV.U32 R20, RZ, RZ, R8 ;  /* 0x000000ffff147224 */ /* 0x000fe400078e0008 */
[----:B------:R-:W-:Y:S02]  /*18480*/  IMAD.MOV.U32 R18, RZ, RZ, R21 ;  /* 0x000000ffff127224 */ /* 0x000fe400078e0015 */
[----:B------:R-:W-:Y:S01]  /*18490*/  IMAD.MOV.U32 R19, RZ, RZ, R14 ;  /* 0x000000ffff137224 */ /* 0x000fe200078e000e */
[----:B0-----:R-:W-:Y:S06]  /*184a0*/  @P3 BRA `(.L_x_1507) ;  /* 0xffffffc4009c3947 */ /* 0x001fec000383ffff */
[----:B------:R-:W-:Y:S02]  /*184b0*/  IMAD.MOV.U32 R15, RZ, RZ, R9 ;  /* 0x000000ffff0f7224 */ /* 0x000fe400078e0009 */
[----:B------:R-:W-:Y:S02]  /*184c0*/  IMAD.MOV.U32 R20, RZ, RZ, R8 ;  /* 0x000000ffff147224 */ /* 0x000fe400078e0008 */
[----:B------:R-:W-:Y:S02]  /*184d0*/  IMAD.MOV.U32 R19, RZ, RZ, R14 ;  /* 0x000000ffff137224 */ /* 0x000fe400078e000e */
[----:B------:R-:W-:-:S07]  /*184e0*/  IMAD.MOV.U32 R18, RZ, RZ, R21 ;  /* 0x000000ffff127224 */ /* 0x000fce00078e0015 */
.L_x_1488:
[----:B------:R-:W0:Y:S01]  /*184f0*/  LDC R10, c[0x0][0x9e4] ;  /* 0x00027900ff0a7b82 */ /* 0x000e220000000800 */
[----:B------:R-:W-:Y:S02]  /*18500*/  ULDC UR10, c[0x0][0x9dc] ;  /* 0x00027700000a7ab9 */ /* 0x000fe40000000800 */
[----:B------:R-:W-:Y:S01]  /*18510*/  VIADD R7, R219, -UR10 ;  /* 0x8000000adb077c36 */ /* 0x000fe20008000000 */
[----:B0-----:R-:W-:-:S13]  /*18520*/  ISETP.GE.AND P5, PT, R10, 0x1, PT ;  /* 0x000000010a00780c */ /* 0x001fda0003fa6270 */
[----:B------:R-:W-:Y:S05]  /*18530*/  @!P5 BRA `(.L_x_1508) ;  /* 0x000000000044d947 */ /* 0x000fea0003800000 */
        /* <DEDUP_REMOVED lines=10> */
.L_x_1510:
[----:B------:R-:W-:-:S13]  /*185e0*/  ISETP.NE.AND P2, PT, R10, 0x1, PT ;  /* 0x000000010a00780c */ /* 0x000fda0003f45270 */
[----:B------:R-:W0:Y:S02]  /*185f0*/  @P2 LDC.64 R8, c[0x0][0x9e8] ;  /* 0x00027a00ff082b82 */ /* 0x000e240000000a00 */
[----:B0-----:R-:W-:-:S05]  /*18600*/  @P2 IMAD.HI.U32 R8, R219, R8, RZ ;  /* 0x00000008db082227 */ /* 0x001fca00078e00ff */
[----:B------:R-:W-:-:S07]  /*18610*/  @P2 SHF.R.U32.HI R219, RZ, R9, R8 ;  /* 0x00000009ffdb2219 */ /* 0x000fce0000011608 */
.L_x_1511:
[----:B------:R-:W-:Y:S05]  /*18620*/  BSYNC B0 ;  /* 0x0000000000007941 */ /* 0x000fea0003800000 */
.L_x_1509:
[----:B------:R-:W-:-:S05]  /*18630*/  IMAD R8, R219, R10, RZ ;  /* 0x0000000adb087224 */ /* 0x000fca00078e02ff */
[----:B------:R-:W-:-:S07]  /*18640*/  VIMNMX R7, R7, R8, !PT ;  /* 0x0000000807077248 */ /* 0x000fce0007fe0100 */
.L_x_1508:
[----:B------:R-:W-:-:S05]  /*18650*/  VIADD R7, R7, 0x7f ;  /* 0x0000007f07077836 */ /* 0x000fca0000000000 */
[----:B------:R-:W-:-:S04]  /*18660*/  SHF.R.S32.HI R8, RZ, 0x1f, R7 ;  /* 0x0000001fff087819 */ /* 0x000fc80000011407 */
[----:B------:R-:W-:-:S04]  /*18670*/  LEA.HI R8, R8, R7, RZ, 0x7 ;  /* 0x0000000708087211 */ /* 0x000fc800078f38ff */
[----:B------:R-:W-:-:S04]  /*18680*/  SHF.R.S32.HI R13, RZ, 0x7, R8 ;  /* 0x00000007ff0d7819 */ /* 0x000fc80000011408 */
[----:B------:R-:W-:-:S04]  /*18690*/  VIMNMX R13, R210, R13, !PT ;  /* 0x0000000dd20d7248 */ /* 0x000fc80007fe0100 */
[----:B------:R-:W-:-:S13]  /*186a0*/  ISETP.GE.AND P2, PT, R0, R13, PT ;  /* 0x0000000d0000720c */ /* 0x000fda0003f46270 */
[----:B------:R-:W-:Y:S05]  /*186b0*/  @!P2 BRA `(.L_x_1512) ;  /* 0x000000280088a947 */ /* 0x000fea0003800000 */
[----:B------:R-:W-:Y:S02]  /*186c0*/  IMAD.MOV.U32 R12, RZ, RZ, R15 ;  /* 0x000000ffff0c7224 */ /* 0x000fe400078e000f */
[----:B------:R-:W-:Y:S02]  /*186d0*/  IMAD.MOV.U32 R7, RZ, RZ, R20 ;  /* 0x000000ffff077224 */ /* 0x000fe400078e0014 */
[----:B------:R-:W-:-:S07]  /*186e0*/  IMAD.MOV.U32 R21, RZ, RZ, R18 ;  /* 0x000000ffff157224 */ /* 0x000fce00078e0012 */
.L_x_1523:
        /* <DEDUP_REMOVED lines=8> */
.L_x_1514:
[----:B------:R-:W-:-:S05]  /*18770*/  VIADD R8, R19, 0x1 ;  /* 0x0000000113087836 */ /* 0x000fca0000000000 */
[----:B------:R-:W-:-:S04]  /*18780*/  ISETP.NE.AND P3, PT, R8, 0x2, PT ;  /* 0x000000020800780c */ /* 0x000fc80003f65270 */
[----:B------:R-:W-:Y:S02]  /*18790*/  SEL R9, R8, RZ, P3 ;  /* 0x000000ff08097207 */ /* 0x000fe40001800000 */
[----:B------:R-:W-:-:S03]  /*187a0*/  SHF.L.U32 R8, R18, 0x1f, RZ ;  /* 0x0000001f12087819 */ /* 0x000fc600000006ff */
[----:B------:R-:W-:-:S04]  /*187b0*/  IMAD R9, R9, 0x8, R16 ;  /* 0x0000000809097824 */ /* 0x000fc800078e0210 */
[----:B------:R0:W1:Y:S01]  /*187c0*/  SYNCS.PHASECHK.TRANS64.TRYWAIT P3, [R9+URZ+0x2a830], R8 ;  /* 0x02a83008090075a7 */ /* 0x000062000806017f */
[----:B------:R-:W-:Y:S05]  /*187d0*/  @!P0 BRA `(.L_x_1515) ;  /* 0x0000000000048947 */ /* 0x000fea0003800000 */
[----:B------:R-:W-:Y:S01]  /*187e0*/  BPT.TRAP 0x1 ;  /* 0x000000040000795c */ /* 0x000fe20000300000 */
.L_x_1515:
[----:B------:R-:W-:Y:S04]  /*187f0*/  BSSY B0, `(.L_x_1513) ;  /* 0x0000004000007945 */ /* 0x000fe80003800000 */
[----:B-1----:R-:W-:Y:S05]  /*18800*/  @P3 BRA `(.L_x_1516) ;  /* 0x0000000000083947 */ /* 0x002fea0003800000 */
[----:B------:R-:W1:Y:S02]  /*18810*/  SYNCS.PHASECHK.TRANS64.TRYWAIT P3, [R9+URZ+0x2a830], R8 ;  /* 0x02a83008090075a7 */ /* 0x000e64000806017f */
[----:B-1----:R-:W-:Y:S05]  /*18820*/  @!P3 BRA `(.L_x_1517) ;  /* 0x000001180078b947 */ /* 0x002fea0003800000 */
.L_x_1516:
[----:B------:R-:W-:Y:S05]  /*18830*/  BSYNC B0 ;  /* 0x0000000000007941 */ /* 0x000fea0003800000 */
.L_x_1513:
[----:B------:R-:W2:Y:S01]  /*18840*/  S2R R10, SR_TID.X ;  /* 0x00000000000a7919 */ /* 0x000ea20000002100 */
[----:B01----:R-:W-:Y:S01]  /*18850*/  IMAD.MOV.U32 R9, RZ, RZ, -0x7fffffe0 ;  /* 0x80000020ff097424 */ /* 0x003fe200078e00ff */
[----:B------:R-:W-:Y:S05]  /*18860*/  WARPSYNC.ALL ;  /* 0x0000000000007948 */ /* 0x000fea0003800000 */
[----:B------:R-:W-:Y:S01]  /*18870*/  R2UR UR11, R9 ;  /* 0x00000000090b72ca */ /* 0x000fe200000e0000 */
[----:B------:R-:W-:Y:S01]  /*18880*/  VIADD R14, R19, 0x1 ;  /* 0x00000001130e7836 */ /* 0x000fe20000000000 */
[----:B------:R-:W-:Y:S01]  /*18890*/  UMOV UR28, UR4 ;  /* 0x00000004001c7c82 */ /* 0x000fe20008000000 */
[----:B------:R-:W-:Y:S01]  /*188a0*/  IMAD.MOV.U32 R11, RZ, RZ, -0x7fffffe0 ;  /* 0x80000020ff0b7424 */ /* 0x000fe200078e00ff */
[----:B------:R-:W-:-:S02]  /*188b0*/  UMOV UR29, UR5 ;  /* 0x00000005001d7c82 */ /* 0x000fc40008000000 */
[C---:B------:R-:W-:Y:S02]  /*188c0*/  ISETP.NE.AND P3, PT, R14.reuse, 0x2, PT ;  /* 0x000000020e00780c */ /* 0x040fe40003f65270 */
[----:B------:R-:W-:Y:S01]  /*188d0*/  R2UR UR15, R11 ;  /* 0x000000000b0f72ca */ /* 0x000fe200000e0000 */
[----:B------:R-:W-:Y:S01]  /*188e0*/  IMAD.MOV.U32 R11, RZ, RZ, -0x7fffffe0 ;  /* 0x80000020ff0b7424 */ /* 0x000fe200078e00ff */
[----:B------:R-:W-:-:S04]  /*188f0*/  SEL R14, R14, RZ, P3 ;  /* 0x000000ff0e0e7207 */ /* 0x000fc80001800000 */
[----:B------:R-:W-:Y:S01]  /*18900*/  R2UR UR19, R11 ;  /* 0x000000000b1372ca */ /* 0x000fe200000e0000 */
[----:B------:R-:W-:Y:S02]  /*18910*/  IMAD R8, R14, 0x600, R6 ;  /* 0x000006000e087824 */ /* 0x000fe400078e0206 */
[----:B------:R-:W-:-:S03]  /*18920*/  IMAD.MOV.U32 R11, RZ, RZ, -0x7fffffe0 ;  /* 0x80000020ff0b7424 */ /* 0x000fc600078e00ff */
[----:B------:R-:W-:Y:S02]  /*18930*/  R2UR UR10, R8 ;  /* 0x00000000080a72ca */ /* 0x000fe400000e0000 */
[----:B------:R-:W-:Y:S01]  /*18940*/  R2UR UR23, R11 ;  /* 0x000000000b1772ca */ /* 0x000fe200000e0000 */
[----:B------:R-:W-:Y:S01]  /*18950*/  IMAD.MOV.U32 R11, RZ, RZ, -0x7fffffe0 ;  /* 0x80000020ff0b7424 */ /* 0x000fe200078e00ff */
[----:B--2---:R-:W-:-:S04]  /*18960*/  SHF.R.U32.HI R10, RZ, 0x7, R10 ;  /* 0x00000007ff0a7819 */ /* 0x004fc8000001160a */
[----:B------:R-:W-:Y:S01]  /*18970*/  R2UR UR27, R11 ;  /* 0x000000000b1b72ca */ /* 0x000fe200000e0000 */
[----:B------:R-:W-:Y:S02]  /*18980*/  VIADD R9, R10, 0x8 ;  /* 0x000000080a097836 */ /* 0x000fe40000000000 */
[----:B------:R-:W-:-:S03]  /*18990*/  VIADD R10, R8, 0x2 ;  /* 0x00000002080a7836 */ /* 0x000fc60000000000 */
[----:B------:R0:W-:Y:S02]  /*189a0*/  BAR.SYNC.DEFER_BLOCKING R9, 0x100 ;  /* 0x000400090000751d */ /* 0x0001e40000010000 */
[----:B------:R-:W-:Y:S01]  /*189b0*/  R2UR UR14, R10 ;  /* 0x000000000a0e72ca */ /* 0x000fe200000e0000 */
[----:B------:R-:W-:-:S05]  /*189c0*/  VIADD R10, R8, 0x200 ;  /* 0x00000200080a7836 */ /* 0x000fca0000000000 */
[----:B------:R-:W-:Y:S01]  /*189d0*/  R2UR UR18, R10 ;  /* 0x000000000a1272ca */ /* 0x000fe200000e0000 */
[----:B------:R-:W-:Y:S02]  /*189e0*/  VIADD R10, R8, 0x202 ;  /* 0x00000202080a7836 */ /* 0x000fe40000000000 */
[----:B0-----:R-:W-:-:S03]  /*189f0*/  IMAD.MOV.U32 R9, RZ, RZ, -0x7fffffe0 ;  /* 0x80000020ff097424 */ /* 0x001fc600078e00ff */
[----:B------:R-:W-:Y:S01]  /*18a00*/  R2UR UR22, R10 ;  /* 0x000000000a1672ca */ /* 0x000fe200000e0000 */
[C---:B------:R-:W-:Y:S01]  /*18a10*/  VIADD R10, R8.reuse, 0x400 ;  /* 0x00000400080a7836 */ /* 0x040fe20000000000 */
[----:B------:R-:W-:Y:S01]  /*18a20*/  R2UR UR31, R9 ;  /* 0x00000000091f72ca */ /* 0x000fe200000e0000 */
[----:B------:R-:W-:-:S03]  /*18a30*/  VIADD R8, R8, 0x402 ;  /* 0x0000040208087836 */ /* 0x000fc60000000000 */
[----:B------:R-:W-:Y:S02]  /*18a40*/  R2UR UR26, R10 ;  /* 0x000000000a1a72ca */ /* 0x000fe400000e0000 */
[----:B------:R-:W-:Y:S01]  /*18a50*/  R2UR UR30, R8 ;  /* 0x00000000081e72ca */ /* 0x000fe200000e0000 */
        /* <DEDUP_REMOVED lines=21> */
.L_x_1519:
[----:B------:R-:W-:Y:S01]  /*18bb0*/  SHF.L.U32 R8, R21, 0x1f, RZ ;  /* 0x0000001f15087819 */ /* 0x000fe200000006ff */
[----:B------:R-:W-:-:S04]  /*18bc0*/  IMAD R9, R19, 0x8, R16 ;  /* 0x0000000813097824 */ /* 0x000fc800078e0210 */
[----:B------:R0:W1:Y:S01]  /*18bd0*/  SYNCS.PHASECHK.TRANS64.TRYWAIT P2, [R9+URZ+0x2a850], R8 ;  /* 0x02a85008090075a7 */ /* 0x000062000804017f */
[----:B------:R-:W-:Y:S05]  /*18be0*/  @!P0 BRA `(.L_x_1520) ;  /* 0x0000000000048947 */ /* 0x000fea0003800000 */
[----:B------:R-:W-:Y:S01]  /*18bf0*/  BPT.TRAP 0x1 ;  /* 0x000000040000795c */ /* 0x000fe20000300000 */
.L_x_1520:
[----:B-1----:R-:W-:Y:S05]  /*18c00*/  @P2 BRA `(.L_x_1518) ;  /* 0x0000000000082947 */ /* 0x002fea0003800000 */
[----:B------:R-:W1:Y:S02]  /*18c10*/  SYNCS.PHASECHK.TRANS64.TRYWAIT P2, [R9+URZ+0x2a850], R8 ;  /* 0x02a85008090075a7 */ /* 0x000e64000804017f */
[----:B-1----:R-:W-:Y:S05]  /*18c20*/  @!P2 BRA `(.L_x_1521) ;  /* 0x00000114008ca947 */ /* 0x002fea0003800000 */
.L_x_1518:
[----:B01----:R-:W-:Y:S01]  /*18c30*/  VIADD R8, R16, 0x400 ;  /* 0x0000040010087836 */ /* 0x003fe20000000000 */
[----:B------:R-:W-:Y:S05]  /*18c40*/  WARPSYNC.ALL ;  /* 0x0000000000007948 */ /* 0x000fea0003800000 */
[----:B------:R-:W-:-:S04]  /*18c50*/  SHF.R.U32.HI R8, RZ, 0x4, R8 ;  /* 0x00000004ff087819 */ /* 0x000fc80000011608 */
[----:B------:R-:W-:-:S04]  /*18c60*/  LOP3.LUT R8, R8, 0x3fff, RZ, 0xc0, !PT ;  /* 0x00003fff08087812 */ /* 0x000fc800078ec0ff */
[----:B------:R-:W-:-:S05]  /*18c70*/  LOP3.LUT R8, R8, 0x10000, RZ, 0xfc, !PT ;  /* 0x0001000008087812 */ /* 0x000fca00078efcff */
[----:B------:R-:W-:Y:S01]  /*18c80*/  IMAD R8, R19, 0x600, R8 ;  /* 0x0000060013087824 */ /* 0x000fe200078e0208 */
[----:B------:R-:W-:Y:S01]  /*18c90*/  WARPGROUP.ARRIVE ;  /* 0x00000000000079c5 */ /* 0x000fe20000000000 */
[----:B------:R-:W-:Y:S02]  /*18ca0*/  IMAD.MOV.U32 R9, RZ, RZ, 0x40000040 ;  /* 0x40000040ff097424 */ /* 0x000fe400078e00ff */
[----:B------:R-:W-:Y:S01]  /*18cb0*/  FMUL.FTZ R21, R2, R123 ;  /* 0x0000007b02157220 */ /* 0x000fe20000410000 */
[C---:B------:R-:W-:Y:S01]  /*18cc0*/  VIADD R10, R8.reuse, 0x2 ;  /* 0x00000002080a7836 */ /* 0x040fe20000000000 */
[----:B------:R-:W-:Y:S01]  /*18cd0*/  R2UR UR10, R8 ;  /* 0x00000000080a72ca */ /* 0x000fe200000e0000 */
[----:B------:R-:W-:Y:S01]  /*18ce0*/  IMAD.MOV.U32 R11, RZ, RZ, 0x40000040 ;  /* 0x40000040ff0b7424 */ /* 0x000fe200078e00ff */
[----:B------:R-:W-:Y:S01]  /*18cf0*/  R2UR UR11, R9 ;  /* 0x00000000090b72ca */ /* 0x000fe200000e0000 */
        /* <DEDUP_REMOVED lines=11> */
[----:B------:R-:W-:Y:S01]  /*18db0*/  FMUL.FTZ R141, R2, R143 ;  /* 0x0000008f028d7220 */ /* 0x000fe20000410000 */
        /* <DEDUP_REMOVED lines=29> */
[----:B------:R-:W-:Y:S01]  /*18f90*/  FMNMX.FTZ R15, R9, R20, !PT ;  /* 0x00000014090f7209 */ /* 0x000fe20007810000 */
        /* <DEDUP_REMOVED lines=25> */
[C---:B------:R-:W-:Y:S01]  /*19130*/  FMUL.FTZ R171, R2.reuse, R173 ;  /* 0x000000ad02ab7220 */ /* 0x040fe20000410000 */
[----:B------:R-:W0:Y:S01]  /*19140*/  MUFU.TANH R131, R131 ;  /* 0x0000008300837308 */ /* 0x000e220000002400 */
        /* <DEDUP_REMOVED lines=15> */
[----:B------:R-:W3:Y:S01]  /*19240*/  MUFU.TANH R135, R135 ;  /* 0x0000008700877308 */ /* 0x000ee20000002400 */
[----:B0-----:R-:W-:-:S07]  /*19250*/  FMNMX.FTZ R121, R131, R120, !PT ;  /* 0x0000007883797209 */ /* 0x001fce0007810000 */
[----:B------:R-:W0:Y:S01]  /*19260*/  MUFU.TANH R138, R138 ;  /* 0x0000008a008a7308 */ /* 0x000e220000002400 */
[----:B-1----:R-:W-:-:S07]  /*19270*/  FMNMX.FTZ R120, R134, R121, !PT ;  /* 0x0000007986787209 */ /* 0x002fce0007810000 */
[----:B------:R-:W1:Y:S01]  /*19280*/  MUFU.TANH R139, R139 ;  /* 0x0000008b008b7308 */ /* 0x000e620000002400 */
[----:B---3--:R-:W-:-:S07]  /*19290*/  FMNMX.FTZ R121, R135, R120, !PT ;  /* 0x0000007887797209 */ /* 0x008fce0007810000 */
[----:B------:R-:W3:Y:S01]  /*192a0*/  MUFU.TANH R142, R142 ;  /* 0x0000008e008e7308 */ /* 0x000ee20000002400 */
[----:B0-----:R-:W-:Y:S02]  /*192b0*/  FMNMX.FTZ R120, R138, R121, !PT ;  /* 0x000000798a787209 */ /* 0x001fe40007810000 */
[----:B--2---:R-:W-:-:S05]  /*192c0*/  SHF.R.U32.HI R209, RZ, 0x7, R209 ;  /* 0x00000007ffd17819 */ /* 0x004fca00000116d1 */
[----:B------:R-:W0:Y:S01]  /*192d0*/  MUFU.TANH R143, R143 ;  /* 0x0000008f008f7308 */ /* 0x000e220000002400 */
[----:B-1----:R-:W-:-:S07]  /*192e0*/  FMNMX.FTZ R121, R139, R120, !PT ;  /* 0x000000788b797209 */ /* 0x002fce0007810000 */
[----:B------:R-:W1:Y:S01]  /*192f0*/  MUFU.TANH R146, R146 ;  /* 0x0000009200927308 */ /* 0x000e620000002400 */
[----:B---3--:R-:W-:-:S07]  /*19300*/  FMNMX.FTZ R120, R142, R121, !PT ;  /* 0x000000798e787209 */ /* 0x008fce0007810000 */
        /* <DEDUP_REMOVED lines=21> */
[----:B-1----:R-:W-:Y:S01]  /*19460*/  FMNMX.FTZ R121, R163, R120, !PT ;  /* 0x00000078a3797209 */ /* 0x002fe20007810000 */
[----:B------:R-:W-:Y:S02]  /*19470*/  WARPGROUP.DEPBAR.LE gsb0, 0x0 ;  /* 0x00008000000079c5 */ /* 0x000fe40000010000 */
[----:B------:R-:W-:-:S04]  /*19480*/  WARPGROUP.ARRIVE ;  /* 0x00000000000079c5 */ /* 0x000fc80000000000 */
[----:B------:R-:W1:Y:S01]  /*19490*/  MUFU.TANH R21, R21 ;  /* 0x0000001500157308 */ /* 0x000e620000002400 */
[----:B--2---:R-:W-:Y:S01]  /*194a0*/  FMNMX.FTZ R20, R11, R12, !PT ;  /* 0x0000000c0b147209 */ /* 0x004fe20007810000 */
[----:B------:R-:W-:Y:S06]  /*194b0*/  QGMMA.64x192x32.F32.E4M3.E4M3 R24, R192, gdesc[UR8], R24, gsb0 ;  /* 0x02e00008c0187df3 */ /* 0x000fec0008000818 */
        /* <DEDUP_REMOVED lines=29> */
[----:B--2---:R-:W-:Y:S01]  /*19690*/  FMNMX.FTZ R182, R179, R120, !PT ;  /* 0x00000078b3b67209 */ /* 0x004fe20007810000 */
[----:B------:R-:W-:-:S04]  /*196a0*/  VIADD R120, R8, 0x4 ;  /* 0x0000000408787836 */ /* 0x000fc80000000000 */
[----:B------:R-:W2:Y:S01]  /*196b0*/  SHFL.BFLY PT, R121, R182, 0x2, 0x1f ;  /* 0x0c401f00b6797f89 */ /* 0x000ea200000e0000 */
[----:B------:R-:W-:Y:S01]  /*196c0*/  R2UR UR10, R120 ;  /* 0x00000000780a72ca */ /* 0x000fe200000e0000 */
[----:B------:R-:W3:Y:S01]  /*196d0*/  MUFU.TANH R140, R140 ;  /* 0x0000008c008c7308 */ /* 0x000ee20000002400 */
[----:B0-----:R-:W-:Y:S01]  /*196e0*/  FMNMX.FTZ R20, R136, R15, !PT ;  /* 0x0000000f88147209 */ /* 0x001fe20007810000 */
[----:B------:R-:W-:-:S06]  /*196f0*/  VIADD R120, R8, 0x6 ;  /* 0x0000000608787836 */ /* 0x000fcc0000000000 */
[----:B------:R-:W0:Y:S01]  /*19700*/  MUFU.TANH R141, R141 ;  /* 0x0000008d008d7308 */ /* 0x000e220000002400 */
[----:B-1----:R-:W-:-:S07]  /*19710*/  FMNMX.FTZ R15, R137, R20, !PT ;  /* 0x00000014890f7209 */ /* 0x002fce0007810000 */
[----:B------:R-:W1:Y:S01]  /*19720*/  MUFU.TANH R144, R144 ;  /* 0x0000009000907308 */ /* 0x000e620000002400 */
[----:B---3--:R-:W-:Y:S02]  /*19730*/  FMNMX.FTZ R20, R140, R15, !PT ;  /* 0x0000000f8c147209 */ /* 0x008fe40007810000 */
[----:B--2---:R-:W-:Y:S01]  /*19740*/  FMNMX.FTZ R183, R182, R121, !PT ;  /* 0x00000079b6b77209 */ /* 0x004fe20007810000 */
[----:B------:R-:W-:-:S04]  /*19750*/  IMAD.MOV.U32 R121, RZ, RZ, 0x40000040 ;  /* 0x40000040ff797424 */ /* 0x000fc800078e00ff */
[----:B------:R-:W2:Y:S01]  /*19760*/  MUFU.TANH R145, R145 ;  /* 0x0000009100917308 */ /* 0x000ea20000002400 */
[----:B0-----:R-:W-:Y:S02]  /*19770*/  FMNMX.FTZ R15, R141, R20, !PT ;  /* 0x000000148d0f7209 */ /* 0x001fe40007810000 */
[----:B------:R-:W-:Y:S01]  /*19780*/  R2UR UR11, R121 ;  /* 0x00000000790b72ca */ /* 0x000fe200000e0000 */
[----:B------:R-:W-:-:S04]  /*19790*/  IMAD.MOV.U32 R121, RZ, RZ, 0x40000040 ;  /* 0x40000040ff797424 */ /* 0x000fc800078e00ff */
        /* <DEDUP_REMOVED lines=18> */
[----:B------:R-:W-:Y:S01]  /*198c0*/  QGMMA.64x192x32.F32.E4M3.E4M3 R24, R188, gdesc[UR8], R24, gsb0 ;  /* 0x02e00008bc187df3 */ /* 0x000fe20008000818 */
[----:B------:R-:W-:Y:S01]  /*198d0*/  R2UR UR11, R121 ;  /* 0x00000000790b72ca */ /* 0x000fe200000e0000 */
[----:B------:R-:W-:Y:S01]  /*198e0*/  IMAD.U32 R121, RZ, RZ, UR45 ;  /* 0x0000002dff797e24 */ /* 0x000fe2000f8e00ff */
[----:B------:R-:W-:-:S03]  /*198f0*/  R2UR UR10, R120 ;  /* 0x00000000780a72ca */ /* 0x000fc600000e0000 */
        /* <DEDUP_REMOVED lines=19> */
[----:B0-----:R-:W-:-:S04]  /*19a30*/  FMNMX.FTZ R15, R177, R20, !PT ;  /* 0x00000014b10f7209 */ /* 0x001fc80007810000 */
[----:B-1----:R-:W-:-:S04]  /*19a40*/  FMNMX.FTZ R20, R180, R15, !PT ;  /* 0x0000000fb4147209 */ /* 0x002fc80007810000 */
[----:B--2---:R-:W-:-:S05]  /*19a50*/  FMNMX.FTZ R15, R181, R20, !PT ;  /* 0x00000014b50f7209 */ /* 0x004fca0007810000 */
[----:B------:R-:W0:Y:S02]  /*19a60*/  SHFL.BFLY PT, R20, R15, 0x2, 0x1f ;  /* 0x0c401f000f147f89 */ /* 0x000e2400000e0000 */
[----:B0-----:R-:W-:Y:S02]  /*19a70*/  FMNMX.FTZ R192, R15, R20, !PT ;  /* 0x000000140fc07209 */ /* 0x001fe40007810000 */
[----:B------:R-:W0:Y:S04]  /*19a80*/  SHFL.BFLY PT, R20, R183, 0x1, 0x1f ;  /* 0x0c201f00b7147f89 */ /* 0x000e2800000e0000 */
[----:B------:R-:W1:Y:S01]  /*19a90*/  SHFL.BFLY PT, R193, R192, 0x1, 0x1f ;  /* 0x0c201f00c0c17f89 */ /* 0x000e6200000e0000 */
[----:B0-----:R-:W-:Y:S02]  /*19aa0*/  FMNMX.FTZ R20, R183, R20, !PT ;  /* 0x00000014b7147209 */ /* 0x001fe40007810000 */
[----:B------:R-:W-:-:S02]  /*19ab0*/  IADD3 R183, -R209, 0xb, RZ ;  /* 0x0000000bd1b77810 */ /* 0x000fc40007ffe1ff */
[----:B-1----:R-:W-:Y:S01]  /*19ac0*/  FMNMX.FTZ R15, R192, R193, !PT ;  /* 0x000000c1c00f7209 */ /* 0x002fe20007810000 */
[----:B------:R-:W-:-:S04]  /*19ad0*/  FADD.FTZ R7, -R20, R7 ;  /* 0x0000000714077221 */ /* 0x000fc80000010100 */
[----:B------:R-:W-:Y:S01]  /*19ae0*/  FMUL.FTZ R8, R7, UR45 ;  /* 0x0000002d07087c20 */ /* 0x000fe20008410000 */
[----:B------:R-:W-:-:S01]  /*19af0*/  FADD.FTZ R7, -R15, R12 ;  /* 0x0000000c0f077221 */ /* 0x000fc20000010100 */
        /* <DEDUP_REMOVED lines=31> */
[----:B------:R-:W-:-:S02]  /*19cf0*/  IMAD.U32 R178, RZ, RZ, UR45 ;  /* 0x0000002dffb27e24 */ /* 0x000fc4000f8e00ff */
[----:B------:R-:W-:-:S01]  /*19d00*/  FFMA.FTZ R167, R171, UR45, -R12 ;  /* 0x0000002daba77c23 */ /* 0x000fc2000801080c */
[--C-:B------:R-:W-:Y:S01]  /*19d10*/  FFMA.FTZ R171, R175, UR45, -R12.reuse ;  /* 0x0000002dafab7c23 */ /* 0x100fe2000801080c */
[----:B------:R-:W-:-:S01]  /*19d20*/  FFMA.FTZ R175, R179, UR45, -R12 ;  /* 0x0000002db3af7c23 */ /* 0x000fc2000801080c */
[----:B------:R-:W-:Y:S01]  /*19d30*/  FFMA.FTZ R12, R15, R178, -8 ;  /* 0xc10000000f0c7423 */ /* 0x000fe200000100b2 */
[----:B------:R-:W-:Y:S03]  /*19d40*/  MUFU.EX2 R8, R8 ;  /* 0x0000000800087308 */ /* 0x000fe60000000800 */
[----:B------:R-:W-:-:S01]  /*19d50*/  FFMA.FTZ R178, R11, UR45, -R12 ;  /* 0x0000002d0bb27c23 */ /* 0x000fc2000801080c */
[--C-:B------:R-:W-:Y:S01]  /*19d60*/  FFMA.FTZ R11, R21, UR45, -R12.reuse ;  /* 0x0000002d150b7c23 */ /* 0x100fe2000801080c */
[----:B------:R-:W-:-:S01]  /*19d70*/  FFMA.FTZ R21, R124, UR45, -R12 ;  /* 0x0000002d7c157c23 */ /* 0x000fc2000801080c */
[--C-:B------:R-:W-:Y:S01]  /*19d80*/  FFMA.FTZ R124, R125, UR45, -R12.reuse ;  /* 0x0000002d7d7c7c23 */ /* 0x100fe2000801080c */
[----:B------:R-:W-:-:S01]  /*19d90*/  FFMA.FTZ R125, R128, UR45, -R12 ;  /* 0x0000002d807d7c23 */ /* 0x000fc2000801080c */
[----:B------:R-:W-:-:S02]  /*19da0*/  WARPGROUP.DEPBAR.LE gsb0, 0x0 ;  /* 0x00008000000079c5 */ /* 0x000fc40000010000 */
[----:B------:R-:W-:Y:S01]  /*19db0*/  WARPGROUP.ARRIVE ;  /* 0x00000000000079c5 */ /* 0x000fe20000000000 */
[----:B------:R-:W0:Y:S01]  /*19dc0*/  MUFU.EX2 R121, R121 ;  /* 0x0000007900797308 */ /* 0x000e220000000800 */
[----:B------:R-:W-:-:S01]  /*19dd0*/  FFMA.FTZ R128, R129, UR45, -R12 ;  /* 0x0000002d81807c23 */ /* 0x000fc2000801080c */
[--C-:B------:R-:W-:Y:S01]  /*19de0*/  FFMA.FTZ R129, R132, UR45, -R12.reuse ;  /* 0x0000002d84817c23 */ /* 0x100fe2000801080c */
[----:B------:R-:W-:-:S01]  /*19df0*/  FFMA.FTZ R132, R133, UR45, -R12 ;  /* 0x0000002d85847c23 */ /* 0x000fc2000801080c */
[--C-:B------:R-:W-:Y:S01]  /*19e00*/  FFMA.FTZ R133, R136, UR45, -R12.reuse ;  /* 0x0000002d88857c23 */ /* 0x100fe2000801080c */
[----:B------:R-:W-:Y:S01]  /*19e10*/  QGMMA.64x192x32.F32.E4M3.E4M3 R24, R184, gdesc[UR8], R24, gsb0 ;  /* 0x02e00008b8187df3 */ /* 0x000fe20008000818 */
[----:B------:R-:W-:-:S01]  /*19e20*/  FFMA.FTZ R136, R137, UR45, -R12 ;  /* 0x0000002d89887c23 */ /* 0x000fc2000801080c */
[--C-:B------:R-:W-:Y:S01]  /*19e30*/  FFMA.FTZ R137, R140, UR45, -R12.reuse ;  /* 0x0000002d8c897c23 */ /* 0x100fe2000801080c */
        /* <DEDUP_REMOVED lines=10> */
[----:B------:R-:W-:-:S06]  /*19ee0*/  FFMA.FTZ R153, R156, UR45, -R12 ;  /* 0x0000002d9c997c23 */ /* 0x000fcc000801080c */
[----:B------:R-:W0:Y:S08]  /*19ef0*/  MUFU.EX2 R10, R10 ;  /* 0x0000000a000a7308 */ /* 0x000e300000000800 */
[----:B------:R-:W2:Y:S01]  /*19f00*/  MUFU.EX2 R11, R11 ;  /* 0x0000000b000b7308 */ /* 0x000ea20000000800 */
[----:B-1----:R-:W-:-:S07]  /*19f10*/  FFMA.FTZ R4, R7, R4, R178 ;  /* 0x0000000407047223 */ /* 0x002fce00000100b2 */
[----:B------:R-:W1:Y:S01]  /*19f20*/  MUFU.EX2 R9, R9 ;  /* 0x0000000900097308 */ /* 0x000e620000000800 */
[----:B0-----:R-:W-:-:S07]  /*19f30*/  FADD.FTZ R156, R10, R5 ;  /* 0x000000050a9c7221 */ /* 0x001fce0000010000 */
[----:B------:R-:W0:Y:S01]  /*19f40*/  MUFU.EX2 R21, R21 ;  /* 0x0000001500157308 */ /* 0x000e220000000800 */
[----:B--2---:R-:W-:-:S07]  /*19f50*/  FADD.FTZ R4, R11, R4 ;  /* 0x000000040b047221 */ /* 0x004fce0000010000 */
[----:B------:R-:W2:Y:S01]  /*19f60*/  MUFU.EX2 R120, R120 ;  /* 0x0000007800787308 */ /* 0x000ea20000000800 */
[----:B-1----:R-:W-:-:S01]  /*19f70*/  FADD.FTZ R5, R9, R156 ;  /* 0x0000009c09057221 */ /* 0x002fc20000010000 */
[--C-:B------:R-:W-:Y:S01]  /*19f80*/  FFMA.FTZ R156, R157, UR45, -R12.reuse ;  /* 0x0000002d9d9c7c23 */ /* 0x100fe2000801080c */
[----:B------:R-:W-:-:S01]  /*19f90*/  FFMA.FTZ R157, R160, UR45, -R12 ;  /* 0x0000002da09d7c23 */ /* 0x000fc2000801080c */
[----:B------:R-:W-:-:S04]  /*19fa0*/  FFMA.FTZ R160, R161, UR45, -R12 ;  /* 0x0000002da1a07c23 */ /* 0x000fc8000801080c */
        /* <DEDUP_REMOVED lines=24> */
[--C-:B------:R-:W-:Y:S01]  /*1a130*/  FFMA.FTZ R161, R164, UR45, -R12.reuse ;  /* 0x0000002da4a17c23 */ /* 0x100fe2000801080c */
[----:B------:R-:W-:-:S05]  /*1a140*/  FFMA.FTZ R164, R165, UR45, -R12 ;  /* 0x0000002da5a47c23 */ /* 0x000fca000801080c */
        /* <DEDUP_REMOVED lines=16> */
[----:B--2---:R-:W-:-:S01]  /*1a250*/  FADD.FTZ R182, R138, R165 ;  /* 0x000000a58ab67221 */ /* 0x004fc20000010000 */
[--C-:B------:R-:W-:Y:S01]  /*1a260*/  FFMA.FTZ R165, R168, UR45, -R12.reuse ;  /* 0x0000002da8a57c23 */ /* 0x100fe2000801080c */
[----:B------:R-:W-:-:S05]  /*1a270*/  FFMA.FTZ R168, R169, UR45, -R12 ;  /* 0x0000002da9a87c23 */ /* 0x000fca000801080c */
        /* <DEDUP_REMOVED lines=36> */
[--C-:B------:R-:W-:Y:S01]  /*1a4c0*/  FFMA.FTZ R177, R180, UR45, -R12.reuse ;  /* 0x0000002db4b17c23 */ /* 0x100fe2000801080c */
[----:B------:R-:W-:-:S03]  /*1a4d0*/  FFMA.FTZ R12, R181, UR45, -R12 ;  /* 0x0000002db50c7c23 */ /* 0x000fc6000801080c */
        /* <DEDUP_REMOVED lines=12> */
[----:B------:R-:W-:-:S06]  /*1a5a0*/  @!P1 IMAD R182, R14, 0x8, R16 ;  /* 0x000000080eb69824 */ /* 0x000fcc00078e0210 */
[----:B------:R-:W1:Y:S01]  /*1a5b0*/  MUFU.EX2 R165, R165 ;  /* 0x000000a500a57308 */ /* 0x000e620000000800 */
[----:B0-----:R-:W-:-:S07]  /*1a5c0*/  FADD.FTZ R4, R164, R5 ;  /* 0x00000005a4047221 */ /* 0x001fce0000010000 */
[----:B------:R-:W0:Y:S01]  /*1a5d0*/  MUFU.EX2 R163, R163 ;  /* 0x000000a300a37308 */ /* 0x000e220000000800 */
[----:B--2---:R-:W-:-:S07]  /*1a5e0*/  FADD.FTZ R180, R162, R179 ;  /* 0x000000b3a2b47221 */ /* 0x004fce0000010000 */
[----:B------:R-:W2:Y:S01]  /*1a5f0*/  MUFU.EX2 R168, R168 ;  /* 0x000000a800a87308 */ /* 0x000ea20000000800 */
[----:B-1----:R-:W-:-:S01]  /*1a600*/  FADD.FTZ R5, R165, R4 ;  /* 0x00000004a5057221 */ /* 0x002fc20000010000 */
[----:B------:R-:W-:-:S05]  /*1a610*/  @!P1 VIADD R4, R182, 0x2a840 ;  /* 0x0002a840b6049836 */ /* 0x000fca0000000000 */
[----:B------:R-:W-:Y:S01]  /*1a620*/  @!P1 PRMT R4, RZ, 0x654, R4 ;  /* 0x00000654ff049816 */ /* 0x000fe20000000004 */
[----:B------:R-:W1:Y:S01]  /*1a630*/  MUFU.EX2 R166, R166 ;  /* 0x000000a600a67308 */ /* 0x000e620000000800 */
[----:B0-----:R-:W-:-:S01]  /*1a640*/  FADD.FTZ R179, R163, R180 ;  /* 0x000000b4a3b37221 */ /* 0x001fc20000010000 */
[----:B------:R0:W-:Y:S06]  /*1a650*/  BAR.ARV R183, 0x100 ;  /* 0x000400b70000751d */ /* 0x0001ec0000002000 */
[----:B------:R-:W3:Y:S01]  /*1a660*/  MUFU.EX2 R169, R169 ;  /* 0x000000a900a97308 */ /* 0x000ee20000000800 */
[----:B--2---:R-:W-:-:S01]  /*1a670*/  FADD.FTZ R180, R168, R5 ;  /* 0x00000005a8b47221 */ /* 0x004fc20000010000 */
[----:B------:R2:W-:Y:S06]  /*1a680*/  @!P1 SYNCS.ARRIVE.TRANS64.RED.A1T0 RZ, [R4+URZ], RZ ;  /* 0x000000ff04ff99a7 */ /* 0x0005ec000810043f */
[----:B------:R-:W4:Y:S01]  /*1a690*/  MUFU.EX2 R167, R167 ;  /* 0x000000a700a77308 */ /* 0x000f220000000800 */
[----:B-1----:R-:W-:-:S07]  /*1a6a0*/  FADD.FTZ R182, R166, R179 ;  /* 0x000000b3a6b67221 */ /* 0x002fce0000010000 */
[----:B------:R-:W2:Y:S01]  /*1a6b0*/  MUFU.EX2 R172, R172 ;  /* 0x000000ac00ac7308 */ /* 0x000ea20000000800 */
[----:B---3--:R-:W-:-:S07]  /*1a6c0*/  FADD.FTZ R5, R169, R180 ;  /* 0x000000b4a9057221 */ /* 0x008fce0000010000 */
[----:B------:R-:W1:Y:S01]  /*1a6d0*/  MUFU.EX2 R170, R170 ;  /* 0x000000aa00aa7308 */ /* 0x000e620000000800 */
[----:B----4-:R-:W-:-:S07]  /*1a6e0*/  FADD.FTZ R179, R167, R182 ;  /* 0x000000b6a7b37221 */ /* 0x010fce0000010000 */
        /* <DEDUP_REMOVED lines=16> */
[----:B0-----:R-:W-:Y:S06]  /*1a7f0*/  @!P0 BRA `(.L_x_1522) ;  /* 0x0000000000048947 */ /* 0x001fec0003800000 */
[----:B------:R-:W-:Y:S01]  /*1a800*/  BPT.TRAP 0x1 ;  /* 0x000000040000795c */ /* 0x000fe20000300000 */
.L_x_1522:
        /* <DEDUP_REMOVED lines=11> */
[----:B------:R-:W-:Y:S01]  /*1a8c0*/  FMUL.FTZ R30, R30, R7 ;  /* 0x000000071e1e7220 */ /* 0x000fe20000410000 */
[----:B------:R-:W-:Y:S01]  /*1a8d0*/  F2FP.SATFINITE.E4M3.F32.PACK_AB_MERGE_C R129, R132, R129, RZ ;  /* 0x000000818481723e */ /* 0x000fe200048070ff */
[-C--:B------:R-:W-:Y:S01]  /*1a8e0*/  FMUL.FTZ R31, R31, R7.reuse ;  /* 0x000000071f1f7220 */ /* 0x080fe20000410000 */
[----:B------:R-:W-:Y:S01]  /*1a8f0*/  PRMT R9, R10, 0x654, R9 ;  /* 0x000006540a097816 */ /* 0x000fe20000000009 */
[-C--:B------:R-:W-:Y:S01]  /*1a900*/  FMUL.FTZ R34, R34, R7.reuse ;  /* 0x0000000722227220 */ /* 0x080fe20000410000 */
[----:B------:R-:W-:Y:S01]  /*1a910*/  F2FP.SATFINITE.E4M3.F32.PACK_AB_MERGE_C R134, R135, R134, RZ ;  /* 0x000000868786723e */ /* 0x000fe200048070ff */
[----:B------:R-:W-:Y:S01]  /*1a920*/  FMUL.FTZ R35, R35, R7 ;  /* 0x0000000723237220 */ /* 0x000fe20000410000 */
[----:B------:R-:W-:Y:S01]  /*1a930*/  F2FP.SATFINITE.E4M3.F32.PACK_AB_MERGE_C R137, R140, R137, RZ ;  /* 0x000000898c89723e */ /* 0x000fe200048070ff */
[----:B------:R0:W-:Y:S01]  /*1a940*/  SYNCS.ARRIVE.TRANS64.RED.A1T0 RZ, [R9+URZ], RZ ;  /* 0x000000ff09ff79a7 */ /* 0x0001e2000810043f */
        /* <DEDUP_REMOVED lines=120> */
[----:B------:R-:W-:-:S07]  /*1b0d0*/  MOV R19, R14 ;  /* 0x0000000e00137202 */ /* 0x000fce0000000f00 */
.L_x_1512:
[----:B------:R-:W-:-:S13]  /*1b0e0*/  ISETP.GE.AND P2, PT, R0, R210, PT ;  /* 0x000000d20000720c */ /* 0x000fda0003f46270 */
[----:B------:R-:W-:Y:S05]  /*1b0f0*/  @!P2 BRA `(.L_x_1524) ;  /* 0x000000380094a947 */ /* 0x000fea0003800000 */
[----:B------:R-:W-:Y:S02]  /*1b100*/  VIADD R13, R3, 0x8 ;  /* 0x00000008030d7836 */ /* 0x000fe40000000000 */
[----:B------:R-:W-:Y:S02]  /*1b110*/  IMAD.MOV.U32 R12, RZ, RZ, R15 ;  /* 0x000000ffff0c7224 */ /* 0x000fe400078e000f */
[----:B------:R-:W-:Y:S01]  /*1b120*/  IMAD.MOV.U32 R7, RZ, RZ, R20 ;  /* 0x000000ffff077224 */ /* 0x000fe200078e0014 */
[----:B------:R-:W-:Y:S01]  /*1b130*/  IADD3 R13, R13, R201, -R202 ;  /* 0x000000c90d0d7210 */ /* 0x000fe20007ffe8ca */
[----:B------:R-:W-:-:S07]  /*1b140*/  IMAD.MOV.U32 R21, RZ, RZ, R18 ;  /* 0x000000ffff157224 */ /* 0x000fce00078e0012 */
.L_x_1543:
        /* <DEDUP_REMOVED lines=8> */
.L_x_1526:
        /* <DEDUP_REMOVED lines=8> */
.L_x_1527:
[----:B------:R-:W-:Y:S04]  /*1b250*/  BSSY B0, `(.L_x_1525) ;  /* 0x0000004000007945 */ /* 0x000fe80003800000 */
[----:B-1----:R-:W-:Y:S05]  /*1b260*/  @P3 BRA `(.L_x_1528) ;  /* 0x0000000000083947 */ /* 0x002fea0003800000 */
[----:B------:R-:W1:Y:S02]  /*1b270*/  SYNCS.PHASECHK.TRANS64.TRYWAIT P3, [R9+URZ+0x2a830], R8 ;  /* 0x02a83008090075a7 */ /* 0x000e64000806017f */
[----:B-1----:R-:W-:Y:S05]  /*1b280*/  @!P3 BRA `(.L_x_1529) ;  /* 0x000000f00008b947 */ /* 0x002fea0003800000 */
.L_x_1528:
[----:B------:R-:W-:Y:S05]  /*1b290*/  BSYNC B0 ;  /* 0x0000000000007941 */ /* 0x000fea0003800000 */
.L_x_1525:
        /* <DEDUP_REMOVED lines=55> */
.L_x_1531:
[----:B------:R-:W-:Y:S01]  /*1b610*/  SHF.L.U32 R8, R21, 0x1f, RZ ;  /* 0x0000001f15087819 */ /* 0x000fe200000006ff */
[----:B------:R-:W-:-:S04]  /*1b620*/  IMAD R9, R19, 0x8, R16 ;  /* 0x0000000813097824 */ /* 0x000fc800078e0210 */
[----:B------:R0:W1:Y:S01]  /*1b630*/  SYNCS.PHASECHK.TRANS64.TRYWAIT P2, [R9+URZ+0x2a850], R8 ;  /* 0x02a85008090075a7 */ /* 0x000062000804017f */
[----:B------:R-:W-:Y:S05]  /*1b640*/  @!P0 BRA `(.L_x_1532) ;  /* 0x0000000000048947 */ /* 0x000fea0003800000 */
[----:B------:R-:W-:Y:S01]  /*1b650*/  BPT.TRAP 0x1 ;  /* 0x000000040000795c */ /* 0x000fe20000300000 */
.L_x_1532:
[----:B-1----:R-:W-:Y:S05]  /*1b660*/  @P2 BRA `(.L_x_1530) ;  /* 0x0000000000082947 */ /* 0x002fea0003800000 */
[----:B------:R-:W1:Y:S02]  /*1b670*/  SYNCS.PHASECHK.TRANS64.TRYWAIT P2, [R9+URZ+0x2a850], R8 ;  /* 0x02a85008090075a7 */ /* 0x000e64000804017f */
[----:B-1----:R-:W-:Y:S05]  /*1b680*/  @!P2 BRA `(.L_x_1533) ;  /* 0x000000ec001ca947 */ /* 0x002fea0003800000 */
.L_x_1530:
        /* <DEDUP_REMOVED lines=142> */
[----:B------:R-:W-:Y:S01]  /*1bf70*/  @!P1 IMAD R8, R14, 0x8, R16 ;  /* 0x000000080e089824 */ /* 0x000fe200078e0210 */
[----:B------:R-:W-:-:S04]  /*1bf80*/  R2UR UR11, R9 ;  /* 0x00000000090b72ca */ /* 0x000fc800000e0000 */
[----:B------:R-:W0:Y:S01]  /*1bf90*/  MUFU.TANH R160, R160 ;  /* 0x000000a000a07308 */ /* 0x000e220000002400 */
[----:B------:R-:W-:Y:S01]  /*1bfa0*/  IADD3 R9, R201, 0x1, -R174 ;  /* 0x00000001c9097810 */ /* 0x000fe20007ffe8ae */
[----:B------:R-:W-:-:S04]  /*1bfb0*/  @!P1 VIADD R8, R8, 0x2a840 ;  /* 0x0002a84008089836 */ /* 0x000fc80000000000 */
[----:B------:R-:W-:Y:S01]  /*1bfc0*/  IMAD.IADD R9, R9, 0x1, -R202 ;  /* 0x0000000109097824 */ /* 0x000fe200078e0aca */
[----:B------:R-:W-:Y:S01]  /*1bfd0*/  @!P1 PRMT R8, RZ, 0x654, R8 ;  /* 0x00000654ff089816 */ /* 0x000fe20000000008 */
[----:B------:R-:W0:Y:S02]  /*1bfe0*/  MUFU.TANH R165, R165 ;  /* 0x000000a500a57308 */ /* 0x000e240000002400 */
        /* <DEDUP_REMOVED lines=20> */
[----:B------:R-:W-:Y:S03]  /*1c130*/  QGMMA.64x192x32.F32.E4M3.E4M3 R24, R184, gdesc[UR8], R24, gsb0 ;  /* 0x02e00008b8187df3 */ /* 0x000fe60008000818 */
[----:B------:R-:W-:Y:S02]  /*1c140*/  WARPGROUP.DEPBAR.LE gsb0, 0x0 ;  /* 0x00008000000079c5 */ /* 0x000fe40000010000 */
[----:B------:R-:W-:Y:S01]  /*1c150*/  IADD3 R185, -R209, 0xb, RZ ;  /* 0x0000000bd1b97810 */ /* 0x000fe20007ffe1ff */
[----:B------:R-:W-:-:S04]  /*1c160*/  VIADD R184, R9, UR35 ;  /* 0x0000002309b87c36 */ /* 0x000fc80008000000 */
[----:B------:R0:W-:Y:S06]  /*1c170*/  BAR.ARV R185, 0x100 ;  /* 0x000400b90000751d */ /* 0x0001ec0000002000 */
[----:B------:R0:W-:Y:S01]  /*1c180*/  @!P1 SYNCS.ARRIVE.TRANS64.RED.A1T0 RZ, [R8+URZ], RZ ;  /* 0x000000ff08ff99a7 */ /* 0x0001e2000810043f */
[----:B------:R-:W-:Y:S01]  /*1c190*/  IMAD.IADD R181, R3, 0x1, R184 ;  /* 0x0000000103b57824 */ /* 0x000fe200078e02b8 */
[----:B-1234-:R-:W-:Y:S06]  /*1c1a0*/  @!P5 BRA `(.L_x_1534) ;  /* 0x000000000058d947 */ /* 0x01efec0003800000 */
[----:B------:R-:W-:Y:S01]  /*1c1b0*/  IADD3 R183, R3, R201, -R202 ;  /* 0x000000c903b77210 */ /* 0x000fe20007ffe8ca */
[----:B------:R-:W-:Y:S03]  /*1c1c0*/  BSSY B0, `(.L_x_1535) ;  /* 0x0000010000007945 */ /* 0x000fe60003800000 */
[----:B------:R-:W-:-:S13]  /*1c1d0*/  ISETP.GT.AND P2, PT, R183, -0x1, PT ;  /* 0xffffffffb700780c */ /* 0x000fda0003f44270 */
[----:B------:R-:W-:Y:S05]  /*1c1e0*/  @P2 BRA `(.L_x_1536) ;  /* 0x0000000000202947 */ /* 0x000fea0003800000 */
[----:B------:R-:W-:Y:S01]  /*1c1f0*/  IMAD.U32 R186, RZ, RZ, UR6 ;  /* 0x00000006ffba7e24 */ /* 0x000fe2000f8e00ff */
[----:B------:R-:W-:-:S04]  /*1c200*/  LOP3.LUT R183, RZ, R183, RZ, 0x33, !PT ;  /* 0x000000b7ffb77212 */ /* 0x000fc800078e33ff */
[----:B------:R-:W-:-:S13]  /*1c210*/  ISETP.NE.AND P2, PT, R186, 0x1, PT ;  /* 0x00000001ba00780c */ /* 0x000fda0003f45270 */
[----:B0-----:R-:W0:Y:S02]  /*1c220*/  @P2 LDC.64 R8, c[0x0][0x9e8] ;  /* 0x00027a00ff082b82 */ /* 0x001e240000000a00 */
[----:B0-----:R-:W-:-:S05]  /*1c230*/  @P2 IMAD.HI.U32 R8, R183, R8, RZ ;  /* 0x00000008b7082227 */ /* 0x001fca00078e00ff */
[----:B------:R-:W-:-:S04]  /*1c240*/  @P2 SHF.R.U32.HI R183, RZ, R9, R8 ;  /* 0x00000009ffb72219 */ /* 0x000fc80000011608 */
[----:B------:R-:W-:Y:S01]  /*1c250*/  LOP3.LUT R183, RZ, R183, RZ, 0x33, !PT ;  /* 0x000000b7ffb77212 */ /* 0x000fe200078e33ff */
[----:B------:R-:W-:Y:S06]  /*1c260*/  BRA `(.L_x_1537) ;  /* 0x0000000000147947 */ /* 0x000fec0003800000 */
.L_x_1536:
[----:B------:R-:W-:-:S05]  /*1c270*/  IMAD.U32 R186, RZ, RZ, UR6 ;  /* 0x00000006ffba7e24 */ /* 0x000fca000f8e00ff */
[----:B------:R-:W-:-:S13]  /*1c280*/  ISETP.NE.AND P2, PT, R186, 0x1, PT ;  /* 0x00000001ba00780c */ /* 0x000fda0003f45270 */
[----:B0-----:R-:W0:Y:S02]  /*1c290*/  @P2 LDC.64 R8, c[0x0][0x9e8] ;  /* 0x00027a00ff082b82 */ /* 0x001e240000000a00 */
[----:B0-----:R-:W-:-:S05]  /*1c2a0*/  @P2 IMAD.HI.U32 R8, R183, R8, RZ ;  /* 0x00000008b7082227 */ /* 0x001fca00078e00ff */
[----:B------:R-:W-:-:S07]  /*1c2b0*/  @P2 SHF.R.U32.HI R183, RZ, R9, R8 ;  /* 0x00000009ffb72219 */ /* 0x000fce0000011608 */
.L_x_1537:
[----:B------:R-:W-:Y:S05]  /*1c2c0*/  BSYNC B0 ;  /* 0x0000000000007941 */ /* 0x000fea0003800000 */
.L_x_1535:
[----:B------:R-:W-:-:S04]  /*1c2d0*/  IMAD R183, R183, R186, -R174 ;  /* 0x000000bab7b77224 */ /* 0x000fc800078e0aae */
[----:B------:R-:W-:-:S05]  /*1c2e0*/  IMAD R183, R200, -0x2, R183 ;  /* 0xfffffffec8b77824 */ /* 0x000fca00078e02b7 */
[----:B------:R-:W-:Y:S02]  /*1c2f0*/  VIADDMNMX R181, R183, R186, R181, PT ;  /* 0x000000bab7b57246 */ /* 0x000fe400038001b5 */
[----:B------:R-:W-:-:S07]  /*1c300*/  VIMNMX R180, R180, R183, !PT ;  /* 0x000000b7b4b47248 */ /* 0x000fce0007fe0100 */
.L_x_1534:
[----:B------:R-:W-:Y:S02]  /*1c310*/  ISETP.GT.AND P2, PT, R0, -0x1, PT ;  /* 0xffffffff0000780c */ /* 0x000fe40003f44270 */
[----:B------:R-:W-:Y:S02]  /*1c320*/  IADD3 R184, R184, 0x8, R3 ;  /* 0x00000008b8b87810 */ /* 0x000fe40007ffe003 */
[C---:B------:R-:W-:Y:S02]  /*1c330*/  ISETP.GT.AND P4, PT, R180.reuse, RZ, P2 ;  /* 0x000000ffb400720c */ /* 0x040fe40001784270 */
[----:B------:R-:W-:Y:S02]  /*1c340*/  ISETP.GT.AND P3, PT, R180, 0x1, P2 ;  /* 0x00000001b400780c */ /* 0x000fe40001764270 */
[C---:B------:R-:W-:Y:S02]  /*1c350*/  ISETP.LT.OR P4, PT, R181.reuse, 0x1, P4 ;  /* 0x00000001b500780c */ /* 0x040fe40002781670 */
[----:B------:R-:W-:-:S02]  /*1c360*/  ISETP.LT.OR P3, PT, R181, 0x2, P3 ;  /* 0x00000002b500780c */ /* 0x000fc40001f61670 */
[----:B0-----:R-:W-:Y:S02]  /*1c370*/  FSEL R10, R10, -INF , !P4 ;  /* 0xff8000000a0a7808 */ /* 0x001fe40006000000 */
        /* <DEDUP_REMOVED lines=99> */
[----:B------:R-:W-:-:S04]  /*1c9b0*/  IADD3 R180, R180, R201, -R202 ;  /* 0x000000c9b4b47210 */ /* 0x000fc80007ffe8ca */
[----:B------:R-:W-:-:S07]  /*1c9c0*/  LOP3.LUT R181, RZ, R180, RZ, 0x33, !PT ;  /* 0x000000b4ffb57212 */ /* 0x000fce00078e33ff */
[----:B------:R-:W0:Y:S02]  /*1c9d0*/  @P3 LDC.64 R8, c[0x0][0x9e8] ;  /* 0x00027a00ff083b82 */ /* 0x000e240000000a00 */
[----:B0-----:R-:W-:-:S05]  /*1c9e0*/  @P3 IMAD.HI.U32 R8, R181, R8, RZ ;  /* 0x00000008b5083227 */ /* 0x001fca00078e00ff */
[----:B------:R-:W-:-:S04]  /*1c9f0*/  @P3 SHF.R.U32.HI R181, RZ, R9, R8 ;  /* 0x00000009ffb53219 */ /* 0x000fc80000011608 */
[----:B------:R-:W-:Y:S01]  /*1ca00*/  LOP3.LUT R181, RZ, R181, RZ, 0x33, !PT ;  /* 0x000000b5ffb57212 */ /* 0x000fe200078e33ff */
[----:B------:R-:W-:Y:S06]  /*1ca10*/  BRA `(.L_x_1541) ;  /* 0x0000000000187947 */ /* 0x000fec0003800000 */
.L_x_1540:
[----:B------:R-:W-:Y:S02]  /*1ca20*/  IMAD.U32 R183, RZ, RZ, UR6 ;  /* 0x00000006ffb77e24 */ /* 0x000fe4000f8e00ff */
[----:B------:R-:W-:-:S03]  /*1ca30*/  IMAD.MOV.U32 R181, RZ, RZ, R13 ;  /* 0x000000ffffb57224 */ /* 0x000fc600078e000d */
[----:B------:R-:W-:-:S13]  /*1ca40*/  ISETP.NE.AND P3, PT, R183, 0x1, PT ;  /* 0x00000001b700780c */ /* 0x000fda0003f65270 */
[----:B------:R-:W0:Y:S02]  /*1ca50*/  @P3 LDC.64 R8, c[0x0][0x9e8] ;  /* 0x00027a00ff083b82 */ /* 0x000e240000000a00 */
[----:B0-----:R-:W-:-:S05]  /*1ca60*/  @P3 IMAD.HI.U32 R8, R13, R8, RZ ;  /* 0x000000080d083227 */ /* 0x001fca00078e00ff */
[----:B------:R-:W-:-:S07]  /*1ca70*/  @P3 SHF.R.U32.HI R181, RZ, R9, R8 ;  /* 0x00000009ffb53219 */ /* 0x000fce0000011608 */
.L_x_1541:
[----:B------:R-:W-:Y:S05]  /*1ca80*/  BSYNC B0 ;  /* 0x0000000000007941 */ /* 0x000fea0003800000 */
.L_x_1539:
[----:B------:R-:W-:-:S04]  /*1ca90*/  IMAD R9, R181, R183, -R174 ;  /* 0x000000b7b5097224 */ /* 0x000fc800078e0aae */
[----:B------:R-:W-:-:S05]  /*1caa0*/  IMAD R9, R200, -0x2, R9 ;  /* 0xfffffffec8097824 */ /* 0x000fca00078e0209 */
[----:B------:R-:W-:Y:S02]  /*1cab0*/  VIADDMNMX R184, R9, R183, R184, PT ;  /* 0x000000b709b87246 */ /* 0x000fe400038001b8 */
[----:B------:R-:W-:-:S07]  /*1cac0*/  VIMNMX R182, R182, R9, !PT ;  /* 0x00000009b6b67248 */ /* 0x000fce0007fe0100 */
.L_x_1538:
        /* <DEDUP_REMOVED lines=66> */
[----:B------:R-:W0:Y:S01]  /*1cef0*/  SHFL.BFLY PT, R20, R9, 0x2, 0x1f ;  /* 0x0c401f0009147f89 */ /* 0x000e2200000e0000 */
[----:B------:R-:W-:-:S02]  /*1cf00*/  FSEL R150, R150, -INF , !P4 ;  /* 0xff80000096967808 */ /* 0x000fc40006000000 */
[----:B------:R-:W-:Y:S02]  /*1cf10*/  ISETP.LT.OR P3, PT, R184, 0xa, P3 ;  /* 0x0000000ab800780c */ /* 0x000fe40001f61670 */
[----:B------:R-:W-:Y:S02]  /*1cf20*/  ISETP.GT.AND P4, PT, R182, RZ, P2 ;  /* 0x000000ffb600720c */ /* 0x000fe40001784270 */
[----:B------:R-:W-:Y:S02]  /*1cf30*/  FSEL R122, R122, -INF , !P3 ;  /* 0xff8000007a7a7808 */ /* 0x000fe40005800000 */
[----:B------:R-:W-:Y:S02]  /*1cf40*/  ISETP.GT.AND P3, PT, R182, 0x11, P2 ;  /* 0x00000011b600780c */ /* 0x000fe40001764270 */
[C---:B------:R-:W-:Y:S02]  /*1cf50*/  ISETP.LT.OR P4, PT, R184.reuse, 0x1, P4 ;  /* 0x00000001b800780c */ /* 0x040fe40002781670 */
[----:B------:R-:W-:-:S04]  /*1cf60*/  ISETP.LT.OR P3, PT, R184, 0x12, P3 ;  /* 0x00000012b800780c */ /* 0x000fc80001f61670 */
[----:B------:R-:W-:Y:S02]  /*1cf70*/  FSEL R126, R126, -INF , !P3 ;  /* 0xff8000007e7e7808 */ /* 0x000fe40005800000 */
[----:B------:R-:W-:-:S04]  /*1cf80*/  ISETP.GT.AND P3, PT, R182, 0x19, P2 ;  /* 0x00000019b600780c */ /* 0x000fc80001764270 */
[----:B------:R-:W-:Y:S02]  /*1cf90*/  ISETP.LT.OR P3, PT, R184, 0x1a, P3 ;  /* 0x0000001ab800780c */ /* 0x000fe40001f61670 */
[----:B0-----:R-:W-:Y:S02]  /*1cfa0*/  FMNMX.FTZ R20, R9, R20, !PT ;  /* 0x0000001409147209 */ /* 0x001fe40007810000 */
[----:B------:R-:W-:Y:S02]  /*1cfb0*/  FSEL R128, R128, -INF , !P3 ;  /* 0xff80000080807808 */ /* 0x000fe40005800000 */
[----:B------:R-:W-:Y:S01]  /*1cfc0*/  ISETP.GT.AND P3, PT, R182, 0x21, P2 ;  /* 0x00000021b600780c */ /* 0x000fe20001764270 */
[----:B------:R-:W0:Y:S03]  /*1cfd0*/  SHFL.BFLY PT, R9, R20, 0x1, 0x1f ;  /* 0x0c201f0014097f89 */ /* 0x000e2600000e0000 */
[----:B------:R-:W-:-:S04]  /*1cfe0*/  ISETP.LT.OR P3, PT, R184, 0x22, P3 ;  /* 0x00000022b800780c */ /* 0x000fc80001f61670 */
[----:B------:R-:W-:Y:S02]  /*1cff0*/  FSEL R132, R132, -INF , !P3 ;  /* 0xff80000084847808 */ /* 0x000fe40005800000 */
[----:B------:R-:W-:-:S04]  /*1d000*/  ISETP.GT.AND P3, PT, R182, 0x29, P2 ;  /* 0x00000029b600780c */ /* 0x000fc80001764270 */
[----:B------:R-:W-:-:S04]  /*1d010*/  ISETP.LT.OR P3, PT, R184, 0x2a, P3 ;  /* 0x0000002ab800780c */ /* 0x000fc80001f61670 */
[----:B------:R-:W-:Y:S02]  /*1d020*/  FSEL R136, R136, -INF , !P3 ;  /* 0xff80000088887808 */ /* 0x000fe40005800000 */
[----:B------:R-:W-:-:S04]  /*1d030*/  ISETP.GT.AND P3, PT, R182, 0x31, P2 ;  /* 0x00000031b600780c */ /* 0x000fc80001764270 */
[----:B------:R-:W-:Y:S02]  /*1d040*/  ISETP.LT.OR P3, PT, R184, 0x32, P3 ;  /* 0x00000032b800780c */ /* 0x000fe40001f61670 */
[----:B0-----:R-:W-:Y:S01]  /*1d050*/  FMNMX.FTZ R20, R20, R9, !PT ;  /* 0x0000000914147209 */ /* 0x001fe20007810000 */
[----:B------:R-:W-:Y:S01]  /*1d060*/  IMAD.U32 R9, RZ, RZ, UR45 ;  /* 0x0000002dff097e24 */ /* 0x000fe2000f8e00ff */
[----:B------:R-:W-:Y:S02]  /*1d070*/  FSEL R140, R140, -INF , !P3 ;  /* 0xff8000008c8c7808 */ /* 0x000fe40005800000 */
[----:B------:R-:W-:Y:S01]  /*1d080*/  ISETP.GT.AND P3, PT, R182, 0x39, P2 ;  /* 0x00000039b600780c */ /* 0x000fe20001764270 */
[----:B------:R-:W-:-:S03]  /*1d090*/  FFMA.FTZ R174, R20, R9, -8 ;  /* 0xc100000014ae7423 */ /* 0x000fc60000010009 */
[----:B------:R-:W-:-:S04]  /*1d0a0*/  ISETP.LT.OR P3, PT, R184, 0x3a, P3 ;  /* 0x0000003ab800780c */ /* 0x000fc80001f61670 */
[----:B------:R-:W-:Y:S02]  /*1d0b0*/  FSEL R144, R144, -INF , !P3 ;  /* 0xff80000090907808 */ /* 0x000fe40005800000 */
[----:B------:R-:W-:-:S04]  /*1d0c0*/  FSETP.NEU.FTZ.AND P3, PT, R20, -INF , PT ;  /* 0xff8000001400780b */ /* 0x000fc80003f7d000 */
[----:B------:R-:W-:-:S05]  /*1d0d0*/  FSEL R174, R174, RZ, P3 ;  /* 0x000000ffaeae7208 */ /* 0x000fca0001800000 */
[--C-:B------:R-:W-:Y:S01]  /*1d0e0*/  FFMA.FTZ R181, R123, UR45, -R174.reuse ;  /* 0x0000002d7bb57c23 */ /* 0x100fe200080108ae */
[----:B------:R-:W-:Y:S01]  /*1d0f0*/  FSEL R123, R11, -INF , !P4 ;  /* 0xff8000000b7b7808 */ /* 0x000fe20006000000 */
[--C-:B------:R-:W-:Y:S01]  /*1d100*/  FFMA.FTZ R9, R15, UR45, -R174.reuse ;  /* 0x0000002d0f097c23 */ /* 0x100fe200080108ae */
[----:B------:R-:W-:Y:S01]  /*1d110*/  ISETP.GT.AND P4, PT, R182, 0x49, P2 ;  /* 0x00000049b600780c */ /* 0x000fe20001784270 */
[----:B------:R0:W-:Y:S01]  /*1d120*/  MUFU.EX2 R11, R181 ;  /* 0x000000b5000b7308 */ /* 0x0001e20000000800 */
        /* <DEDUP_REMOVED lines=9> */
[--C-:B0-----:R-:W-:Y:S01]  /*1d1c0*/  FFMA.FTZ R181, R147, UR45, -R174.reuse ;  /* 0x0000002d93b57c23 */ /* 0x101fe200080108ae */
        /* <DEDUP_REMOVED lines=29> */
[----:B------:R-:W-:Y:S01]  /*1d3a0*/  FFMA.FTZ R179, R179, UR45, -R174 ;  /* 0x0000002db3b37c23 */ /* 0x000fe200080108ae */
[----:B------:R-:W-:Y:S01]  /*1d3b0*/  FMNMX.FTZ R15, R135, R180, !PT ;  /* 0x000000b4870f7209 */ /* 0x000fe20007810000 */
[----:B------:R-:W-:Y:S01]  /*1d3c0*/  MUFU.EX2 R10, R10 ;  /* 0x0000000a000a7308 */ /* 0x000fe20000000800 */
[----:B------:R-:W-:-:S02]  /*1d3d0*/  FSEL R159, R159, -INF , !P4 ;  /* 0xff8000009f9f7808 */ /* 0x000fc40006000000 */
[----:B------:R-:W-:Y:S02]  /*1d3e0*/  FMNMX.FTZ R180, R136, R15, !PT ;  /* 0x0000000f88b47209 */ /* 0x000fe40007810000 */
[----:B------:R-:W-:Y:S02]  /*1d3f0*/  ISETP.GT.AND P4, PT, R182, 0x59, P2 ;  /* 0x00000059b600780c */ /* 0x000fe40001784270 */
[----:B------:R-:W-:Y:S01]  /*1d400*/  FMNMX.FTZ R15, R139, R180, !PT ;  /* 0x000000b48b0f7209 */ /* 0x000fe20007810000 */
[----:B------:R-:W-:-:S01]  /*1d410*/  FFMA.FTZ R180, R143, UR45, -R174 ;  /* 0x0000002d8fb47c23 */ /* 0x000fc200080108ae */
[----:B------:R-:W-:Y:S01]  /*1d420*/  ISETP.LT.OR P4, PT, R184, 0x5a, P4 ;  /* 0x0000005ab800780c */ /* 0x000fe20002781670 */
[----:B------:R-:W-:-:S01]  /*1d430*/  FFMA.FTZ R143, R145, UR45, -R174 ;  /* 0x0000002d918f7c23 */ /* 0x000fc200080108ae */
[----:B------:R-:W-:Y:S01]  /*1d440*/  FMNMX.FTZ R15, R140, R15, !PT ;  /* 0x0000000f8c0f7209 */ /* 0x000fe20007810000 */
[----:B------:R-:W-:Y:S01]  /*1d450*/  MUFU.EX2 R9, R9 ;  /* 0x0000000900097308 */ /* 0x000fe20000000800 */
[----:B------:R-:W-:-:S02]  /*1d460*/  FSEL R160, R160, -INF , !P4 ;  /* 0xff800000a0a07808 */ /* 0x000fc40006000000 */
[----:B------:R-:W-:Y:S02]  /*1d470*/  ISETP.GT.AND P4, PT, R182, 0x60, P2 ;  /* 0x00000060b600780c */ /* 0x000fe40001784270 */
[----:B------:R-:W-:Y:S02]  /*1d480*/  FMNMX.FTZ R15, R142, R15, !PT ;  /* 0x0000000f8e0f7209 */ /* 0x000fe40007810000 */
[----:B------:R-:W-:Y:S01]  /*1d490*/  ISETP.LT.OR P4, PT, R184, 0x61, P4 ;  /* 0x00000061b800780c */ /* 0x000fe20002781670 */
[----:B------:R-:W-:Y:S01]  /*1d4a0*/  MUFU.EX2 R21, R21 ;  /* 0x0000001500157308 */ /* 0x000fe20000000800 */
[----:B------:R-:W-:Y:S02]  /*1d4b0*/  FMNMX.FTZ R15, R144, R15, !PT ;  /* 0x0000000f900f7209 */ /* 0x000fe40007810000 */
[----:B------:R-:W-:Y:S02]  /*1d4c0*/  FSEL R162, R162, -INF , !P4 ;  /* 0xff800000a2a27808 */ /* 0x000fe40006000000 */
[----:B------:R-:W-:-:S02]  /*1d4d0*/  ISETP.GT.AND P4, PT, R182, 0x61, P2 ;  /* 0x00000061b600780c */ /* 0x000fc40001784270 */
[----:B------:R-:W-:Y:S01]  /*1d4e0*/  FMNMX.FTZ R15, R146, R15, !PT ;  /* 0x0000000f920f7209 */ /* 0x000fe20007810000 */
[----:B------:R-:W-:Y:S01]  /*1d4f0*/  MUFU.EX2 R120, R120 ;  /* 0x0000007800787308 */ /* 0x000fe20000000800 */
[----:B------:R-:W-:Y:S02]  /*1d500*/  ISETP.LT.OR P4, PT, R184, 0x62, P4 ;  /* 0x00000062b800780c */ /* 0x000fe40002781670 */
[----:B------:R-:W-:Y:S02]  /*1d510*/  FMNMX.FTZ R15, R148, R15, !PT ;  /* 0x0000000f940f7209 */ /* 0x000fe40007810000 */
[----:B------:R-:W-:Y:S02]  /*1d520*/  FSEL R164, R164, -INF , !P4 ;  /* 0xff800000a4a47808 */ /* 0x000fe40006000000 */
        /* <DEDUP_REMOVED lines=10> */
[----:B------:R-:W-:Y:S01]  /*1d5d0*/  ISETP.LT.OR P4, PT, R184, 0x6a, P4 ;  /* 0x0000006ab800780c */ /* 0x000fe20002781670 */
[----:B------:R-:W-:Y:S01]  /*1d5e0*/  MUFU.EX2 R130, R130 ;  /* 0x0000008200827308 */ /* 0x000fe20000000800 */
[----:B------:R-:W-:Y:S01]  /*1d5f0*/  FMNMX.FTZ R15, R159, R186, !PT ;  /* 0x000000ba9f0f7209 */ /* 0x000fe20007810000 */
[--C-:B------:R-:W-:Y:S01]  /*1d600*/  FFMA.FTZ R186, R151, UR45, -R174.reuse ;  /* 0x0000002d97ba7c23 */ /* 0x100fe200080108ae */
[----:B------:R-:W-:Y:S01]  /*1d610*/  FSEL R145, R168, -INF , !P4 ;  /* 0xff800000a8917808 */ /* 0x000fe20006000000 */
[--C-:B------:R-:W-:Y:S01]  /*1d620*/  FFMA.FTZ R151, R155, UR45, -R174.reuse ;  /* 0x0000002d9b977c23 */ /* 0x100fe200080108ae */
[----:B------:R-:W-:Y:S01]  /*1d630*/  ISETP.GT.AND P4, PT, R182, 0x70, P2 ;  /* 0x00000070b600780c */ /* 0x000fe20001784270 */
[--C-:B------:R-:W-:Y:S01]  /*1d640*/  FFMA.FTZ R155, R165, UR45, -R174.reuse ;  /* 0x0000002da59b7c23 */ /* 0x100fe200080108ae */
[----:B------:R-:W-:Y:S01]  /*1d650*/  FMNMX.FTZ R15, R160, R15, !PT ;  /* 0x0000000fa00f7209 */ /* 0x000fe20007810000 */
[----:B------:R-:W-:Y:S01]  /*1d660*/  FFMA.FTZ R165, R178, UR45, -R174 ;  /* 0x0000002db2a57c23 */ /* 0x000fe200080108ae */
[----:B------:R-:W-:Y:S01]  /*1d670*/  ISETP.LT.OR P4, PT, R184, 0x71, P4 ;  /* 0x00000071b800780c */ /* 0x000fe20002781670 */
[----:B------:R-:W-:Y:S01]  /*1d680*/  IMAD.U32 R178, RZ, RZ, UR45 ;  /* 0x0000002dffb27e24 */ /* 0x000fe2000f8e00ff */
        /* <DEDUP_REMOVED lines=12> */
[----:B------:R-:W-:Y:S02]  /*1d750*/  ISETP.GT.AND P2, PT, R182, 0x79, P2 ;  /* 0x00000079b600780c */ /* 0x000fe40001744270 */
[----:B------:R-:W-:Y:S02]  /*1d760*/  ISETP.LT.OR P4, PT, R184, 0x79, P4 ;  /* 0x00000079b800780c */ /* 0x000fe40002781670 */
[----:B------:R-:W-:Y:S02]  /*1d770*/  FMNMX.FTZ R15, R170, R15, !PT ;  /* 0x0000000faa0f7209 */ /* 0x000fe40007810000 */
[----:B------:R-:W-:Y:S01]  /*1d780*/  ISETP.LT.OR P2, PT, R184, 0x7a, P2 ;  /* 0x0000007ab800780c */ /* 0x000fe20001741670 */
[----:B------:R-:W-:-:S01]  /*1d790*/  FFMA.FTZ R184, R167, UR45, -R174 ;  /* 0x0000002da7b87c23 */ /* 0x000fc200080108ae */
[----:B------:R-:W-:Y:S01]  /*1d7a0*/  FSEL R175, R175, -INF , !P4 ;  /* 0xff800000afaf7808 */ /* 0x000fe20006000000 */
[----:B------:R-:W-:Y:S01]  /*1d7b0*/  MUFU.EX2 R138, R138 ;  /* 0x0000008a008a7308 */ /* 0x000fe20000000800 */
[----:B------:R-:W-:-:S02]  /*1d7c0*/  FMNMX.FTZ R182, R172, R15, !PT ;  /* 0x0000000facb67209 */ /* 0x000fc40007810000 */
[----:B------:R-:W-:Y:S02]  /*1d7d0*/  FSEL R177, R177, -INF , !P2 ;  /* 0xff800000b1b17808 */ /* 0x000fe40005000000 */
[----:B------:R-:W-:-:S03]  /*1d7e0*/  FMNMX.FTZ R182, R175, R182, !PT ;  /* 0x000000b6afb67209 */ /* 0x000fc60007810000 */
[----:B------:R-:W-:Y:S01]  /*1d7f0*/  MUFU.EX2 R141, R141 ;  /* 0x0000008d008d7308 */ /* 0x000fe20000000800 */
[----:B------:R-:W-:Y:S01]  /*1d800*/  FMNMX.FTZ R15, R177, R182, !PT ;  /* 0x000000b6b10f7209 */ /* 0x000fe20007810000 */
[--C-:B------:R-:W-:Y:S01]  /*1d810*/  FFMA.FTZ R182, R163, UR45, -R174.reuse ;  /* 0x0000002da3b67c23 */ /* 0x100fe200080108ae */
[----:B------:R-:W-:-:S03]  /*1d820*/  FFMA.FTZ R163, R173, UR45, -R174 ;  /* 0x0000002dada37c23 */ /* 0x000fc600080108ae */
[----:B------:R-:W0:Y:S02]  /*1d830*/  SHFL.BFLY PT, R188, R15, 0x2, 0x1f ;  /* 0x0c401f000fbc7f89 */ /* 0x000e2400000e0000 */
[----:B------:R-:W-:Y:S08]  /*1d840*/  MUFU.EX2 R180, R180 ;  /* 0x000000b400b47308 */ /* 0x000ff00000000800 */
[----:B------:R-:W-:Y:S08]  /*1d850*/  MUFU.EX2 R143, R143 ;  /* 0x0000008f008f7308 */ /* 0x000ff00000000800 */
[----:B------:R-:W-:Y:S01]  /*1d860*/  MUFU.EX2 R168, R181 ;  /* 0x000000b500a87308 */ /* 0x000fe20000000800 */
[----:B0-----:R-:W-:Y:S01]  /*1d870*/  FMNMX.FTZ R167, R15, R188, !PT ;  /* 0x000000bc0fa77209 */ /* 0x001fe20007810000 */
[----:B------:R-:W-:Y:S01]  /*1d880*/  FFMA.FTZ R188, R171, UR45, -R174 ;  /* 0x0000002dabbc7c23 */ /* 0x000fe200080108ae */
[----:B------:R-:W-:-:S05]  /*1d890*/  FSEL R174, R20, RZ, P3 ;  /* 0x000000ff14ae7208 */ /* 0x000fca0001800000 */
[----:B------:R-:W-:Y:S01]  /*1d8a0*/  MUFU.EX2 R147, R147 ;  /* 0x0000009300937308 */ /* 0x000fe20000000800 */
[----:B------:R-:W0:Y:S01]  /*1d8b0*/  SHFL.BFLY PT, R190, R167, 0x1, 0x1f ;  /* 0x0c201f00a7be7f89 */ /* 0x000e2200000e0000 */
[----:B------:R-:W-:-:S04]  /*1d8c0*/  FADD.FTZ R7, -R174, R7 ;  /* 0x00000007ae077221 */ /* 0x000fc80000010100 */
[----:B------:R-:W-:Y:S02]  /*1d8d0*/  FMUL.FTZ R7, R7, UR45 ;  /* 0x0000002d07077c20 */ /* 0x000fe40008410000 */
[----:B------:R-:W-:Y:S08]  /*1d8e0*/  MUFU.EX2 R174, R179 ;  /* 0x000000b300ae7308 */ /* 0x000ff00000000800 */
[----:B------:R-:W1:Y:S08]  /*1d8f0*/  MUFU.EX2 R7, R7 ;  /* 0x0000000700077308 */ /* 0x000e700000000800 */
        /* <DEDUP_REMOVED lines=35> */
[----:B------:R-:W2:Y:S01]  /*1db30*/  MUFU.EX2 R121, R121 ;  /* 0x0000007900797308 */ /* 0x000ea20000000800 */
[----:B0-----:R-:W-:-:S07]  /*1db40*/  FFMA.FTZ R5, R142, R4, R123 ;  /* 0x000000048e057223 */ /* 0x001fce000001007b */
[----:B------:R-:W0:Y:S01]  /*1db50*/  MUFU.EX2 R122, R122 ;  /* 0x0000007a007a7308 */ /* 0x000e220000000800 */
[----:B-1----:R-:W-:-:S01]  /*1db60*/  FADD.FTZ R4, R8, R5 ;  /* 0x0000000508047221 */ /* 0x002fc20000010000 */
[----:B------:R-:W-:Y:S01]  /*1db70*/  FADD.FTZ R5, R21, R148 ;  /* 0x0000009415057221 */ /* 0x000fe20000010000 */
[----:B------:R-:W-:-:S05]  /*1db80*/  FFMA.FTZ R148, R156, UR45, -R167 ;  /* 0x0000002d9c947c23 */ /* 0x000fca00080108a7 */
[----:B------:R-:W1:Y:S01]  /*1db90*/  MUFU.EX2 R125, R125 ;  /* 0x0000007d007d7308 */ /* 0x000e620000000800 */
[----:B--2---:R-:W-:-:S01]  /*1dba0*/  FADD.FTZ R179, R121, R4 ;  /* 0x0000000479b37221 */ /* 0x004fc20000010000 */
[----:B------:R-:W-:-:S04]  /*1dbb0*/  FADD.FTZ R4, R120, R5 ;  /* 0x0000000578047221 */ /* 0x000fc80000010000 */
[----:B------:R-:W-:Y:S02]  /*1dbc0*/  FADD.FTZ R5, R11, R4 ;  /* 0x000000040b057221 */ /* 0x000fe40000010000 */
        /* <DEDUP_REMOVED lines=13> */
[----:B0-----:R-:W-:-:S01]  /*1dca0*/  FADD.FTZ R179, R127, R150 ;  /* 0x000000967fb37221 */ /* 0x001fc20000010000 */
[----:B------:R-:W-:Y:S01]  /*1dcb0*/  FFMA.FTZ R150, R159, UR45, -R167 ;  /* 0x0000002d9f967c23 */ /* 0x000fe200080108a7 */
[----:B------:R-:W-:-:S04]  /*1dcc0*/  FADD.FTZ R4, R138, R5 ;  /* 0x000000058a047221 */ /* 0x000fc80000010000 */
[----:B------:R-:W-:Y:S01]  /*1dcd0*/  FADD.FTZ R5, R141, R4 ;  /* 0x000000048d057221 */ /* 0x000fe20000010000 */
[----:B------:R-:W0:Y:S03]  /*1dce0*/  MUFU.EX2 R132, R132 ;  /* 0x0000008400847308 */ /* 0x000e260000000800 */
[----:B------:R-:W-:-:S04]  /*1dcf0*/  FADD.FTZ R4, R180, R5 ;  /* 0x00000005b4047221 */ /* 0x000fc80000010000 */
[----:B------:R-:W-:Y:S01]  /*1dd00*/  FADD.FTZ R181, R143, R4 ;  /* 0x000000048fb57221 */ /* 0x000fe20000010000 */
[----:B------:R-:W3:Y:S08]  /*1dd10*/  MUFU.EX2 R135, R135 ;  /* 0x0000008700877308 */ /* 0x000ef00000000800 */
[----:B------:R4:W-:Y:S08]  /*1dd20*/  MUFU.EX2 R12, R173 ;  /* 0x000000ad000c7308 */ /* 0x0009f00000000800 */
[----:B------:R-:W5:Y:S01]  /*1dd30*/  MUFU.EX2 R136, R136 ;  /* 0x0000008800887308 */ /* 0x000f620000000800 */
[----:B----4-:R-:W-:-:S01]  /*1dd40*/  FFMA.FTZ R173, R152, UR45, -R167 ;  /* 0x0000002d98ad7c23 */ /* 0x010fc200080108a7 */
[----:B-1----:R-:W-:-:S04]  /*1dd50*/  FADD.FTZ R152, R128, R179 ;  /* 0x000000b380987221 */ /* 0x002fc80000010000 */
[----:B--2---:R-:W-:Y:S02]  /*1dd60*/  FADD.FTZ R159, R131, R152 ;  /* 0x00000098839f7221 */ /* 0x004fe40000010000 */
[----:B------:R-:W1:Y:S02]  /*1dd70*/  MUFU.EX2 R139, R139 ;  /* 0x0000008b008b7308 */ /* 0x000e640000000800 */
[----:B0-----:R-:W-:-:S01]  /*1dd80*/  FADD.FTZ R152, R132, R159 ;  /* 0x0000009f84987221 */ /* 0x001fc20000010000 */
[----:B------:R-:W-:Y:S01]  /*1dd90*/  FFMA.FTZ R159, R160, UR45, -R167 ;  /* 0x0000002da09f7c23 */ /* 0x000fe200080108a7 */
[----:B------:R-:W-:-:S02]  /*1dda0*/  FADD.FTZ R160, R168, R181 ;  /* 0x000000b5a8a07221 */ /* 0x000fc40000010000 */
[----:B---3--:R-:W-:Y:S01]  /*1ddb0*/  FADD.FTZ R179, R135, R152 ;  /* 0x0000009887b37221 */ /* 0x008fe20000010000 */
[----:B------:R-:W-:-:S01]  /*1ddc0*/  FFMA.FTZ R152, R162, UR45, -R167 ;  /* 0x0000002da2987c23 */ /* 0x000fc200080108a7 */
[----:B------:R-:W0:Y:S01]  /*1ddd0*/  MUFU.EX2 R140, R140 ;  /* 0x0000008c008c7308 */ /* 0x000e220000000800 */
[----:B------:R-:W-:-:S01]  /*1dde0*/  FADD.FTZ R181, R147, R160 ;  /* 0x000000a093b57221 */ /* 0x000fc20000010000 */
[----:B-----5:R-:W-:-:S03]  /*1ddf0*/  FADD.FTZ R156, R136, R179 ;  /* 0x000000b3889c7221 */ /* 0x020fc60000010000 */
[----:B------:R-:W-:-:S03]  /*1de00*/  FADD.FTZ R160, R186, R181 ;  /* 0x000000b5baa07221 */ /* 0x000fc60000010000 */
[----:B------:R-:W2:Y:S01]  /*1de10*/  MUFU.EX2 R169, R169 ;  /* 0x000000a900a97308 */ /* 0x000ea20000000800 */
[----:B-1----:R-:W-:-:S01]  /*1de20*/  FADD.FTZ R179, R139, R156 ;  /* 0x0000009c8bb37221 */ /* 0x002fc20000010000 */
[----:B------:R-:W-:Y:S01]  /*1de30*/  FADD.FTZ R181, R149, R160 ;  /* 0x000000a095b57221 */ /* 0x000fe20000010000 */
[----:B------:R-:W-:-:S01]  /*1de40*/  FFMA.FTZ R156, R166, UR45, -R167 ;  /* 0x0000002da69c7c23 */ /* 0x000fc200080108a7 */
[----:B------:R-:W-:-:S04]  /*1de50*/  FFMA.FTZ R160, R170, UR45, -R167 ;  /* 0x0000002daaa07c23 */ /* 0x000fc800080108a7 */
[----:B------:R-:W1:Y:S01]  /*1de60*/  MUFU.EX2 R144, R144 ;  /* 0x0000009000907308 */ /* 0x000e620000000800 */
[----:B0-----:R-:W-:-:S01]  /*1de70*/  FADD.FTZ R5, R140, R179 ;  /* 0x000000b38c057221 */ /* 0x001fc20000010000 */
[----:B------:R-:W-:-:S03]  /*1de80*/  FFMA.FTZ R179, R164, UR45, -R167 ;  /* 0x0000002da4b37c23 */ /* 0x000fc600080108a7 */
[----:B------:R-:W-:-:S03]  /*1de90*/  FADD.FTZ R4, R12, R5 ;  /* 0x000000050c047221 */ /* 0x000fc60000010000 */
        /* <DEDUP_REMOVED lines=18> */
[----:B------:R-:W-:-:S06]  /*1dfc0*/  FFMA.FTZ R181, R172, UR45, -R167 ;  /* 0x0000002dacb57c23 */ /* 0x000fcc00080108a7 */
        /* <DEDUP_REMOVED lines=38> */
[----:B--2---:R-:W-:-:S03]  /*1e230*/  FADD.FTZ R4, R162, R5 ;  /* 0x00000005a2047221 */ /* 0x004fc60000010000 */
[----:B------:R-:W-:Y:S01]  /*1e240*/  FADD.FTZ R5, R174, R175 ;  /* 0x000000afae057221 */ /* 0x000fe20000010000 */
[----:B-1----:R-:W-:-:S01]  /*1e250*/  FADD.FTZ R4, R167, R4 ;  /* 0x00000004a7047221 */ /* 0x002fc20000010000 */
[----:B------:R-:W-:Y:S06]  /*1e260*/  @!P0 BRA `(.L_x_1542) ;  /* 0x0000000000048947 */ /* 0x000fec0003800000 */
[----:B------:R-:W-:Y:S01]  /*1e270*/  BPT.TRAP 0x1 ;  /* 0x000000040000795c */ /* 0x000fe20000300000 */
.L_x_1542:
[----:B------:R-:W-:Y:S01]  /*1e280*/  F2FP.SATFINITE.E4M3.F32.PACK_AB_MERGE_C R121, R122, R121, RZ ;  /* 0x000000797a79723e */ /* 0x000fe200048070ff */
[----:B------:R-:W-:Y:S01]  /*1e290*/  FMUL.FTZ R24, R24, R7 ;  /* 0x0000000718187220 */ /* 0x000fe20000410000 */
[----:B------:R-:W-:Y:S01]  /*1e2a0*/  F2FP.SATFINITE.E4M3.F32.PACK_AB_MERGE_C R21, R120, R21, RZ ;  /* 0x000000157815723e */ /* 0x000fe200048070ff */
[----:B------:R-:W-:Y:S01]  /*1e2b0*/  FMUL.FTZ R25, R25, R7 ;  /* 0x0000000719197220 */ /* 0x000fe20000410000 */
[----:B------:R-:W-:Y:S01]  /*1e2c0*/  F2FP.SATFINITE.E4M3.F32.PACK_AB_MERGE_C R197, R8, R123, R121 ;  /* 0x0000007b08c5723e */ /* 0x000fe20004807079 */
[----:B------:R-:W-:Y:S01]  /*1e2d0*/  IMAD R8, R19, 0x8, R16 ;  /* 0x0000000813087824 */ /* 0x000fe200078e0210 */
[----:B------:R-:W-:Y:S01]  /*1e2e0*/  ISETP.GT.AND P2, PT, R0, R210, PT ;  /* 0x000000d20000720c */ /* 0x000fe20003f44270 */
[----:B------:R-:W-:Y:S01]  /*1e2f0*/  FMUL.FTZ R28, R28, R7 ;  /* 0x000000071c1c7220 */ /* 0x000fe20000410000 */
[----:B------:R-:W-:Y:S01]  /*1e300*/  F2FP.SATFINITE.E4M3.F32.PACK_AB_MERGE_C R196, R9, R10, R21 ;  /* 0x0000000a09c4723e */ /* 0x000fe20004807015 */
        /* <DEDUP_REMOVED lines=8> */
[----:B------:R-:W-:Y:S01]  /*1e390*/  FMUL.FTZ R33, R33, R7 ;  /* 0x0000000721217220 */ /* 0x000fe20000410000 */
        /* <DEDUP_REMOVED lines=122> */
[----:B------:R-:W-:-:S07]  /*1eb40*/  IMAD.MOV.U32 R19, RZ, RZ, R14 ;  /* 0x000000ffff137224 */ /* 0x000fce00078e000e */
.L_x_1524:
[----:B------:R-:W-:Y:S05]  /*1eb50*/  WARPSYNC.ALL ;  /* 0x0000000000007948 */ /* 0x000fea0003800000 */
[----:B------:R-:W-:Y:S06]  /*1eb60*/  BAR.ARV 0x8, 0x120 ;  /* 0x0204800000007b1d */ /* 0x000fec0000002000 */
[----:B------:R-:W-:Y:S05]  /*1eb70*/  @!P0 BRA `(.L_x_1544) ;  /* 0x0000000000048947 */ /* 0x000fea0003800000 */
[----:B------:R-:W-:Y:S01]  /*1eb80*/  BPT.TRAP 0x1 ;  /* 0x000000040000795c */ /* 0x000fe20000300000 */
.L_x_1544:
[----:B------:R-:W-:Y:S01]  /*1eb90*/  IMAD R11, R19, 0x8, R16 ;  /* 0x00000008130b7824 */ /* 0x000fe200078e0210 */
[----:B------:R-:W-:-:S04]  /*1eba0*/  SHF.L.U32 R0, R18, 0x1f, RZ ;  /* 0x0000001f12007819 */ /* 0x000fc800000006ff */
[----:B------:R0:W1:Y:S01]  /*1ebb0*/  SYNCS.PHASECHK.TRANS64.TRYWAIT P1, [R11+URZ+0x2a850], R0 ;  /* 0x02a850000b0075a7 */ /* 0x000062000802017f */
[----:B------:R-:W-:Y:S05]  /*1ebc0*/  @!P0 BRA `(.L_x_1545) ;  /* 0x0000000000048947 */ /* 0x000fea0003800000 */
[----:B------:R-:W-:Y:S01]  /*1ebd0*/  BPT.TRAP 0x1 ;  /* 0x000000040000795c */ /* 0x000fe20000300000 */
.L_x_1545:
[----:B------:R-:W-:-:S05]  /*1ebe0*/  VIADD R16, R16, 0x400 ;  /* 0x0000040010107836 */ /* 0x000fca0000000000 */
[----:B------:R-:W-:-:S04]  /*1ebf0*/  SHF.R.U32.HI R16, RZ, 0x4, R16 ;  /* 0x00000004ff107819 */ /* 0x000fc80000011610 */
[----:B------:R-:W-:-:S04]  /*1ec00*/  LOP3.LUT R16, R16, 0x3fff, RZ, 0xc0, !PT ;  /* 0x00003fff10107812 */ /* 0x000fc800078ec0ff */
[----:B------:R-:W-:Y:S01]  /*1ec10*/  LOP3.LUT R16, R16, 0x10000, RZ, 0xfc, !PT ;  /* 0x0001000010107812 */ /* 0x000fe200078efcff */
[----:B-1----:R-:W-:Y:S06]  /*1ec20*/  @P1 BRA `(.L_x_1546) ;  /* 0x0000000000081947 */ /* 0x002fec0003800000 */
[----:B------:R-:W1:Y:S02]  /*1ec30*/  SYNCS.PHASECHK.TRANS64.TRYWAIT P1, [R11+URZ+0x2a850], R0 ;  /* 0x02a850000b0075a7 */ /* 0x000e64000802017f */
[----:B-1----:R-:W-:Y:S05]  /*1ec40*/  @!P1 BRA `(.L_x_1547) ;  /* 0x000000b400c09947 */ /* 0x002fea0003800000 */
.L_x_1546:
[----:B------:R-:W-:Y:S01]  /*1ec50*/  IMAD R2, R19, 0x600, R16 ;  /* 0x0000060013027824 */ /* 0x000fe200078e0210 */
[----:B------:R-:W-:Y:S05]  /*1ec60*/  WARPSYNC.ALL ;  /* 0x0000000000007948 */ /* 0x000fea0003800000 */
[----:B------:R-:W-:Y:S01]  /*1ec70*/  IMAD.MOV.U32 R3, RZ, RZ, 0x40000040 ;  /* 0x40000040ff037424 */ /* 0x000fe200078e00ff */
[C---:B------:R-:W-:Y:S01]  /*1ec80*/  R2UR UR6, R2.reuse ;  /* 0x00000000020672ca */ /* 0x040fe200000e0000 */
[----:B------:R-:W-:Y:S01]  /*1ec90*/  WARPGROUP.ARRIVE ;  /* 0x00000000000079c5 */ /* 0x000fe20000000000 */
[----:B------:R-:W-:Y:S01]  /*1eca0*/  VIADD R6, R2, 0x2 ;  /* 0x0000000202067836 */ /* 0x000fe20000000000 */
[----:B------:R-:W-:Y:S01]  /*1ecb0*/  ULDC.64 UR4, c[0x0][0x9a0] ;  /* 0x0002680000047ab9 */ /* 0x000fe20000000a00 */
[----:B------:R-:W-:Y:S01]  /*1ecc0*/  R2UR UR7, R3 ;  /* 0x00000000030772ca */ /* 0x000fe200000e0000 */
[----:B------:R-:W-:Y:S01]  /*1ecd0*/  IMAD.MOV.U32 R7, RZ, RZ, 0x40000040 ;  /* 0x40000040ff077424 */ /* 0x000fe200078e00ff */
[----:B------:R-:W-:-:S04]  /*1ece0*/  ISETP.NE.U32.AND P1, PT, RZ, UR4, PT ;  /* 0x00000004ff007c0c */ /* 0x000fc8000bf25070 */
[----:B------:R-:W-:-:S07]  /*1ecf0*/  ISETP.NE.AND.EX P1, PT, RZ, UR5, PT, P1 ;  /* 0x00000005ff007c0c */ /* 0x000fce000bf25310 */
[----:B------:R-:W-:Y:S01]  /*1ed00*/  QGMMA.64x192x32.F32.E4M3.E4M3 R24, R196, gdesc[UR4], R24, gsb0 ;  /* 0x02e00004c4187df3 */ /* 0x000fe20008000818 */
[----:B------:R-:W-:Y:S02]  /*1ed10*/  R2UR UR6, R6 ;  /* 0x00000000060672ca */ /* 0x000fe400000e0000 */
[----:B------:R-:W-:-:S03]  /*1ed20*/  R2UR UR7, R7 ;  /* 0x00000000070772ca */ /* 0x000fc600000e0000 */
[----:B------:R-:W0:Y:S01]  /*1ed30*/  @P1 LDC.64 R6, c[0x0][0x9c8] ;  /* 0x00027200ff061b82 */ /* 0x000e220000000a00 */
[----:B------:R-:W-:Y:S02]  /*1ed40*/  @P1 SHF.R.S32.HI R3, RZ, 0x1f, R211 ;  /* 0x0000001fff031819 */ /* 0x000fe400000114d3 */
[----:B------:R-:W-:-:S05]  /*1ed50*/  @P1 SHF.R.S32.HI R13, RZ, 0x1f, R221 ;  /* 0x0000001fff0d1819 */ /* 0x000fca00000114dd */
[----:B------:R-:W2:Y:S01]  /*1ed60*/  @P1 LDC.64 R8, c[0x0][0x9d0] ;  /* 0x00027400ff081b82 */ /* 0x000ea20000000a00 */
[----:B01----:R-:W-:-:S04]  /*1ed70*/  @P1 IMAD R0, R3, R6, RZ ;  /* 0x0000000603001224 */ /* 0x003fc800078e02ff */
[C---:B------:R-:W-:Y:S02]  /*1ed80*/  @P1 IMAD R3, R211.reuse, R7, R0 ;  /* 0x00000007d3031224 */ /* 0x040fe400078e0200 */
[----:B------:R-:W-:-:S04]  /*1ed90*/  @P1 IMAD.WIDE.U32 R6, R211, R6, RZ ;  /* 0x00000006d3061225 */ /* 0x000fc800078e00ff */
[-C--:B--2---:R-:W-:Y:S02]  /*1eda0*/  @P1 IMAD R0, R13, R8.reuse, RZ ;  /* 0x000000080d001224 */ /* 0x084fe400078e02ff */
[----:B------:R-:W-:Y:S02]  /*1edb0*/  @P1 IMAD.IADD R7, R7, 0x1, R3 ;  /* 0x0000000107071824 */ /* 0x000fe400078e0203 */
[C---:B------:R-:W-:Y:S02]  /*1edc0*/  @P1 IMAD R3, R221.reuse, R9, R0 ;  /* 0x00000009dd031224 */ /* 0x040fe400078e0200 */
[----:B------:R-:W-:-:S04]  /*1edd0*/  @P1 IMAD.WIDE.U32 R6, R221, R8, R6 ;  /* 0x00000008dd061225 */ /* 0x000fc800078e0006 */
[----:B------:R-:W-:Y:S01]  /*1ede0*/  @P1 IMAD.IADD R3, R7, 0x1, R3 ;  /* 0x0000000107031824 */ /* 0x000fe200078e0203 */
[----:B------:R-:W-:Y:S01]  /*1edf0*/  @P1 LEA R8, P2, R6, UR4, 0x2 ;  /* 0x0000000406081c11 */ /* 0x000fe2000f8410ff */
[----:B------:R-:W-:-:S03]  /*1ee00*/  IMAD.MOV.U32 R0, RZ, RZ, 0x3f800000 ;  /* 0x3f800000ff007424 */ /* 0x000fc600078e00ff */
[----:B------:R-:W-:-:S05]  /*1ee10*/  @P1 LEA.HI.X R9, R6, UR5, R3, 0x2, P2 ;  /* 0x0000000506091c11 */ /* 0x000fca00090f1403 */
[----:B------:R0:W2:Y:S01]  /*1ee20*/  @P1 LDG.E R0, desc[UR40][R8.64] ;  /* 0x0000002808001981 */ /* 0x0000a2000c1e1900 */
[----:B------:R-:W-:Y:S02]  /*1ee30*/  VIADD R6, R2, 0x4 ;  /* 0x0000000402067836 */ /* 0x000fe40000000000 */
[----:B------:R-:W-:Y:S01]  /*1ee40*/  IMAD.MOV.U32 R7, RZ, RZ, 0x40000040 ;  /* 0x40000040ff077424 */ /* 0x000fe200078e00ff */
[----:B------:R-:W-:Y:S02]  /*1ee50*/  WARPGROUP.DEPBAR.LE gsb0, 0x0 ;  /* 0x00008000000079c5 */ /* 0x000fe40000010000 */
[----:B------:R-:W-:-:S06]  /*1ee60*/  WARPGROUP.ARRIVE ;  /* 0x00000000000079c5 */ /* 0x000fcc0000000000 */
[----:B------:R-:W-:Y:S01]  /*1ee70*/  QGMMA.64x192x32.F32.E4M3.E4M3 R24, R192, gdesc[UR4], R24, gsb0 ;  /* 0x02e00004c0187df3 */ /* 0x000fe20008000818 */
[----:B------:R-:W-:Y:S02]  /*1ee80*/  R2UR UR6, R6 ;  /* 0x00000000060672ca */ /* 0x000fe400000e0000 */
[----:B------:R-:W-:Y:S01]  /*1ee90*/  R2UR UR7, R7 ;  /* 0x00000000070772ca */ /* 0x000fe200000e0000 */
[----:B------:R-:W-:Y:S02]  /*1eea0*/  VIADD R2, R2, 0x6 ;  /* 0x0000000602027836 */ /* 0x000fe40000000000 */
[----:B------:R-:W-:Y:S01]  /*1eeb0*/  IMAD.MOV.U32 R3, RZ, RZ, 0x40000040 ;  /* 0x40000040ff037424 */ /* 0x000fe200078e00ff */
[----:B------:R-:W1:Y:S01]  /*1eec0*/  SHFL.BFLY PT, R7, R4, 0x2, 0x1f ;  /* 0x0c401f0004077f89 */ /* 0x000e6200000e0000 */
[----:B------:R-:W-:Y:S02]  /*1eed0*/  WARPGROUP.DEPBAR.LE gsb0, 0x0 ;  /* 0x00008000000079c5 */ /* 0x000fe40000010000 */
[----:B------:R-:W-:-:S10]  /*1eee0*/  WARPGROUP.ARRIVE ;  /* 0x00000000000079c5 */ /* 0x000fd40000000000 */
[----:B------:R-:W-:Y:S01]  /*1eef0*/  QGMMA.64x192x32.F32.E4M3.E4M3 R24, R188, gdesc[UR4], R24, gsb0 ;  /* 0x02e00004bc187df3 */ /* 0x000fe20008000818 */
[----:B------:R-:W-:Y:S02]  /*1ef00*/  R2UR UR6, R2 ;  /* 0x00000000020672ca */ /* 0x000fe400000e0000 */
[----:B------:R-:W-:Y:S01]  /*1ef10*/  R2UR UR7, R3 ;  /* 0x00000000030772ca */ /* 0x000fe200000e0000 */
[----:B------:R-:W3:Y:S01]  /*1ef20*/  SHFL.BFLY PT, R2, R5, 0x2, 0x1f ;  /* 0x0c401f0005027f89 */ /* 0x000ee200000e0000 */
[----:B-1----:R-:W-:-:S05]  /*1ef30*/  FADD.FTZ R7, R7, R4 ;  /* 0x0000000407077221 */ /* 0x002fca0000010000 */
[----:B------:R-:W1:Y:S01]  /*1ef40*/  SHFL.BFLY PT, R6, R7, 0x1, 0x1f ;  /* 0x0c201f0007067f89 */ /* 0x000e6200000e0000 */
[----:B---3--:R-:W-:-:S05]  /*1ef50*/  FADD.FTZ R2, R2, R5 ;  /* 0x0000000502027221 */ /* 0x008fca0000010000 */
[----:B------:R-:W0:Y:S01]  /*1ef60*/  SHFL.BFLY PT, R3, R2, 0x1, 0x1f ;  /* 0x0c201f0002037f89 */ /* 0x000e2200000e0000 */
[----:B-1----:R-:W-:-:S04]  /*1ef70*/  FADD.FTZ R6, R7, R6 ;  /* 0x0000000607067221 */ /* 0x002fc80000010000 */
[----:B------:R-:W-:Y:S01]  /*1ef80*/  FMUL.FTZ R10, R6, 0.00390625 ;  /* 0x3b800000060a7820 */ /* 0x000fe20000410000 */
[----:B0-----:R-:W-:-:S05]  /*1ef90*/  FADD.FTZ R8, R2, R3 ;  /* 0x0000000302087221 */ /* 0x001fca0000010000 */
[C---:B------:R-:W-:Y:S01]  /*1efa0*/  FSETP.NE.FTZ.AND P1, PT, R8.reuse, RZ, PT ;  /* 0x000000ff0800720b */ /* 0x040fe20003f35000 */
[----:B------:R-:W-:Y:S01]  /*1efb0*/  FMUL.FTZ R9, R8, 0.00390625 ;  /* 0x3b80000008097820 */ /* 0x000fe20000410000 */
[----:B------:R-:W-:Y:S01]  /*1efc0*/  IMAD.MOV.U32 R3, RZ, RZ, RZ ;  /* 0x000000ffff037224 */ /* 0x000fe200078e00ff */
[----:B------:R-:W-:-:S03]  /*1efd0*/  FSETP.NE.FTZ.AND P3, PT, R10, RZ, PT ;  /* 0x000000ff0a00720b */ /* 0x000fc60003f75000 */
        /* <DEDUP_REMOVED lines=20> */
[-C--:B--2---:R-:W-:Y:S01]  /*1f120*/  FMUL.FTZ R3, R3, R0.reuse ;  /* 0x0000000003037220 */ /* 0x084fe20000410000 */
[----:B---3--:R-:W-:Y:S01]  /*1f130*/  FMUL.FTZ R2, R7, R0 ;  /* 0x0000000007027220 */ /* 0x008fe20000410000 */
[----:B------:R-:W-:-:S02]  /*1f140*/  WARPGROUP.DEPBAR.LE gsb0, 0x0 ;  /* 0x00008000000079c5 */ /* 0x000fc40000010000 */
[----:B------:R-:W-:Y:S05]  /*1f150*/  @!P0 BRA `(.L_x_1548) ;  /* 0x0000000000048947 */ /* 0x000fea0003800000 */
[----:B------:R-:W-:Y:S01]  /*1f160*/  BPT.TRAP 0x1 ;  /* 0x000000040000795c */ /* 0x000fe20000300000 */
.L_x_1548:
        /* <DEDUP_REMOVED lines=54> */
[----:B------:R-:W-:Y:S01]  /*1f4d0*/  SEL R3, RZ, 0x1, P1 ;  /* 0x00000001ff037807 */ /* 0x000fe20000800000 */
        /* <DEDUP_REMOVED lines=51> */
[----:B0-----:R-:W-:-:S11]  /*1f810*/  SEL R19, R19, RZ, P1 ;  /* 0x000000ff13137207 */ /* 0x001fd60000800000 */
.L_x_1430:
[----:B------:R-:W-:Y:S05]  /*1f820*/  WARPSYNC.ALL ;  /* 0x0000000000007948 */ /* 0x000fea0003800000 */
[----:B------:R-:W0:Y:S08]  /*1f830*/  S2UR UR38, SR_CgaCtaId ;  /* 0x00000000002679c3 */ /* 0x000e300000008800 */
[----:B------:R-:W-:Y:S06]  /*1f840*/  BAR.SYNC.DEFER_BLOCKING 0x5, 0x180 ;  /* 0x0146000000007b1d */ /* 0x000fec0000010000 */
[----:B------:R-:W-:Y:S01]  /*1f850*/  UMOV UR4, 0x400 ;  /* 0x0000040000047882 */ /* 0x000fe20000000000 */
[----:B------:R-:W-:Y:S01]  /*1f860*/  BSSY B0, `(.L_x_1549) ;  /* 0x00002d2000007945 */ /* 0x000fe20003800000 */
[----:B0-----:R-:W-:-:S06]  /*1f870*/  ULEA UR4, UR38, UR4, 0x18 ;  /* 0x0000000426047291 */ /* 0x001fcc000f8ec03f */
[----:B------:R-:W-:-:S05]  /*1f880*/  IMAD.U32 R16, RZ, RZ, UR4 ;  /* 0x00000004ff107e24 */ /* 0x000fca000f8e00ff */
[----:B------:R0:W1:Y:S01]  /*1f890*/  LDS.128 R208, [R16+0x2a8d0] ;  /* 0x02a8d00010d07984 */ /* 0x0000620000000c00 */
[----:B------:R-:W-:Y:S06]  /*1f8a0*/  BAR.ARV 0x4, 0x180 ;  /* 0x0106000000007b1d */ /* 0x000fec0000002000 */
[----:B------:R-:W-:Y:S05]  /*1f8b0*/  @P0 BRA `(.L_x_1550) ;  /* 0x0000002000800947 */ /* 0x000fea0003800000 */
[----:B------:R-:W2:Y:S01]  /*1f8c0*/  S2R R75, SR_TID.X ;  /* 0x00000000004b7919 */ /* 0x000ea20000002100 */
[----:B------:R-:W-:Y:S01]  /*1f8d0*/  ULDC.64 UR4, c[0x4][0x38] ;  /* 0x01000e0000047ab9 */ /* 0x000fe20000000a00 */
[----:B--2---:R-:W-:-:S05]  /*1f8e0*/  IMAD.SHL.U32 R0, R75, 0x4, RZ ;  /* 0x000000044b007824 */ /* 0x004fca00078e00ff */
[----:B------:R-:W-:-:S04]  /*1f8f0*/  LOP3.LUT R0, R0, 0xc, RZ, 0xc0, !PT ;  /* 0x0000000c00007812 */ /* 0x000fc800078ec0ff */
[----:B------:R-:W-:-:S05]  /*1f900*/  IADD3 R2, P0, R0, UR4, RZ ;  /* 0x0000000400027c10 */ /* 0x000fca000ff1e0ff */
[----:B------:R-:W-:-:S05]  /*1f910*/  IMAD.X R3, RZ, RZ, UR5, P0 ;  /* 0x00000005ff037e24 */ /* 0x000fca00080e06ff */
[----:B------:R2:W3:Y:S01]  /*1f920*/  LDG.E.CONSTANT R0, desc[UR40][R2.64] ;  /* 0x0000002802007981 */ /* 0x0004e2000c1e9900 */
[----:B------:R-:W-:Y:S01]  /*1f930*/  F2FP.BF16.F32.PACK_AB R63, R63, R54 ;  /* 0x000000363f3f723e */ /* 0x000fe200000010ff */
[----:B------:R-:W-:Y:S01]  /*1f940*/  UMOV UR4, 0xffffffff ;  /* 0xffffffff00047882 */ /* 0x000fe20000000000 */
[----:B------:R-:W-:Y:S02]  /*1f950*/  F2FP.BF16.F32.PACK_AB R58, R34, R123 ;  /* 0x0000007b223a723e */ /* 0x000fe400000010ff */
[----:B------:R-:W-:Y:S02]  /*1f960*/  F2FP.BF16.F32.PACK_AB R34, R4, R41 ;  /* 0x000000290422723e */ /* 0x000fe400000010ff */
[----:B------:R-:W-:Y:S02]  /*1f970*/  F2FP.BF16.F32.PACK_AB R56, R9, R56 ;  /* 0x000000380938723e */ /* 0x000fe400000010ff */
[----:B------:R-:W-:Y:S01]  /*1f980*/  F2FP.BF16.F32.PACK_AB R41, R8, R57 ;  /* 0x000000390829723e */ /* 0x000fe200000010ff */
[----:B--2---:R-:W2:Y:S01]  /*1f990*/  S2R R3, SR_SWINHI ;  /* 0x0000000000037919 */ /* 0x004ea20000002f00 */
[----:B------:R-:W-:-:S02]  /*1f9a0*/  F2FP.BF16.F32.PACK_AB R10, R10, R33 ;  /* 0x000000210a0a723e */ /* 0x000fc400000010ff */
[----:B------:R-:W-:Y:S02]  /*1f9b0*/  F2FP.BF16.F32.PACK_AB R25, R12, R25 ;  /* 0x000000190c19723e */ /* 0x000fe400000010ff */
[----:B------:R-:W-:Y:S02]  /*1f9c0*/  F2FP.BF16.F32.PACK_AB R12, R27, R124 ;  /* 0x0000007c1b0c723e */ /* 0x000fe400000010ff */
[----:B------:R-:W-:Y:S02]  /*1f9d0*/  F2FP.BF16.F32.PACK_AB R27, R15, R32 ;  /* 0x000000200f1b723e */ /* 0x000fe400000010ff */
[----:B------:R-:W-:Y:S02]  /*1f9e0*/  LOP3.LUT P0, R2, R75, 0x3, RZ, 0xc0, !PT ;  /* 0x000000034b027812 */ /* 0x000fe4000780c0ff */
[----:B------:R-:W-:Y:S02]  /*1f9f0*/  F2FP.BF16.F32.PACK_AB R24, R11, R24 ;  /* 0x000000180b18723e */ /* 0x000fe400000010ff */
[----:B------:R-:W-:-:S02]  /*1fa00*/  ISETP.EQ.OR P0, PT, R2, 0x3, !P0 ;  /* 0x000000030200780c */ /* 0x000fc40004702670 */
[----:B------:R-:W-:Y:S02]  /*1fa10*/  F2FP.BF16.F32.PACK_AB R5, R5, R40 ;  /* 0x000000280505723e */ /* 0x000fe400000010ff */
[----:B------:R-:W-:Y:S02]  /*1fa20*/  F2FP.BF16.F32.PACK_AB R64, R13, R64 ;  /* 0x000000400d40723e */ /* 0x000fe400000010ff */
[----:B------:R-:W-:Y:S02]  /*1fa30*/  F2FP.BF16.F32.PACK_AB R40, R21, R72 ;  /* 0x000000481528723e */ /* 0x000fe400000010ff */
[----:B------:R-:W-:Y:S02]  /*1fa40*/  F2FP.BF16.F32.PACK_AB R80, R29, R80 ;  /* 0x000000501d50723e */ /* 0x000fe400000010ff */
[----:B------:R-:W-:Y:S02]  /*1fa50*/  F2FP.BF16.F32.PACK_AB R118, R118, R31 ;  /* 0x0000001f7676723e */ /* 0x000fe400000010ff */
[----:B------:R-:W-:-:S02]  /*1fa60*/  SEL R13, R24, R25, P0 ;  /* 0x00000019180d7207 */ /* 0x000fc40000000000 */
[----:B------:R-:W-:Y:S02]  /*1fa70*/  SEL R2, R25, R24, P0 ;  /* 0x0000001819027207 */ /* 0x000fe40000000000 */
[----:B------:R-:W-:Y:S02]  /*1fa80*/  F2FP.BF16.F32.PACK_AB R91, R20, R73 ;  /* 0x00000049145b723e */ /* 0x000fe400000010ff */
[----:B------:R-:W-:Y:S02]  /*1fa90*/  F2FP.BF16.F32.PACK_AB R95, R28, R81 ;  /* 0x000000511c5f723e */ /* 0x000fe400000010ff */
[----:B------:R-:W-:Y:S02]  /*1faa0*/  MOV R54, R16 ;  /* 0x0000001000367202 */ /* 0x000fe40000000f00 */
[----:B--2--5:R-:W-:Y:S02]  /*1fab0*/  MOV R55, R3 ;  /* 0x0000000300377202 */ /* 0x024fe40000000f00 */
[----:B------:R-:W-:-:S02]  /*1fac0*/  F2FP.BF16.F32.PACK_AB R89, R14, R65 ;  /* 0x000000410e59723e */ /* 0x000fc400000010ff */
[----:B------:R-:W-:Y:S01]  /*1fad0*/  F2FP.BF16.F32.PACK_AB R119, R119, R30 ;  /* 0x0000001e7777723e */ /* 0x000fe200000010ff */
[----:B------:R-:W-:Y:S01]  /*1fae0*/  IMAD.WIDE R8, R234, 0x2, R54 ;  /* 0x00000002ea087825 */ /* 0x000fe200078e0236 */
[----:B------:R-:W-:Y:S02]  /*1faf0*/  F2FP.BF16.F32.PACK_AB R57, R84, R85 ;  /* 0x000000555439723e */ /* 0x000fe400000010ff */
[----:B------:R-:W-:Y:S02]  /*1fb00*/  F2FP.BF16.F32.PACK_AB R65, R50, R83 ;  /* 0x000000533241723e */ /* 0x000fe400000010ff */
[C---:B------:R-:W-:Y:S02]  /*1fb10*/  IADD3 R33, P3, R8.reuse, 0x8060, RZ ;  /* 0x0000806008217810 */ /* 0x040fe40007f7e0ff */
[----:B------:R-:W-:Y:S02]  /*1fb20*/  IADD3 R29, P1, R8, 0x8020, RZ ;  /* 0x00008020081d7810 */ /* 0x000fe40007f3e0ff */
[----:B------:R-:W-:-:S02]  /*1fb30*/  LOP3.LUT R32, R33, 0x380, RZ, 0xc0, !PT ;  /* 0x0000038021207812 */ /* 0x000fc400078ec0ff */
[----:B------:R-:W-:Y:S02]  /*1fb40*/  IADD3 R21, P4, R8, 0x4060, RZ ;  /* 0x0000406008157810 */ /* 0x000fe40007f9e0ff */
[----:B------:R-:W-:Y:S02]  /*1fb50*/  SHF.R.U64 R32, R32, 0x3, RZ ;  /* 0x0000000320207819 */ /* 0x000fe400000012ff */
[----:B------:R-:W-:Y:S02]  /*1fb60*/  IADD3 R31, P2, R8, 0x8040, RZ ;  /* 0x00008040081f7810 */ /* 0x000fe40007f5e0ff */
[----:B------:R-:W-:Y:S01]  /*1fb70*/  LOP3.LUT R32, R32, R33, RZ, 0x3c, !PT ;  /* 0x0000002120207212 */ /* 0x000fe200078e3cff */
[----:B------:R-:W-:Y:S01]  /*1fb80*/  IMAD.X R33, RZ, RZ, R9, P3 ;  /* 0x000000ffff217224 */ /* 0x000fe200018e0609 */
[C---:B------:R-:W-:Y:S02]  /*1fb90*/  IADD3 R25, P5, R8.reuse, 0x8000, RZ ;  /* 0x0000800008197810 */ /* 0x040fe40007fbe0ff */
[----:B------:R-:W-:-:S02]  /*1fba0*/  IADD3 R15, P3, R8, 0x4040, RZ ;  /* 0x00004040080f7810 */ /* 0x000fc40007f7e0ff */
[----:B------:R-:W-:Y:S02]  /*1fbb0*/  LOP3.LUT R28, R29, 0x380, RZ, 0xc0, !PT ;  /* 0x000003801d1c7812 */ /* 0x000fe400078ec0ff */
[----:B------:R-:W-:Y:S02]  /*1fbc0*/  LOP3.LUT R20, R21, 0x380, RZ, 0xc0, !PT ;  /* 0x0000038015147812 */ /* 0x000fe400078ec0ff */
[----:B------:R-:W-:Y:S02]  /*1fbd0*/  LOP3.LUT R30, R31, 0x380, RZ, 0xc0, !PT ;  /* 0x000003801f1e7812 */ /* 0x000fe400078ec0ff */
[----:B------:R-:W-:Y:S02]  /*1fbe0*/  LOP3.LUT R24, R25, 0x380, RZ, 0xc0, !PT ;  /* 0x0000038019187812 */ /* 0x000fe400078ec0ff */
[----:B------:R-:W-:Y:S02]  /*1fbf0*/  LOP3.LUT R14, R15, 0x380, RZ, 0xc0, !PT ;  /* 0x000003800f0e7812 */ /* 0x000fe400078ec0ff */
[----:B------:R-:W-:-:S02]  /*1fc00*/  SHF.R.U64 R28, R28, 0x3, RZ ;  /* 0x000000031c1c7819 */ /* 0x000fc400000012ff */
[----:B------:R-:W-:Y:S02]  /*1fc10*/  SHF.R.U64 R20, R20, 0x3, RZ ;  /* 0x0000000314147819 */ /* 0x000fe400000012ff */
        /* <DEDUP_REMOVED lines=9> */
[----:B------:R-:W-:-:S02]  /*1fcb0*/  LOP3.LUT R24, R24, R25, RZ, 0x3c, !PT ;  /* 0x0000001918187212 */ /* 0x000fc400078e3cff */
[----:B------:R-:W-:Y:S01]  /*1fcc0*/  LOP3.LUT R14, R14, R15, RZ, 0x3c, !PT ;  /* 0x0000000f0e0e7212 */ /* 0x000fe200078e3cff */
[----:B------:R-:W-:Y:S01]  /*1fcd0*/  IMAD.X R15, RZ, RZ, R9, P3 ;  /* 0x000000ffff0f7224 */ /* 0x000fe200018e0609 */
[----:B------:R-:W-:Y:S02]  /*1fce0*/  F2FP.BF16.F32.PACK_AB R48, R7, R48 ;  /* 0x000000300730723e */ /* 0x000fe400000010ff */
[----:B------:R-:W-:Y:S02]  /*1fcf0*/  F2FP.BF16.F32.PACK_AB R88, R37, R88 ;  /* 0x000000582558723e */ /* 0x000fe400000010ff */
[----:B------:R-:W-:Y:S02]  /*1fd00*/  F2FP.BF16.F32.PACK_AB R78, R110, R39 ;  /* 0x000000276e4e723e */ /* 0x000fe400000010ff */
[----:B------:R-:W-:Y:S02]  /*1fd10*/  IADD3 R83, P1, R8, 0x4000, RZ ;  /* 0x0000400008537810 */ /* 0x000fe40007f3e0ff */
[----:B------:R-:W-:-:S02]  /*1fd20*/  IADD3.X R25, RZ, R9, RZ, P5, !PT ;  /* 0x00000009ff197210 */ /* 0x000fc40002ffe4ff */
[C---:B------:R-:W-:Y:S02]  /*1fd30*/  IADD3 R85, P4, R8.reuse, 0x40, RZ ;  /* 0x0000004008557810 */ /* 0x040fe40007f9e0ff */
[C---:B------:R-:W-:Y:S02]  /*1fd40*/  IADD3 R7, P2, R8.reuse, 0x4020, RZ ;  /* 0x0000402008077810 */ /* 0x040fe40007f5e0ff */
[C---:B------:R-:W-:Y:S02]  /*1fd50*/  IADD3 R37, P5, R8.reuse, 0x60, RZ ;  /* 0x0000006008257810 */ /* 0x040fe40007fbe0ff */
[----:B------:R-:W-:Y:S02]  /*1fd60*/  IADD3 R39, P3, R8, 0x20, RZ ;  /* 0x0000002008277810 */ /* 0x000fe40007f7e0ff */
[----:B------:R-:W-:Y:S02]  /*1fd70*/  F2FP.BF16.F32.PACK_AB R4, R35, R100 ;  /* 0x000000642304723e */ /* 0x000fe400000010ff */
[----:B------:R-:W-:-:S02]  /*1fd80*/  F2FP.BF16.F32.PACK_AB R35, R6, R49 ;  /* 0x000000310623723e */ /* 0x000fc400000010ff */
[----:B------:R-:W-:Y:S02]  /*1fd90*/  F2FP.BF16.F32.PACK_AB R93, R93, R36 ;  /* 0x000000245d5d723e */ /* 0x000fe400000010ff */
[----:B------:R-:W-:Y:S02]  /*1fda0*/  F2FP.BF16.F32.PACK_AB R111, R111, R38 ;  /* 0x000000266f6f723e */ /* 0x000fe400000010ff */
[----:B------:R-:W-:Y:S02]  /*1fdb0*/  LOP3.LUT R82, R83, 0x380, RZ, 0xc0, !PT ;  /* 0x0000038053527812 */ /* 0x000fe400078ec0ff */
        /* <DEDUP_REMOVED lines=10> */
[----:B------:R-:W-:Y:S02]  /*1fe60*/  SHF.R.U64 R3, R3, 0x3, RZ ;  /* 0x0000000303037819 */ /* 0x000fe400000012ff */
        /* <DEDUP_REMOVED lines=10> */
[----:B------:R-:W-:-:S02]  /*1ff10*/  LOP3.LUT R8, R3, R8, RZ, 0x3c, !PT ;  /* 0x0000000803087212 */ /* 0x000fc400078e3cff */
[----:B------:R-:W-:Y:S02]  /*1ff20*/  F2FP.BF16.F32.PACK_AB R68, R68, R77 ;  /* 0x0000004d4444723e */ /* 0x000fe400000010ff */
[----:B------:R-:W-:Y:S02]  /*1ff30*/  F2FP.BF16.F32.PACK_AB R70, R70, R71 ;  /* 0x000000474646723e */ /* 0x000fe400000010ff */
[----:B------:R-:W-:Y:S02]  /*1ff40*/  F2FP.BF16.F32.PACK_AB R72, R86, R69 ;  /* 0x000000455648723e */ /* 0x000fe400000010ff */
[----:B------:R-:W-:Y:S02]  /*1ff50*/  F2FP.BF16.F32.PACK_AB R74, R74, R67 ;  /* 0x000000434a4a723e */ /* 0x000fe400000010ff */
[----:B------:R-:W-:Y:S02]  /*1ff60*/  F2FP.BF16.F32.PACK_AB R87, R87, R46 ;  /* 0x0000002e5757723e */ /* 0x000fe400000010ff */
[----:B------:R-:W-:-:S02]  /*1ff70*/  MOV R82, R82 ;  /* 0x0000005200527202 */ /* 0x000fc40000000f00 */
[----:B------:R-:W-:Y:S02]  /*1ff80*/  MOV R84, R84 ;  /* 0x0000005400547202 */ /* 0x000fe40000000f00 */
        /* <DEDUP_REMOVED lines=24> */
[----:B------:R-:W-:Y:S02]  /*20110*/  MOV R85, R38 ;  /* 0x0000002600557202 */ /* 0x000fe40000000f00 */
[----:B---3--:R-:W-:Y:S01]  /*20120*/  LOP3.LUT R3, R0, 0x2, RZ, 0x3c, !PT ;  /* 0x0000000200037812 */ /* 0x008fe200078e3cff */
[----:B------:R-:W-:Y:S06]  /*20130*/  BRA.DIV UR4, `(.L_x_1551) ;  /* 0x000000a204987947 */ /* 0x000fec000b800000 */
        /* <DEDUP_REMOVED lines=9> */
[----:B------:R-:W-:Y:S02]  /*201d0*/  SEL R43, R26, R47, P0 ;  /* 0x0000002f1a2b7207 */ /* 0x000fe40000000000 */
        /* <DEDUP_REMOVED lines=22> */
[----:B------:R-:W2:Y:S01]  /*20340*/  SHFL.IDX PT, R40, R36, R3, 0x1c1f ;  /* 0x001c1f0324287589 */ /* 0x000ea200000e0000 */
        /* <DEDUP_REMOVED lines=8> */
[----:B------:R-:W3:Y:S01]  /*203d0*/  SHFL.IDX PT, R5, R2, R3, 0x1c1f ;  /* 0x001c1f0302057589 */ /* 0x000ee200000e0000 */
[----:B------:R-:W-:Y:S02]  /*203e0*/  SEL R33, R88, R93, P0 ;  /* 0x0000005d58217207 */ /* 0x000fe40000000000 */
[----:B------:R-:W-:Y:S01]  /*203f0*/  SEL R44, R93, R88, P0 ;  /* 0x000000585d2c7207 */ /* 0x000fe20000000000 */
[----:B------:R-:W4:Y:S01]  /*20400*/  SHFL.IDX PT, R9, R20, R3, 0x1c1f ;  /* 0x001c1f0314097589 */ /* 0x000f2200000e0000 */
[----:B------:R-:W-:-:S02]  /*20410*/  SEL R39, R50, R113, P0 ;  /* 0x0000007132277207 */ /* 0x000fc40000000000 */
[----:B------:R-:W-:Y:S01]  /*20420*/  SEL R41, R11, R12, P0 ;  /* 0x0000000c0b297207 */ /* 0x000fe20000000000 */
[----:B------:R-:W5:Y:S01]  /*20430*/  SHFL.IDX PT, R25, R28, R3, 0x1c1f ;  /* 0x001c1f031c197589 */ /* 0x000f6200000e0000 */
[----:B------:R-:W-:Y:S02]  /*20440*/  SEL R52, R12, R11, P0 ;  /* 0x0000000b0c347207 */ /* 0x000fe40000000000 */
[----:B------:R-:W-:Y:S01]  /*20450*/  SEL R68, R59, R68, P0 ;  /* 0x000000443b447207 */ /* 0x000fe20000000000 */
[----:B------:R5:W0:Y:S01]  /*20460*/  SHFL.IDX PT, R27, R32, R3, 0x1c1f ;  /* 0x001c1f03201b7589 */ /* 0x000a2200000e0000 */
[----:B------:R-:W-:Y:S02]  /*20470*/  SEL R70, R63, R70, P0 ;  /* 0x000000463f467207 */ /* 0x000fe40000000000 */
[----:B------:R-:W-:Y:S01]  /*20480*/  SEL R57, R72, R65, P0 ;  /* 0x0000004148397207 */ /* 0x000fe20000000000 */
[----:B------:R-:W1:Y:S01]  /*20490*/  SHFL.IDX PT, R42, R42, R3, 0x1c1f ;  /* 0x001c1f032a2a7589 */ /* 0x000e6200000e0000 */
        /* <DEDUP_REMOVED lines=15> */
[----:B--2---:R-:W-:Y:S02]  /*20590*/  SEL R12, R29, R40, P0 ;  /* 0x000000281d0c7207 */ /* 0x004fe40000000000 */
[----:B------:R-:W-:Y:S01]  /*205a0*/  SEL R14, R40, R29, P0 ;  /* 0x0000001d280e7207 */ /* 0x000fe20000000000 */
[----:B------:R-:W2:Y:S01]  /*205b0*/  SHFL.IDX PT, R44, R44, R3, 0x1c1f ;  /* 0x001c1f032c2c7589 */ /* 0x000ea200000e0000 */
[----:B---3--:R-:W-:-:S02]  /*205c0*/  SEL R4, R6, R5, P0 ;  /* 0x0000000506047207 */ /* 0x008fc40000000000 */
[----:B------:R-:W-:Y:S01]  /*205d0*/  SEL R8, R10, R7, P0 ;  /* 0x000000070a087207 */ /* 0x000fe20000000000 */
[----:B------:R-:W3:Y:S01]  /*205e0*/  SHFL.IDX PT, R48, R48, R3, 0x1c1f ;  /* 0x001c1f0330307589 */ /* 0x000ee200000e0000 */
[----:B----4-:R-:W-:Y:S02]  /*205f0*/  SEL R24, R26, R9, P0 ;  /* 0x000000091a187207 */ /* 0x010fe40000000000 */
[----:B-----5:R-:W-:Y:S01]  /*20600*/  SEL R32, R34, R25, P0 ;  /* 0x0000001922207207 */ /* 0x020fe20000000000 */
[----:B------:R-:W4:Y:S01]  /*20610*/  SHFL.IDX PT, R52, R52, R3, 0x1c1f ;  /* 0x001c1f0334347589 */ /* 0x000f2200000e0000 */
[----:B0-----:R-:W-:Y:S02]  /*20620*/  SEL R36, R38, R27, P0 ;  /* 0x0000001b26247207 */ /* 0x001fe40000000000 */
[----:B-1----:R-:W-:Y:S01]  /*20630*/  SEL R40, R31, R42, P0 ;  /* 0x0000002a1f287207 */ /* 0x002fe20000000000 */
[----:B------:R2:W0:Y:S01]  /*20640*/  SHFL.IDX PT, R2, R56, R3, 0x1c1f ;  /* 0x001c1f0338027589 */ /* 0x00042200000e0000 */
[----:B------:R-:W-:-:S02]  /*20650*/  SEL R6, R5, R6, P0 ;  /* 0x0000000605067207 */ /* 0x000fc40000000000 */
[----:B------:R-:W-:Y:S01]  /*20660*/  SEL R10, R7, R10, P0 ;  /* 0x0000000a070a7207 */ /* 0x000fe20000000000 */
[----:B------:R1:W5:Y:S01]  /*20670*/  SHFL.IDX PT, R20, R58, R3, 0x1c1f ;  /* 0x001c1f033a147589 */ /* 0x00036200000e0000 */
[----:B------:R-:W-:Y:S02]  /*20680*/  SEL R26, R9, R26, P0 ;  /* 0x0000001a091a7207 */ /* 0x000fe40000000000 */
[----:B------:R-:W-:Y:S01]  /*20690*/  SEL R34, R25, R34, P0 ;  /* 0x0000002219227207 */ /* 0x000fe20000000000 */
[----:B------:R3:W5:Y:S01]  /*206a0*/  SHFL.IDX PT, R64, R60, R3, 0x1c1f ;  /* 0x001c1f033c407589 */ /* 0x00076200000e0000 */
[----:B------:R-:W-:Y:S02]  /*206b0*/  SEL R38, R27, R38, P0 ;  /* 0x000000261b267207 */ /* 0x000fe40000000000 */
[----:B------:R-:W-:Y:S01]  /*206c0*/  SEL R42, R42, R31, P0 ;  /* 0x0000001f2a2a7207 */ /* 0x000fe20000000000 */
[----:B------:R-:W-:Y:S01]  /*206d0*/  SHFL.IDX PT, R39, R39, R0, 0x1c1f ;  /* 0x001c1f0027277589 */ /* 0x000fe200000e0000 */
[----:B--2---:R-:W-:-:S02]  /*206e0*/  SEL R56, R33, R44, P0 ;  /* 0x0000002c21387207 */ /* 0x004fc40000000000 */
[----:B-1----:R-:W-:Y:S01]  /*206f0*/  SEL R58, R44, R33, P0 ;  /* 0x000000212c3a7207 */ /* 0x002fe20000000000 */
[----:B------:R-:W-:Y:S01]  /*20700*/  SHFL.IDX PT, R57, R57, R0, 0x1c1f ;  /* 0x001c1f0039397589 */ /* 0x000fe200000e0000 */
[----:B------:R-:W-:Y:S02]  /*20710*/  SEL R28, R30, R21, P0 ;  /* 0x000000151e1c7207 */ /* 0x000fe40000000000 */
[----:B---3--:R-:W-:Y:S01]  /*20720*/  SEL R60, R37, R48, P0 ;  /* 0x00000030253c7207 */ /* 0x008fe20000000000 */
[----:B------:R-:W-:Y:S01]  /*20730*/  SHFL.IDX PT, R61, R61, R0, 0x1c1f ;  /* 0x001c1f003d3d7589 */ /* 0x000fe200000e0000 */
[----:B----4-:R-:W-:Y:S02]  /*20740*/  SEL R5, R41, R52, P0 ;  /* 0x0000003429057207 */ /* 0x010fe40000000000 */
[----:B------:R-:W-:Y:S01]  /*20750*/  SEL R7, R52, R41, P0 ;  /* 0x0000002934077207 */ /* 0x000fe20000000000 */
[----:B------:R-:W1:Y:S01]  /*20760*/  SHFL.IDX PT, R46, R46, R3, 0x1c1f ;  /* 0x001c1f032e2e7589 */ /* 0x000e6200000e0000 */
[----:B0-----:R-:W-:-:S02]  /*20770*/  SEL R9, R43, R2, P0 ;  /* 0x000000022b097207 */ /* 0x001fc40000000000 */
[----:B------:R-:W-:Y:S01]  /*20780*/  SEL R11, R2, R43, P0 ;  /* 0x0000002b020b7207 */ /* 0x000fe20000000000 */
[----:B------:R-:W-:Y:S01]  /*20790*/  SHFL.IDX PT, R50, R50, R3, 0x1c1f ;  /* 0x001c1f0332327589 */ /* 0x000fe200000e0000 */
[----:B-----5:R-:W-:Y:S02]  /*207a0*/  SEL R25, R45, R20, P0 ;  /* 0x000000142d197207 */ /* 0x020fe40000000000 */
[----:B------:R-:W-:Y:S01]  /*207b0*/  SEL R27, R20, R45, P0 ;  /* 0x0000002d141b7207 */ /* 0x000fe20000000000 */
[----:B------:R-:W0:Y:S01]  /*207c0*/  SHFL.IDX PT, R72, R72, R3, 0x1c1f ;  /* 0x001c1f0348487589 */ /* 0x000e2200000e0000 */
[----:B------:R-:W-:Y:S02]  /*207d0*/  SEL R29, R47, R64, P0 ;  /* 0x000000402f1d7207 */ /* 0x000fe40000000000 */
[----:B------:R-:W-:Y:S01]  /*207e0*/  SEL R31, R64, R47, P0 ;  /* 0x0000002f401f7207 */ /* 0x000fe20000000000 */
[----:B------:R-:W2:Y:S01]  /*207f0*/  SHFL.IDX PT, R76, R76, R3, 0x1c1f ;  /* 0x001c1f034c4c7589 */ /* 0x000ea200000e0000 */
[----:B------:R-:W-:-:S03]  /*20800*/  SEL R30, R21, R30, P0 ;  /* 0x0000001e151e7207 */ /* 0x000fc60000000000 */
[----:B------:R-:W-:Y:S04]  /*20810*/  SHFL.IDX PT, R59, R59, R0, 0x1c1f ;  /* 0x001c1f003b3b7589 */ /* 0x000fe800000e0000 */
[----:B------:R-:W-:Y:S04]  /*20820*/  SHFL.IDX PT, R63, R63, R0, 0x1c1f ;  /* 0x001c1f003f3f7589 */ /* 0x000fe800000e0000 */
[----:B------:R-:W3:Y:S01]  /*20830*/  SHFL.IDX PT, R74, R74, R3, 0x1c1f ;  /* 0x001c1f034a4a7589 */ /* 0x000ee200000e0000 */
[----:B-1----:R-:W-:Y:S02]  /*20840*/  SEL R44, R35, R46, P0 ;  /* 0x0000002e232c7207 */ /* 0x002fe40000000000 */
[----:B------:R-:W-:Y:S01]  /*20850*/  SEL R46, R46, R35, P0 ;  /* 0x000000232e2e7207 */ /* 0x000fe20000000000 */
[----:B------:R-:W1:Y:S04]  /*20860*/  SHFL.IDX PT, R78, R78, R3, 0x1c1f ;  /* 0x001c1f034e4e7589 */ /* 0x000e6800000e0000 */
[----:B------:R-:W-:Y:S01]  /*20870*/  SHFL.IDX PT, R49, R49, R0, 0x1c1f ;  /* 0x001c1f0031317589 */ /* 0x000fe200000e0000 */
[----:B0-----:R-:W-:-:S02]  /*20880*/  SEL R41, R57, R72, P0 ;  /* 0x0000004839297207 */ /* 0x001fc40000000000 */
[----:B------:R-:W-:Y:S01]  /*20890*/  SEL R43, R72, R57, P0 ;  /* 0x00000039482b7207 */ /* 0x000fe20000000000 */
[----:B------:R-:W-:Y:S01]  /*208a0*/  SHFL.IDX PT, R51, R51, R0, 0x1c1f ;  /* 0x001c1f0033337589 */ /* 0x000fe200000e0000 */
[----:B--2---:R-:W-:Y:S02]  /*208b0*/  SEL R45, R61, R76, P0 ;  /* 0x0000004c3d2d7207 */ /* 0x004fe40000000000 */
[----:B------:R-:W-:Y:S01]  /*208c0*/  SEL R47, R76, R61, P0 ;  /* 0x0000003d4c2f7207 */ /* 0x000fe20000000000 */
[----:B------:R-:W-:Y:S04]  /*208d0*/  SHFL.IDX PT, R53, R53, R0, 0x1c1f ;  /* 0x001c1f0035357589 */ /* 0x000fe800000e0000 */
[----:B------:R0:W2:Y:S04]  /*208e0*/  SHFL.IDX PT, R66, R62, R3, 0x1c1f ;  /* 0x001c1f033e427589 */ /* 0x0000a800000e0000 */
[----:B------:R-:W4:Y:S01]  /*208f0*/  SHFL.IDX PT, R68, R68, R3, 0x1c1f ;  /* 0x001c1f0344447589 */ /* 0x000f2200000e0000 */
[----:B---3--:R-:W-:-:S02]  /*20900*/  SEL R57, R59, R74, P0 ;  /* 0x0000004a3b397207 */ /* 0x008fc40000000000 */
[----:B------:R-:W-:Y:S01]  /*20910*/  SEL R59, R74, R59, P0 ;  /* 0x0000003b4a3b7207 */ /* 0x000fe20000000000 */
[----:B------:R-:W3:Y:S01]  /*20920*/  SHFL.IDX PT, R70, R70, R3, 0x1c1f ;  /* 0x001c1f0346467589 */ /* 0x000ee200000e0000 */
[----:B-1----:R-:W-:Y:S02]  /*20930*/  SEL R61, R63, R78, P0 ;  /* 0x0000004e3f3d7207 */ /* 0x002fe40000000000 */
[----:B0-----:R-:W-:Y:S01]  /*20940*/  SEL R62, R48, R37, P0 ;  /* 0x00000025303e7207 */ /* 0x001fe20000000000 */
[----:B------:R-:W0:Y:S01]  /*20950*/  SHFL.IDX PT, R80, R80, R3, 0x1c1f ;  /* 0x001c1f0350507589 */ /* 0x000e2200000e0000 */
[----:B------:R-:W-:Y:S02]  /*20960*/  SEL R48, R39, R50, P0 ;  /* 0x0000003227307207 */ /* 0x000fe40000000000 */
[----:B------:R-:W-:Y:S01]  /*20970*/  SEL R50, R50, R39, P0 ;  /* 0x0000002732327207 */ /* 0x000fe20000000000 */
[----:B------:R1:W0:Y:S01]  /*20980*/  SHFL.IDX PT, R65, R65, R0, 0x1c1f ;  /* 0x001c1f0041417589 */ /* 0x00022200000e0000 */
[----:B------:R-:W-:-:S02]  /*20990*/  SEL R63, R78, R63, P0 ;  /* 0x0000003f4e3f7207 */ /* 0x000fc40000000000 */
[----:B--2---:R-:W-:Y:S02]  /*209a0*/  SEL R33, R49, R66, P0 ;  /* 0x0000004231217207 */ /* 0x004fe40000000000 */
[----:B------:R-:W-:Y:S01]  /*209b0*/  SEL R35, R66, R49, P0 ;  /* 0x0000003142237207 */ /* 0x000fe20000000000 */
[----:B-1----:R-:W-:Y:S01]  /*209c0*/  IMAD.MOV.U32 R0, RZ, RZ, RZ ;  /* 0x000000ffff007224 */ /* 0x002fe200078e00ff */
[----:B----4-:R-:W-:Y:S02]  /*209d0*/  SEL R37, R51, R68, P0 ;  /* 0x0000004433257207 */ /* 0x010fe40000000000 */
[----:B------:R-:W-:Y:S02]  /*209e0*/  SEL R39, R68, R51, P0 ;  /* 0x0000003344277207 */ /* 0x000fe40000000000 */
[----:B---3--:R-:W-:Y:S02]  /*209f0*/  SEL R13, R53, R70, P0 ;  /* 0x00000046350d7207 */ /* 0x008fe40000000000 */
[----:B------:R-:W-:-:S07]  /*20a00*/  SEL R15, R70, R53, P0 ;  /* 0x00000035460f7207 */ /* 0x000fce0000000000 */
.L_x_1802:
[----:B------:R-:W-:Y:S05]  /*20a10*/  WARPSYNC.ALL ;  /* 0x0000000000007948 */ /* 0x000fea0003800000 */
[----:B------:R-:W-:Y:S01]  /*20a20*/  BAR.SYNC.DEFER_BLOCKING 0x1, 0x100 ;  /* 0x0044000000007b1d */ /* 0x000fe20000010000 */
[----:B0-----:R-:W-:Y:S02]  /*20a30*/  SEL R49, R65, R80, P0 ;  /* 0x0000005041317207 */ /* 0x001fe40000000000 */
[----:B------:R-:W-:-:S03]  /*20a40*/  SEL R51, R80, R65, P0 ;  /* 0x0000004150337207 */ /* 0x000fc60000000000 */
[----:B------:R-:W-:Y:S02]  /*20a50*/  ULDC.64 UR4, c[0x0][0xbd8] ;  /* 0x0002f60000047ab9 */ /* 0x000fe40000000a00 */
[----:B------:R-:W0:Y:S01]  /*20a60*/  LDC.64 R2, c[0x0][0xbd8] ;  /* 0x0002f600ff027b82 */ /* 0x000e220000000a00 */
[----:B------:R-:W-:-:S04]  /*20a70*/  ISETP.NE.U32.AND P1, PT, RZ, UR4, PT ;  /* 0x00000004ff007c0c */ /* 0x000fc8000bf25070 */
[----:B------:R-:W-:Y:S01]  /*20a80*/  ISETP.NE.AND.EX P1, PT, RZ, UR5, PT, P1 ;  /* 0x00000005ff007c0c */ /* 0x000fe2000bf25310 */
[----:B------:R-:W-:Y:S02]  /*20a90*/  ULDC.64 UR4, c[0x0][0xbe0] ;  /* 0x0002f80000047ab9 */ /* 0x000fe40000000a00 */
[----:B------:R-:W-:-:S04]  /*20aa0*/  ISETP.NE.U32.AND P0, PT, RZ, UR4, PT ;  /* 0x00000004ff007c0c */ /* 0x000fc8000bf05070 */
[----:B------:R-:W-:Y:S01]  /*20ab0*/  ISETP.NE.AND.EX P0, PT, RZ, UR5, PT, P0 ;  /* 0x00000005ff007c0c */ /* 0x000fe2000bf05300 */
[----:B------:R0:W-:Y:S04]  /*20ac0*/  STSM.16.M88.4 [R67], R4 ;  /* 0x0000000443007844 */ /* 0x0001e80000000200 */
[----:B------:R-:W-:Y:S04]  /*20ad0*/  STSM.16.M88.4 [R85], R8 ;  /* 0x0000000855007844 */ /* 0x000fe80000000200 */
[----:B------:R-:W-:Y:S04]  /*20ae0*/  STSM.16.M88.4 [R84], R24 ;  /* 0x0000001854007844 */ /* 0x000fe80000000200 */
[----:B------:R-:W-:Y:S04]  /*20af0*/  STSM.16.M88.4 [R83], R28 ;  /* 0x0000001c53007844 */ /* 0x000fe80000000200 */
[----:B------:R-:W-:Y:S01]  /*20b00*/  STSM.16.M88.4 [R82], R32 ;  /* 0x0000002052007844 */ /* 0x000fe20000000200 */
[----:B0-----:R-:W-:-:S02]  /*20b10*/  IMAD.WIDE R4, R223, 0x4, R2 ;  /* 0x00000004df047825 */ /* 0x001fc400078e0202 */
[----:B------:R-:W0:Y:S01]  /*20b20*/  @P0 LDC.64 R2, c[0x0][0xbe0] ;  /* 0x0002f800ff020b82 */ /* 0x000e220000000a00 */
[----:B------:R-:W-:Y:S04]  /*20b30*/  STSM.16.M88.4 [R81], R36 ;  /* 0x0000002451007844 */ /* 0x000fe80000000200 */
[----:B------:R-:W-:Y:S04]  /*20b40*/  STSM.16.M88.4 [R79], R12 ;  /* 0x0000000c4f007844 */ /* 0x000fe80000000200 */
[----:B------:R-:W-:Y:S04]  /*20b50*/  STSM.16.M88.4 [R77], R40 ;  /* 0x000000284d007844 */ /* 0x000fe80000000200 */
[----:B------:R-:W-:Y:S04]  /*20b60*/  STSM.16.M88.4 [R75], R56 ;  /* 0x000000384b007844 */ /* 0x000fe80000000200 */
[----:B------:R-:W-:Y:S04]  /*20b70*/  STSM.16.M88.4 [R73], R44 ;  /* 0x0000002c49007844 */ /* 0x000fe80000000200 */
[----:B------:R1:W-:Y:S04]  /*20b80*/  STSM.16.M88.4 [R71], R60 ;  /* 0x0000003c47007844 */ /* 0x0003e80000000200 */
[----:B------:R2:W-:Y:S01]  /*20b90*/  STSM.16.M88.4 [R69], R48 ;  /* 0x0000003045007844 */ /* 0x0005e20000000200 */
[----:B------:R-:W-:Y:S01]  /*20ba0*/  BAR.SYNC.DEFER_BLOCKING 0x1, 0x100 ;  /* 0x0044000000007b1d */ /* 0x000fe20000010000 */
[----:B0-----:R-:W-:-:S05]  /*20bb0*/  @P0 IMAD.WIDE R2, R223, 0x4, R2 ;  /* 0x00000004df020825 */ /* 0x001fca00078e0202 */
[----:B------:R-:W-:Y:S02]  /*20bc0*/  ULDC UR4, c[0x0][0xa88] ;  /* 0x0002a20000047ab9 */ /* 0x000fe40000000800 */
[----:B-1----:R-:W-:Y:S01]  /*20bd0*/  IMAD.U32 R61, RZ, RZ, UR4 ;  /* 0x00000004ff3d7e24 */ /* 0x002fe2000f8e00ff */
[----:B------:R2:W5:Y:S01]  /*20be0*/  @P1 LDG.E R0, desc[UR40][R4.64] ;  /* 0x0000002804001981 */ /* 0x000562000c1e1900 */
[----:B------:R-:W-:-:S04]  /*20bf0*/  IMAD R7, R216, 0x40, R215 ;  /* 0x00000040d8077824 */ /* 0x000fc800078e02d7 */
[----:B------:R2:W5:Y:S01]  /*20c00*/  @P0 LDG.E R61, desc[UR40][R2.64] ;  /* 0x00000028023d0981 */ /* 0x000562000c1e1900 */
[----:B------:R-:W-:-:S03]  /*20c10*/  IMAD.WIDE R54, R7, 0x2, R54 ;  /* 0x0000000207367825 */ /* 0x000fc600078e0236 */
[----:B------:R-:W-:Y:S01]  /*20c20*/  IADD3 R9, P2, R54, 0x1000, RZ ;  /* 0x0000100036097810 */ /* 0x000fe20007f5e0ff */
[----:B------:R-:W-:-:S12]  /*20c30*/  @P0 BRA `(.L_x_1552) ;  /* 0x0000000000100947 */ /* 0x000fd80003800000 */
[----:B------:R-:W-:Y:S05]  /*20c40*/  @!P1 BRA `(.L_x_1552) ;  /* 0x00000000000c9947 */ /* 0x000fea0003800000 */
[----:B--2---:R-:W2:Y:S04]  /*20c50*/  LDG.E R2, desc[UR40][R4.64] ;  /* 0x0000002804027981 */ /* 0x004ea8000c1e1900 */
[----:B-----5:R-:W2:Y:S02]  /*20c60*/  LDG.E R61, desc[UR40][R4.64+0x4] ;  /* 0x00000428043d7981 */ /* 0x020ea4000c1e1900 */
[----:B--2---:R-:W-:-:S07]  /*20c70*/  IMAD.IADD R61, R61, 0x1, -R2 ;  /* 0x000000013d3d7824 */ /* 0x004fce00078e0a02 */
.L_x_1552:
[----:B------:R-:W-:Y:S01]  /*20c80*/  SHF.R.S32.HI R60, RZ, 0x1f, R222 ;  /* 0x0000001fff3c7819 */ /* 0x000fe200000114de */
[----:B------:R-:W-:Y:S01]  /*20c90*/  ULDC.64 UR4, c[0x0][0xb70] ;  /* 0x0002dc0000047ab9 */ /* 0x000fe20000000a00 */
[--C-:B--2--5:R-:W-:Y:S01]  /*20ca0*/  SHF.R.S32.HI R3, RZ, 0x1f, R0.reuse ;  /* 0x0000001fff037819 */ /* 0x124fe20000011400 */
[----:B------:R-:W-:Y:S01]  /*20cb0*/  IMAD.MOV.U32 R2, RZ, RZ, R0 ;  /* 0x000000ffff027224 */ /* 0x000fe200078e0000 */
[----:B------:R-:W-:Y:S01]  /*20cc0*/  SHF.R.S32.HI R62, RZ, 0x1f, R223 ;  /* 0x0000001fff3e7819 */ /* 0x000fe200000114df */
[----:B------:R-:W-:Y:S01]  /*20cd0*/  IMAD R5, R60, UR4, RZ ;  /* 0x000000043c057c24 */ /* 0x000fe2000f8e02ff */
[----:B------:R-:W-:Y:S01]  /*20ce0*/  SEL R65, R223, RZ, !P1 ;  /* 0x000000ffdf417207 */ /* 0x000fe20004800000 */
[----:B------:R-:W-:Y:S01]  /*20cf0*/  IMAD R10, R224, 0x80, R230 ;  /* 0x00000080e00a7824 */ /* 0x000fe200078e02e6 */
[----:B------:R-:W-:Y:S01]  /*20d00*/  SEL R62, R62, RZ, !P1 ;  /* 0x000000ff3e3e7207 */ /* 0x000fe20004800000 */
[C---:B------:R-:W-:Y:S01]  /*20d10*/  IMAD R7, R222.reuse, UR5, R5 ;  /* 0x00000005de077c24 */ /* 0x040fe2000f8e0205 */
[----:B------:R-:W-:Y:S01]  /*20d20*/  LOP3.LUT R8, R9, 0x380, RZ, 0xc0, !PT ;  /* 0x0000038009087812 */ /* 0x000fe200078ec0ff */
[----:B------:R-:W-:Y:S01]  /*20d30*/  IMAD.WIDE.U32 R4, R222, UR4, R2 ;  /* 0x00000004de047c25 */ /* 0x000fe2000f8e0002 */
[----:B------:R-:W-:Y:S01]  /*20d40*/  ULDC.64 UR4, c[0x0][0xb78] ;  /* 0x0002de0000047ab9 */ /* 0x000fe20000000a00 */
[----:B------:R-:W-:-:S02]  /*20d50*/  IADD3 R33, P0, R54, 0x5000, RZ ;  /* 0x0000500036217810 */ /* 0x000fc40007f1e0ff */
[----:B------:R-:W-:Y:S01]  /*20d60*/  IMAD.IADD R5, R5, 0x1, R7 ;  /* 0x0000000105057824 */ /* 0x000fe200078e0207 */
[----:B------:R-:W-:Y:S01]  /*20d70*/  SHF.R.S32.HI R7, RZ, 0x1f, R10 ;  /* 0x0000001fff077819 */ /* 0x000fe2000001140a */
[----:B------:R-:W-:Y:S01]  /*20d80*/  IMAD R2, R62, UR4, RZ ;  /* 0x000000043e027c24 */ /* 0x000fe2000f8e02ff */
[----:B------:R-:W-:Y:S01]  /*20d90*/  SHF.R.U64 R8, R8, 0x3, RZ ;  /* 0x0000000308087819 */ /* 0x000fe200000012ff */
[C---:B------:R-:W-:Y:S01]  /*20da0*/  IMAD.WIDE.U32 R4, R65.reuse, UR4, R4 ;  /* 0x0000000441047c25 */ /* 0x040fe2000f8e0004 */
[----:B------:R-:W-:Y:S02]  /*20db0*/  IADD3 R13, P5, R54, 0x2000, RZ ;  /* 0x00002000360d7810 */ /* 0x000fe40007fbe0ff */
[----:B------:R-:W-:Y:S01]  /*20dc0*/  LOP3.LUT R8, R8, R9, RZ, 0x3c, !PT ;  /* 0x0000000908087212 */ /* 0x000fe200078e3cff */
[----:B------:R-:W-:Y:S01]  /*20dd0*/  IMAD R6, R65, UR5, R2 ;  /* 0x0000000541067c24 */ /* 0x000fe2000f8e0202 */
[----:B------:R-:W-:Y:S01]  /*20de0*/  IADD3 R2, P1, R10, R4, RZ ;  /* 0x000000040a027210 */ /* 0x000fe20007f3e0ff */
[----:B------:R-:W-:Y:S01]  /*20df0*/  ULDC.64 UR4, c[0x0][0xb40] ;  /* 0x0002d00000047ab9 */ /* 0x000fe20000000a00 */
[----:B------:R-:W-:Y:S01]  /*20e00*/  IADD3 R25, P4, R54, 0x3000, RZ ;  /* 0x0000300036197810 */ /* 0x000fe20007f9e0ff */
[----:B------:R-:W-:Y:S01]  /*20e10*/  IMAD.X R9, RZ, RZ, R55, P2 ;  /* 0x000000ffff097224 */ /* 0x000fe200010e0637 */
[----:B------:R-:W-:-:S02]  /*20e20*/  IADD3.X R7, R7, R5, R6, P1, !PT ;  /* 0x0000000507077210 */ /* 0x000fc40000ffe406 */
[----:B------:R-:W-:Y:S02]  /*20e30*/  LEA R20, P1, R2, UR4, 0x2 ;  /* 0x0000000402147c11 */ /* 0x000fe4000f8210ff */
[C---:B------:R-:W-:Y:S02]  /*20e40*/  IADD3 R29, P3, R54.reuse, 0x4000, RZ ;  /* 0x00004000361d7810 */ /* 0x040fe40007f7e0ff */
[----:B------:R-:W-:Y:S02]  /*20e50*/  IADD3 R41, P2, R54, 0x7000, RZ ;  /* 0x0000700036297810 */ /* 0x000fe40007f5e0ff */
[----:B------:R-:W-:Y:S01]  /*20e60*/  LEA.HI.X R21, R2, UR5, R7, 0x2, P1 ;  /* 0x0000000502157c11 */ /* 0x000fe200088f1407 */
[----:B------:R-:W-:Y:S01]  /*20e70*/  VIADD R2, R10, 0x8 ;  /* 0x000000080a027836 */ /* 0x000fe20000000000 */
[----:B------:R-:W-:Y:S01]  /*20e80*/  LOP3.LUT R32, R33, 0x380, RZ, 0xc0, !PT ;  /* 0x0000038021207812 */ /* 0x000fe200078ec0ff */
[----:B------:R-:W-:Y:S01]  /*20e90*/  ULDC.64 UR4, c[0x0][0xaa0] ;  /* 0x0002a80000047ab9 */ /* 0x000fe20000000a00 */
[----:B------:R-:W-:-:S02]  /*20ea0*/  IADD3 R37, P1, R54, 0x6000, RZ ;  /* 0x0000600036257810 */ /* 0x000fc40007f3e0ff */
[----:B------:R-:W-:Y:S02]  /*20eb0*/  LOP3.LUT R12, R13, 0x380, RZ, 0xc0, !PT ;  /* 0x000003800d0c7812 */ /* 0x000fe400078ec0ff */
[----:B------:R-:W-:Y:S02]  /*20ec0*/  LOP3.LUT R24, R25, 0x380, RZ, 0xc0, !PT ;  /* 0x0000038019187812 */ /* 0x000fe400078ec0ff */
[----:B------:R-:W-:Y:S02]  /*20ed0*/  LOP3.LUT R28, R29, 0x380, RZ, 0xc0, !PT ;  /* 0x000003801d1c7812 */ /* 0x000fe400078ec0ff */
[----:B------:R-:W-:Y:S02]  /*20ee0*/  LOP3.LUT R40, R41, 0x380, RZ, 0xc0, !PT ;  /* 0x0000038029287812 */ /* 0x000fe400078ec0ff */
[----:B------:R-:W-:Y:S02]  /*20ef0*/  SHF.R.U64 R32, R32, 0x3, RZ ;  /* 0x0000000320207819 */ /* 0x000fe400000012ff */
[----:B------:R-:W-:-:S02]  /*20f00*/  LOP3.LUT R36, R37, 0x380, RZ, 0xc0, !PT ;  /* 0x0000038025247812 */ /* 0x000fc400078ec0ff */
[----:B------:R-:W-:Y:S02]  /*20f10*/  SHF.R.U64 R12, R12, 0x3, RZ ;  /* 0x000000030c0c7819 */ /* 0x000fe400000012ff */
[----:B------:R-:W-:Y:S02]  /*20f20*/  SHF.R.U64 R24, R24, 0x3, RZ ;  /* 0x0000000318187819 */ /* 0x000fe400000012ff */
[----:B------:R-:W-:Y:S02]  /*20f30*/  SHF.R.U64 R28, R28, 0x3, RZ ;  /* 0x000000031c1c7819 */ /* 0x000fe400000012ff */
[----:B------:R-:W-:Y:S02]  /*20f40*/  SHF.R.U64 R40, R40, 0x3, RZ ;  /* 0x0000000328287819 */ /* 0x000fe400000012ff */
[----:B------:R-:W-:Y:S01]  /*20f50*/  LOP3.LUT R32, R32, R33, RZ, 0x3c, !PT ;  /* 0x0000002120207212 */ /* 0x000fe200078e3cff */
[----:B------:R-:W-:Y:S01]  /*20f60*/  IMAD.X R33, RZ, RZ, R55, P0 ;  /* 0x000000ffff217224 */ /* 0x000fe200000e0637 */
        /* <DEDUP_REMOVED lines=9> */
[----:B------:R-:W-:Y:S02]  /*21000*/  LOP3.LUT P0, RZ, R226, 0x3, RZ, 0xc0, !PT ;  /* 0x00000003e2ff7812 */ /* 0x000fe4000780c0ff */
[----:B------:R-:W-:-:S02]  /*21010*/  IADD3 R45, P5, R54, 0x8000, RZ ;  /* 0x00008000362d7810 */ /* 0x000fc40007fbe0ff */
[C---:B------:R-:W-:Y:S02]  /*21020*/  IADD3 R49, P4, R54.reuse, 0x9000, RZ ;  /* 0x0000900036317810 */ /* 0x040fe40007f9e0ff */
[----:B------:R-:W-:Y:S02]  /*21030*/  IADD3 R53, P3, R54, 0xa000, RZ ;  /* 0x0000a00036357810 */ /* 0x000fe40007f7e0ff */
[----:B------:R-:W-:Y:S01]  /*21040*/  LOP3.LUT R36, R36, R37, RZ, 0x3c, !PT ;  /* 0x0000002524247212 */ /* 0x000fe200078e3cff */
[--C-:B------:R-:W-:Y:S01]  /*21050*/  IMAD.X R37, RZ, RZ, R55.reuse, P1 ;  /* 0x000000ffff257224 */ /* 0x100fe200008e0637 */
[----:B------:R-:W-:Y:S02]  /*21060*/  IADD3 R7, P2, R54, 0xb000, RZ ;  /* 0x0000b00036077810 */ /* 0x000fe40007f5e0ff */
[----:B------:R-:W-:Y:S02]  /*21070*/  ISETP.GE.OR P1, PT, R10, R61, P0 ;  /* 0x0000003d0a00720c */ /* 0x000fe40000726670 */
[----:B------:R-:W-:Y:S01]  /*21080*/  LOP3.LUT R44, R45, 0x380, RZ, 0xc0, !PT ;  /* 0x000003802d2c7812 */ /* 0x000fe200078ec0ff */
[----:B------:R-:W-:Y:S01]  /*21090*/  IMAD.X R57, RZ, RZ, R55, P2 ;  /* 0x000000ffff397224 */ /* 0x000fe200010e0637 */
[----:B------:R-:W-:-:S02]  /*210a0*/  LOP3.LUT R48, R49, 0x380, RZ, 0xc0, !PT ;  /* 0x0000038031307812 */ /* 0x000fc400078ec0ff */
[----:B------:R-:W-:Y:S02]  /*210b0*/  LOP3.LUT R52, R53, 0x380, RZ, 0xc0, !PT ;  /* 0x0000038035347812 */ /* 0x000fe400078ec0ff */
[----:B------:R-:W-:Y:S02]  /*210c0*/  LOP3.LUT R5, R54, 0x380, RZ, 0xc0, !PT ;  /* 0x0000038036057812 */ /* 0x000fe400078ec0ff */
[----:B------:R-:W-:Y:S02]  /*210d0*/  ISETP.GE.OR P0, PT, R2, R61, P0 ;  /* 0x0000003d0200720c */ /* 0x000fe40000706670 */
[----:B------:R-:W-:Y:S01]  /*210e0*/  LOP3.LUT R2, R7, 0x380, RZ, 0xc0, !PT ;  /* 0x0000038007027812 */ /* 0x000fe200078ec0ff */
[----:B------:R-:W-:Y:S01]  /*210f0*/  @!P1 STG.E desc[UR40][R20.64], R121 ;  /* 0x0000007914009986 */ /* 0x000fe2000c101928 */
[----:B------:R-:W-:Y:S02]  /*21100*/  SHF.R.U64 R44, R44, 0x3, RZ ;  /* 0x000000032c2c7819 */ /* 0x000fe400000012ff */
[----:B------:R-:W-:-:S02]  /*21110*/  SHF.R.U64 R48, R48, 0x3, RZ ;  /* 0x0000000330307819 */ /* 0x000fc400000012ff */
[----:B------:R-:W-:Y:S02]  /*21120*/  SHF.R.U64 R52, R52, 0x3, RZ ;  /* 0x0000000334347819 */ /* 0x000fe400000012ff */
[----:B------:R-:W-:Y:S02]  /*21130*/  SHF.R.U64 R5, R5, 0x3, RZ ;  /* 0x0000000305057819 */ /* 0x000fe400000012ff */
[----:B------:R-:W-:Y:S01]  /*21140*/  SHF.R.U64 R2, R2, 0x3, RZ ;  /* 0x0000000302027819 */ /* 0x000fe200000012ff */
[----:B------:R0:W-:Y:S01]  /*21150*/  @!P0 STG.E desc[UR40][R20.64+0x20], R122 ;  /* 0x0000207a14008986 */ /* 0x0001e2000c101928 */
[----:B------:R-:W-:Y:S01]  /*21160*/  LOP3.LUT R44, R44, R45, RZ, 0x3c, !PT ;  /* 0x0000002d2c2c7212 */ /* 0x000fe200078e3cff */
[--C-:B------:R-:W-:Y:S01]  /*21170*/  IMAD.X R45, RZ, RZ, R55.reuse, P5 ;  /* 0x000000ffff2d7224 */ /* 0x100fe200028e0637 */
[----:B------:R-:W-:Y:S01]  /*21180*/  LOP3.LUT R48, R48, R49, RZ, 0x3c, !PT ;  /* 0x0000003130307212 */ /* 0x000fe200078e3cff */
[--C-:B------:R-:W-:Y:S01]  /*21190*/  IMAD.X R49, RZ, RZ, R55.reuse, P4 ;  /* 0x000000ffff317224 */ /* 0x100fe200020e0637 */
[----:B------:R-:W-:Y:S01]  /*211a0*/  LOP3.LUT R52, R52, R53, RZ, 0x3c, !PT ;  /* 0x0000003534347212 */ /* 0x000fe200078e3cff */
[--C-:B------:R-:W-:Y:S01]  /*211b0*/  IMAD.X R53, RZ, RZ, R55.reuse, P3 ;  /* 0x000000ffff357224 */ /* 0x100fe200018e0637 */
[----:B------:R-:W-:Y:S01]  /*211c0*/  LOP3.LUT R4, R5, R54, RZ, 0x3c, !PT ;  /* 0x0000003605047212 */ /* 0x000fe200078e3cff */
[----:B------:R-:W-:Y:S01]  /*211d0*/  IMAD.MOV.U32 R5, RZ, RZ, R55 ;  /* 0x000000ffff057224 */ /* 0x000fe200078e0037 */
[----:B------:R-:W-:Y:S01]  /*211e0*/  LOP3.LUT R56, R2, R7, RZ, 0x3c, !PT ;  /* 0x0000000702387212 */ /* 0x000fe200078e3cff */
[----:B------:R-:W5:Y:S01]  /*211f0*/  LD.E.128 R8, desc[UR40][R8.64] ;  /* 0x0000002808087980 */ /* 0x000f62000c101d00 */
[----:B------:R-:W-:Y:S01]  /*21200*/  IMAD R63, R3, UR4, RZ ;  /* 0x00000004033f7c24 */ /* 0x000fe2000f8e02ff */
[----:B0-----:R-:W-:-:S02]  /*21210*/  SHF.R.S32.HI R21, RZ, 0x1f, R215 ;  /* 0x0000001fff157819 */ /* 0x001fc400000114d7 */
[----:B------:R-:W5:Y:S01]  /*21220*/  LD.E.128 R4, desc[UR40][R4.64] ;  /* 0x0000002804047980 */ /* 0x000f62000c101d00 */
[----:B------:R-:W-:-:S03]  /*21230*/  IMAD.MOV.U32 R20, RZ, RZ, R215 ;  /* 0x000000ffff147224 */ /* 0x000fc600078e00d7 */
        /* <DEDUP_REMOVED lines=10> */
[----:B------:R-:W-:Y:S01]  /*212e0*/  @!PT LDS RZ, [RZ] ;  /* 0x00000000fffff984 */ /* 0x000fe20000000800 */
[----:B------:R-:W-:Y:S01]  /*212f0*/  @!PT LDS RZ, [RZ] ;  /* 0x00000000fffff984 */ /* 0x000fe20000000800 */
[----:B------:R-:W-:Y:S01]  /*21300*/  @!PT LDS RZ, [RZ] ;  /* 0x00000000fffff984 */ /* 0x000fe20000000800 */
[----:B------:R-:W-:Y:S01]  /*21310*/  @!PT LDS RZ, [RZ] ;  /* 0x00000000fffff984 */ /* 0x000fe20000000800 */
[----:B------:R0:W-:Y:S06]  /*21320*/  MEMBAR.ALL.CTA ;  /* 0x0000000000007992 */ /* 0x0001ec0000008000 */
[----:B0-----:R-:W0:Y:S01]  /*21330*/  FENCE.VIEW.ASYNC.S ;  /* 0x00000000000073c6 */ /* 0x001e220000000000 */
[----:B------:R-:W-:-:S04]  /*21340*/  IMAD.WIDE.U32 R2, R0, UR4, R20 ;  /* 0x0000000400027c25 */ /* 0x000fc8000f8e0014 */
[----:B------:R-:W-:Y:S01]  /*21350*/  IMAD R63, R0, UR5, R63 ;  /* 0x00000005003f7c24 */ /* 0x000fe2000f8e023f */
[----:B------:R-:W-:Y:S01]  /*21360*/  ULDC.64 UR4, c[0x0][0xae0] ;  /* 0x0002b80000047ab9 */ /* 0x000fe20000000a00 */
[----:B------:R-:W-:Y:S02]  /*21370*/  IMAD R61, R224, -0x80, R61 ;  /* 0xffffff80e03d7824 */ /* 0x000fe400078e023d */
[C---:B------:R-:W-:Y:S02]  /*21380*/  VIADD R0, R216.reuse, 0x20 ;  /* 0x00000020d8007836 */ /* 0x040fe40000000000 */
[----:B------:R-:W-:Y:S01]  /*21390*/  IMAD.IADD R3, R3, 0x1, R63 ;  /* 0x0000000103037824 */ /* 0x000fe200078e023f */
[-C--:B------:R-:W-:Y:S01]  /*213a0*/  ISETP.GE.AND P3, PT, R216, R61.reuse, PT ;  /* 0x0000003dd800720c */ /* 0x080fe20003f66270 */
[----:B------:R-:W-:Y:S01]  /*213b0*/  IMAD R63, R60, UR4, RZ ;  /* 0x000000043c3f7c24 */ /* 0x000fe2000f8e02ff */
[----:B------:R-:W-:Y:S01]  /*213c0*/  ISETP.GE.AND P0, PT, R0, R61, PT ;  /* 0x0000003d0000720c */ /* 0x000fe20003f06270 */
[----:B------:R-:W-:-:S02]  /*213d0*/  VIADD R20, R216, 0x40 ;  /* 0x00000040d8147836 */ /* 0x000fc40000000000 */
[C---:B------:R-:W-:Y:S02]  /*213e0*/  IMAD R63, R222.reuse, UR5, R63 ;  /* 0x00000005de3f7c24 */ /* 0x040fe4000f8e023f */
[----:B------:R-:W-:Y:S01]  /*213f0*/  IMAD.WIDE.U32 R2, R222, UR4, R2 ;  /* 0x00000004de027c25 */ /* 0x000fe2000f8e0002 */
[----:B------:R-:W-:-:S03]  /*21400*/  ULDC.64 UR4, c[0x0][0xae8] ;  /* 0x0002ba0000047ab9 */ /* 0x000fc60000000a00 */
[----:B------:R-:W-:Y:S01]  /*21410*/  VIADD R0, R16, 0x2a820 ;  /* 0x0002a82010007836 */ /* 0x000fe20000000000 */
[-C--:B------:R-:W-:Y:S01]  /*21420*/  ISETP.GE.AND P1, PT, R20, R61.reuse, PT ;  /* 0x0000003d1400720c */ /* 0x080fe20003f26270 */
[----:B------:R-:W-:Y:S02]  /*21430*/  VIADD R21, R216, 0x60 ;  /* 0x00000060d8157836 */ /* 0x000fe40000000000 */
[----:B------:R-:W-:Y:S01]  /*21440*/  IMAD.IADD R3, R3, 0x1, R63 ;  /* 0x0000000103037824 */ /* 0x000fe200078e023f */
[----:B------:R-:W-:Y:S01]  /*21450*/  PRMT R0, RZ, 0x654, R0 ;  /* 0x00000654ff007816 */ /* 0x000fe20000000000 */
[----:B------:R-:W-:Y:S01]  /*21460*/  IMAD R20, R62, UR4, RZ ;  /* 0x000000043e147c24 */ /* 0x000fe2000f8e02ff */
[----:B------:R-:W-:Y:S01]  /*21470*/  ISETP.GE.AND P2, PT, R21, R61, PT ;  /* 0x0000003d1500720c */ /* 0x000fe20003f46270 */
[C---:B------:R-:W-:Y:S01]  /*21480*/  IMAD.WIDE.U32 R60, R65.reuse, UR4, R2 ;  /* 0x00000004413c7c25 */ /* 0x040fe2000f8e0002 */
[----:B------:R-:W-:Y:S01]  /*21490*/  SHF.R.S32.HI R217, RZ, 0x1f, R216 ;  /* 0x0000001fffd97819 */ /* 0x000fe200000114d8 */
[----:B0-----:R0:W-:Y:S01]  /*214a0*/  SYNCS.ARRIVE.TRANS64.RED.A1T0 RZ, [R0+URZ], RZ ;  /* 0x000000ff00ff79a7 */ /* 0x0011e2000810043f */
[----:B------:R-:W-:Y:S01]  /*214b0*/  BSSY B1, `(.L_x_1553) ;  /* 0x0000018000017945 */ /* 0x000fe20003800000 */
[----:B------:R-:W-:-:S02]  /*214c0*/  IMAD R63, R65, UR5, R20 ;  /* 0x00000005413f7c24 */ /* 0x000fc4000f8e0214 */
[----:B------:R-:W-:-:S04]  /*214d0*/  IMAD.WIDE R20, R224, 0x80, R216 ;  /* 0x00000080e0147825 */ /* 0x000fc800078e02d8 */
[----:B------:R-:W-:Y:S01]  /*214e0*/  IMAD.IADD R65, R61, 0x1, R63 ;  /* 0x000000013d417824 */ /* 0x000fe200078e023f */
[----:B0-----:R-:W-:Y:S06]  /*214f0*/  @P3 BRA `(.L_x_1554) ;  /* 0x00000000004c3947 */ /* 0x001fec0003800000 */
[----:B------:R-:W-:Y:S01]  /*21500*/  ULDC.64 UR4, c[0x0][0xad8] ;  /* 0x0002b60000047ab9 */ /* 0x000fe20000000a00 */
[----:B------:R-:W-:Y:S01]  /*21510*/  IMAD.MOV.U32 R2, RZ, RZ, R60 ;  /* 0x000000ffff027224 */ /* 0x000fe200078e003c */
[----:B------:R-:W-:Y:S01]  /*21520*/  ULDC.64 UR6, c[0x0][0xa80] ;  /* 0x0002a00000067ab9 */ /* 0x000fe20000000a00 */
[----:B------:R-:W-:Y:S02]  /*21530*/  IMAD R63, R21, UR4, RZ ;  /* 0x00000004153f7c24 */ /* 0x000fe4000f8e02ff */
[----:B------:R-:W-:Y:S02]  /*21540*/  IMAD.MOV.U32 R3, RZ, RZ, R65 ;  /* 0x000000ffff037224 */ /* 0x000fe400078e0041 */
[C---:B------:R-:W-:Y:S02]  /*21550*/  IMAD R63, R20.reuse, UR5, R63 ;  /* 0x00000005143f7c24 */ /* 0x040fe4000f8e023f */
[----:B------:R-:W-:Y:S01]  /*21560*/  IMAD.WIDE.U32 R2, R20, UR4, R2 ;  /* 0x0000000414027c25 */ /* 0x000fe2000f8e0002 */
[----:B------:R-:W-:-:S02]  /*21570*/  ULDC UR4, c[0x0][0xa8c] ;  /* 0x0002a30000047ab9 */ /* 0x000fc40000000800 */
[----:B------:R-:W-:Y:S01]  /*21580*/  ISETP.GE.AND P4, PT, R215, UR4, PT ;  /* 0x00000004d7007c0c */ /* 0x000fe2000bf86270 */
[----:B------:R-:W-:Y:S01]  /*21590*/  IMAD.IADD R3, R3, 0x1, R63 ;  /* 0x0000000103037824 */ /* 0x000fe200078e023f */
[C---:B------:R-:W-:Y:S01]  /*215a0*/  LEA R62, P5, R2.reuse, UR6, 0x1 ;  /* 0x00000006023e7c11 */ /* 0x040fe2000f8a08ff */
[C---:B------:R-:W-:Y:S02]  /*215b0*/  VIADD R0, R215.reuse, 0x40 ;  /* 0x00000040d7007836 */ /* 0x040fe40000000000 */
[----:B------:R-:W-:Y:S01]  /*215c0*/  VIADD R64, R215, 0x80 ;  /* 0x00000080d7407836 */ /* 0x000fe20000000000 */
[----:B------:R-:W-:Y:S02]  /*215d0*/  LEA.HI.X R63, R2, UR7, R3, 0x1, P5 ;  /* 0x00000007023f7c11 */ /* 0x000fe4000a8f0c03 */
[----:B------:R-:W-:Y:S02]  /*215e0*/  ISETP.GE.AND P3, PT, R0, UR4, PT ;  /* 0x0000000400007c0c */ /* 0x000fe4000bf66270 */
[----:B------:R-:W-:-:S03]  /*215f0*/  ISETP.GE.AND P5, PT, R64, UR4, PT ;  /* 0x0000000440007c0c */ /* 0x000fc6000bfa6270 */
[----:B-----5:R0:W-:Y:S08]  /*21600*/  @!P4 STG.E.128 desc[UR40][R62.64], R4 ;  /* 0x000000043e00c986 */ /* 0x0201f0000c101d28 */
[----:B------:R0:W-:Y:S04]  /*21610*/  @!P3 STG.E.128 desc[UR40][R62.64+0x80], R28 ;  /* 0x0000801c3e00b986 */ /* 0x0001e8000c101d28 */
[----:B------:R0:W-:Y:S02]  /*21620*/  @!P5 STG.E.128 desc[UR40][R62.64+0x100], R44 ;  /* 0x0001002c3e00d986 */ /* 0x0001e4000c101d28 */
.L_x_1554:
[----:B------:R-:W-:Y:S05]  /*21630*/  BSYNC B1 ;  /* 0x0000000000017941 */ /* 0x000fea0003800000 */
.L_x_1553:
[----:B------:R-:W-:Y:S04]  /*21640*/  BSSY B1, `(.L_x_1555) ;  /* 0x0000017000017945 */ /* 0x000fe80003800000 */
[----:B------:R-:W-:Y:S05]  /*21650*/  @P0 BRA `(.L_x_1556) ;  /* 0x0000000000540947 */ /* 0x000fea0003800000 */
[----:B0----5:R-:W-:Y:S01]  /*21660*/  IADD3 R5, P0, R20, 0x20, RZ ;  /* 0x0000002014057810 */ /* 0x021fe20007f1e0ff */
        /* <DEDUP_REMOVED lines=20> */
.L_x_1556:
[----:B------:R-:W-:Y:S05]  /*217b0*/  BSYNC B1 ;  /* 0x0000000000017941 */ /* 0x000fea0003800000 */
.L_x_1555:
[----:B------:R-:W-:Y:S04]  /*217c0*/  BSSY B1, `(.L_x_1557) ;  /* 0x0000017000017945 */ /* 0x000fe80003800000 */
[----:B------:R-:W-:Y:S05]  /*217d0*/  @P1 BRA `(.L_x_1558) ;  /* 0x0000000000541947 */ /* 0x000fea0003800000 */
[----:B01---5:R-:W-:Y:S01]  /*217e0*/  IADD3 R5, P0, R20, 0x40, RZ ;  /* 0x0000004014057810 */ /* 0x023fe20007f1e0ff */
        /* <DEDUP_REMOVED lines=20> */
.L_x_1558:
[----:B------:R-:W-:Y:S05]  /*21930*/  BSYNC B1 ;  /* 0x0000000000017941 */ /* 0x000fea0003800000 */
.L_x_1557:
[----:B------:R-:W-:Y:S05]  /*21940*/  @P2 BRA `(.L_x_1559) ;  /* 0x0000000c000c2947 */ /* 0x000fea0003800000 */
[----:B012--5:R-:W-:Y:S01]  /*21950*/  IADD3 R5, P0, R20, 0x60, RZ ;  /* 0x0000006014057810 */ /* 0x027fe20007f1e0ff */
[----:B------:R-:W-:Y:S01]  /*21960*/  ULDC.64 UR4, c[0x0][0xad8] ;  /* 0x0002b60000047ab9 */ /* 0x000fe20000000a00 */
[----:B------:R-:W-:Y:S01]  /*21970*/  IMAD.MOV.U32 R2, RZ, RZ, R60 ;  /* 0x000000ffff027224 */ /* 0x000fe200078e003c */
[----:B------:R-:W-:Y:S01]  /*21980*/  ULDC.64 UR6, c[0x0][0xa80] ;  /* 0x0002a00000067ab9 */ /* 0x000fe20000000a00 */
[----:B------:R-:W-:Y:S02]  /*21990*/  IMAD.MOV.U32 R3, RZ, RZ, R65 ;  /* 0x000000ffff037224 */ /* 0x000fe400078e0041 */
        /* <DEDUP_REMOVED lines=18> */
.L_x_1550:
[----:B------:R-:W-:Y:S01]  /*21ac0*/  ULDC.64 UR4, c[0x0][0xbd8] ;  /* 0x0002f60000047ab9 */ /* 0x000fe20000000a00 */
[----:B------:R-:W2:Y:S01]  /*21ad0*/  LDC.64 R2, c[0x0][0xbd8] ;  /* 0x0002f600ff027b82 */ /* 0x000ea20000000a00 */
[----:B------:R-:W-:Y:S01]  /*21ae0*/  ISETP.NE.U32.AND P0, PT, RZ, UR4, PT ;  /* 0x00000004ff007c0c */ /* 0x000fe2000bf05070 */
[----:B------:R-:W-:-:S03]  /*21af0*/  IMAD.MOV.U32 R9, RZ, RZ, RZ ;  /* 0x000000ffff097224 */ /* 0x000fc600078e00ff */
[----:B------:R-:W-:Y:S01]  /*21b00*/  ISETP.NE.AND.EX P0, PT, RZ, UR5, PT, P0 ;  /* 0x00000005ff007c0c */ /* 0x000fe2000bf05300 */
[----:B------:R-:W-:Y:S02]  /*21b10*/  ULDC.64 UR4, c[0x0][0xbe0] ;  /* 0x0002f80000047ab9 */ /* 0x000fe40000000a00 */
[----:B------:R-:W-:-:S04]  /*21b20*/  ISETP.NE.U32.AND P1, PT, RZ, UR4, PT ;  /* 0x00000004ff007c0c */ /* 0x000fc8000bf25070 */
[----:B------:R-:W-:Y:S01]  /*21b30*/  ISETP.NE.AND.EX P1, PT, RZ, UR5, PT, P1 ;  /* 0x00000005ff007c0c */ /* 0x000fe2000bf25310 */
[----:B--2---:R-:W-:-:S12]  /*21b40*/  IMAD.WIDE R2, R223, 0x4, R2 ;  /* 0x00000004df027825 */ /* 0x004fd800078e0202 */
[----:B------:R-:W2:Y:S01]  /*21b50*/  @P1 LDC.64 R4, c[0x0][0xbe0] ;  /* 0x0002f800ff041b82 */ /* 0x000ea20000000a00 */
[----:B------:R-:W-:Y:S02]  /*21b60*/  ULDC UR4, c[0x0][0xa88] ;  /* 0x0002a20000047ab9 */ /* 0x000fe40000000800 */
[----:B------:R-:W-:Y:S01]  /*21b70*/  IMAD.U32 R7, RZ, RZ, UR4 ;  /* 0x00000004ff077e24 */ /* 0x000fe2000f8e00ff */
[----:B------:R3:W5:Y:S01]  /*21b80*/  @P0 LDG.E R9, desc[UR40][R2.64] ;  /* 0x0000002802090981 */ /* 0x000762000c1e1900 */
[----:B--2---:R-:W-:-:S05]  /*21b90*/  @P1 IMAD.WIDE R4, R223, 0x4, R4 ;  /* 0x00000004df041825 */ /* 0x004fca00078e0204 */
[----:B------:R3:W5:Y:S01]  /*21ba0*/  @P1 LDG.E R7, desc[UR40][R4.64] ;  /* 0x0000002804071981 */ /* 0x000762000c1e1900 */
[----:B------:R-:W-:Y:S01]  /*21bb0*/  ISETP.GT.AND P2, PT, R235, 0x7f, PT ;  /* 0x0000007feb00780c */ /* 0x000fe20003f44270 */
[----:B------:R-:W-:-:S12]  /*21bc0*/  @P1 BRA `(.L_x_1560) ;  /* 0x0000000000101947 */ /* 0x000fd80003800000 */
[----:B------:R-:W-:Y:S05]  /*21bd0*/  @!P0 BRA `(.L_x_1560) ;  /* 0x00000000000c8947 */ /* 0x000fea0003800000 */
[----:B------:R-:W2:Y:S04]  /*21be0*/  LDG.E R0, desc[UR40][R2.64] ;  /* 0x0000002802007981 */ /* 0x000ea8000c1e1900 */
[----:B-----5:R-:W2:Y:S02]  /*21bf0*/  LDG.E R7, desc[UR40][R2.64+0x4] ;  /* 0x0000042802077981 */ /* 0x020ea4000c1e1900 */
[----:B--2---:R-:W-:-:S07]  /*21c00*/  IMAD.IADD R7, R7, 0x1, -R0 ;  /* 0x0000000107077824 */ /* 0x004fce00078e0a00 */
.L_x_1560:
[----:B------:R-:W-:Y:S01]  /*21c10*/  SHF.R.S32.HI R0, RZ, 0x1f, R223 ;  /* 0x0000001fff007819 */ /* 0x000fe200000114df */
[----:B------:R-:W-:Y:S01]  /*21c20*/  BSSY B1, `(.L_x_1561) ;  /* 0x000001d000017945 */ /* 0x000fe20003800000 */
[----:B------:R-:W-:Y:S02]  /*21c30*/  SHF.R.S32.HI R8, RZ, 0x1f, R222 ;  /* 0x0000001fff087819 */ /* 0x000fe400000114de */
[----:B------:R-:W-:Y:S02]  /*21c40*/  SHF.R.S32.HI R12, RZ, 0x1f, R215 ;  /* 0x0000001fff0c7819 */ /* 0x000fe400000114d7 */
[----:B------:R-:W-:Y:S02]  /*21c50*/  SEL R11, R223, RZ, !P0 ;  /* 0x000000ffdf0b7207 */ /* 0x000fe40004000000 */
[----:B------:R-:W-:Y:S02]  /*21c60*/  SEL R10, R0, RZ, !P0 ;  /* 0x000000ff000a7207 */ /* 0x000fe40004000000 */
[----:B-----5:R-:W-:Y:S01]  /*21c70*/  SHF.R.S32.HI R6, RZ, 0x1f, R9 ;  /* 0x0000001fff067819 */ /* 0x020fe20000011409 */
[----:B------:R-:W-:Y:S06]  /*21c80*/  @P2 BRA `(.L_x_1562) ;  /* 0x0000000000582947 */ /* 0x000fec0003800000 */
[----:B---3--:R-:W2:Y:S02]  /*21c90*/  S2R R2, SR_TID.X ;  /* 0x0000000000027919 */ /* 0x008ea40000002100 */
[----:B--2---:R-:W-:-:S04]  /*21ca0*/  IMAD R0, R224, 0x80, R2 ;  /* 0x00000080e0007824 */ /* 0x004fc800078e0202 */
[----:B------:R-:W-:-:S05]  /*21cb0*/  VIADD R0, R0, 0xffffff80 ;  /* 0xffffff8000007836 */ /* 0x000fca0000000000 */
[----:B------:R-:W-:-:S13]  /*21cc0*/  ISETP.GE.AND P0, PT, R0, R7, PT ;  /* 0x000000070000720c */ /* 0x000fda0003f06270 */
[----:B------:R-:W-:Y:S05]  /*21cd0*/  @P0 BRA `(.L_x_1562) ;  /* 0x0000000000440947 */ /* 0x000fea0003800000 */
[----:B------:R-:W-:Y:S01]  /*21ce0*/  IADD3 R2, P0, R0, R9, RZ ;  /* 0x0000000900027210 */ /* 0x000fe20007f1e0ff */
[----:B------:R-:W-:Y:S02]  /*21cf0*/  ULDC.64 UR4, c[0x0][0xb70] ;  /* 0x0002dc0000047ab9 */ /* 0x000fe40000000a00 */
[----:B------:R-:W-:Y:S01]  /*21d00*/  IMAD R5, R8, UR4, RZ ;  /* 0x0000000408057c24 */ /* 0x000fe2000f8e02ff */
[----:B------:R-:W-:-:S03]  /*21d10*/  LEA.HI.X.SX32 R3, R0, R6, 0x1, P0 ;  /* 0x0000000600037211 */ /* 0x000fc600000f0eff */
[C---:B------:R-:W-:Y:S02]  /*21d20*/  IMAD R5, R222.reuse, UR5, R5 ;  /* 0x00000005de057c24 */ /* 0x040fe4000f8e0205 */
[----:B------:R-:W-:Y:S01]  /*21d30*/  IMAD.WIDE.U32 R2, R222, UR4, R2 ;  /* 0x00000004de027c25 */ /* 0x000fe2000f8e0002 */
[----:B------:R-:W-:-:S03]  /*21d40*/  ULDC.64 UR4, c[0x0][0xb78] ;  /* 0x0002de0000047ab9 */ /* 0x000fc60000000a00 */
[----:B------:R-:W-:Y:S02]  /*21d50*/  IMAD R0, R10, UR4, RZ ;  /* 0x000000040a007c24 */ /* 0x000fe4000f8e02ff */
[----:B------:R-:W-:Y:S02]  /*21d60*/  IMAD.IADD R3, R3, 0x1, R5 ;  /* 0x0000000103037824 */ /* 0x000fe400078e0205 */
        /* <DEDUP_REMOVED lines=8> */
.L_x_1562:
[----:B------:R-:W-:Y:S05]  /*21df0*/  BSYNC B1 ;  /* 0x0000000000017941 */ /* 0x000fea0003800000 */
.L_x_1561:
[----:B------:R-:W-:Y:S01]  /*21e00*/  ULDC.64 UR4, c[0x0][0xaa0] ;  /* 0x0002a80000047ab9 */ /* 0x000fe20000000a00 */
[----:B---3--:R-:W-:Y:S01]  /*21e10*/  IMAD.MOV.U32 R2, RZ, RZ, R215 ;  /* 0x000000ffff027224 */ /* 0x008fe200078e00d7 */
[----:B------:R-:W-:Y:S01]  /*21e20*/  BSSY B1, `(.L_x_1563) ;  /* 0x000002e000017945 */ /* 0x000fe20003800000 */
[----:B--2---:R-:W-:Y:S02]  /*21e30*/  IMAD.MOV.U32 R3, RZ, RZ, R12 ;  /* 0x000000ffff037224 */ /* 0x004fe400078e000c */
[----:B------:R-:W-:Y:S02]  /*21e40*/  IMAD R0, R6, UR4, RZ ;  /* 0x0000000406007c24 */ /* 0x000fe4000f8e02ff */
[----:B------:R-:W-:-:S04]  /*21e50*/  IMAD.WIDE.U32 R2, R9, UR4, R2 ;  /* 0x0000000409027c25 */ /* 0x000fc8000f8e0002 */
[----:B------:R-:W-:Y:S01]  /*21e60*/  IMAD R9, R9, UR5, R0 ;  /* 0x0000000509097c24 */ /* 0x000fe2000f8e0200 */
[----:B------:R-:W-:Y:S01]  /*21e70*/  ULDC.64 UR4, c[0x0][0xae0] ;  /* 0x0002b80000047ab9 */ /* 0x000fe20000000a00 */
[----:B------:R-:W-:Y:S01]  /*21e80*/  IMAD R13, R224, -0x80, R7 ;  /* 0xffffff80e00d7824 */ /* 0x000fe200078e0207 */
[----:B------:R-:W-:Y:S01]  /*21e90*/  SHF.R.S32.HI R7, RZ, 0x1f, R216 ;  /* 0x0000001fff077819 */ /* 0x000fe200000114d8 */
[----:B------:R-:W-:Y:S02]  /*21ea0*/  IMAD.IADD R3, R3, 0x1, R9 ;  /* 0x0000000103037824 */ /* 0x000fe400078e0209 */
[----:B------:R-:W-:Y:S01]  /*21eb0*/  IMAD R5, R8, UR4, RZ ;  /* 0x0000000408057c24 */ /* 0x000fe2000f8e02ff */
[C---:B------:R-:W-:Y:S01]  /*21ec0*/  ISETP.GE.AND P1, PT, R216.reuse, R13, PT ;  /* 0x0000000dd800720c */ /* 0x040fe20003f26270 */
[----:B------:R-:W-:Y:S02]  /*21ed0*/  VIADD R0, R216, 0x20 ;  /* 0x00000020d8007836 */ /* 0x000fe40000000000 */
[----:B------:R-:W-:-:S02]  /*21ee0*/  IMAD R5, R222, UR5, R5 ;  /* 0x00000005de057c24 */ /* 0x000fc4000f8e0205 */
[----:B------:R-:W-:Y:S01]  /*21ef0*/  IMAD.WIDE.U32 R2, R222, UR4, R2 ;  /* 0x00000004de027c25 */ /* 0x000fe2000f8e0002 */
[----:B------:R-:W-:Y:S01]  /*21f00*/  ULDC.64 UR4, c[0x0][0xae8] ;  /* 0x0002ba0000047ab9 */ /* 0x000fe20000000a00 */
[-C--:B------:R-:W-:Y:S02]  /*21f10*/  ISETP.GE.AND P2, PT, R0, R13.reuse, PT ;  /* 0x0000000d0000720c */ /* 0x080fe40003f46270 */
[----:B------:R-:W-:Y:S02]  /*21f20*/  VIADD R4, R216, 0x40 ;  /* 0x00000040d8047836 */ /* 0x000fe40000000000 */
[----:B------:R-:W-:Y:S02]  /*21f30*/  IMAD.IADD R3, R3, 0x1, R5 ;  /* 0x0000000103037824 */ /* 0x000fe400078e0205 */
[----:B------:R-:W-:Y:S01]  /*21f40*/  IMAD R0, R10, UR4, RZ ;  /* 0x000000040a007c24 */ /* 0x000fe2000f8e02ff */
[----:B------:R-:W-:Y:S01]  /*21f50*/  ISETP.GE.AND P0, PT, R4, R13, PT ;  /* 0x0000000d0400720c */ /* 0x000fe20003f06270 */
[----:B------:R-:W-:-:S04]  /*21f60*/  IMAD.WIDE.U32 R4, R11, UR4, R2 ;  /* 0x000000040b047c25 */ /* 0x000fc8000f8e0002 */
[----:B------:R-:W-:Y:S02]  /*21f70*/  IMAD R9, R11, UR5, R0 ;  /* 0x000000050b097c24 */ /* 0x000fe4000f8e0200 */
[----:B------:R-:W-:Y:S02]  /*21f80*/  IMAD.MOV.U32 R6, RZ, RZ, R216 ;  /* 0x000000ffff067224 */ /* 0x000fe400078e00d8 */
[----:B------:R-:W-:Y:S02]  /*21f90*/  VIADD R0, R216, 0x60 ;  /* 0x00000060d8007836 */ /* 0x000fe40000000000 */
        /* <DEDUP_REMOVED lines=22> */
.L_x_1564:
[----:B------:R-:W-:Y:S05]  /*22100*/  BSYNC B1 ;  /* 0x0000000000017941 */ /* 0x000fea0003800000 */
.L_x_1563:
[----:B------:R-:W-:Y:S01]  /*22110*/  BSSY B1, `(.L_x_1565) ;  /* 0x0000018000017945 */ /* 0x000fe20003800000 */
[----:B------:R-:W-:-:S03]  /*22120*/  ISETP.GE.AND P1, PT, R0, R13, PT ;  /* 0x0000000d0000720c */ /* 0x000fc60003f26270 */
[----:B------:R-:W-:Y:S10]  /*22130*/  @P2 BRA `(.L_x_1566) ;  /* 0x0000000000542947 */ /* 0x000ff40003800000 */
[----:B--2---:R-:W-:Y:S01]  /*22140*/  IADD3 R9, P2, R6, 0x20, RZ ;  /* 0x0000002006097810 */ /* 0x004fe20007f5e0ff */
[C---:B------:R-:W-:Y:S01]  /*22150*/  VIADD R2, R215.reuse, 0x40 ;  /* 0x00000040d7027836 */ /* 0x040fe20000000000 */
[----:B------:R-:W-:Y:S01]  /*22160*/  ULDC UR4, c[0x0][0xa8c] ;  /* 0x0002a30000047ab9 */ /* 0x000fe20000000800 */
[----:B------:R-:W-:Y:S01]  /*22170*/  ULDC.64 UR6, c[0x0][0xad8] ;  /* 0x0002b60000067ab9 */ /* 0x000fe20000000a00 */
[----:B------:R-:W-:Y:S01]  /*22180*/  IADD3.X R0, RZ, R7, RZ, P2, !PT ;  /* 0x00000007ff007210 */ /* 0x000fe200017fe4ff */
[----:B------:R-:W-:Y:S01]  /*22190*/  IMAD.MOV.U32 R3, RZ, RZ, R11 ;  /* 0x000000ffff037224 */ /* 0x000fe200078e000b */
[----:B------:R-:W-:Y:S01]  /*221a0*/  ISETP.GE.AND P4, PT, R2, UR4, PT ;  /* 0x0000000402007c0c */ /* 0x000fe2000bf86270 */
[----:B------:R-:W-:Y:S01]  /*221b0*/  IMAD.MOV.U32 R2, RZ, RZ, R4 ;  /* 0x000000ffff027224 */ /* 0x000fe200078e0004 */
[C---:B------:R-:W-:Y:S01]  /*221c0*/  ISETP.GE.AND P3, PT, R215.reuse, UR4, PT ;  /* 0x00000004d7007c0c */ /* 0x040fe2000bf66270 */
[----:B------:R-:W-:Y:S02]  /*221d0*/  VIADD R8, R215, 0x80 ;  /* 0x00000080d7087836 */ /* 0x000fe40000000000 */
[----:B------:R-:W-:-:S02]  /*221e0*/  IMAD R0, R0, UR6, RZ ;  /* 0x0000000600007c24 */ /* 0x000fc4000f8e02ff */
        /* <DEDUP_REMOVED lines=10> */
.L_x_1566:
[----:B------:R-:W-:Y:S05]  /*22290*/  BSYNC B1 ;  /* 0x0000000000017941 */ /* 0x000fea0003800000 */
.L_x_1565:
[----:B------:R-:W-:Y:S04]  /*222a0*/  BSSY B1, `(.L_x_1567) ;  /* 0x0000017000017945 */ /* 0x000fe80003800000 */
[----:B------:R-:W-:Y:S05]  /*222b0*/  @P0 BRA `(.L_x_1568) ;  /* 0x0000000000540947 */ /* 0x000fea0003800000 */
[----:B--23--:R-:W-:Y:S01]  /*222c0*/  IADD3 R9, P0, R6, 0x40, RZ ;  /* 0x0000004006097810 */ /* 0x00cfe20007f1e0ff */
        /* <DEDUP_REMOVED lines=20> */
.L_x_1568:
[----:B------:R-:W-:Y:S05]  /*22410*/  BSYNC B1 ;  /* 0x0000000000017941 */ /* 0x000fea0003800000 */
.L_x_1567:
        /* <DEDUP_REMOVED lines=22> */
.L_x_1559:
[----:B------:R-:W-:Y:S05]  /*22580*/  BSYNC B0 ;  /* 0x0000000000007941 */ /* 0x000fea0003800000 */
.L_x_1549:
[----:B------:R-:W-:Y:S02]  /*22590*/  ULDC UR4, c[0x0][0xc14] ;  /* 0x0003050000047ab9 */ /* 0x000fe40000000800 */
[----:B-1----:R-:W-:-:S13]  /*225a0*/  ISETP.GE.AND P0, PT, R211, UR4, PT ;  /* 0x00000004d3007c0c */ /* 0x002fda000bf06270 */
[----:B------:R-:W-:Y:S05]  /*225b0*/  @!P0 BRA `(.L_x_1569) ;  /* 0xfffffde800e08947 */ /* 0x000fea000383ffff */
[----:B------:R-:W-:Y:S05]  /*225c0*/  BRA `(.L_x_1348) ;  /* 0x0000007000f07947 */ /* 0x000fea0003800000 */
.L_x_1346:
        /* <DEDUP_REMOVED lines=15> */
[----:B------:R-:W2:Y:S01]  /*226c0*/  LDS.128 R16, [UR4+0x2a8d0] ;  /* 0x02a8d004ff107984 */ /* 0x000ea20008000c00 */
[----:B------:R-:W-:Y:S06]  /*226d0*/  BAR.ARV 0x4, 0x180 ;  /* 0x0106000000007b1d */ /* 0x000fec0000002000 */
[----:B------:R-:W-:Y:S05]  /*226e0*/  BRA `(.L_x_1571) ;  /* 0x0000000800847947 */ /* 0x000fea0003800000 */
.L_x_1570:
[----:B------:R-:W1:Y:S01]  /*226f0*/  S2R R0, SR_TID.X ;  /* 0x0000000000007919 */ /* 0x000e620000002100 */
[----:B------:R-:W-:Y:S01]  /*22700*/  ULDC UR4, c[0x0][0xc14] ;  /* 0x0003050000047ab9 */ /* 0x000fe20000000800 */
[----:B------:R-:W2:Y:S01]  /*22710*/  S2UR UR6, SR_CTAID.X ;  /* 0x00000000000679c3 */ /* 0x000ea20000002500 */
[----:B------:R-:W-:Y:S01]  /*22720*/  ULDC UR5, c[0x0][0xc10] ;  /* 0x0003040000057ab9 */ /* 0x000fe20000000800 */
[----:B-1----:R-:W-:-:S04]  /*22730*/  LOP3.LUT R0, R0, 0x1f, RZ, 0xc0, !PT ;  /* 0x0000001f00007812 */ /* 0x002fc800078ec0ff */
[----:B------:R-:W-:-:S04]  /*22740*/  ISETP.NE.AND P0, PT, R0, 0x1f, PT ;  /* 0x0000001f0000780c */ /* 0x000fc80003f05270 */
[----:B------:R-:W-:-:S13]  /*22750*/  ISETP.GE.OR P1, PT, R0, UR4, !P0 ;  /* 0x0000000400007c0c */ /* 0x000fda000c726670 */
[----:B0-----:R-:W0:Y:S02]  /*22760*/  @!P1 LDC.64 R2, c[0x0][0xc58] ;  /* 0x00031600ff029b82 */ /* 0x001e240000000a00 */
[----:B0-----:R-:W-:-:S05]  /*22770*/  @!P1 IMAD.WIDE.U32 R2, R0, 0x4, R2 ;  /* 0x0000000400029825 */ /* 0x001fca00078e0002 */
[----:B------:R-:W3:Y:S01]  /*22780*/  @!P1 LDG.E R4, desc[UR40][R2.64] ;  /* 0x0000002802049981 */ /* 0x000ee2000c1e1900 */
[C---:B------:R-:W-:Y:S01]  /*22790*/  ISETP.NE.AND P1, PT, R0.reuse, RZ, PT ;  /* 0x000000ff0000720c */ /* 0x040fe20003f25270 */
[----:B------:R-:W-:Y:S01]  /*227a0*/  UMOV UR4, URZ ;  /* 0x0000003f00047c82 */ /* 0x000fe20008000000 */
[C---:B------:R-:W-:Y:S01]  /*227b0*/  ISETP.GE.U32.AND P2, PT, R0.reuse, 0x2, PT ;  /* 0x000000020000780c */ /* 0x040fe20003f46070 */
[----:B------:R-:W-:Y:S01]  /*227c0*/  IMAD.MOV.U32 R16, RZ, RZ, RZ ;  /* 0x000000ffff107224 */ /* 0x000fe200078e00ff */
[C---:B------:R-:W-:Y:S02]  /*227d0*/  ISETP.GE.U32.AND P3, PT, R0.reuse, 0x4, PT ;  /* 0x000000040000780c */ /* 0x040fe40003f66070 */
[C---:B------:R-:W-:Y:S02]  /*227e0*/  ISETP.GE.U32.AND P4, PT, R0.reuse, 0x8, PT ;  /* 0x000000080000780c */ /* 0x040fe40003f86070 */
[----:B------:R-:W-:Y:S01]  /*227f0*/  ISETP.GE.U32.AND P5, PT, R0, 0x10, PT ;  /* 0x000000100000780c */ /* 0x000fe20003fa6070 */
        /* <DEDUP_REMOVED lines=15> */
[----:B------:R-:W0:Y:S02]  /*228f0*/  SHFL.IDX PT, R6, R5, 0x1f, 0x1f ;  /* 0x03e01f0005067f89 */ /* 0x000e2400000e0000 */
[----:B0-----:R-:W-:-:S04]  /*22900*/  IMAD R6, R6, UR5, RZ ;  /* 0x0000000506067c24 */ /* 0x001fc8000f8e02ff */
[----:B------:R-:W-:Y:S01]  /*22910*/  IMAD.MOV.U32 R3, RZ, RZ, R6 ;  /* 0x000000ffff037224 */ /* 0x000fe200078e0006 */
[----:B--2---:R-:W-:-:S13]  /*22920*/  ISETP.GT.AND P6, PT, R6, UR6, PT ;  /* 0x0000000606007c0c */ /* 0x004fda000bfc4270 */
[----:B------:R-:W-:Y:S05]  /*22930*/  @P6 BRA `(.L_x_1572) ;  /* 0x00000000009c6947 */ /* 0x000fea0003800000 */
[----:B------:R-:W0:Y:S01]  /*22940*/  LDC R5, c[0x0][0xc14] ;  /* 0x00030500ff057b82 */ /* 0x000e220000000800 */
[----:B------:R-:W-:Y:S01]  /*22950*/  IMAD.MOV.U32 R6, RZ, RZ, R3 ;  /* 0x000000ffff067224 */ /* 0x000fe200078e0003 */
[----:B------:R-:W-:Y:S01]  /*22960*/  UMOV UR4, URZ ;  /* 0x0000003f00047c82 */ /* 0x000fe20008000000 */
[----:B------:R-:W-:Y:S01]  /*22970*/  ULDC UR7, c[0x0][0xc14] ;  /* 0x0003050000077ab9 */ /* 0x000fe20000000800 */
[----:B------:R-:W-:-:S05]  /*22980*/  ULDC UR5, c[0x0][0xc10] ;  /* 0x0003040000057ab9 */ /* 0x000fca0000000800 */
.L_x_1576:
[----:B------:R-:W-:Y:S01]  /*22990*/  UIADD3 UR4, UR4, 0x1f, URZ ;  /* 0x0000001f04047890 */ /* 0x000fe2000fffe03f */
[----:B------:R-:W-:-:S05]  /*229a0*/  IMAD.U32 R19, RZ, RZ, UR7 ;  /* 0x00000007ff137e24 */ /* 0x000fca000f8e00ff */
[----:B0-----:R-:W-:-:S13]  /*229b0*/  ISETP.LE.AND P6, PT, R5, UR4, PT ;  /* 0x0000000405007c0c */ /* 0x001fda000bfc3270 */
[----:B------:R-:W-:Y:S05]  /*229c0*/  @P6 BRA `(.L_x_1573) ;  /* 0x0000000400a86947 */ /* 0x000fea0003800000 */
[----:B------:R-:W-:Y:S01]  /*229d0*/  VIADD R7, R0, UR4 ;  /* 0x0000000400077c36 */ /* 0x000fe20008000000 */
[----:B------:R-:W-:Y:S01]  /*229e0*/  BSSY B0, `(.L_x_1574) ;  /* 0x0000007000007945 */ /* 0x000fe20003800000 */
[----:B------:R-:W-:-:S03]  /*229f0*/  IMAD.MOV.U32 R4, RZ, RZ, RZ ;  /* 0x000000ffff047224 */ /* 0x000fc600078e00ff */
[----:B------:R-:W-:-:S13]  /*22a00*/  ISETP.GE.OR P6, PT, R7, R5, !P0 ;  /* 0x000000050700720c */ /* 0x000fda00047c6670 */
[----:B------:R-:W-:Y:S05]  /*22a10*/  @P6 BRA `(.L_x_1575) ;  /* 0x00000000000c6947 */ /* 0x000fea0003800000 */
[----:B------:R-:W0:Y:S02]  /*22a20*/  LDC.64 R2, c[0x0][0xc58] ;  /* 0x00031600ff027b82 */ /* 0x000e240000000a00 */
[----:B0-----:R-:W-:-:S05]  /*22a30*/  IMAD.WIDE R2, R7, 0x4, R2 ;  /* 0x0000000407027825 */ /* 0x001fca00078e0202 */
[----:B------:R0:W5:Y:S02]  /*22a40*/  LDG.E R4, desc[UR40][R2.64] ;  /* 0x0000002802047981 */ /* 0x000164000c1e1900 */
.L_x_1575:
[----:B------:R-:W-:Y:S05]  /*22a50*/  BSYNC B0 ;  /* 0x0000000000007941 */ /* 0x000fea0003800000 */
.L_x_1574:
        /* <DEDUP_REMOVED lines=20> */
[----:B------:R-:W-:-:S07]  /*22ba0*/  IMAD.MOV.U32 R5, RZ, RZ, R9 ;  /* 0x000000ffff057224 */ /* 0x000fce00078e0009 */
.L_x_1572:
[----:B------:R-:W-:-:S04]  /*22bb0*/  IMAD.IADD R6, R6, 0x1, -R3 ;  /* 0x0000000106067824 */ /* 0x000fc800078e0a03 */
[----:B------:R-:W-:-:S05]  /*22bc0*/  IMAD R2, R5, UR5, R6 ;  /* 0x0000000505027c24 */ /* 0x000fca000f8e0206 */
[----:B------:R-:W-:Y:S02]  /*22bd0*/  ISETP.GT.AND P0, PT, R2, UR6, PT ;  /* 0x0000000602007c0c */ /* 0x000fe4000bf04270 */
[----:B------:R-:W0:Y:S11]  /*22be0*/  LDC.64 R2, c[0x0][0xc68] ;  /* 0x00031a00ff027b82 */ /* 0x000e360000000a00 */
[----:B------:R-:W-:-:S04]  /*22bf0*/  VOTE.ANY R11, PT, !P0 ;  /* 0x00000000000b7806 */ /* 0x000fc800040e0100 */
[----:B------:R-:W1:Y:S02]  /*22c00*/  POPC R7, R11 ;  /* 0x0000000b00077309 */ /* 0x000e640000000000 */
[----:B-1----:R-:W-:-:S04]  /*22c10*/  VIADD R19, R7, UR4 ;  /* 0x0000000407137c36 */ /* 0x002fc80008000000 */
[----:B0-----:R-:W-:-:S05]  /*22c20*/  IMAD.WIDE R2, R19, 0x4, R2 ;  /* 0x0000000413027825 */ /* 0x001fca00078e0202 */
[----:B------:R-:W2:Y:S01]  /*22c30*/  LDG.E R9, desc[UR40][R2.64] ;  /* 0x0000002802097981 */ /* 0x000ea2000c1e1900 */
[----:B------:R-:W-:-:S03]  /*22c40*/  ISETP.NE.AND P0, PT, R11, RZ, PT ;  /* 0x000000ff0b00720c */ /* 0x000fc60003f05270 */
[----:B------:R-:W2:Y:S02]  /*22c50*/  SHFL.IDX PT, R4, R4, R7, 0x1f ;  /* 0x00001f0704047589 */ /* 0x000ea400000e0000 */
[----:B--2---:R-:W-:-:S05]  /*22c60*/  IMAD R8, R4, R9, RZ ;  /* 0x0000000904087224 */ /* 0x004fca00078e02ff */
[----:B------:R-:W-:-:S04]  /*22c70*/  IABS R10, R8 ;  /* 0x00000008000a7213 */ /* 0x000fc80000000000 */
[----:B------:R-:W0:Y:S08]  /*22c80*/  I2F.RP R12, R10 ;  /* 0x0000000a000c7306 */ /* 0x000e300000209400 */
[----:B0-----:R-:W0:Y:S02]  /*22c90*/  MUFU.RCP R12, R12 ;  /* 0x0000000c000c7308 */ /* 0x001e240000001000 */
[----:B0-----:R-:W-:-:S06]  /*22ca0*/  VIADD R13, R12, 0xffffffe ;  /* 0x0ffffffe0c0d7836 */ /* 0x001fcc0000000000 */
[----:B------:R0:W1:Y:S01]  /*22cb0*/  F2I.FTZ.U32.TRUNC.NTZ R3, R13 ;  /* 0x0000000d00037305 */ /* 0x000062000021f000 */
[----:B------:R-:W-:Y:S05]  /*22cc0*/  @!P0 BRA `(.L_x_1577) ;  /* 0x0000000000088947 */ /* 0x000fea0003800000 */
[----:B------:R-:W-:-:S06]  /*22cd0*/  VIADD R16, R7, 0xffffffff ;  /* 0xffffffff07107836 */ /* 0x000fcc0000000000 */
[----:B------:R2:W3:Y:S02]  /*22ce0*/  SHFL.IDX PT, R16, R5, R16, 0x1f ;  /* 0x00001f1005107589 */ /* 0x0004e400000e0000 */
.L_x_1577:
[--C-:B-12---:R-:W-:Y:S02]  /*22cf0*/  IMAD.MOV R5, RZ, RZ, -R3.reuse ;  /* 0x000000ffff057224 */ /* 0x106fe400078e0a03 */
[----:B---3--:R-:W-:Y:S01]  /*22d00*/  IMAD R16, R16, UR5, R6 ;  /* 0x0000000510107c24 */ /* 0x008fe2000f8e0206 */
[----:B------:R-:W-:Y:S01]  /*22d10*/  IABS R6, R8 ;  /* 0x0000000800067213 */ /* 0x000fe20000000000 */
[----:B------:R-:W-:Y:S02]  /*22d20*/  IMAD R5, R5, R10, RZ ;  /* 0x0000000a05057224 */ /* 0x000fe400078e02ff */
[----:B------:R-:W-:Y:S02]  /*22d30*/  IMAD.MOV.U32 R2, RZ, RZ, RZ ;  /* 0x000000ffff027224 */ /* 0x000fe400078e00ff */
[----:B------:R-:W-:Y:S02]  /*22d40*/  IMAD.MOV R6, RZ, RZ, -R6 ;  /* 0x000000ffff067224 */ /* 0x000fe400078e0a06 */
[----:B------:R-:W-:Y:S01]  /*22d50*/  IMAD.HI.U32 R2, R3, R5, R2 ;  /* 0x0000000503027227 */ /* 0x000fe200078e0002 */
[----:B------:R-:W-:-:S04]  /*22d60*/  IADD3 R5, -R16, UR6, RZ ;  /* 0x0000000610057c10 */ /* 0x000fc8000fffe1ff */
        /* <DEDUP_REMOVED lines=12> */
[----:B------:R-:W-:-:S05]  /*22e30*/  @!P1 LOP3.LUT R2, RZ, R8, RZ, 0x33, !PT ;  /* 0x00000008ff029212 */ /* 0x000fca00078e33ff */
[----:B------:R-:W-:Y:S02]  /*22e40*/  IMAD R6, R9, R2, RZ ;  /* 0x0000000209067224 */ /* 0x000fe400078e02ff */
[----:B------:R-:W-:Y:S02]  /*22e50*/  IMAD.MOV R2, RZ, RZ, -R2 ;  /* 0x000000ffff027224 */ /* 0x000fe400078e0a02 */
[----:B------:R-:W-:Y:S02]  /*22e60*/  IMAD.MOV R10, RZ, RZ, -R6 ;  /* 0x000000ffff0a7224 */ /* 0x000fe400078e0a06 */
[----:B------:R-:W-:-:S03]  /*22e70*/  IMAD R5, R8, R2, R5 ;  /* 0x0000000208057224 */ /* 0x000fc600078e0205 */
[----:B------:R-:W-:-:S04]  /*22e80*/  VIADDMNMX R9, R10, UR5, R9, PT ;  /* 0x000000050a097c46 */ /* 0x000fc8000b800109 */
[-C--:B------:R-:W-:Y:S02]  /*22e90*/  IABS R7, R9.reuse ;  /* 0x0000000900077213 */ /* 0x080fe40000000000 */
[----:B------:R-:W-:Y:S02]  /*22ea0*/  IABS R8, R9 ;  /* 0x0000000900087213 */ /* 0x000fe40000000000 */
[----:B------:R-:W1:Y:S03]  /*22eb0*/  I2F.RP R10, R7 ;  /* 0x00000007000a7306 */ /* 0x000e660000209400 */
[----:B------:R-:W-:-:S05]  /*22ec0*/  IMAD.MOV R8, RZ, RZ, -R8 ;  /* 0x000000ffff087224 */ /* 0x000fca00078e0a08 */
[----:B-1----:R-:W1:Y:S02]  /*22ed0*/  MUFU.RCP R10, R10 ;  /* 0x0000000a000a7308 */ /* 0x002e640000001000 */
[----:B-1----:R-:W-:-:S06]  /*22ee0*/  VIADD R3, R10, 0xffffffe ;  /* 0x0ffffffe0a037836 */ /* 0x002fcc0000000000 */
[----:B------:R-:W1:Y:S02]  /*22ef0*/  F2I.FTZ.U32.TRUNC.NTZ R3, R3 ;  /* 0x0000000300037305 */ /* 0x000e64000021f000 */
[----:B-1----:R-:W-:-:S04]  /*22f00*/  IMAD.MOV R2, RZ, RZ, -R3 ;  /* 0x000000ffff027224 */ /* 0x002fc800078e0a03 */
[----:B------:R-:W-:Y:S02]  /*22f10*/  IMAD R11, R2, R7, RZ ;  /* 0x00000007020b7224 */ /* 0x000fe400078e02ff */
[----:B------:R-:W-:-:S04]  /*22f20*/  IMAD.MOV.U32 R2, RZ, RZ, RZ ;  /* 0x000000ffff027224 */ /* 0x000fc800078e00ff */
[----:B------:R-:W-:Y:S01]  /*22f30*/  IMAD.HI.U32 R2, R3, R11, R2 ;  /* 0x0000000b03027227 */ /* 0x000fe200078e0002 */
[----:B------:R-:W-:Y:S02]  /*22f40*/  IABS R11, R5 ;  /* 0x00000005000b7213 */ /* 0x000fe40000000000 */
[C---:B------:R-:W-:Y:S01]  /*22f50*/  LOP3.LUT R3, R5.reuse, R9, RZ, 0x3c, !PT ;  /* 0x0000000905037212 */ /* 0x040fe200078e3cff */
[----:B------:R-:W-:Y:S02]  /*22f60*/  IMAD.IADD R5, R5, 0x1, R6 ;  /* 0x0000000105057824 */ /* 0x000fe400078e0206 */
[----:B------:R-:W-:Y:S01]  /*22f70*/  IMAD.HI.U32 R2, R2, R11, RZ ;  /* 0x0000000b02027227 */ /* 0x000fe200078e00ff */
[----:B------:R-:W-:-:S03]  /*22f80*/  ISETP.GE.AND P2, PT, R3, RZ, PT ;  /* 0x000000ff0300720c */ /* 0x000fc60003f46270 */
[----:B------:R-:W-:-:S05]  /*22f90*/  IMAD R8, R2, R8, R11 ;  /* 0x0000000802087224 */ /* 0x000fca00078e020b */
[----:B------:R-:W-:-:S13]  /*22fa0*/  ISETP.GT.U32.AND P1, PT, R7, R8, PT ;  /* 0x000000080700720c */ /* 0x000fda0003f24070 */
[----:B------:R-:W-:Y:S02]  /*22fb0*/  @!P1 IMAD.IADD R8, R8, 0x1, -R7 ;  /* 0x0000000108089824 */ /* 0x000fe400078e0a07 */
[----:B------:R-:W-:Y:S01]  /*22fc0*/  @!P1 VIADD R2, R2, 0x1 ;  /* 0x0000000102029836 */ /* 0x000fe20000000000 */
[----:B------:R-:W-:Y:S02]  /*22fd0*/  ISETP.NE.AND P1, PT, R9, RZ, PT ;  /* 0x000000ff0900720c */ /* 0x000fe40003f25270 */
[----:B------:R-:W-:-:S13]  /*22fe0*/  ISETP.GE.U32.AND P0, PT, R8, R7, PT ;  /* 0x000000070800720c */ /* 0x000fda0003f06070 */
[----:B------:R-:W-:-:S04]  /*22ff0*/  @P0 VIADD R2, R2, 0x1 ;  /* 0x0000000102020836 */ /* 0x000fc80000000000 */
[----:B------:R-:W-:Y:S01]  /*23000*/  @!P2 IMAD.MOV R2, RZ, RZ, -R2 ;  /* 0x000000ffff02a224 */ /* 0x000fe200078e0a02 */
[----:B------:R-:W-:Y:S01]  /*23010*/  @!P1 LOP3.LUT R2, RZ, R9, RZ, 0x33, !PT ;  /* 0x00000009ff029212 */ /* 0x000fe200078e33ff */
[----:B------:R-:W-:-:S03]  /*23020*/  IMAD.MOV R9, RZ, RZ, -R9 ;  /* 0x000000ffff097224 */ /* 0x000fc600078e0a09 */
[----:B------:R-:W-:Y:S01]  /*23030*/  LOP3.LUT R17, RZ, R2, RZ, 0x33, !PT ;  /* 0x00000002ff117212 */ /* 0x000fe200078e33ff */
[----:B------:R-:W-:-:S04]  /*23040*/  IMAD R18, R2, R9, R5 ;  /* 0x0000000902127224 */ /* 0x000fc800078e0205 */
[----:B------:R-:W-:Y:S01]  /*23050*/  IMAD.IADD R17, R4, 0x1, R17 ;  /* 0x0000000104117824 */ /* 0x000fe200078e0211 */
[----:B------:R-:W-:Y:S06]  /*23060*/  BRA `(.L_x_1578) ;  /* 0x00000000000c7947 */ /* 0x000fec0003800000 */
.L_x_1573:
[----:B------:R-:W-:Y:S02]  /*23070*/  IMAD.MOV.U32 R17, RZ, RZ, RZ ;  /* 0x000000ffff117224 */ /* 0x000fe400078e00ff */
[----:B------:R-:W-:Y:S02]  /*23080*/  IMAD.U32 R16, RZ, RZ, UR6 ;  /* 0x00000006ff107e24 */ /* 0x000fe4000f8e00ff */
[----:B------:R-:W-:-:S07]  /*23090*/  IMAD.MOV.U32 R18, RZ, RZ, RZ ;  /* 0x000000ffff127224 */ /* 0x000fce00078e00ff */
.L_x_1578:
[----:B------:R-:W-:-:S13]  /*230a0*/  ISETP.NE.AND P0, PT, R0, RZ, PT ;  /* 0x000000ff0000720c */ /* 0x000fda0003f05270 */
[----:B------:R-:W1:Y:S01]  /*230b0*/  @!P0 S2R R3, SR_CgaCtaId ;  /* 0x0000000000038919 */ /* 0x000e620000008800 */
[----:B------:R-:W-:-:S04]  /*230c0*/  @!P0 MOV R0, 0x400 ;  /* 0x0000040000008802 */ /* 0x000fc80000000f00 */
[----:B-1----:R-:W-:-:S05]  /*230d0*/  @!P0 LEA R0, R3, R0, 0x18 ;  /* 0x0000000003008211 */ /* 0x002fca00078ec0ff */
[----:B------:R1:W-:Y:S01]  /*230e0*/  @!P0 STS.128 [R0+0x2a8d0], R16 ;  /* 0x02a8d01000008388 */ /* 0x0003e20000000c00 */
[----:B------:R-:W-:Y:S06]  /*230f0*/  BAR.ARV 0x5, 0x180 ;  /* 0x0146000000007b1d */ /* 0x000fec0000002000 */
.L_x_1571:
[----:B-1----:R-:W-:Y:S01]  /*23100*/  IMAD.MOV.U32 R0, RZ, RZ, 0x1 ;  /* 0x00000001ff007424 */ /* 0x002fe200078e00ff */
[----:B------:R1:W-:Y:S01]  /*23110*/  STL [R1], RZ ;  /* 0x000000ff01007387 */ /* 0x0003e20000100800 */
[----:B------:R-:W-:Y:S02]  /*23120*/  ULDC UR4, c[0x0][0xc14] ;  /* 0x0003050000047ab9 */ /* 0x000fe40000000800 */
[----:B--2---:R-:W-:Y:S01]  /*23130*/  ISETP.GE.AND P0, PT, R19, UR4, PT ;  /* 0x0000000413007c0c */ /* 0x004fe2000bf06270 */
[----:B------:R1:W-:Y:S04]  /*23140*/  STL [R1+0x8], R0 ;  /* 0x0000080001007387 */ /* 0x0003e80000100800 */
[----:B------:R1:W-:Y:S08]  /*23150*/  STL [R1+0x34], RZ ;  /* 0x000034ff01007387 */ /* 0x0003f00000100800 */
[----:B-1----:R-:W-:Y:S05]  /*23160*/  @P0 BRA `(.L_x_1579) ;  /* 0x0000006400040947 */ /* 0x002fea0003800000 */
[----:B------:R-:W1:Y:S01]  /*23170*/  S2R R6, SR_TID.X ;  /* 0x0000000000067919 */ /* 0x000e620000002100 */
[----:B------:R-:W-:Y:S01]  /*23180*/  BSSY B7, `(.L_x_1579) ;  /* 0x000063f000077945 */ /* 0x000fe20003800000 */
[----:B------:R-:W-:Y:S01]  /*23190*/  ULDC.64 UR42, c[0x0][0x198] ;  /* 0x00006600002a7ab9 */ /* 0x000fe20000000a00 */
[----:B------:R-:W-:Y:S01]  /*231a0*/  ULOP3.LUT UR36, UR37, 0x1, URZ, 0xfc, !UPT ;  /* 0x0000000125247892 */ /* 0x000fe2000f8efc3f */
[----:B0-----:R-:W0:Y:S01]  /*231b0*/  S2R R2, SR_TID.X ;  /* 0x0000000000027919 */ /* 0x001e220000002100 */
[----:B------:R-:W-:Y:S01]  /*231c0*/  ULOP3.LUT UR39, UR37, 0x2, URZ, 0xfc, !UPT ;  /* 0x0000000225277892 */ /* 0x000fe2000f8efc3f */
[----:B------:R-:W-:Y:S01]  /*231d0*/  ULDC UR38, c[0x0][0xc] ;  /* 0x0000030000267ab9 */ /* 0x000fe20000000800 */
[C---:B-1----:R-:W-:Y:S01]  /*231e0*/  IMAD.SHL.U32 R0, R6.reuse, 0x40, RZ ;  /* 0x0000004006007824 */ /* 0x042fe200078e00ff */
[----:B------:R-:W-:Y:S01]  /*231f0*/  SHF.R.U32.HI R3, RZ, 0x1, R6 ;  /* 0x00000001ff037819 */ /* 0x000fe20000011606 */
[C---:B------:R-:W-:Y:S01]  /*23200*/  IMAD.SHL.U32 R7, R6.reuse, 0x10, RZ ;  /* 0x0000001006077824 */ /* 0x040fe200078e00ff */
[----:B------:R-:W-:-:S02]  /*23210*/  R2P PR, R6, 0x6 ;  /* 0x0000000606007804 */ /* 0x000fc40000000000 */
[----:B0-----:R-:W-:Y:S02]  /*23220*/  LOP3.LUT R4, R2, 0x7f, RZ, 0xc0, !PT ;  /* 0x0000007f02047812 */ /* 0x001fe400078ec0ff */
        /* <DEDUP_REMOVED lines=16> */
[----:B-1----:R-:W-:-:S03]  /*23330*/  IMAD.MOV.U32 R0, RZ, RZ, 0x20 ;  /* 0x00000020ff007424 */ /* 0x002fc600078e00ff */
[----:B------:R-:W-:Y:S02]  /*23340*/  SEL R2, R2, 0xffffffc0, !P2 ;  /* 0xffffffc002027807 */ /* 0x000fe40005000000 */
[----:B------:R-:W-:Y:S01]  /*23350*/  SEL R3, R0, 0xffffffe0, !P1 ;  /* 0xffffffe000037807 */ /* 0x000fe20004800000 */
[----:B------:R-:W-:-:S04]  /*23360*/  IMAD.MOV.U32 R0, RZ, RZ, 0x1 ;  /* 0x00000001ff007424 */ /* 0x000fc800078e00ff */
[----:B------:R0:W-:Y:S04]  /*23370*/  STL [R1+0x10], R3 ;  /* 0x0000100301007387 */ /* 0x0001e80000100800 */
[----:B------:R0:W-:Y:S04]  /*23380*/  STL [R1+0x20], R2 ;  /* 0x0000200201007387 */ /* 0x0001e80000100800 */
[----:B------:R0:W-:Y:S04]  /*23390*/  STL [R1+0x34], RZ ;  /* 0x000034ff01007387 */ /* 0x0001e80000100800 */
[----:B------:R0:W-:Y:S04]  /*233a0*/  STL [R1+0xc], R0 ;  /* 0x00000c0001007387 */ /* 0x0001e80000100800 */
[----:B------:R0:W-:Y:S04]  /*233b0*/  STL [R1+0x4], RZ ;  /* 0x000004ff01007387 */ /* 0x0001e80000100800 */
[----:B------:R0:W-:Y:S04]  /*233c0*/  STL [R1], RZ ;  /* 0x000000ff01007387 */ /* 0x0001e80000100800 */
[----:B------:R0:W-:Y:S02]  /*233d0*/  STL [R1+0x8], R0 ;  /* 0x0000080001007387 */ /* 0x0001e40000100800 */
.L_x_1706:
[----:B------:R-:W-:Y:S05]  /*233e0*/  YIELD ;  /* 0x0000000000007946 */ /* 0x000fea0003800000 */
[----:B------:R-:W-:Y:S01]  /*233f0*/  ULDC.64 UR4, c[0x0][0xa28] ;  /* 0x00028a0000047ab9 */ /* 0x000fe20000000a00 */
[----:B------:R-:W-:Y:S01]  /*23400*/  IMAD.MOV.U32 R8, RZ, RZ, RZ ;  /* 0x000000ffff087224 */ /* 0x000fe200078e00ff */
[----:B------:R-:W-:Y:S01]  /*23410*/  ISETP.NE.U32.AND P0, PT, RZ, UR4, PT ;  /* 0x00000004ff007c0c */ /* 0x000fe2000bf05070 */
[----:B-1----:R-:W1:Y:S01]  /*23420*/  LDC.64 R10, c[0x0][0xa00] ;  /* 0x00028000ff0a7b82 */ /* 0x002e620000000a00 */
[----:B0-----:R-:W-:Y:S01]  /*23430*/  IMAD.MOV.U32 R0, RZ, RZ, RZ ;  /* 0x000000ffff007224 */ /* 0x001fe200078e00ff */
[----:B------:R-:W-:Y:S01]  /*23440*/  ULDC.64 UR6, c[0x0][0xa08] ;  /* 0x0002820000067ab9 */ /* 0x000fe20000000a00 */
[----:B------:R-:W-:Y:S01]  /*23450*/  ISETP.NE.AND.EX P0, PT, RZ, UR5, PT, P0 ;  /* 0x00000005ff007c0c */ /* 0x000fe2000bf05300 */
[----:B------:R-:W-:Y:S01]  /*23460*/  ULDC.64 UR4, c[0x0][0xa18] ;  /* 0x0002860000047ab9 */ /* 0x000fe20000000a00 */
[----:B------:R-:W-:-:S03]  /*23470*/  ULDC.64 UR8, c[0x0][0xa10] ;  /* 0x0002840000087ab9 */ /* 0x000fc60000000a00 */
[----:B------:R-:W0:Y:S08]  /*23480*/  LDC.64 R4, c[0x0][0xa08] ;  /* 0x00028200ff047b82 */ /* 0x000e300000000a00 */
[----:B------:R-:W2:Y:S02]  /*23490*/  @P0 LDC.64 R2, c[0x0][0xa28] ;  /* 0x00028a00ff020b82 */ /* 0x000ea40000000a00 */
[----:B--2---:R-:W-:-:S05]  /*234a0*/  @P0 IMAD.WIDE R2, R19, 0x4, R2 ;  /* 0x0000000413020825 */ /* 0x004fca00078e0202 */
[----:B------:R2:W5:Y:S01]  /*234b0*/  @P0 LDG.E R8, desc[UR40][R2.64] ;  /* 0x0000002802080981 */ /* 0x000562000c1e1900 */
[----:B------:R-:W-:Y:S01]  /*234c0*/  ISETP.NE.U32.AND P0, PT, RZ, UR4, PT ;  /* 0x00000004ff007c0c */ /* 0x000fe2000bf05070 */
[----:B-1----:R-:W-:Y:S01]  /*234d0*/  IMAD.WIDE R10, R19, 0x4, R10 ;  /* 0x00000004130a7825 */ /* 0x002fe200078e020a */
[----:B------:R-:W-:Y:S02]  /*234e0*/  ISETP.NE.U32.AND P2, PT, RZ, UR6, PT ;  /* 0x00000006ff007c0c */ /* 0x000fe4000bf45070 */
[----:B------:R-:W-:Y:S01]  /*234f0*/  ISETP.NE.AND.EX P0, PT, RZ, UR5, PT, P0 ;  /* 0x00000005ff007c0c */ /* 0x000fe2000bf05300 */
[----:B------:R-:W-:Y:S01]  /*23500*/  ULDC.64 UR4, c[0x0][0xa00] ;  /* 0x0002800000047ab9 */ /* 0x000fe20000000a00 */
[----:B------:R-:W-:Y:S01]  /*23510*/  ISETP.NE.U32.AND P4, PT, RZ, UR8, PT ;  /* 0x00000008ff007c0c */ /* 0x000fe2000bf85070 */
[----:B------:R-:W-:Y:S01]  /*23520*/  IMAD.MOV.U32 R7, RZ, RZ, RZ ;  /* 0x000000ffff077224 */ /* 0x000fe200078e00ff */
[----:B------:R-:W-:Y:S01]  /*23530*/  ISETP.NE.U32.AND P1, PT, RZ, UR4, PT ;  /* 0x00000004ff007c0c */ /* 0x000fe2000bf25070 */
[----:B--2---:R-:W1:Y:S01]  /*23540*/  LDC.64 R2, c[0x0][0xa10] ;  /* 0x00028400ff027b82 */ /* 0x004e620000000a00 */
[----:B------:R-:W-:-:S02]  /*23550*/  IMAD.MOV.U32 R21, RZ, RZ, RZ ;  /* 0x000000ffff157224 */ /* 0x000fc400078e00ff */
[----:B------:R-:W-:Y:S01]  /*23560*/  ISETP.NE.AND.EX P3, PT, RZ, UR5, PT, P1 ;  /* 0x00000005ff007c0c */ /* 0x000fe2000bf65310 */
[----:B0-----:R-:W-:Y:S01]  /*23570*/  IMAD.WIDE R4, R19, 0x4, R4 ;  /* 0x0000000413047825 */ /* 0x001fe200078e0204 */
[----:B------:R-:W-:Y:S02]  /*23580*/  ISETP.NE.AND.EX P1, PT, RZ, UR7, PT, P2 ;  /* 0x00000007ff007c0c */ /* 0x000fe4000bf25320 */
[----:B------:R-:W-:Y:S01]  /*23590*/  ISETP.NE.AND.EX P2, PT, RZ, UR9, PT, P4 ;  /* 0x00000009ff007c0c */ /* 0x000fe2000bf45340 */
[----:B------:R-:W0:Y:S08]  /*235a0*/  @P0 LDC.64 R12, c[0x0][0xa18] ;  /* 0x00028600ff0c0b82 */ /* 0x000e300000000a00 */
[----:B------:R-:W2:Y:S01]  /*235b0*/  @P3 LDG.E R0, desc[UR40][R10.64] ;  /* 0x000000280a003981 */ /* 0x000ea2000c1e1900 */
[----:B------:R-:W-:-:S03]  /*235c0*/  ULDC UR4, c[0x0][0x288] ;  /* 0x0000a20000047ab9 */ /* 0x000fc60000000800 */
[----:B------:R3:W5:Y:S01]  /*235d0*/  @P1 LDG.E R7, desc[UR40][R4.64] ;  /* 0x0000002804071981 */ /* 0x000762000c1e1900 */
[----:B-1----:R-:W-:-:S05]  /*235e0*/  IMAD.WIDE R2, R19, 0x4, R2 ;  /* 0x0000000413027825 */ /* 0x002fca00078e0202 */
[----:B------:R3:W5:Y:S01]  /*235f0*/  @P2 LDG.E R21, desc[UR40][R2.64] ;  /* 0x0000002802152981 */ /* 0x000762000c1e1900 */
[----:B0-----:R-:W-:-:S03]  /*23600*/  @P0 IMAD.WIDE R12, R19, 0x4, R12 ;  /* 0x00000004130c0825 */ /* 0x001fc600078e020c */
[----:B--2---:R0:W-:Y:S02]  /*23610*/  STL [R1+0x38], R0 ;  /* 0x0000380001007387 */ /* 0x0041e40000100800 */
[----:B0-----:R-:W-:Y:S01]  /*23620*/  IMAD.U32 R0, RZ, RZ, UR4 ;  /* 0x00000004ff007e24 */ /* 0x001fe2000f8e00ff */
[----:B------:R-:W-:-:S05]  /*23630*/  ULDC.64 UR4, c[0x0][0x3f8] ;  /* 0x0000fe0000047ab9 */ /* 0x000fca0000000a00 */
        /* <DEDUP_REMOVED lines=10> */
[----:B---3--:R-:W-:Y:S06]  /*236e0*/  @P0 BRA `(.L_x_1580) ;  /* 0x0000000000100947 */ /* 0x008fec0003800000 */
[----:B------:R-:W-:Y:S05]  /*236f0*/  @!P3 BRA `(.L_x_1580) ;  /* 0x00000000000cb947 */ /* 0x000fea0003800000 */
[----:B------:R-:W2:Y:S04]  /*23700*/  LDG.E R12, desc[UR40][R10.64] ;  /* 0x000000280a0c7981 */ /* 0x000ea8000c1e1900 */
[----:B-----5:R-:W2:Y:S02]  /*23710*/  LDG.E R0, desc[UR40][R10.64+0x4] ;  /* 0x000004280a007981 */ /* 0x020ea4000c1e1900 */
[----:B--2---:R-:W-:-:S07]  /*23720*/  IMAD.IADD R0, R0, 0x1, -R12 ;  /* 0x0000000100007824 */ /* 0x004fce00078e0a0c */
.L_x_1580:
[----:B-----5:R-:W-:Y:S01]  /*23730*/  IADD3 R7, R7, R8, RZ ;  /* 0x0000000807077210 */ /* 0x020fe20007ffe0ff */
[----:B------:R-:W-:Y:S02]  /*23740*/  ULDC.64 UR4, c[0x0][0xa20] ;  /* 0x0002880000047ab9 */ /* 0x000fe40000000a00 */
[----:B------:R-:W-:Y:S02]  /*23750*/  ISETP.NE.U32.AND P0, PT, RZ, UR4, PT ;  /* 0x00000004ff007c0c */ /* 0x000fe4000bf05070 */
[----:B------:R0:W-:Y:S02]  /*23760*/  STL [R1+0x18], R7 ;  /* 0x0000180701007387 */ /* 0x0001e40000100800 */
[----:B------:R-:W-:-:S13]  /*23770*/  ISETP.NE.AND.EX P0, PT, RZ, UR5, PT, P0 ;  /* 0x00000005ff007c0c */ /* 0x000fda000bf05300 */
[----:B0-----:R-:W-:Y:S05]  /*23780*/  @!P0 BRA `(.L_x_1581) ;  /* 0x0000000000108947 */ /* 0x001fea0003800000 */
[----:B------:R-:W0:Y:S02]  /*23790*/  LDC.64 R6, c[0x0][0xa20] ;  /* 0x00028800ff067b82 */ /* 0x000e240000000a00 */
[----:B0-----:R-:W-:-:S06]  /*237a0*/  IMAD.WIDE R6, R19, 0x4, R6 ;  /* 0x0000000413067825 */ /* 0x001fcc00078e0206 */
[----:B------:R0:W5:Y:S01]  /*237b0*/  LDG.E R6, desc[UR40][R6.64] ;  /* 0x0000002806067981 */ /* 0x000162000c1e1900 */
[----:B------:R-:W-:Y:S05]  /*237c0*/  BRA `(.L_x_1582) ;  /* 0x0000000000107947 */ /* 0x000fea0003800000 */
.L_x_1581:
[----:B------:R-:W-:Y:S05]  /*237d0*/  @!P1 BRA `(.L_x_1582) ;  /* 0x00000000000c9947 */ /* 0x000fea0003800000 */
[----:B------:R-:W2:Y:S04]  /*237e0*/  LDG.E R6, desc[UR40][R4.64] ;  /* 0x0000002804067981 */ /* 0x000ea8000c1e1900 */
[----:B------:R-:W2:Y:S02]  /*237f0*/  LDG.E R4, desc[UR40][R4.64+0x4] ;  /* 0x0000042804047981 */ /* 0x000ea4000c1e1900 */
[----:B--2---:R-:W-:-:S07]  /*23800*/  IMAD.IADD R6, R4, 0x1, -R6 ;  /* 0x0000000104067824 */ /* 0x004fce00078e0a06 */
.L_x_1582:
[----:B------:R-:W2:Y:S04]  /*23810*/  @P2 LDG.E R4, desc[UR40][R2.64] ;  /* 0x0000002802042981 */ /* 0x000ea8000c1e1900 */
[----:B------:R-:W2:Y:S01]  /*23820*/  @P2 LDG.E R2, desc[UR40][R2.64+0x4] ;  /* 0x0000042802022981 */ /* 0x000ea2000c1e1900 */
[----:B-----5:R-:W-:Y:S01]  /*23830*/  IMAD.IADD R8, R6, 0x1, -R8 ;  /* 0x0000000106087824 */ /* 0x020fe200078e0a08 */
[----:B------:R-:W-:Y:S01]  /*23840*/  LEA R20, R17, 0x80, 0x7 ;  /* 0x0000008011147811 */ /* 0x000fe200078e38ff */
[----:B--2---:R-:W-:-:S04]  /*23850*/  @P2 IMAD.IADD R9, R2, 0x1, -R4 ;  /* 0x0000000102092824 */ /* 0x004fc800078e0a04 */
[----:B------:R-:W-:-:S04]  /*23860*/  IMAD.IADD R6, R8, 0x1, R9 ;  /* 0x0000000108067824 */ /* 0x000fc800078e0209 */
[C---:B------:R-:W-:Y:S01]  /*23870*/  VIADD R4, R6.reuse, 0x7f ;  /* 0x0000007f06047836 */ /* 0x040fe20000000000 */
[----:B------:R-:W-:-:S04]  /*23880*/  IADD3 R20, R6, R20, -R0 ;  /* 0x0000001406147210 */ /* 0x000fc80007ffe800 */
[----:B------:R-:W-:-:S04]  /*23890*/  SHF.R.S32.HI R2, RZ, 0x1f, R4 ;  /* 0x0000001fff027819 */ /* 0x000fc80000011404 */
[----:B------:R-:W-:Y:S02]  /*238a0*/  LEA.HI R4, R2, R4, RZ, 0x7 ;  /* 0x0000000402047211 */ /* 0x000fe400078f38ff */
[----:B------:R-:W1:Y:S02]  /*238b0*/  LDC.64 R2, c[0x0][0x9e0] ;  /* 0x00027800ff027b82 */ /* 0x000e640000000a00 */
[----:B------:R-:W-:-:S05]  /*238c0*/  SHF.R.S32.HI R10, RZ, 0x7, R4 ;  /* 0x00000007ff0a7819 */ /* 0x000fca0000011404 */
[----:B------:R2:W-:Y:S01]  /*238d0*/  STL [R1+0x14], R10 ;  /* 0x0000140a01007387 */ /* 0x0005e20000100800 */
[----:B-1----:R-:W-:Y:S01]  /*238e0*/  ISETP.GE.AND P1, PT, R3, 0x1, PT ;  /* 0x000000010300780c */ /* 0x002fe20003f26270 */
[----:B------:R-:W-:-:S12]  /*238f0*/  IMAD.IADD R2, R20, 0x1, R2 ;  /* 0x0000000114027824 */ /* 0x000fd800078e0202 */
[----:B--2---:R-:W-:Y:S05]  /*23900*/  @!P1 BRA `(.L_x_1583) ;  /* 0x0000000000489947 */ /* 0x004fea0003800000 */
[C---:B------:R-:W-:Y:S01]  /*23910*/  ISETP.GT.AND P0, PT, R20.reuse, RZ, PT ;  /* 0x000000ff1400720c */ /* 0x040fe20003f04270 */
[----:B------:R-:W-:Y:S01]  /*23920*/  BSSY B0, `(.L_x_1584) ;  /* 0x000000e000007945 */ /* 0x000fe20003800000 */
[----:B0-----:R-:W-:-:S11]  /*23930*/  VIADD R7, R20, 0xffffffff ;  /* 0xffffffff14077836 */ /* 0x001fd60000000000 */
        /* <DEDUP_REMOVED lines=8> */
.L_x_1585:
[----:B------:R-:W-:-:S13]  /*239c0*/  ISETP.NE.AND P0, PT, R3, 0x1, PT ;  /* 0x000000010300780c */ /* 0x000fda0003f05270 */
[----:B------:R-:W0:Y:S02]  /*239d0*/  @P0 LDC.64 R4, c[0x0][0x9e8] ;  /* 0x00027a00ff040b82 */ /* 0x000e240000000a00 */
[----:B0-----:R-:W-:-:S05]  /*239e0*/  @P0 IMAD.HI.U32 R4, R7, R4, RZ ;  /* 0x0000000407040227 */ /* 0x001fca00078e00ff */
[----:B------:R-:W-:-:S07]  /*239f0*/  @P0 SHF.R.U32.HI R7, RZ, R5, R4 ;  /* 0x00000005ff070219 */ /* 0x000fce0000011604 */
.L_x_1586:
[----:B------:R-:W-:Y:S05]  /*23a00*/  BSYNC B0 ;  /* 0x0000000000007941 */ /* 0x000fea0003800000 */
.L_x_1584:
[----:B------:R-:W-:-:S05]  /*23a10*/  IMAD R7, R7, R3, R3 ;  /* 0x0000000307077224 */ /* 0x000fca00078e0203 */
[----:B------:R-:W-:-:S07]  /*23a20*/  VIMNMX R2, R2, R7, PT ;  /* 0x0000000702027248 */ /* 0x000fce0003fe0100 */
.L_x_1583:
        /* <DEDUP_REMOVED lines=10> */
[----:B0-----:R-:W0:Y:S02]  /*23ad0*/  @P0 LDC.64 R6, c[0x0][0x9e8] ;  /* 0x00027a00ff060b82 */ /* 0x001e240000000a00 */
[----:B0-----:R-:W-:-:S05]  /*23ae0*/  @P0 IMAD.HI.U32 R6, R5, R6, RZ ;  /* 0x0000000605060227 */ /* 0x001fca00078e00ff */
[----:B------:R-:W-:-:S04]  /*23af0*/  @P0 SHF.R.U32.HI R5, RZ, R7, R6 ;  /* 0x00000007ff050219 */ /* 0x000fc80000011606 */
[----:B------:R-:W-:Y:S01]  /*23b00*/  LOP3.LUT R5, RZ, R5, RZ, 0x33, !PT ;  /* 0x00000005ff057212 */ /* 0x000fe200078e33ff */
[----:B------:R-:W-:Y:S06]  /*23b10*/  BRA `(.L_x_1590) ;  /* 0x0000000000147947 */ /* 0x000fec0003800000 */
.L_x_1589:
[----:B------:R-:W-:Y:S01]  /*23b20*/  ISETP.NE.AND P0, PT, R3, 0x1, PT ;  /* 0x000000010300780c */ /* 0x000fe20003f05270 */
[----:B------:R-:W-:-:S12]  /*23b30*/  IMAD.MOV.U32 R5, RZ, RZ, R4 ;  /* 0x000000ffff057224 */ /* 0x000fd800078e0004 */
[----:B0-----:R-:W0:Y:S02]  /*23b40*/  @P0 LDC.64 R6, c[0x0][0x9e8] ;  /* 0x00027a00ff060b82 */ /* 0x001e240000000a00 */
[----:B0-----:R-:W-:-:S05]  /*23b50*/  @P0 IMAD.HI.U32 R6, R4, R6, RZ ;  /* 0x0000000604060227 */ /* 0x001fca00078e00ff */
[----:B------:R-:W-:-:S07]  /*23b60*/  @P0 SHF.R.U32.HI R5, RZ, R7, R6 ;  /* 0x00000007ff050219 */ /* 0x000fce0000011606 */
.L_x_1590:
[----:B------:R-:W-:Y:S05]  /*23b70*/  BSYNC B0 ;  /* 0x0000000000007941 */ /* 0x000fea0003800000 */
.L_x_1588:
[----:B------:R-:W-:-:S05]  /*23b80*/  IMAD R3, R5, R3, RZ ;  /* 0x0000000305037224 */ /* 0x000fca00078e02ff */
[----:B------:R-:W-:-:S07]  /*23b90*/  VIMNMX R0, R0, R3, !PT ;  /* 0x0000000300007248 */ /* 0x000fce0007fe0100 */
.L_x_1587:
[----:B------:R-:W-:Y:S01]  /*23ba0*/  VIADD R2, R2, 0x7f ;  /* 0x0000007f02027836 */ /* 0x000fe20000000000 */
[----:B------:R-:W-:Y:S04]  /*23bb0*/  BSSY B0, `(.L_x_1591) ;  /* 0x0000175000007945 */ /* 0x000fe80003800000 */
[----:B------:R-:W-:-:S04]  /*23bc0*/  SHF.R.S32.HI R3, RZ, 0x1f, R2 ;  /* 0x0000001fff037819 */ /* 0x000fc80000011402 */
[----:B------:R-:W-:Y:S02]  /*23bd0*/  LEA.HI R3, R3, R2, RZ, 0x7 ;  /* 0x0000000203037211 */ /* 0x000fe400078f38ff */
[----:B------:R-:W-:-:S04]  /*23be0*/  SHF.R.S32.HI R2, RZ, 0x1f, R0 ;  /* 0x0000001fff027819 */ /* 0x000fc80000011400 */
[----:B------:R-:W-:Y:S02]  /*23bf0*/  LEA.HI R0, R2, R0, RZ, 0x7 ;  /* 0x0000000002007211 */ /* 0x000fe400078f38ff */
[----:B------:R-:W-:Y:S02]  /*23c00*/  SHF.R.S32.HI R2, RZ, 0x7, R3 ;  /* 0x00000007ff027819 */ /* 0x000fe40000011403 */
[----:B------:R-:W-:Y:S02]  /*23c10*/  SHF.R.S32.HI R0, RZ, 0x7, R0 ;  /* 0x00000007ff007819 */ /* 0x000fe40000011400 */
[----:B------:R-:W-:Y:S02]  /*23c20*/  VIMNMX R2, R10, R2, PT ;  /* 0x000000020a027248 */ /* 0x000fe40003fe0100 */
[----:B------:R-:W-:-:S03]  /*23c30*/  VIMNMX R0, RZ, R0, !PT ;  /* 0x00000000ff007248 */ /* 0x000fc60007fe0100 */
[--C-:B------:R-:W-:Y:S02]  /*23c40*/  IMAD R2, R2, 0x80, -R8.reuse ;  /* 0x0000008002027824 */ /* 0x100fe400078e0a08 */
[----:B------:R-:W-:-:S03]  /*23c50*/  IMAD R0, R0, 0x80, -R8 ;  /* 0x0000008000007824 */ /* 0x000fc600078e0a08 */
[----:B------:R-:W-:Y:S02]  /*23c60*/  VIMNMX R2, R2, R9, PT ;  /* 0x0000000902027248 */ /* 0x000fe40003fe0100 */
[----:B------:R-:W-:-:S04]  /*23c70*/  VIMNMX R3, RZ, R0, !PT ;  /* 0x00000000ff037248 */ /* 0x000fc80007fe0100 */
[----:B------:R-:W-:Y:S02]  /*23c80*/  ISETP.GT.AND P0, PT, R2, R3, PT ;  /* 0x000000030200720c */ /* 0x000fe40003f04270 */
[----:B------:R-:W-:-:S05]  /*23c90*/  SHF.R.U32.HI R3, RZ, 0x7, R3 ;  /* 0x00000007ff037819 */ /* 0x000fca0000011603 */
[----:B------:R-:W-:-:S06]  /*23ca0*/  IMAD.MOV.U32 R9, RZ, RZ, R3 ;  /* 0x000000ffff097224 */ /* 0x000fcc00078e0003 */
[----:B------:R-:W-:-:S05]  /*23cb0*/  @P0 VIADD R0, R2, 0x7f ;  /* 0x0000007f02000836 */ /* 0x000fca0000000000 */
[----:B------:R-:W-:-:S04]  /*23cc0*/  @P0 SHF.R.S32.HI R2, RZ, 0x1f, R0 ;  /* 0x0000001fff020819 */ /* 0x000fc80000011400 */
[----:B------:R-:W-:-:S04]  /*23cd0*/  @P0 LEA.HI R2, R2, R0, RZ, 0x7 ;  /* 0x0000000002020211 */ /* 0x000fc800078f38ff */
[----:B------:R-:W-:Y:S02]  /*23ce0*/  @P0 SHF.R.S32.HI R9, RZ, 0x7, R2 ;  /* 0x00000007ff090819 */ /* 0x000fe40000011402 */
[----:B------:R-:W-:Y:S02]  /*23cf0*/  PLOP3.LUT P0, PT, PT, PT, PT, 0x80, 0x0 ;  /* 0x000000000000781c */ /* 0x000fe40003f0f070 */
[----:B------:R-:W-:-:S13]  /*23d00*/  ISETP.GT.AND P1, PT, R9, R3, PT ;  /* 0x000000030900720c */ /* 0x000fda0003f24270 */
[----:B------:R-:W-:Y:S05]  /*23d10*/  @!P1 BRA `(.L_x_1592) ;  /* 0x0000001400789947 */ /* 0x000fea0003800000 */
[----:B------:R-:W1:Y:S01]  /*23d20*/  LDC R0, c[0x0][0x428] ;  /* 0x00010a00ff007b82 */ /* 0x000e620000000800 */
[----:B------:R-:W-:Y:S01]  /*23d30*/  UMOV UR4, 0xffffffff ;  /* 0xffffffff00047882 */ /* 0x000fe20000000000 */
[----:B------:R-:W-:Y:S01]  /*23d40*/  IMAD.MOV.U32 R2, RZ, RZ, R18 ;  /* 0x000000ffff027224 */ /* 0x000fe200078e0012 */
[----:B-1----:R-:W-:-:S13]  /*23d50*/  ISETP.NE.AND P0, PT, R0, 0x1, PT ;  /* 0x000000010000780c */ /* 0x002fda0003f05270 */
[----:B------:R-:W1:Y:S08]  /*23d60*/  @P0 LDC R0, c[0x0][0x42c] ;  /* 0x00010b00ff000b82 */ /* 0x000e700000000800 */
[----:B------:R-:W2:Y:S01]  /*23d70*/  @P0 LDC R5, c[0x0][0x430] ;  /* 0x00010c00ff050b82 */ /* 0x000ea20000000800 */
[----:B-1----:R-:W-:-:S05]  /*23d80*/  @P0 IMAD.HI.U32 R0, R18, R0, RZ ;  /* 0x0000000012000227 */ /* 0x002fca00078e00ff */
[----:B--2---:R-:W-:Y:S02]  /*23d90*/  @P0 SHF.R.U32.HI R2, RZ, R5, R0 ;  /* 0x00000005ff020219 */ /* 0x004fe40000011600 */
[----:B------:R-:W-:Y:S01]  /*23da0*/  SEL R0, R19, RZ, !P2 ;  /* 0x000000ff13007207 */ /* 0x000fe20005000000 */
[----:B------:R-:W-:Y:S06]  /*23db0*/  BRA.DIV UR4, `(.L_x_1593) ;  /* 0x0000007e04747947 */ /* 0x000fec000b800000 */
[----:B------:R-:W1:Y:S02]  /*23dc0*/  S2R R5, SR_TID.X ;  /* 0x0000000000057919 */ /* 0x000e640000002100 */
[----:B-1----:R-:W-:-:S04]  /*23dd0*/  SHF.R.U32.HI R5, RZ, 0x5, R5 ;  /* 0x00000005ff057819 */ /* 0x002fc80000011605 */
[----:B------:R-:W-:-:S05]  /*23de0*/  LOP3.LUT R5, R5, 0x3, RZ, 0xc0, !PT ;  /* 0x0000000305057812 */ /* 0x000fca00078ec0ff */
[----:B------:R1:W2:Y:S02]  /*23df0*/  SHFL.IDX PT, R14, R5, RZ, 0x1f ;  /* 0x00001fff050e7589 */ /* 0x0002a400000e0000 */
.L_x_1805:
[----:B--2---:R-:W-:Y:S02]  /*23e00*/  ISETP.NE.AND P0, PT, R14, RZ, PT ;  /* 0x000000ff0e00720c */ /* 0x004fe40003f05270 */
[----:B------:R-:W-:-:S11]  /*23e10*/  PLOP3.LUT P6, PT, PT, PT, PT, 0x8, 0x0 ;  /* 0x000000000000781c */ /* 0x000fd60003fce170 */
[----:B------:R-:W-:Y:S05]  /*23e20*/  @P0 BRA `(.L_x_1594) ;  /* 0x00000000000c0947 */ /* 0x000fea0003800000 */
[----:B------:R-:W-:-:S03]  /*23e30*/  UMOV UR4, 0xffffffff ;  /* 0xffffffff00047882 */ /* 0x000fc60000000000 */
[----:B------:R-:W-:Y:S05]  /*23e40*/  BRA.DIV UR4, `(.L_x_1595) ;  /* 0x0000007e04847947 */ /* 0x000fea000b800000 */
[----:B------:R-:W-:-:S13]  /*23e50*/  ELECT P6, URZ, PT ;  /* 0x00000000003f782f */ /* 0x000fda00038c0000 */
.L_x_1594:
[----:B-1----:R-:W2:Y:S01]  /*23e60*/  LDL R5, [R1+0x34] ;  /* 0x0000340001057983 */ /* 0x002ea20000100800 */
[----:B------:R-:W-:Y:S01]  /*23e70*/  BSSY B1, `(.L_x_1596) ;  /* 0x000000b000017945 */ /* 0x000fe20003800000 */
[----:B------:R-:W1:Y:S01]  /*23e80*/  S2R R12, SR_CgaCtaId ;  /* 0x00000000000c7919 */ /* 0x000e620000008800 */
[----:B--2---:R-:W-:-:S05]  /*23e90*/  VIADD R5, R5, 0x1 ;  /* 0x0000000105057836 */ /* 0x004fca0000000000 */
[----:B------:R-:W-:-:S04]  /*23ea0*/  LEA.HI R6, R5, R5, RZ, 0x1 ;  /* 0x0000000505067211 */ /* 0x000fc800078f08ff */
[----:B------:R-:W-:-:S05]  /*23eb0*/  LOP3.LUT R6, R6, 0xfffffffe, RZ, 0xc0, !PT ;  /* 0xfffffffe06067812 */ /* 0x000fca00078ec0ff */
[----:B------:R-:W-:Y:S01]  /*23ec0*/  IMAD.IADD R5, R5, 0x1, -R6 ;  /* 0x0000000105057824 */ /* 0x000fe200078e0a06 */
[----:B------:R-:W-:-:S04]  /*23ed0*/  MOV R6, 0x400 ;  /* 0x0000040000067802 */ /* 0x000fc80000000f00 */
[----:B-1----:R-:W-:Y:S02]  /*23ee0*/  LEA R12, R12, R6, 0x18 ;  /* 0x000000060c0c7211 */ /* 0x002fe400078ec0ff */
[----:B------:R-:W-:-:S04]  /*23ef0*/  SHF.L.U32 R5, R5, 0x1f, RZ ;  /* 0x0000001f05057819 */ /* 0x000fc800000006ff */
[----:B------:R-:W1:Y:S02]  /*23f00*/  SYNCS.PHASECHK.TRANS64.TRYWAIT P0, [R12+URZ+0x2a820], R5 ;  /* 0x02a820050c0075a7 */ /* 0x000e64000800017f */
[----:B-1----:R-:W-:Y:S05]  /*23f10*/  @!P0 BRA `(.L_x_1597) ;  /* 0x0000007c00708947 */ /* 0x002fea0003800000 */
.L_x_1808:
[----:B------:R-:W-:Y:S05]  /*23f20*/  BSYNC B1 ;  /* 0x0000000000017941 */ /* 0x000fea0003800000 */
.L_x_1596:
[----:B------:R-:W-:Y:S04]  /*23f30*/  BSSY B1, `(.L_x_1598) ;  /* 0x0000090000017945 */ /* 0x000fe80003800000 */
[----:B------:R-:W-:Y:S05]  /*23f40*/  @!P6 BRA `(.L_x_1599) ;  /* 0x000000080038e947 */ /* 0x000fea0003800000 */
[----:B------:R-:W2:Y:S04]  /*23f50*/  LDL R8, [R1+0x4] ;  /* 0x0000040001087983 */ /* 0x000ea80000100800 */
[----:B0-----:R-:W3:Y:S01]  /*23f60*/  LDL R7, [R1+0xc] ;  /* 0x00000c0001077983 */ /* 0x001ee20000100800 */
[----:B------:R-:W0:Y:S01]  /*23f70*/  S2R R6, SR_TID.X ;  /* 0x0000000000067919 */ /* 0x000e220000002100 */
[----:B------:R-:W-:Y:S01]  /*23f80*/  BSSY B2, `(.L_x_1600) ;  /* 0x0000007000027945 */ /* 0x000fe20003800000 */
[----:B0-----:R-:W-:-:S04]  /*23f90*/  LOP3.LUT R6, R6, 0x7f, RZ, 0xc0, !PT ;  /* 0x0000007f06067812 */ /* 0x001fc800078ec0ff */
[----:B------:R-:W-:Y:S01]  /*23fa0*/  ISETP.NE.AND P1, PT, R6, RZ, PT ;  /* 0x000000ff0600720c */ /* 0x000fe20003f25270 */
[----:B--2---:R-:W-:Y:S01]  /*23fb0*/  IMAD R8, R8, 0x8, R12 ;  /* 0x0000000808087824 */ /* 0x004fe200078e020c */
[----:B---3--:R-:W-:-:S04]  /*23fc0*/  SHF.L.U32 R11, R7, 0x1f, RZ ;  /* 0x0000001f070b7819 */ /* 0x008fc800000006ff */
[----:B------:R-:W0:Y:S02]  /*23fd0*/  SYNCS.PHASECHK.TRANS64.TRYWAIT P0, [R8+URZ+0x2a8a0], R11 ;  /* 0x02a8a00b080075a7 */ /* 0x000e24000800017f */
[----:B0-----:R-:W-:Y:S05]  /*23fe0*/  @!P0 BRA `(.L_x_1601) ;  /* 0x0000007c00508947 */ /* 0x001fea0003800000 */
.L_x_1809:
[----:B------:R-:W-:Y:S05]  /*23ff0*/  BSYNC B2 ;  /* 0x0000000000027941 */ /* 0x000fea0003800000 */
.L_x_1600:
[----:B------:R-:W-:Y:S04]  /*24000*/  BSSY B2, `(.L_x_1602) ;  /* 0x0000009000027945 */ /* 0x000fe80003800000 */
[----:B------:R-:W-:Y:S05]  /*24010*/  @P1 BRA `(.L_x_1603) ;  /* 0x00000000001c1947 */ /* 0x000fea0003800000 */
[----:B-1----:R-:W1:Y:S02]  /*24020*/  S2R R5, SR_TID.X ;  /* 0x0000000000057919 */ /* 0x002e640000002100 */
[----:B-1----:R-:W-:Y:S01]  /*24030*/  LOP3.LUT R6, R5, 0x1f, RZ, 0xc0, !PT ;  /* 0x0000001f05067812 */ /* 0x002fe200078ec0ff */
[----:B------:R-:W-:-:S03]  /*24040*/  IMAD.MOV.U32 R5, RZ, RZ, 0x6000 ;  /* 0x00006000ff057424 */ /* 0x000fc600078e00ff */
[----:B------:R-:W-:Y:S01]  /*24050*/  ISETP.NE.AND P0, PT, R6, RZ, PT ;  /* 0x000000ff0600720c */ /* 0x000fe20003f05270 */
[----:B------:R2:W-:-:S12]  /*24060*/  SYNCS.ARRIVE.TRANS64 RZ, [R8+URZ+0x2a890], R5 ;  /* 0x02a8900508ff79a7 */ /* 0x0005d8000800003f */
[----:B--2---:R-:W-:Y:S05]  /*24070*/  @!P0 BRA `(.L_x_1603) ;  /* 0x0000000000048947 */ /* 0x004fea0003800000 */
[----:B------:R-:W-:Y:S01]  /*24080*/  BPT.TRAP 0x1 ;  /* 0x000000040000795c */ /* 0x000fe20000300000 */
.L_x_1603:
[----:B------:R-:W-:Y:S05]  /*24090*/  BSYNC B2 ;  /* 0x0000000000027941 */ /* 0x000fea0003800000 */
.L_x_1602:
[----:B-1----:R-:W2:Y:S01]  /*240a0*/  LDL R5, [R1+0x4] ;  /* 0x0000040001057983 */ /* 0x002ea20000100800 */
[----:B------:R-:W-:Y:S01]  /*240b0*/  IMAD.MOV.U32 R6, RZ, RZ, RZ ;  /* 0x000000ffff067224 */ /* 0x000fe200078e00ff */
[----:B------:R-:W-:Y:S01]  /*240c0*/  UIADD3 UR4, UP0, UR42, 0x570, URZ ;  /* 0x000005702a047890 */ /* 0x000fe2000ff1e03f */
[----:B------:R-:W-:Y:S01]  /*240d0*/  PLOP3.LUT P0, PT, PT, PT, PT, 0x80, 0x0 ;  /* 0x000000000000781c */ /* 0x000fe20003f0f070 */
[----:B------:R-:W-:Y:S01]  /*240e0*/  UMOV UR6, 0x0 ;  /* 0x0000000000067882 */ /* 0x000fe20000000000 */
[----:B------:R-:W-:Y:S01]  /*240f0*/  UMOV UR7, 0x12f00000 ;  /* 0x12f0000000077882 */ /* 0x000fe20000000000 */
[----:B------:R-:W-:Y:S01]  /*24100*/  R2UR UR10, R6 ;  /* 0x00000000060a72ca */ /* 0x000fe200000e0000 */
[----:B------:R-:W-:Y:S01]  /*24110*/  IMAD R6, R9, 0x80, R21 ;  /* 0x0000008009067824 */ /* 0x000fe200078e0215 */
[----:B------:R-:W-:-:S03]  /*24120*/  UIADD3.X UR5, URZ, UR43, URZ, UP0, !UPT ;  /* 0x0000002b3f057290 */ /* 0x000fc600087fe43f */
[----:B------:R-:W-:Y:S02]  /*24130*/  VIADD R6, R6, 0xffffff80 ;  /* 0xffffff8006067836 */ /* 0x000fe40000000000 */
[----:B--2---:R-:W-:Y:S02]  /*24140*/  IMAD R10, R5, 0x6000, R12 ;  /* 0x00006000050a7824 */ /* 0x004fe400078e020c */
[----:B------:R-:W-:Y:S02]  /*24150*/  VIADD R5, R8, 0x2a890 ;  /* 0x0002a89008057836 */ /* 0x000fe40000000000 */
[----:B------:R-:W-:-:S07]  /*24160*/  VIADD R7, R10, 0x1e400 ;  /* 0x0001e4000a077836 */ /* 0x000fce0000000000 */
.L_x_1604:
        /* <DEDUP_REMOVED lines=13> */
[----:B------:R-:W-:Y:S02]  /*24240*/  UMOV UR7, 0x12f00000 ;  /* 0x12f0000000077882 */ /* 0x000fe40000000000 */
[----:B------:R-:W-:Y:S01]  /*24250*/  R2UR UR10, R7 ;  /* 0x00000000070a72ca */ /* 0x000fe200000e0000 */
[----:B------:R-:W-:-:S14]  /*24260*/  VIADD R7, R10, 0x20400 ;  /* 0x000204000a077836 */ /* 0x000fdc0000000000 */
.L_x_1605:
        /* <DEDUP_REMOVED lines=16> */
.L_x_1606:
        /* <DEDUP_REMOVED lines=13> */
.L_x_1810:
[----:B------:R-:W-:Y:S05]  /*24440*/  BSYNC B2 ;  /* 0x0000000000027941 */ /* 0x000fea0003800000 */
.L_x_1607:
        /* <DEDUP_REMOVED lines=11> */
.L_x_1610:
[----:B------:R-:W-:Y:S05]  /*24500*/  BSYNC B2 ;  /* 0x0000000000027941 */ /* 0x000fea0003800000 */
.L_x_1609:
[----:B------:R-:W-:Y:S01]  /*24510*/  R2UR UR6, R14 ;  /* 0x000000000e0672ca */ /* 0x000fe200000e0000 */
[----:B------:R-:W-:Y:S01]  /*24520*/  IMAD.MOV.U32 R5, RZ, RZ, RZ ;  /* 0x000000ffff057224 */ /* 0x000fe200078e00ff */
[----:B------:R-:W-:Y:S01]  /*24530*/  R2UR UR7, R15 ;  /* 0x000000000f0772ca */ /* 0x000fe200000e0000 */
[----:B------:R-:W-:Y:S01]  /*24540*/  UIADD3 UR4, UP0, UR42, 0x670, URZ ;  /* 0x000006702a047890 */ /* 0x000fe2000ff1e03f */
[----:B------:R-:W-:Y:S01]  /*24550*/  PLOP3.LUT P0, PT, PT, PT, PT, 0x80, 0x0 ;  /* 0x000000000000781c */ /* 0x000fe20003f0f070 */
[----:B01----:R-:W-:Y:S01]  /*24560*/  VIADD R8, R8, 0x2a8b0 ;  /* 0x0002a8b008087836 */ /* 0x003fe20000000000 */
[----:B------:R-:W-:Y:S01]  /*24570*/  R2UR UR10, R5 ;  /* 0x00000000050a72ca */ /* 0x000fe200000e0000 */
[----:B------:R-:W-:Y:S01]  /*24580*/  VIADD R5, R10, 0xc400 ;  /* 0x0000c4000a057836 */ /* 0x000fe20000000000 */
[----:B------:R-:W-:-:S13]  /*24590*/  UIADD3.X UR5, URZ, UR43, URZ, UP0, !UPT ;  /* 0x0000002b3f057290 */ /* 0x000fda00087fe43f */
.L_x_1611:
        /* <DEDUP_REMOVED lines=11> */
[----:B------:R-:W-:Y:S01]  /*24650*/  R2UR UR6, R14 ;  /* 0x000000000e0672ca */ /* 0x000fe200000e0000 */
[----:B------:R-:W-:Y:S01]  /*24660*/  VIADD R5, R10, 0xe400 ;  /* 0x0000e4000a057836 */ /* 0x000fe20000000000 */
[----:B------:R-:W-:Y:S02]  /*24670*/  R2UR UR7, R15 ;  /* 0x000000000f0772ca */ /* 0x000fe400000e0000 */
[----:B------:R-:W-:Y:S02]  /*24680*/  R2UR UR10, R7 ;  /* 0x00000000070a72ca */ /* 0x000fe400000e0000 */
[----:B------:R-:W-:-:S13]  /*24690*/  PLOP3.LUT P0, PT, PT, PT, PT, 0x80, 0x0 ;  /* 0x000000000000781c */ /* 0x000fda0003f0f070 */
.L_x_1612:
        /* <DEDUP_REMOVED lines=15> */
.L_x_1613:
        /* <DEDUP_REMOVED lines=9> */
[----:B--2---:R-:W-:Y:S05]  /*24820*/  @P0 BRA.U.ANY `(.L_x_1613) ;  /* 0xfffffffd00d80947 */ /* 0x004fea000393ffff */
.L_x_1599:
[----:B------:R-:W-:Y:S05]  /*24830*/  BSYNC B1 ;  /* 0x0000000000017941 */ /* 0x000fea0003800000 */
.L_x_1598:
[----:B------:R-:W1:Y:S04]  /*24840*/  LDL.LU R10, [R1+0x4] ;  /* 0x00000400010a7983 */ /* 0x000e680000300800 */
[----:B0-----:R-:W2:Y:S01]  /*24850*/  LDL.LU R7, [R1+0xc] ;  /* 0x00000c0001077983 */ /* 0x001ea20000300800 */
[----:B------:R-:W-:Y:S01]  /*24860*/  PLOP3.LUT P0, PT, PT, PT, PT, 0x8, 0x0 ;  /* 0x000000000000781c */ /* 0x000fe20003f0e170 */
[----:B-1----:R-:W-:-:S05]  /*24870*/  VIADD R5, R10, 0x1 ;  /* 0x000000010a057836 */ /* 0x002fca0000000000 */
[----:B------:R-:W-:-:S04]  /*24880*/  ISETP.NE.AND P1, PT, R5, 0x2, PT ;  /* 0x000000020500780c */ /* 0x000fc80003f25270 */
[----:B------:R-:W-:Y:S02]  /*24890*/  SEL R6, RZ, 0x1, P1 ;  /* 0x00000001ff067807 */ /* 0x000fe40000800000 */
[----:B------:R-:W-:Y:S02]  /*248a0*/  SEL R5, R5, RZ, P1 ;  /* 0x000000ff05057207 */ /* 0x000fe40000800000 */
[----:B--2---:R-:W-:Y:S01]  /*248b0*/  LOP3.LUT R7, R7, R6, RZ, 0x3c, !PT ;  /* 0x0000000607077212 */ /* 0x004fe200078e3cff */
[----:B------:R-:W-:-:S04]  /*248c0*/  VIADD R6, R9, 0xfffffffe ;  /* 0xfffffffe09067836 */ /* 0x000fc80000000000 */
[----:B------:R1:W-:Y:S01]  /*248d0*/  STL [R1+0xc], R7 ;  /* 0x00000c0701007387 */ /* 0x0003e20000100800 */
[----:B------:R-:W-:-:S03]  /*248e0*/  ISETP.GE.AND P2, PT, R6, R3, PT ;  /* 0x000000030600720c */ /* 0x000fc60003f46270 */
[----:B------:R1:W-:Y:S10]  /*248f0*/  STL [R1+0x4], R5 ;  /* 0x0000040501007387 */ /* 0x0003f40000100800 */
[----:B-1----:R-:W-:Y:S05]  /*24900*/  @!P2 BRA `(.L_x_1592) ;  /* 0x00000008007ca947 */ /* 0x002fea0003800000 */
[C---:B------:R-:W-:Y:S02]  /*24910*/  IMAD R21, R9.reuse, 0x80, R21 ;  /* 0x0000008009157824 */ /* 0x040fe400078e0215 */
[----:B------:R-:W-:Y:S02]  /*24920*/  VIADD R10, R9, 0xffffffff ;  /* 0xffffffff090a7836 */ /* 0x000fe40000000000 */
[----:B------:R-:W-:-:S07]  /*24930*/  VIADD R9, R21, 0xffffff00 ;  /* 0xffffff0015097836 */ /* 0x000fce0000000000 */
.L_x_1630:
[----:B------:R-:W-:Y:S05]  /*24940*/  YIELD ;  /* 0x0000000000007946 */ /* 0x000fea0003800000 */
[----:B------:R-:W-:Y:S04]  /*24950*/  BSSY B1, `(.L_x_1614) ;  /* 0x000008d000017945 */ /* 0x000fe80003800000 */
[----:B-1----:R-:W-:Y:S05]  /*24960*/  @!P6 BRA `(.L_x_1615) ;  /* 0x00000008002ce947 */ /* 0x002fea0003800000 */
[----:B------:R-:W2:Y:S04]  /*24970*/  LDL R7, [R1+0x4] ;  /* 0x0000040001077983 */ /* 0x000ea80000100800 */
[----:B------:R-:W3:Y:S01]  /*24980*/  LDL R6, [R1+0xc] ;  /* 0x00000c0001067983 */ /* 0x000ee20000100800 */
        /* <DEDUP_REMOVED lines=8> */
.L_x_1811:
[----:B------:R-:W-:Y:S05]  /*24a10*/  BSYNC B2 ;  /* 0x0000000000027941 */ /* 0x000fea0003800000 */
.L_x_1616:
        /* <DEDUP_REMOVED lines=9> */
.L_x_1619:
[----:B------:R-:W-:Y:S05]  /*24ab0*/  BSYNC B2 ;  /* 0x0000000000027941 */ /* 0x000fea0003800000 */
.L_x_1618:
        /* <DEDUP_REMOVED lines=9> */
[----:B------:R-:W-:-:S02]  /*24b50*/  VIADD R5, R8, 0x2a890 ;  /* 0x0002a89008057836 */ /* 0x000fc40000000000 */
[----:B------:R-:W-:-:S09]  /*24b60*/  VIADD R11, R6, 0x1e400 ;  /* 0x0001e400060b7836 */ /* 0x000fd20000000000 */
.L_x_1620:
        /* <DEDUP_REMOVED lines=16> */
.L_x_1621:
        /* <DEDUP_REMOVED lines=16> */
.L_x_1622:
        /* <DEDUP_REMOVED lines=13> */
.L_x_1812:
[----:B------:R-:W-:Y:S05]  /*24e40*/  BSYNC B2 ;  /* 0x0000000000027941 */ /* 0x000fea0003800000 */
.L_x_1623:
        /* <DEDUP_REMOVED lines=11> */
.L_x_1626:
[----:B------:R-:W-:Y:S05]  /*24f00*/  BSYNC B2 ;  /* 0x0000000000027941 */ /* 0x000fea0003800000 */
.L_x_1625:
        /* <DEDUP_REMOVED lines=8> */
.L_x_1627:
        /* <DEDUP_REMOVED lines=16> */
.L_x_1628:
        /* <DEDUP_REMOVED lines=15> */
.L_x_1629:
        /* <DEDUP_REMOVED lines=10> */
.L_x_1615:
[----:B------:R-:W-:Y:S05]  /*25220*/  BSYNC B1 ;  /* 0x0000000000017941 */ /* 0x000fea0003800000 */
.L_x_1614:
[----:B------:R-:W2:Y:S04]  /*25230*/  LDL.LU R5, [R1+0x4] ;  /* 0x0000040001057983 */ /* 0x000ea80000300800 */
[----:B------:R-:W3:Y:S01]  /*25240*/  LDL.LU R7, [R1+0xc] ;  /* 0x00000c0001077983 */ /* 0x000ee20000300800 */
[----:B------:R-:W-:Y:S02]  /*25250*/  VIADD R10, R10, 0xffffffff ;  /* 0xffffffff0a0a7836 */ /* 0x000fe40000000000 */
[----:B------:R-:W-:-:S03]  /*25260*/  VIADD R9, R9, 0xffffff80 ;  /* 0xffffff8009097836 */ /* 0x000fc60000000000 */
[----:B------:R-:W-:Y:S01]  /*25270*/  ISETP.GT.AND P2, PT, R10, R3, PT ;  /* 0x000000030a00720c */ /* 0x000fe20003f44270 */
[----:B--2---:R-:W-:-:S05]  /*25280*/  VIADD R5, R5, 0x1 ;  /* 0x0000000105057836 */ /* 0x004fca0000000000 */
[----:B------:R-:W-:-:S04]  /*25290*/  ISETP.NE.AND P1, PT, R5, 0x2, PT ;  /* 0x000000020500780c */ /* 0x000fc80003f25270 */
[----:B------:R-:W-:Y:S02]  /*252a0*/  SEL R6, RZ, 0x1, P1 ;  /* 0x00000001ff067807 */ /* 0x000fe40000800000 */
[----:B------:R-:W-:Y:S02]  /*252b0*/  SEL R5, R5, RZ, P1 ;  /* 0x000000ff05057207 */ /* 0x000fe40000800000 */
[----:B---3--:R-:W-:-:S03]  /*252c0*/  LOP3.LUT R7, R7, R6, RZ, 0x3c, !PT ;  /* 0x0000000607077212 */ /* 0x008fc600078e3cff */
[----:B------:R1:W-:Y:S04]  /*252d0*/  STL [R1+0x4], R5 ;  /* 0x0000040501007387 */ /* 0x0003e80000100800 */
[----:B------:R1:W-:Y:S01]  /*252e0*/  STL [R1+0xc], R7 ;  /* 0x00000c0701007387 */ /* 0x0003e20000100800 */
[----:B------:R-:W-:Y:S05]  /*252f0*/  @P2 BRA `(.L_x_1630) ;  /* 0xfffffff400902947 */ /* 0x000fea000383ffff */
.L_x_1592:
[----:B------:R-:W-:Y:S05]  /*25300*/  BSYNC B0 ;  /* 0x0000000000007941 */ /* 0x000fea0003800000 */
.L_x_1591:
[----:B------:R-:W2:Y:S01]  /*25310*/  LDC.64 R2, c[0x0][0x9e0] ;  /* 0x00027800ff027b82 */ /* 0x000ea20000000a00 */
[----:B------:R-:W-:Y:S07]  /*25320*/  @!P0 WARPSYNC.ALL ;  /* 0x0000000000008948 */ /* 0x000fee0003800000 */
[----:B------:R-:W-:Y:S01]  /*25330*/  @!P0 BAR.SYNC.DEFER_BLOCKING 0xc, 0x180 ;  /* 0x0306000000008b1d */ /* 0x000fe20000010000 */
[----:B--2---:R-:W-:Y:S01]  /*25340*/  ISETP.GE.AND P0, PT, R3, 0x1, PT ;  /* 0x000000010300780c */ /* 0x004fe20003f06270 */
[----:B------:R-:W-:-:S12]  /*25350*/  IMAD.IADD R2, R20, 0x1, R2 ;  /* 0x0000000114027824 */ /* 0x000fd800078e0202 */
[----:B------:R-:W-:Y:S05]  /*25360*/  @!P0 BRA `(.L_x_1631) ;  /* 0x0000000000488947 */ /* 0x000fea0003800000 */
[C---:B------:R-:W-:Y:S01]  /*25370*/  ISETP.GT.AND P1, PT, R20.reuse, RZ, PT ;  /* 0x000000ff1400720c */ /* 0x040fe20003f24270 */
[----:B------:R-:W-:Y:S01]  /*25380*/  BSSY B0, `(.L_x_1632) ;  /* 0x000000e000007945 */ /* 0x000fe20003800000 */
[----:B------:R-:W-:-:S11]  /*25390*/  VIADD R0, R20, 0xffffffff ;  /* 0xffffffff14007836 */ /* 0x000fd60000000000 */
[----:B------:R-:W-:Y:S05]  /*253a0*/  @P1 BRA `(.L_x_1633) ;  /* 0x00000000001c1947 */ /* 0x000fea0003800000 */
[----:B------:R-:W-:Y:S01]  /*253b0*/  ISETP.NE.AND P1, PT, R3, 0x1, PT ;  /* 0x000000010300780c */ /* 0x000fe20003f25270 */
[----:B------:R-:W-:-:S12]  /*253c0*/  IMAD.MOV R0, RZ, RZ, -R20 ;  /* 0x000000ffff007224 */ /* 0x000fd800078e0a14 */
[----:B01----:R-:W0:Y:S02]  /*253d0*/  @P1 LDC.64 R6, c[0x0][0x9e8] ;  /* 0x00027a00ff061b82 */ /* 0x003e240000000a00 */
[----:B0-----:R-:W-:-:S05]  /*253e0*/  @P1 IMAD.HI.U32 R6, R0, R6, RZ ;  /* 0x0000000600061227 */ /* 0x001fca00078e00ff */
[----:B------:R-:W-:-:S04]  /*253f0*/  @P1 SHF.R.U32.HI R0, RZ, R7, R6 ;  /* 0x00000007ff001219 */ /* 0x000fc80000011606 */
[----:B------:R-:W-:Y:S01]  /*25400*/  LOP3.LUT R0, RZ, R0, RZ, 0x33, !PT ;  /* 0x00000000ff007212 */ /* 0x000fe200078e33ff */
[----:B------:R-:W-:Y:S06]  /*25410*/  BRA `(.L_x_1634) ;  /* 0x0000000000107947 */ /* 0x000fec0003800000 */
.L_x_1633:
[----:B------:R-:W-:-:S13]  /*25420*/  ISETP.NE.AND P1, PT, R3, 0x1, PT ;  /* 0x000000010300780c */ /* 0x000fda0003f25270 */
[----:B01----:R-:W0:Y:S02]  /*25430*/  @P1 LDC.64 R6, c[0x0][0x9e8] ;  /* 0x00027a00ff061b82 */ /* 0x003e240000000a00 */
[----:B0-----:R-:W-:-:S05]  /*25440*/  @P1 IMAD.HI.U32 R6, R0, R6, RZ ;  /* 0x0000000600061227 */ /* 0x001fca00078e00ff */
[----:B------:R-:W-:-:S07]  /*25450*/  @P1 SHF.R.U32.HI R0, RZ, R7, R6 ;  /* 0x00000007ff001219 */ /* 0x000fce0000011606 */
.L_x_1634:
[----:B------:R-:W-:Y:S05]  /*25460*/  BSYNC B0 ;  /* 0x0000000000007941 */ /* 0x000fea0003800000 */
.L_x_1632:
[----:B------:R-:W-:-:S05]  /*25470*/  IMAD R0, R0, R3, R3 ;  /* 0x0000000300007224 */ /* 0x000fca00078e0203 */
[----:B------:R-:W-:-:S07]  /*25480*/  VIMNMX R2, R2, R0, PT ;  /* 0x0000000002027248 */ /* 0x000fce0003fe0100 */
.L_x_1631:
[----:B-1----:R-:W2:Y:S01]  /*25490*/  LDL.LU R5, [R1+0x14] ;  /* 0x0000140001057983 */ /* 0x002ea20000300800 */
[----:B------:R-:W-:Y:S01]  /*254a0*/  VIADD R2, R2, 0x7f ;  /* 0x0000007f02027836 */ /* 0x000fe20000000000 */
[----:B------:R-:W-:-:S04]  /*254b0*/  ULDC UR4, c[0x0][0x9dc] ;  /* 0x0002770000047ab9 */ /* 0x000fc80000000800 */
[----:B------:R-:W-:-:S04]  /*254c0*/  SHF.R.S32.HI R0, RZ, 0x1f, R2 ;  /* 0x0000001fff007819 */ /* 0x000fc80000011402 */
[----:B------:R-:W-:-:S04]  /*254d0*/  LEA.HI R0, R0, R2, RZ, 0x7 ;  /* 0x0000000200007211 */ /* 0x000fc800078f38ff */
[----:B------:R-:W-:-:S04]  /*254e0*/  SHF.R.S32.HI R0, RZ, 0x7, R0 ;  /* 0x00000007ff007819 */ /* 0x000fc80000011400 */
[----:B--2---:R-:W-:Y:S01]  /*254f0*/  VIMNMX R5, R5, R0, PT ;  /* 0x0000000005057248 */ /* 0x004fe20003fe0100 */
[----:B------:R-:W-:-:S04]  /*25500*/  VIADD R0, R4, -UR4 ;  /* 0x8000000404007c36 */ /* 0x000fc80008000000 */
[----:B------:R1:W-:Y:S01]  /*25510*/  STL [R1+0x2c], R5 ;  /* 0x00002c0501007387 */ /* 0x0003e20000100800 */
[----:B------:R-:W-:Y:S05]  /*25520*/  @!P0 BRA `(.L_x_1635) ;  /* 0x0000000000448947 */ /* 0x000fea0003800000 */
        /* <DEDUP_REMOVED lines=10> */
.L_x_1637:
[----:B------:R-:W-:-:S13]  /*255d0*/  ISETP.NE.AND P0, PT, R3, 0x1, PT ;  /* 0x000000010300780c */ /* 0x000fda0003f05270 */
[----:B0-----:R-:W0:Y:S02]  /*255e0*/  @P0 LDC.64 R6, c[0x0][0x9e8] ;  /* 0x00027a00ff060b82 */ /* 0x001e240000000a00 */
[----:B0-----:R-:W-:-:S05]  /*255f0*/  @P0 IMAD.HI.U32 R6, R4, R6, RZ ;  /* 0x0000000604060227 */ /* 0x001fca00078e00ff */
[----:B------:R-:W-:-:S07]  /*25600*/  @P0 SHF.R.U32.HI R4, RZ, R7, R6 ;  /* 0x00000007ff040219 */ /* 0x000fce0000011606 */
.L_x_1638:
[----:B------:R-:W-:Y:S05]  /*25610*/  BSYNC B0 ;  /* 0x0000000000007941 */ /* 0x000fea0003800000 */
.L_x_1636:
[----:B------:R-:W-:-:S05]  /*25620*/  IMAD R3, R4, R3, RZ ;  /* 0x0000000304037224 */ /* 0x000fca00078e02ff */
[----:B------:R-:W-:-:S07]  /*25630*/  VIMNMX R0, R0, R3, !PT ;  /* 0x0000000300007248 */ /* 0x000fce0007fe0100 */
.L_x_1635:
[----:B------:R-:W-:Y:S01]  /*25640*/  SHF.R.S32.HI R2, RZ, 0x1f, R0 ;  /* 0x0000001fff027819 */ /* 0x000fe20000011400 */
[----:B------:R-:W-:Y:S03]  /*25650*/  BSSY B6, `(.L_x_1639) ;  /* 0x000032f000067945 */ /* 0x000fe60003800000 */
[----:B------:R-:W-:-:S04]  /*25660*/  LEA.HI R2, R2, R0, RZ, 0x7 ;  /* 0x0000000002027211 */ /* 0x000fc800078f38ff */
[----:B------:R-:W-:-:S04]  /*25670*/  SHF.R.S32.HI R2, RZ, 0x7, R2 ;  /* 0x00000007ff027819 */ /* 0x000fc80000011402 */
[----:B------:R-:W-:-:S04]  /*25680*/  VIMNMX R3, RZ, R2, !PT ;  /* 0x00000002ff037248 */ /* 0x000fc80007fe0100 */
[----:B------:R-:W-:Y:S01]  /*25690*/  ISETP.GT.AND P0, PT, R5, R3, PT ;  /* 0x000000030500720c */ /* 0x000fe20003f04270 */
[----:B------:R2:W-:-:S12]  /*256a0*/  STL [R1+0x14], R3 ;  /* 0x0000140301007387 */ /* 0x0005d80000100800 */
[----:B--2---:R-:W-:Y:S05]  /*256b0*/  @P0 BRA `(.L_x_1640) ;  /* 0x0000000000440947 */ /* 0x004fea0003800000 */
[----:B------:R-:W2:Y:S02]  /*256c0*/  S2R R3, SR_TID.X ;  /* 0x0000000000037919 */ /* 0x000ea40000002100 */
[----:B--2---:R-:W-:-:S04]  /*256d0*/  LOP3.LUT R3, R3, 0x7f, RZ, 0xc0, !PT ;  /* 0x0000007f03037812 */ /* 0x004fc800078ec0ff */
[----:B------:R-:W-:-:S13]  /*256e0*/  ISETP.NE.AND P0, PT, R3, RZ, PT ;  /* 0x000000ff0300720c */ /* 0x000fda0003f05270 */
        /* <DEDUP_REMOVED lines=10> */
[----:B0-----:R-:W0:Y:S01]  /*25790*/  POPC R7, R4 ;  /* 0x0000000400077309 */ /* 0x001e220000000000 */
[----:B--2---:R-:W0:Y:S02]  /*257a0*/  SHFL.IDX PT, R0, R3, R0, 0x1f ;  /* 0x00001f0003007589 */ /* 0x004e2400000e0000 */
[----:B0-----:R-:W-:Y:S01]  /*257b0*/  IADD3 R16, R0, UR38, R7 ;  /* 0x0000002600107c10 */ /* 0x001fe2000fffe007 */
[----:B------:R-:W-:Y:S06]  /*257c0*/  BRA `(.L_x_1641) ;  /* 0x00000030005c7947 */ /* 0x000fec0003800000 */
.L_x_1640:
[----:B------:R-:W2:Y:S01]  /*257d0*/  S2R R0, SR_CgaCtaId ;  /* 0x0000000000007919 */ /* 0x000ea20000008800 */
[----:B------:R-:W-:-:S04]  /*257e0*/  MOV R2, 0x400 ;  /* 0x0000040000027802 */ /* 0x000fc80000000f00 */
[----:B--2---:R-:W-:-:S05]  /*257f0*/  LEA R3, R0, R2, 0x18 ;  /* 0x0000000200037211 */ /* 0x004fca00078ec0ff */
[----:B------:R2:W-:Y:S01]  /*25800*/  STL [R1+0x28], R3 ;  /* 0x0000280301007387 */ /* 0x0005e20000100800 */
[----:B------:R-:W-:-:S05]  /*25810*/  VIADD R0, R3, 0x1e400 ;  /* 0x0001e40003007836 */ /* 0x000fca0000000000 */
[----:B------:R-:W-:-:S13]  /*25820*/  LOP3.LUT P0, RZ, R0, 0x1bf, RZ, 0xc0, !PT ;  /* 0x000001bf00ff7812 */ /* 0x000fda000780c0ff */
[----:B--2---:R-:W-:Y:S05]  /*25830*/  @!P0 BRA `(.L_x_1642) ;  /* 0x0000000000408947 */ /* 0x004fea0003800000 */
[----:B------:R-:W-:Y:S01]  /*25840*/  MOV R2, 0x0 ;  /* 0x0000000000027802 */ /* 0x000fe20000000f00 */
[----:B------:R-:W-:Y:S01]  /*25850*/  ULDC.64 UR6, c[0x4][0xc0] ;  /* 0x0100300000067ab9 */ /* 0x000fe20000000a00 */
[----:B------:R-:W-:Y:S01]  /*25860*/  ULDC.64 UR8, c[0x4][0xc8] ;  /* 0x0100320000087ab9 */ /* 0x000fe20000000a00 */
[----:B------:R-:W-:Y:S01]  /*25870*/  ULDC.64 UR4, c[0x4][0x40] ;  /* 0x0100100000047ab9 */ /* 0x000fe20000000a00 */
[----:B------:R-:W-:Y:S02]  /*25880*/  IMAD.U32 R4, RZ, RZ, UR6 ;  /* 0x00000006ff047e24 */ /* 0x000fe4000f8e00ff */
[----:B------:R-:W2:Y:S01]  /*25890*/  LDC.64 R2, c[0x4][R2] ;  /* 0x0100000002027b82 */ /* 0x000ea20000000a00 */
[----:B-1----:R-:W-:Y:S02]  /*258a0*/  IMAD.U32 R5, RZ, RZ, UR7 ;  /* 0x00000007ff057e24 */ /* 0x002fe4000f8e00ff */
[----:B------:R-:W-:Y:S02]  /*258b0*/  IMAD.U32 R6, RZ, RZ, UR8 ;  /* 0x00000008ff067e24 */ /* 0x000fe4000f8e00ff */
[----:B0-----:R-:W-:-:S02]  /*258c0*/  IMAD.U32 R7, RZ, RZ, UR9 ;  /* 0x00000009ff077e24 */ /* 0x001fc4000f8e00ff */
[----:B------:R-:W-:Y:S02]  /*258d0*/  IMAD.U32 R10, RZ, RZ, UR4 ;  /* 0x00000004ff0a7e24 */ /* 0x000fe4000f8e00ff */
[----:B------:R-:W-:Y:S02]  /*258e0*/  IMAD.U32 R11, RZ, RZ, UR5 ;  /* 0x00000005ff0b7e24 */ /* 0x000fe4000f8e00ff */
[----:B------:R-:W-:Y:S02]  /*258f0*/  IMAD.MOV.U32 R8, RZ, RZ, 0x70 ;  /* 0x00000070ff087424 */ /* 0x000fe400078e00ff */
[----:B------:R-:W-:Y:S02]  /*25900*/  IMAD.MOV.U32 R12, RZ, RZ, 0x1 ;  /* 0x00000001ff0c7424 */ /* 0x000fe400078e00ff */
[----:B------:R-:W-:-:S07]  /*25910*/  IMAD.MOV.U32 R13, RZ, RZ, RZ ;  /* 0x000000ffff0d7224 */ /* 0x000fce00078e00ff */
[----:B------:R-:W-:-:S07]  /*25920*/  LEPC R20, `(.L_x_1642) ;  /* 0x000000001014794e */ /* 0x000fce0000000000 */
[----:B--2---:R-:W-:Y:S05]  /*25930*/  CALL.ABS.NOINC R2 ;  /* 0x0000000002007343 */ /* 0x004fea0003c00000 */
.L_x_1642:
[----:B------:R-:W2:Y:S01]  /*25940*/  LDL.LU R2, [R1+0x30] ;  /* 0x0000300001027983 */ /* 0x000ea20000300800 */
[----:B------:R-:W-:Y:S01]  /*25950*/  MOV R0, 0x400 ;  /* 0x0000040000007802 */ /* 0x000fe20000000f00 */
[----:B------:R-:W3:Y:S03]  /*25960*/  S2R R15, SR_CgaCtaId ;  /* 0x00000000000f7919 */ /* 0x000ee60000008800 */
[----:B---3--:R-:W-:-:S04]  /*25970*/  LEA R0, R15, R0, 0x18 ;  /* 0x000000000f007211 */ /* 0x008fc800078ec0ff */
[----:B------:R-:W-:-:S04]  /*25980*/  IADD3 R0, R0, 0xc400, RZ ;  /* 0x0000c40000007810 */ /* 0x000fc80007ffe0ff */
[----:B------:R-:W-:Y:S01]  /*25990*/  LOP3.LUT P0, RZ, R0, 0x1bf, RZ, 0xc0, !PT ;  /* 0x000001bf00ff7812 */ /* 0x000fe2000780c0ff */
[----:B------:R3:W-:Y:S01]  /*259a0*/  STL [R1+0x3c], R0 ;  /* 0x00003c0001007387 */ /* 0x0007e20000100800 */
[----:B--2---:R-:W-:-:S11]  /*259b0*/  LOP3.LUT R2, R2, 0xfffffffe, RZ, 0xc0, !PT ;  /* 0xfffffffe02027812 */ /* 0x004fd600078ec0ff */
[----:B------:R-:W-:-:S05]  /*259c0*/  @P0 LOP3.LUT R2, R2, 0x1, RZ, 0xfc, !PT ;  /* 0x0000000102020812 */ /* 0x000fca00078efcff */
[----:B------:R3:W-:Y:S01]  /*259d0*/  STL [R1+0x30], R2 ;  /* 0x0000300201007387 */ /* 0x0007e20000100800 */
[----:B------:R-:W-:Y:S05]  /*259e0*/  @!P0 BRA `(.L_x_1643) ;  /* 0x0000000000408947 */ /* 0x000fea0003800000 */
[----:B---3--:R-:W-:Y:S01]  /*259f0*/  MOV R2, 0x0 ;  /* 0x0000000000027802 */ /* 0x008fe20000000f00 */
        /* <DEDUP_REMOVED lines=15> */
.L_x_1643:
[----:B---3--:R-:W2:Y:S02]  /*25af0*/  LDL R2, [R1+0x28] ;  /* 0x0000280001027983 */ /* 0x008ea40000100800 */
[----:B--2---:R-:W-:-:S05]  /*25b00*/  VIADD R0, R2, 0x400 ;  /* 0x0000040002007836 */ /* 0x004fca0000000000 */
[----:B------:R-:W-:-:S13]  /*25b10*/  LOP3.LUT P0, RZ, R0, 0x3ff, RZ, 0xc0, !PT ;  /* 0x000003ff00ff7812 */ /* 0x000fda000780c0ff */
[----:B------:R-:W-:Y:S05]  /*25b20*/  @!P0 BRA `(.L_x_1644) ;  /* 0x0000000000408947 */ /* 0x000fea0003800000 */
        /* <DEDUP_REMOVED lines=16> */
.L_x_1644:
[----:B------:R-:W2:Y:S02]  /*25c30*/  LDL.LU R2, [R1+0x3c] ;  /* 0x00003c0001027983 */ /* 0x000ea40000300800 */
[----:B--2---:R-:W-:-:S13]  /*25c40*/  LOP3.LUT P6, RZ, R2, 0x1bf, RZ, 0xc0, !PT ;  /* 0x000001bf02ff7812 */ /* 0x004fda00078cc0ff */
        /* <DEDUP_REMOVED lines=17> */
.L_x_1645:
[----:B------:R-:W2:Y:S01]  /*25d60*/  LDL.LU R2, [R1+0x38] ;  /* 0x0000380001027983 */ /* 0x000ea20000300800 */
[----:B------:R-:W3:Y:S01]  /*25d70*/  LDC R0, c[0x0][0x428] ;  /* 0x00010a00ff007b82 */ /* 0x000ee20000000800 */
[----:B------:R-:W-:Y:S01]  /*25d80*/  ULDC.64 UR4, c[0x0][0x9f8] ;  /* 0x00027e0000047ab9 */ /* 0x000fe20000000a00 */
[----:B-1----:R-:W1:Y:S01]  /*25d90*/  S2R R5, SR_TID.X ;  /* 0x0000000000057919 */ /* 0x002e620000002100 */
[----:B---3--:R-:W-:Y:S01]  /*25da0*/  ISETP.NE.AND P0, PT, R0, 0x1, PT ;  /* 0x000000010000780c */ /* 0x008fe20003f05270 */
[----:B------:R-:W-:Y:S01]  /*25db0*/  IMAD.MOV.U32 R0, RZ, RZ, R18 ;  /* 0x000000ffff007224 */ /* 0x000fe200078e0012 */
[----:B-1----:R-:W-:-:S11]  /*25dc0*/  LOP3.LUT R5, R5, 0x7f, RZ, 0xc0, !PT ;  /* 0x0000007f05057812 */ /* 0x002fd600078ec0ff */
[----:B------:R-:W1:Y:S01]  /*25dd0*/  @P0 LDC R3, c[0x0][0x430] ;  /* 0x00010c00ff030b82 */ /* 0x000e620000000800 */
[----:B------:R-:W-:-:S04]  /*25de0*/  ISETP.NE.AND P1, PT, R5, RZ, PT ;  /* 0x000000ff0500720c */ /* 0x000fc80003f25270 */
[----:B------:R-:W-:-:S09]  /*25df0*/  PLOP3.LUT P3, PT, P1, PT, PT, 0x8, 0x0 ;  /* 0x000000000000781c */ /* 0x000fd20000f6e170 */
[----:B------:R-:W-:-:S05]  /*25e00*/  VOTEU.ALL UP1, P1 ;  /* 0x00000000003f7886 */ /* 0x000fca0000820000 */
[----:B------:R-:W-:-:S04]  /*25e10*/  @!UP1 UIADD3 UR8, UP0, UR42, 0x270, URZ ;  /* 0x000002702a089890 */ /* 0x000fc8000ff1e03f */
[----:B------:R-:W-:-:S03]  /*25e20*/  @!UP1 UIADD3.X UR9, URZ, UR43, URZ, UP0, !UPT ;  /* 0x0000002b3f099290 */ /* 0x000fc600087fe43f */
[----:B------:R-:W-:Y:S01]  /*25e30*/  VOTEU.ALL UP0, P1 ;  /* 0x00000000003f7886 */ /* 0x000fe20000800000 */
[----:B--2---:R-:W-:Y:S02]  /*25e40*/  IMAD R4, R17, 0x80, R2 ;  /* 0x0000008011047824 */ /* 0x004fe400078e0202 */
[----:B------:R-:W2:Y:S01]  /*25e50*/  @P0 LDC R2, c[0x0][0x42c] ;  /* 0x00010b00ff020b82 */ /* 0x000ea20000000800 */
[----:B------:R-:W-:Y:S02]  /*25e60*/  IMAD.MOV.U32 R17, RZ, RZ, R19 ;  /* 0x000000ffff117224 */ /* 0x000fe400078e0013 */
[----:B--2---:R-:W-:-:S05]  /*25e70*/  @P0 IMAD.HI.U32 R2, R18, R2, RZ ;  /* 0x0000000212020227 */ /* 0x004fca00078e00ff */
[----:B-1----:R-:W-:Y:S02]  /*25e80*/  @P0 SHF.R.U32.HI R0, RZ, R3, R2 ;  /* 0x00000003ff000219 */ /* 0x002fe40000011602 */
[----:B------:R-:W-:-:S04]  /*25e90*/  ISETP.NE.U32.AND P0, PT, RZ, UR4, PT ;  /* 0x00000004ff007c0c */ /* 0x000fc8000bf05070 */
[----:B------:R-:W-:Y:S01]  /*25ea0*/  ISETP.NE.AND.EX P0, PT, RZ, UR5, PT, P0 ;  /* 0x00000005ff007c0c */ /* 0x000fe2000bf05300 */
[----:B------:R-:W-:-:S12]  /*25eb0*/  ULDC.64 UR4, c[0x0][0xa00] ;  /* 0x0002800000047ab9 */ /* 0x000fd80000000a00 */
[----:B------:R-:W1:Y:S02]  /*25ec0*/  @P0 LDC.64 R2, c[0x0][0x9f8] ;  /* 0x00027e00ff020b82 */ /* 0x000e640000000a00 */
[----:B-1----:R-:W-:-:S05]  /*25ed0*/  @P0 IMAD.WIDE R2, R19, 0x4, R2 ;  /* 0x0000000413020825 */ /* 0x002fca00078e0202 */
[----:B------:R1:W5:Y:S01]  /*25ee0*/  @P0 LDG.E R17, desc[UR40][R2.64] ;  /* 0x0000002802110981 */ /* 0x000362000c1e1900 */
[----:B------:R-:W-:-:S04]  /*25ef0*/  ISETP.NE.U32.AND P0, PT, RZ, UR4, PT ;  /* 0x00000004ff007c0c */ /* 0x000fc8000bf05070 */
[----:B------:R-:W-:-:S04]  /*25f00*/  ISETP.NE.AND.EX P2, PT, RZ, UR5, PT, P0 ;  /* 0x00000005ff007c0c */ /* 0x000fc8000bf45300 */
[----:B-1----:R-:W-:-:S09]  /*25f10*/  SEL R3, R19, RZ, !P2 ;  /* 0x000000ff13037207 */ /* 0x002fd20005000000 */
.L_x_1646:
        /* <DEDUP_REMOVED lines=9> */
[----:B-1----:R-:W-:Y:S05]  /*25fb0*/  @P3 BRA.U.ANY `(.L_x_1646) ;  /* 0xfffffffd00d83947 */ /* 0x002fea000393ffff */
[----:B------:R-:W-:Y:S01]  /*25fc0*/  PLOP3.LUT P2, PT, P1, PT, PT, 0x8, 0x0 ;  /* 0x000000000000781c */ /* 0x000fe20000f4e170 */
[----:B------:R-:W-:Y:S01]  /*25fd0*/  VOTEU.ALL UP0, P1 ;  /* 0x00000000003f7886 */ /* 0x000fe20000800000 */
[----:B------:R-:W-:-:S11]  /*25fe0*/  UMOV UR4, 0x40 ;  /* 0x0000004000047882 */ /* 0x000fd60000000000 */
.L_x_1647:
        /* <DEDUP_REMOVED lines=12> */
.L_x_1648:
        /* <DEDUP_REMOVED lines=9> */
[----:B0-----:R-:W0:Y:S01]  /*26140*/  LDC.64 R6, c[0x0][0x3f8] ;  /* 0x0000fe00ff067b82 */ /* 0x001e220000000a00 */
        /* <DEDUP_REMOVED lines=11> */
.L_x_1815:
[----:B-1----:R-:W-:Y:S02]  /*26200*/  ISETP.NE.AND P0, PT, R14, RZ, PT ;  /* 0x000000ff0e00720c */ /* 0x002fe40003f05270 */
[----:B------:R-:W-:-:S11]  /*26210*/  PLOP3.LUT P6, PT, PT, PT, PT, 0x8, 0x0 ;  /* 0x000000000000781c */ /* 0x000fd60003fce170 */
[----:B------:R-:W-:Y:S05]  /*26220*/  @P0 BRA `(.L_x_1650) ;  /* 0x0000000800540947 */ /* 0x000fea0003800000 */
[----:B------:R-:W-:-:S03]  /*26230*/  UMOV UR4, 0xffffffff ;  /* 0xffffffff00047882 */ /* 0x000fc60000000000 */
[----:B------:R-:W-:Y:S05]  /*26240*/  BRA.DIV UR4, `(.L_x_1651) ;  /* 0x0000005e043c7947 */ /* 0x000fea000b800000 */
[----:B------:R-:W-:-:S13]  /*26250*/  ELECT P6, URZ, PT ;  /* 0x00000000003f782f */ /* 0x000fda00038c0000 */
.L_x_1818:
        /* <DEDUP_REMOVED lines=14> */
[--C-:B------:R-:W-:Y:S02]  /*26340*/  IMAD.MOV R5, RZ, RZ, -R2.reuse ;  /* 0x000000ffff057224 */ /* 0x100fe400078e0a02 */
[----:B------:R-:W-:Y:S02]  /*26350*/  IMAD.MOV.U32 R10, RZ, RZ, R2 ;  /* 0x000000ffff0a7224 */ /* 0x000fe400078e0002 */
        /* <DEDUP_REMOVED lines=8> */
.L_x_1653:
[----:B------:R-:W2:Y:S01]  /*263e0*/  LDL R5, [R1] ;  /* 0x0000000001057983 */ /* 0x000ea20000100800 */
[----:B------:R-:W-:-:S03]  /*263f0*/  MOV R9, 0x400 ;  /* 0x0000040000097802 */ /* 0x000fc60000000f00 */
[----:B0-----:R-:W3:Y:S01]  /*26400*/  LDL R7, [R1+0x8] ;  /* 0x0000080001077983 */ /* 0x001ee20000100800 */
        /* <DEDUP_REMOVED lines=9> */
.L_x_1819:
        /* <DEDUP_REMOVED lines=8> */
.L_x_1655:
[----:B------:R-:W2:Y:S01]  /*26520*/  LDL R6, [R1] ;  /* 0x0000000001067983 */ /* 0x000ea20000100800 */
        /* <DEDUP_REMOVED lines=31> */
.L_x_1820:
        /* <DEDUP_REMOVED lines=8> */
.L_x_1657:
        /* <DEDUP_REMOVED lines=24> */
.L_x_1652:
[----:B01----:R-:W0:Y:S01]  /*26920*/  S2R R7, SR_CgaCtaId ;  /* 0x0000000000077919 */ /* 0x003e220000008800 */
[----:B------:R-:W-:Y:S01]  /*26930*/  MOV R6, 0x400 ;  /* 0x0000040000067802 */ /* 0x000fe20000000f00 */
[----:B------:R-:W-:Y:S05]  /*26940*/  WARPSYNC.ALL ;  /* 0x0000000000007948 */ /* 0x000fea0003800000 */
[----:B------:R-:W-:Y:S01]  /*26950*/  BAR.SYNC.DEFER_BLOCKING 0x8, 0x120 ;  /* 0x0204800000007b1d */ /* 0x000fe20000010000 */
[----:B------:R-:W-:-:S13]  /*26960*/  ELECT P0, URZ, PT ;  /* 0x00000000003f782f */ /* 0x000fda0003800000 */
[C---:B------:R-:W-:Y:S01]  /*26970*/  @P0 R2UR UR13, R3.reuse ;  /* 0x00000000030d02ca */ /* 0x040fe200000e0000 */
[----:B------:R-:W-:Y:S01]  /*26980*/  UIADD3 UR4, UP0, UR42, 0x270, URZ ;  /* 0x000002702a047890 */ /* 0x000fe2000ff1e03f */
[----:B------:R-:W-:Y:S02]  /*26990*/  @P0 R2UR UR12, R18 ;  /* 0x00000000120c02ca */ /* 0x000fe400000e0000 */
[----:B------:R-:W-:Y:S01]  /*269a0*/  @P0 R2UR UR11, R4 ;  /* 0x00000000040b02ca */ /* 0x000fe200000e0000 */
[----:B------:R-:W-:Y:S01]  /*269b0*/  UIADD3.X UR5, URZ, UR43, URZ, UP0, !UPT ;  /* 0x0000002b3f057290 */ /* 0x000fe200087fe43f */
[----:B------:R-:W-:Y:S01]  /*269c0*/  @P0 R2UR UR21, R3 ;  /* 0x00000000031502ca */ /* 0x000fe200000e0000 */
[----:B------:R-:W-:Y:S01]  /*269d0*/  UMOV UR6, 0x0 ;  /* 0x0000000000067882 */ /* 0x000fe20000000000 */
[----:B------:R-:W-:Y:S01]  /*269e0*/  UMOV UR7, 0x12f00000 ;  /* 0x12f0000000077882 */ /* 0x000fe20000000000 */
[----:B------:R-:W-:Y:S01]  /*269f0*/  UMOV UR10, URZ ;  /* 0x0000003f000a7c82 */ /* 0x000fe20008000000 */
[----:B------:R-:W-:Y:S01]  /*26a00*/  @P0 R2UR UR20, R18 ;  /* 0x00000000121402ca */ /* 0x000fe200000e0000 */
[----:B------:R-:W-:Y:S01]  /*26a10*/  UMOV UR14, 0x0 ;  /* 0x00000000000e7882 */ /* 0x000fe20000000000 */
[----:B------:R-:W-:Y:S01]  /*26a20*/  @P0 IMAD.MOV.U32 R5, RZ, RZ, 0x6000 ;  /* 0x00006000ff050424 */ /* 0x000fe200078e00ff */
        /* <DEDUP_REMOVED lines=21> */
.L_x_1650:
[----:B------:R-:W2:Y:S01]  /*26b80*/  LDL.LU R6, [R1+0x34] ;  /* 0x0000340001067983 */ /* 0x000ea20000300800 */
[----:B------:R-:W-:Y:S01]  /*26b90*/  MOV R4, 0x400 ;  /* 0x0000040000047802 */ /* 0x000fe20000000f00 */
[----:B------:R-:W-:Y:S01]  /*26ba0*/  BSSY B0, `(.L_x_1658) ;  /* 0x000000b000007945 */ /* 0x000fe20003800000 */
[----:B0-----:R-:W0:Y:S02]  /*26bb0*/  S2R R5, SR_CgaCtaId ;  /* 0x0000000000057919 */ /* 0x001e240000008800 */
[----:B0-----:R-:W-:Y:S01]  /*26bc0*/  LEA R4, R5, R4, 0x18 ;  /* 0x0000000405047211 */ /* 0x001fe200078ec0ff */
[----:B--2---:R-:W-:-:S05]  /*26bd0*/  VIADD R6, R6, 0x1 ;  /* 0x0000000106067836 */ /* 0x004fca0000000000 */
[----:B------:R-:W-:Y:S01]  /*26be0*/  LEA.HI R3, R6, R6, RZ, 0x1 ;  /* 0x0000000606037211 */ /* 0x000fe200078f08ff */
[----:B------:R0:W-:Y:S03]  /*26bf0*/  STL [R1+0x34], R6 ;  /* 0x0000340601007387 */ /* 0x0001e60000100800 */
[----:B------:R-:W-:-:S05]  /*26c00*/  LOP3.LUT R3, R3, 0xfffffffe, RZ, 0xc0, !PT ;  /* 0xfffffffe03037812 */ /* 0x000fca00078ec0ff */
[----:B------:R-:W-:-:S05]  /*26c10*/  IMAD.IADD R3, R6, 0x1, -R3 ;  /* 0x0000000106037824 */ /* 0x000fca00078e0a03 */
[----:B------:R-:W-:-:S04]  /*26c20*/  SHF.L.U32 R3, R3, 0x1f, RZ ;  /* 0x0000001f03037819 */ /* 0x000fc800000006ff */
[----:B------:R-:W1:Y:S02]  /*26c30*/  SYNCS.PHASECHK.TRANS64.TRYWAIT P0, [R4+URZ+0x2a820], R3 ;  /* 0x02a82003040075a7 */ /* 0x000e64000800017f */
[----:B01----:R-:W-:Y:S05]  /*26c40*/  @!P0 BRA `(.L_x_1659) ;  /* 0x0000005400048947 */ /* 0x003fea0003800000 */
.L_x_1821:
[----:B------:R-:W-:Y:S05]  /*26c50*/  BSYNC B0 ;  /* 0x0000000000007941 */ /* 0x000fea0003800000 */
.L_x_1658:
[----:B------:R-:W2:Y:S04]  /*26c60*/  LDL.LU R5, [R1+0x2c] ;  /* 0x00002c0001057983 */ /* 0x000ea80000300800 */
[----:B0-----:R-:W3:Y:S01]  /*26c70*/  LDL R4, [R1+0x14] ;  /* 0x0000140001047983 */ /* 0x001ee20000100800 */
[----:B--2---:R-:W-:-:S05]  /*26c80*/  VIADD R12, R5, 0xfffffffe ;  /* 0xfffffffe050c7836 */ /* 0x004fca0000000000 */
[----:B---3--:R-:W-:-:S13]  /*26c90*/  ISETP.GE.AND P0, PT, R12, R4, PT ;  /* 0x000000040c00720c */ /* 0x008fda0003f06270 */
[----:B------:R-:W-:Y:S05]  /*26ca0*/  @!P0 BRA `(.L_x_1660) ;  /* 0x0000001000cc8947 */ /* 0x000fea0003800000 */
[----:B------:R0:W5:Y:S04]  /*26cb0*/  LDL.LU R6, [R1] ;  /* 0x0000000001067983 */ /* 0x0001680000300800 */
[----:B------:R0:W5:Y:S02]  /*26cc0*/  LDL.LU R7, [R1+0x8] ;  /* 0x0000080001077983 */ /* 0x0001640000300800 */
.L_x_1684:
[----:B-----5:R-:W-:Y:S01]  /*26cd0*/  VIADD R4, R6, 0x1 ;  /* 0x0000000106047836 */ /* 0x020fe20000000000 */
[----:B------:R-:W-:Y:S05]  /*26ce0*/  YIELD ;  /* 0x0000000000007946 */ /* 0x000fea0003800000 */
[----:B------:R-:W-:Y:S01]  /*26cf0*/  ISETP.NE.AND P0, PT, R4, 0x2, PT ;  /* 0x000000020400780c */ /* 0x000fe20003f05270 */
[----:B------:R-:W-:Y:S03]  /*26d00*/  BSSY B0, `(.L_x_1661) ;  /* 0x00000ad000007945 */ /* 0x000fe60003800000 */
[----:B------:R-:W-:-:S02]  /*26d10*/  SEL R3, RZ, 0x1, P0 ;  /* 0x00000001ff037807 */ /* 0x000fc40000000000 */
[----:B-1----:R-:W-:Y:S02]  /*26d20*/  SEL R10, R4, RZ, P0 ;  /* 0x000000ff040a7207 */ /* 0x002fe40000000000 */
[----:B------:R-:W-:-:S05]  /*26d30*/  LOP3.LUT R9, R7, R3, RZ, 0x3c, !PT ;  /* 0x0000000307097212 */ /* 0x000fca00078e3cff */
[----:B------:R1:W-:Y:S04]  /*26d40*/  STL [R1+0x8], R9 ;  /* 0x0000080901007387 */ /* 0x0003e80000100800 */
[----:B------:R1:W-:Y:S01]  /*26d50*/  STL [R1], R10 ;  /* 0x0000000a01007387 */ /* 0x0003e20000100800 */
[----:B------:R-:W-:Y:S05]  /*26d60*/  @!P6 BRA `(.L_x_1662) ;  /* 0x000000080098e947 */ /* 0x000fea0003800000 */
[----:B------:R-:W-:Y:S01]  /*26d70*/  ULDC.64 UR4, c[0x0][0x3f8] ;  /* 0x0000fe0000047ab9 */ /* 0x000fe20000000a00 */
[----:B------:R-:W-:Y:S01]  /*26d80*/  IMAD.MOV.U32 R8, RZ, RZ, R12 ;  /* 0x000000ffff087224 */ /* 0x000fe200078e000c */
[----:B------:R-:W-:-:S04]  /*26d90*/  ISETP.NE.U32.AND P0, PT, RZ, UR4, PT ;  /* 0x00000004ff007c0c */ /* 0x000fc8000bf05070 */
[----:B------:R-:W-:-:S13]  /*26da0*/  ISETP.NE.AND.EX P0, PT, RZ, UR5, PT, P0 ;  /* 0x00000005ff007c0c */ /* 0x000fda000bf05300 */
[----:B------:R-:W-:Y:S05]  /*26db0*/  @!P0 BRA `(.L_x_1663) ;  /* 0x0000000000448947 */ /* 0x000fea0003800000 */
[----:B------:R-:W2:Y:S01]  /*26dc0*/  LDC R5, c[0x0][0x41c] ;  /* 0x00010700ff057b82 */ /* 0x000ea20000000800 */
[----:B------:R-:W-:Y:S01]  /*26dd0*/  ULDC.64 UR6, c[0x0][0x408] ;  /* 0x0001020000067ab9 */ /* 0x000fe20000000a00 */
[----:B--2---:R-:W-:-:S13]  /*26de0*/  ISETP.NE.AND P0, PT, R5, 0x1, PT ;  /* 0x000000010500780c */ /* 0x004fda0003f05270 */
[----:B------:R-:W2:Y:S02]  /*26df0*/  @P0 LDC.64 R2, c[0x0][0x420] ;  /* 0x00010800ff020b82 */ /* 0x000ea40000000a00 */
[----:B--2---:R-:W-:-:S04]  /*26e00*/  @P0 IMAD.HI.U32 R4, R12, R2, RZ ;  /* 0x000000020c040227 */ /* 0x004fc800078e00ff */
[----:B------:R-:W-:Y:S01]  /*26e10*/  IMAD.MOV.U32 R2, RZ, RZ, R12 ;  /* 0x000000ffff027224 */ /* 0x000fe200078e000c */
[----:B------:R-:W-:Y:S01]  /*26e20*/  @P0 SHF.R.U32.HI R2, RZ, R3, R4 ;  /* 0x00000003ff020219 */ /* 0x000fe20000011604 */
[----:B------:R-:W-:-:S03]  /*26e30*/  IMAD R4, R20, UR6, RZ ;  /* 0x0000000614047c24 */ /* 0x000fc6000f8e02ff */
[--C-:B------:R-:W-:Y:S01]  /*26e40*/  SHF.R.S32.HI R3, RZ, 0x1f, R2.reuse ;  /* 0x0000001fff037819 */ /* 0x100fe20000011402 */
[----:B------:R-:W-:Y:S02]  /*26e50*/  IMAD.MOV R8, RZ, RZ, -R2 ;  /* 0x000000ffff087224 */ /* 0x000fe400078e0a02 */
[C---:B------:R-:W-:Y:S02]  /*26e60*/  IMAD R4, R17.reuse, UR7, R4 ;  /* 0x0000000711047c24 */ /* 0x040fe4000f8e0204 */
[----:B------:R-:W-:-:S04]  /*26e70*/  IMAD.WIDE.U32 R2, R17, UR6, R2 ;  /* 0x0000000611027c25 */ /* 0x000fc8000f8e0002 */
[----:B------:R-:W-:Y:S01]  /*26e80*/  IMAD.IADD R3, R4, 0x1, R3 ;  /* 0x0000000104037824 */ /* 0x000fe200078e0203 */
[----:B------:R-:W-:Y:S01]  /*26e90*/  LEA R4, P0, R2, UR4, 0x2 ;  /* 0x0000000402047c11 */ /* 0x000fe2000f8010ff */
[----:B------:R-:W-:-:S03]  /*26ea0*/  IMAD R8, R5, R8, R12 ;  /* 0x0000000805087224 */ /* 0x000fc600078e020c */
[----:B------:R-:W-:-:S05]  /*26eb0*/  LEA.HI.X R5, R2, UR5, R3, 0x2, P0 ;  /* 0x0000000502057c11 */ /* 0x000fca00080f1403 */
[----:B------:R2:W5:Y:S04]  /*26ec0*/  LDG.E R2, desc[UR40][R4.64] ;  /* 0x0000002804027981 */ /* 0x000568000c1e1900 */
.L_x_1663:
[----:B--2---:R-:W2:Y:S01]  /*26ed0*/  S2R R5, SR_CgaCtaId ;  /* 0x0000000000057919 */ /* 0x004ea20000008800 */
[----:B------:R-:W-:Y:S01]  /*26ee0*/  MOV R4, 0x400 ;  /* 0x0000040000047802 */ /* 0x000fe20000000f00 */
[----:B------:R-:W-:Y:S01]  /*26ef0*/  BSSY B1, `(.L_x_1664) ;  /* 0x0000009000017945 */ /* 0x000fe20003800000 */
[----:B------:R-:W3:Y:S02]  /*26f00*/  S2R R3, SR_TID.X ;  /* 0x0000000000037919 */ /* 0x000ee40000002100 */
[----:B--2---:R-:W-:Y:S02]  /*26f10*/  LEA R4, R5, R4, 0x18 ;  /* 0x0000000405047211 */ /* 0x004fe400078ec0ff */
[----:B---3--:R-:W-:-:S03]  /*26f20*/  LOP3.LUT R3, R3, 0x7f, RZ, 0xc0, !PT ;  /* 0x0000007f03037812 */ /* 0x008fc600078ec0ff */
[----:B------:R-:W-:Y:S01]  /*26f30*/  IMAD R5, R10, 0x8, R4 ;  /* 0x000000080a057824 */ /* 0x000fe200078e0204 */
[----:B------:R-:W-:Y:S02]  /*26f40*/  SHF.L.U32 R4, R9, 0x1f, RZ ;  /* 0x0000001f09047819 */ /* 0x000fe400000006ff */
[----:B------:R-:W-:Y:S02]  /*26f50*/  ISETP.NE.AND P2, PT, R3, RZ, PT ;  /* 0x000000ff0300720c */ /* 0x000fe40003f45270 */
[----:B------:R-:W2:Y:S02]  /*26f60*/  SYNCS.PHASECHK.TRANS64.TRYWAIT P0, [R5+URZ+0x2a880], R4 ;  /* 0x02a88004050075a7 */ /* 0x000ea4000800017f */
[----:B--2---:R-:W-:Y:S09]  /*26f70*/  @!P0 BRA `(.L_x_1665) ;  /* 0x0000005000588947 */ /* 0x004ff20003800000 */
.L_x_1822:
[----:B------:R-:W-:Y:S05]  /*26f80*/  BSYNC B1 ;  /* 0x0000000000017941 */ /* 0x000fea0003800000 */
.L_x_1664:
[----:B------:R-:W-:Y:S04]  /*26f90*/  BSSY B1, `(.L_x_1666) ;  /* 0x0000009000017945 */ /* 0x000fe80003800000 */
        /* <DEDUP_REMOVED lines=8> */
.L_x_1667:
[----:B------:R-:W-:Y:S05]  /*27020*/  BSYNC B1 ;  /* 0x0000000000017941 */ /* 0x000fea0003800000 */
.L_x_1666:
[----:B------:R-:W3:Y:S04]  /*27030*/  LDL R3, [R1] ;  /* 0x0000000001037983 */ /* 0x000ee80000100800 */
[----:B-1----:R-:W4:Y:S01]  /*27040*/  LDL R9, [R1+0x18] ;  /* 0x0000180001097983 */ /* 0x002f220000100800 */
[----:B------:R-:W-:Y:S01]  /*27050*/  IMAD.MOV.U32 R15, RZ, RZ, RZ ;  /* 0x000000ffff0f7224 */ /* 0x000fe200078e00ff */
[----:B------:R-:W-:Y:S01]  /*27060*/  MOV R10, 0x400 ;  /* 0x00000400000a7802 */ /* 0x000fe20000000f00 */
[----:B------:R-:W-:Y:S01]  /*27070*/  UIADD3 UR4, UP0, UR42, 0x470, URZ ;  /* 0x000004702a047890 */ /* 0x000fe2000ff1e03f */
[----:B------:R-:W1:Y:S01]  /*27080*/  S2R R11, SR_CgaCtaId ;  /* 0x00000000000b7919 */ /* 0x000e620000008800 */
[----:B------:R-:W-:Y:S01]  /*27090*/  PLOP3.LUT P0, PT, PT, PT, PT, 0x80, 0x0 ;  /* 0x000000000000781c */ /* 0x000fe20003f0f070 */
[----:B------:R-:W-:Y:S01]  /*270a0*/  UMOV UR6, 0x0 ;  /* 0x0000000000067882 */ /* 0x000fe20000000000 */
[----:B------:R-:W-:Y:S01]  /*270b0*/  R2UR UR10, R15 ;  /* 0x000000000f0a72ca */ /* 0x000fe200000e0000 */
[----:B------:R-:W-:Y:S01]  /*270c0*/  UIADD3.X UR5, URZ, UR43, URZ, UP0, !UPT ;  /* 0x0000002b3f057290 */ /* 0x000fe200087fe43f */
[----:B------:R-:W-:Y:S01]  /*270d0*/  UMOV UR7, 0x14f00000 ;  /* 0x14f0000000077882 */ /* 0x000fe20000000000 */
[----:B-1----:R-:W-:-:S05]  /*270e0*/  LEA R10, R11, R10, 0x18 ;  /* 0x0000000a0b0a7211 */ /* 0x002fca00078ec0ff */
[----:B---3--:R-:W-:Y:S02]  /*270f0*/  IMAD R3, R3, 0x6000, R10 ;  /* 0x0000600003037824 */ /* 0x008fe400078e020a */
[----:B----4-:R-:W-:Y:S02]  /*27100*/  IMAD R9, R8, 0x80, R9 ;  /* 0x0000008008097824 */ /* 0x010fe400078e0209 */
[----:B------:R-:W-:Y:S02]  /*27110*/  VIADD R8, R5, 0x2a870 ;  /* 0x0002a87005087836 */ /* 0x000fe40000000000 */
[----:B------:R-:W-:-:S07]  /*27120*/  VIADD R10, R3, 0xc400 ;  /* 0x0000c400030a7836 */ /* 0x000fce0000000000 */
.L_x_1668:
        /* <DEDUP_REMOVED lines=16> */
.L_x_1669:
        /* <DEDUP_REMOVED lines=16> */
.L_x_1670:
        /* <DEDUP_REMOVED lines=13> */
.L_x_1823:
[----:B------:R-:W-:Y:S05]  /*27400*/  BSYNC B1 ;  /* 0x0000000000017941 */ /* 0x000fea0003800000 */
.L_x_1671:
        /* <DEDUP_REMOVED lines=11> */
.L_x_1674:
[----:B------:R-:W-:Y:S05]  /*274c0*/  BSYNC B1 ;  /* 0x0000000000017941 */ /* 0x000fea0003800000 */
.L_x_1673:
[----:B------:R-:W-:Y:S01]  /*274d0*/  R2UR UR10, R15 ;  /* 0x000000000f0a72ca */ /* 0x000fe200000e0000 */
[----:B------:R-:W-:Y:S01]  /*274e0*/  UIADD3 UR4, UP0, UR42, 0x370, URZ ;  /* 0x000003702a047890 */ /* 0x000fe2000ff1e03f */
[----:B------:R-:W-:Y:S01]  /*274f0*/  R2UR UR6, R10 ;  /* 0x000000000a0672ca */ /* 0x000fe200000e0000 */
[----:B-12---:R-:W-:Y:S01]  /*27500*/  VIADD R5, R5, 0x2a830 ;  /* 0x0002a83005057836 */ /* 0x006fe20000000000 */
[----:B------:R-:W-:Y:S01]  /*27510*/  R2UR UR7, R11 ;  /* 0x000000000b0772ca */ /* 0x000fe200000e0000 */
[----:B------:R-:W-:Y:S01]  /*27520*/  VIADD R4, R3, 0x1e400 ;  /* 0x0001e40003047836 */ /* 0x000fe20000000000 */
[----:B------:R-:W-:Y:S01]  /*27530*/  PLOP3.LUT P0, PT, PT, PT, PT, 0x80, 0x0 ;  /* 0x000000000000781c */ /* 0x000fe20003f0f070 */
[----:B------:R-:W-:-:S12]  /*27540*/  UIADD3.X UR5, URZ, UR43, URZ, UP0, !UPT ;  /* 0x0000002b3f057290 */ /* 0x000fd800087fe43f */
.L_x_1675:
        /* <DEDUP_REMOVED lines=10> */
[----:B------:R-:W-:Y:S01]  /*275f0*/  R2UR UR10, R14 ;  /* 0x000000000e0a72ca */ /* 0x000fe200000e0000 */
[----:B------:R-:W-:Y:S01]  /*27600*/  VIADD R4, R3, 0x20400 ;  /* 0x0002040003047836 */ /* 0x000fe20000000000 */
[----:B------:R-:W-:Y:S02]  /*27610*/  R2UR UR6, R10 ;  /* 0x000000000a0672ca */ /* 0x000fe400000e0000 */
[----:B------:R-:W-:Y:S02]  /*27620*/  R2UR UR7, R11 ;  /* 0x000000000b0772ca */ /* 0x000fe400000e0000 */
[----:B------:R-:W-:-:S13]  /*27630*/  PLOP3.LUT P0, PT, PT, PT, PT, 0x80, 0x0 ;  /* 0x000000000000781c */ /* 0x000fda0003f0f070 */
.L_x_1676:
        /* <DEDUP_REMOVED lines=15> */
.L_x_1677:
        /* <DEDUP_REMOVED lines=10> */
.L_x_1662:
[----:B------:R-:W-:Y:S05]  /*277d0*/  BSYNC B0 ;  /* 0x0000000000007941 */ /* 0x000fea0003800000 */
.L_x_1661:
[----:B------:R-:W-:-:S06]  /*277e0*/  UISETP.NE.AND UP0, UPT, UR36, 0x3, UPT ;  /* 0x000000032400788c */ /* 0x000fcc000bf05270 */
[----:B------:R-:W-:-:S13]  /*277f0*/  PLOP3.LUT P0, PT, PT, PT, UP0, 0x80, 0x0 ;  /* 0x000000000000781c */ /* 0x000fda0003f0f008 */
[----:B------:R-:W-:Y:S05]  /*27800*/  @!P0 BRA `(.L_x_1678) ;  /* 0x0000000000048947 */ /* 0x000fea0003800000 */
[----:B------:R-:W-:Y:S01]  /*27810*/  BPT.TRAP 0x1 ;  /* 0x000000040000795c */ /* 0x000fe20000300000 */
.L_x_1678:
[----:B------:R-:W2:Y:S01]  /*27820*/  S2R R5, SR_CgaCtaId ;  /* 0x0000000000057919 */ /* 0x000ea20000008800 */
[----:B------:R-:W-:Y:S01]  /*27830*/  IMAD.U32 R3, RZ, RZ, UR39 ;  /* 0x00000027ff037e24 */ /* 0x000fe2000f8e00ff */
[----:B------:R-:W-:Y:S01]  /*27840*/  MOV R4, 0x400 ;  /* 0x0000040000047802 */ /* 0x000fe20000000f00 */
[----:B------:R-:W-:Y:S03]  /*27850*/  BSSY B0, `(.L_x_1679) ;  /* 0x0000008000007945 */ /* 0x000fe60003800000 */
[----:B------:R-:W-:Y:S02]  /*27860*/  ISETP.NE.AND P0, PT, R3, 0x3, PT ;  /* 0x000000030300780c */ /* 0x000fe40003f05270 */
[----:B------:R-:W-:-:S04]  /*27870*/  LOP3.LUT R3, R7, 0x1, RZ, 0x3c, !PT ;  /* 0x0000000107037812 */ /* 0x000fc800078e3cff */
[----:B------:R-:W-:Y:S02]  /*27880*/  SHF.L.U32 R3, R3, 0x1f, RZ ;  /* 0x0000001f03037819 */ /* 0x000fe400000006ff */
[----:B--2---:R-:W-:-:S05]  /*27890*/  LEA R4, R5, R4, 0x18 ;  /* 0x0000000405047211 */ /* 0x004fca00078ec0ff */
[----:B------:R-:W-:-:S04]  /*278a0*/  IMAD R14, R6, 0x8, R4 ;  /* 0x00000008060e7824 */ /* 0x000fc800078e0204 */
[----:B------:R-:W2:Y:S02]  /*278b0*/  SYNCS.PHASECHK.TRANS64.TRYWAIT P2, [R14+URZ+0x2a870], R3 ;  /* 0x02a870030e0075a7 */ /* 0x000ea4000804017f */
[----:B--2---:R-:W-:Y:S05]  /*278c0*/  @!P2 BRA `(.L_x_1680) ;  /* 0x00000048002ca947 */ /* 0x004fea0003800000 */
.L_x_1824:
[----:B------:R-:W-:Y:S05]  /*278d0*/  BSYNC B0 ;  /* 0x0000000000007941 */ /* 0x000fea0003800000 */
.L_x_1679:
[----:B------:R-:W-:Y:S05]  /*278e0*/  @!P0 BRA `(.L_x_1681) ;  /* 0x0000000000048947 */ /* 0x000fea0003800000 */
[----:B------:R-:W-:Y:S01]  /*278f0*/  BPT.TRAP 0x1 ;  /* 0x000000040000795c */ /* 0x000fe20000300000 */
.L_x_1681:
[----:B--2---:R-:W-:Y:S01]  /*27900*/  SHF.L.U32 R3, R7, 0x1f, RZ ;  /* 0x0000001f07037819 */ /* 0x004fe200000006ff */
[----:B-1----:R-:W-:-:S03]  /*27910*/  IMAD R10, R6, 0x6000, RZ ;  /* 0x00006000060a7824 */ /* 0x002fc600078e02ff */
[----:B------:R-:W1:Y:S02]  /*27920*/  SYNCS.PHASECHK.TRANS64.TRYWAIT P2, [R14+URZ+0x2a860], R3 ;  /* 0x02a860030e0075a7 */ /* 0x000e64000804017f */
[----:B-1----:R-:W-:Y:S05]  /*27930*/  @!P2 BRA `(.L_x_1682) ;  /* 0x000000480024a947 */ /* 0x002fea0003800000 */
.L_x_1825:
[----:B------:R-:W1:Y:S04]  /*27940*/  LDL R4, [R1+0x24] ;  /* 0x0000240001047983 */ /* 0x000e680000100800 */
[----:B------:R-:W2:Y:S01]  /*27950*/  LDL R11, [R1+0x1c] ;  /* 0x00001c00010b7983 */ /* 0x000ea20000100800 */
[----:B------:R-:W-:Y:S01]  /*27960*/  MOV R13, 0x400 ;  /* 0x00000400000d7802 */ /* 0x000fe20000000f00 */
[----:B------:R-:W-:Y:S05]  /*27970*/  WARPSYNC.ALL ;  /* 0x0000000000007948 */ /* 0x000fea0003800000 */
[----:B------:R-:W3:Y:S02]  /*27980*/  S2R R18, SR_CgaCtaId ;  /* 0x0000000000127919 */ /* 0x000ee40000008800 */
[----:B---3--:R-:W-:-:S02]  /*27990*/  LEA R13, R18, R13, 0x18 ;  /* 0x0000000d120d7211 */ /* 0x008fc400078ec0ff */
[----:B------:R-:W3:Y:S01]  /*279a0*/  LDL R18, [R1+0x10] ;  /* 0x0000100001127983 */ /* 0x000ee20000100800 */
[C---:B-1----:R-:W-:Y:S02]  /*279b0*/  LOP3.LUT R3, R10.reuse, R4, RZ, 0xfc, !PT ;  /* 0x000000040a037212 */ /* 0x042fe400078efcff */
[----:B--2---:R-:W-:-:S03]  /*279c0*/  LOP3.LUT R15, R10, R11, RZ, 0xfc, !PT ;  /* 0x0000000b0a0f7212 */ /* 0x004fc600078efcff */
[C---:B------:R-:W-:Y:S02]  /*279d0*/  IMAD.IADD R3, R13.reuse, 0x1, R3 ;  /* 0x000000010d037824 */ /* 0x040fe400078e0203 */
[----:B------:R-:W-:-:S03]  /*279e0*/  IMAD.IADD R15, R13, 0x1, R15 ;  /* 0x000000010d0f7824 */ /* 0x000fc600078e020f */
[----:B------:R-:W1:Y:S02]  /*279f0*/  LDSM.16.MT88.4 R4, [R3+0xc400] ;  /* 0x00c400000304783b */ /* 0x000e640000004200 */
[C-C-:B-1----:R-:W-:Y:S02]  /*27a00*/  PRMT R8, R4.reuse, 0x6420, R5.reuse ;  /* 0x0000642004087816 */ /* 0x142fe40000000005 */
[----:B------:R-:W-:Y:S02]  /*27a10*/  PRMT R9, R4, 0x7531, R5 ;  /* 0x0000753104097816 */ /* 0x000fe40000000005 */
[C-C-:B------:R-:W-:Y:S02]  /*27a20*/  PRMT R10, R6.reuse, 0x6420, R7.reuse ;  /* 0x00006420060a7816 */ /* 0x140fe40000000007 */
[----:B------:R-:W-:-:S05]  /*27a30*/  PRMT R11, R6, 0x7531, R7 ;  /* 0x00007531060b7816 */ /* 0x000fca0000000007 */
[----:B------:R-:W-:Y:S04]  /*27a40*/  STSM.16.M88.4 [R15+0x400], R8 ;  /* 0x000400080f007844 */ /* 0x000fe80000000200 */
[----:B------:R-:W1:Y:S02]  /*27a50*/  LDSM.16.MT88.4 R4, [R3+0xe400] ;  /* 0x00e400000304783b */ /* 0x000e640000004200 */
[C-C-:B-1----:R-:W-:Y:S02]  /*27a60*/  PRMT R8, R4.reuse, 0x6420, R5.reuse ;  /* 0x0000642004087816 */ /* 0x142fe40000000005 */
[----:B------:R-:W-:Y:S02]  /*27a70*/  PRMT R9, R4, 0x7531, R5 ;  /* 0x0000753104097816 */ /* 0x000fe40000000005 */
[----:B------:R-:W-:-:S02]  /*27a80*/  PRMT R10, R6, 0x6420, R7 ;  /* 0x00006420060a7816 */ /* 0x000fc40000000007 */
        /* <DEDUP_REMOVED lines=8> */
[----:B------:R-:W1:Y:S01]  /*27b10*/  LDSM.16.MT88.4 R4, [R3+0xcc00] ;  /* 0x00cc00000304783b */ /* 0x000e620000004200 */
[----:B---3--:R-:W-:Y:S02]  /*27b20*/  IADD3 R13, R18, 0x400, R15 ;  /* 0x00000400120d7810 */ /* 0x008fe40007ffe00f */
[C-C-:B-1----:R-:W-:Y:S02]  /*27b30*/  PRMT R8, R4.reuse, 0x6420, R5.reuse ;  /* 0x0000642004087816 */ /* 0x142fe40000000005 */
[----:B------:R-:W-:Y:S02]  /*27b40*/  PRMT R9, R4, 0x7531, R5 ;  /* 0x0000753104097816 */ /* 0x000fe40000000005 */
[----:B------:R-:W-:-:S02]  /*27b50*/  PRMT R10, R6, 0x6420, R7 ;  /* 0x00006420060a7816 */ /* 0x000fc40000000007 */
[----:B------:R-:W-:-:S05]  /*27b60*/  PRMT R11, R6, 0x7531, R7 ;  /* 0x00007531060b7816 */ /* 0x000fca0000000007 */
[----:B------:R-:W-:Y:S04]  /*27b70*/  STSM.16.M88.4 [R13], R8 ;  /* 0x000000080d007844 */ /* 0x000fe80000000200 */
        /* <DEDUP_REMOVED lines=11> */
[----:B------:R1:W-:Y:S04]  /*27c30*/  STSM.16.M88.4 [R13+0x4000], R8 ;  /* 0x004000080d007844 */ /* 0x0003e80000000200 */
[----:B------:R-:W2:Y:S04]  /*27c40*/  LDSM.16.MT88.4 R4, [R3+0xd400] ;  /* 0x00d400000304783b */ /* 0x000ea80000004200 */
[----:B-1----:R-:W3:Y:S01]  /*27c50*/  LDL R13, [R1+0x20] ;  /* 0x00002000010d7983 */ /* 0x002ee20000100800 */
[C-C-:B--2---:R-:W-:Y:S02]  /*27c60*/  PRMT R8, R4.reuse, 0x6420, R5.reuse ;  /* 0x0000642004087816 */ /* 0x144fe40000000005 */
[----:B------:R-:W-:-:S02]  /*27c70*/  PRMT R9, R4, 0x7531, R5 ;  /* 0x0000753104097816 */ /* 0x000fc40000000005 */
[C-C-:B------:R-:W-:Y:S02]  /*27c80*/  PRMT R10, R6.reuse, 0x6420, R7.reuse ;  /* 0x00006420060a7816 */ /* 0x140fe40000000007 */
[----:B------:R-:W-:Y:S02]  /*27c90*/  PRMT R11, R6, 0x7531, R7 ;  /* 0x00007531060b7816 */ /* 0x000fe40000000007 */
[----:B---3--:R-:W-:-:S05]  /*27ca0*/  IADD3 R13, R13, 0x400, R15 ;  /* 0x000004000d0d7810 */ /* 0x008fca0007ffe00f */
        /* <DEDUP_REMOVED lines=13> */
[----:B------:R-:W2:Y:S01]  /*27d80*/  LDSM.16.MT88.4 R4, [R3+0xdc00] ;  /* 0x00dc00000304783b */ /* 0x000ea20000004200 */
[----:B-1----:R-:W-:Y:S01]  /*27d90*/  IMAD.IADD R13, R18, 0x1, R13 ;  /* 0x00000001120d7824 */ /* 0x002fe200078e020d */
[C-C-:B--2---:R-:W-:Y:S02]  /*27da0*/  PRMT R8, R4.reuse, 0x6420, R5.reuse ;  /* 0x0000642004087816 */ /* 0x144fe40000000005 */
        /* <DEDUP_REMOVED lines=24> */
.L_x_1683:
[----:B------:R-:W3:Y:S01]  /*27f30*/  LDL R3, [R1+0x14] ;  /* 0x0000140001037983 */ /* 0x000ee20000100800 */
[----:B--2---:R2:W-:Y:S03]  /*27f40*/  SYNCS.ARRIVE.TRANS64.A1T0 RZ, [R14+URZ+0x2a850], RZ ;  /* 0x02a850ff0eff79a7 */ /* 0x0045e6000810003f */
[----:B------:R4:W5:Y:S04]  /*27f50*/  LDL R6, [R1] ;  /* 0x0000000001067983 */ /* 0x0009680000100800 */
[----:B------:R4:W5:Y:S01]  /*27f60*/  LDL R7, [R1+0x8] ;  /* 0x0000080001077983 */ /* 0x0009620000100800 */
[----:B--2---:R-:W-:-:S05]  /*27f70*/  @!P1 VIADD R14, R14, 0x2a880 ;  /* 0x0002a8800e0e9836 */ /* 0x004fca0000000000 */
[----:B------:R-:W-:Y:S01]  /*27f80*/  @!P1 PRMT R14, RZ, 0x654, R14 ;  /* 0x00000654ff0e9816 */ /* 0x000fe2000000000e */
[----:B------:R-:W-:Y:S06]  /*27f90*/  BAR.SYNC.DEFER_BLOCKING 0x2, 0x80 ;  /* 0x0082000000007b1d */ /* 0x000fec0000010000 */
[----:B------:R4:W-:Y:S01]  /*27fa0*/  @!P1 SYNCS.ARRIVE.TRANS64.RED.A1T0 RZ, [R14+URZ], RZ ;  /* 0x000000ff0eff99a7 */ /* 0x0009e2000810043f */
[C---:B---3--:R-:W-:Y:S01]  /*27fb0*/  ISETP.GT.AND P0, PT, R12.reuse, R3, PT ;  /* 0x000000030c00720c */ /* 0x048fe20003f04270 */
[----:B------:R-:W-:-:S12]  /*27fc0*/  VIADD R12, R12, 0xffffffff ;  /* 0xffffffff0c0c7836 */ /* 0x000fd80000000000 */
[----:B----4-:R-:W-:Y:S05]  /*27fd0*/  @P0 BRA `(.L_x_1684) ;  /* 0xffffffec003c0947 */ /* 0x010fea000383ffff */
.L_x_1660:
[----:B------:R-:W-:Y:S04]  /*27fe0*/  BSSY B0, `(.L_x_1685) ;  /* 0x000000e000007945 */ /* 0x000fe80003800000 */
[----:B------:R-:W-:Y:S05]  /*27ff0*/  @P1 BRA `(.L_x_1686) ;  /* 0x0000000000301947 */ /* 0x000fea0003800000 */
[----:B------:R-:W2:Y:S01]  /*28000*/  S2R R5, SR_LANEID ;  /* 0x0000000000057919 */ /* 0x000ea20000000000 */
[----:B------:R-:W-:Y:S01]  /*28010*/  VOTEU.ANY UR4, UPT, PT ;  /* 0x0000000000047886 */ /* 0x000fe200038e0100 */
[----:B------:R-:W3:Y:S01]  /*28020*/  LDC.64 R2, c[0x0][0xc38] ;  /* 0x00030e00ff027b82 */ /* 0x000ee20000000a00 */
[----:B------:R-:W2:Y:S02]  /*28030*/  FLO.U32 R0, UR4 ;  /* 0x0000000400007d00 */ /* 0x000ea400080e0000 */
[----:B--2---:R-:W-:-:S06]  /*28040*/  ISETP.EQ.U32.AND P0, PT, R0, R5, PT ;  /* 0x000000050000720c */ /* 0x004fcc0003f02070 */
[----:B------:R-:W3:Y:S07]  /*28050*/  POPC R5, UR4 ;  /* 0x0000000400057d09 */ /* 0x000eee0008000000 */
[----:B---3--:R-:W2:Y:S01]  /*28060*/  @P0 ATOMG.E.ADD.STRONG.GPU PT, R3, desc[UR40][R2.64], R5 ;  /* 0x00000005020309a8 */ /* 0x008ea200081ee1e8 */
[----:B------:R-:W3:Y:S02]  /*28070*/  S2R R4, SR_LTMASK ;  /* 0x0000000000047919 */ /* 0x000ee40000003900 */
[----:B---3--:R-:W-:-:S04]  /*28080*/  LOP3.LUT R4, R4, UR4, RZ, 0xc0, !PT ;  /* 0x0000000404047c12 */ /* 0x008fc8000f8ec0ff */
[----:B-----5:R-:W3:Y:S01]  /*28090*/  POPC R7, R4 ;  /* 0x0000000400077309 */ /* 0x020ee20000000000 */
[----:B--2---:R-:W3:Y:S02]  /*280a0*/  SHFL.IDX PT, R0, R3, R0, 0x1f ;  /* 0x00001f0003007589 */ /* 0x004ee400000e0000 */
[----:B---3--:R-:W-:-:S07]  /*280b0*/  IADD3 R16, R0, UR38, R7 ;  /* 0x0000002600107c10 */ /* 0x008fce000fffe007 */
.L_x_1686:
[----:B------:R-:W-:Y:S05]  /*280c0*/  BSYNC B0 ;  /* 0x0000000000007941 */ /* 0x000fea0003800000 */
.L_x_1685:
[----:B------:R-:W-:-:S06]  /*280d0*/  UISETP.NE.AND UP0, UPT, UR36, 0x3, UPT ;  /* 0x000000032400788c */ /* 0x000fcc000bf05270 */
[----:B------:R-:W-:-:S13]  /*280e0*/  PLOP3.LUT P0, PT, PT, PT, UP0, 0x80, 0x0 ;  /* 0x000000000000781c */ /* 0x000fda0003f0f008 */
[----:B------:R-:W-:Y:S05]  /*280f0*/  @!P0 BRA `(.L_x_1687) ;  /* 0x0000000000048947 */ /* 0x000fea0003800000 */
[----:B------:R-:W-:Y:S01]  /*28100*/  BPT.TRAP 0x1 ;  /* 0x000000040000795c */ /* 0x000fe20000300000 */
.L_x_1687:
[----:B------:R-:W2:Y:S04]  /*28110*/  LDL R3, [R1+0x8] ;  /* 0x0000080001037983 */ /* 0x000ea80000100800 */
[----:B------:R-:W3:Y:S01]  /*28120*/  LDL R0, [R1] ;  /* 0x0000000001007983 */ /* 0x000ee20000100800 */
[----:B------:R-:W4:Y:S01]  /*28130*/  S2R R4, SR_CgaCtaId ;  /* 0x0000000000047919 */ /* 0x000f220000008800 */
[----:B------:R-:W-:-:S04]  /*28140*/  MOV R2, 0x400 ;  /* 0x0000040000027802 */ /* 0x000fc80000000f00 */
[----:B----4-:R-:W-:Y:S01]  /*28150*/  LEA R2, R4, R2, 0x18 ;  /* 0x0000000204027211 */ /* 0x010fe200078ec0ff */
[----:B------:R-:W-:Y:S01]  /*28160*/  BSSY B0, `(.L_x_1688) ;  /* 0x0000008000007945 */ /* 0x000fe20003800000 */
[----:B--2---:R-:W-:-:S04]  /*28170*/  LOP3.LUT R3, R3, 0x1, RZ, 0x3c, !PT ;  /* 0x0000000103037812 */ /* 0x004fc800078e3cff */
[----:B------:R-:W-:Y:S01]  /*28180*/  SHF.L.U32 R3, R3, 0x1f, RZ ;  /* 0x0000001f03037819 */ /* 0x000fe200000006ff */
[----:B---3--:R-:W-:-:S04]  /*28190*/  IMAD R12, R0, 0x8, R2 ;  /* 0x00000008000c7824 */ /* 0x008fc800078e0202 */
[----:B------:R-:W2:Y:S01]  /*281a0*/  SYNCS.PHASECHK.TRANS64.TRYWAIT P0, [R12+URZ+0x2a870], R3 ;  /* 0x02a870030c0075a7 */ /* 0x000ea2000800017f */
[----:B------:R-:W-:-:S05]  /*281b0*/  IMAD.U32 R0, RZ, RZ, UR39 ;  /* 0x00000027ff007e24 */ /* 0x000fca000f8e00ff */
[----:B------:R-:W-:Y:S01]  /*281c0*/  ISETP.NE.AND P2, PT, R0, 0x3, PT ;  /* 0x000000030000780c */ /* 0x000fe20003f45270 */
[----:B--2---:R-:W-:-:S12]  /*281d0*/  @!P0 BRA `(.L_x_1689) ;  /* 0x0000004000108947 */ /* 0x004fd80003800000 */
.L_x_1826:
[----:B------:R-:W-:Y:S05]  /*281e0*/  BSYNC B0 ;  /* 0x0000000000007941 */ /* 0x000fea0003800000 */
.L_x_1688:
[----:B------:R-:W-:Y:S05]  /*281f0*/  @!P2 BRA `(.L_x_1690) ;  /* 0x000000000004a947 */ /* 0x000fea0003800000 */
[----:B------:R-:W-:Y:S01]  /*28200*/  BPT.TRAP 0x1 ;  /* 0x000000040000795c */ /* 0x000fe20000300000 */
.L_x_1690:
[----:B--2---:R-:W2:Y:S04]  /*28210*/  LDL R3, [R1+0x8] ;  /* 0x0000080001037983 */ /* 0x004ea80000100800 */
[----:B------:R-:W3:Y:S04]  /*28220*/  LDL R0, [R1] ;  /* 0x0000000001007983 */ /* 0x000ee80000100800 */
[----:B------:R-:W4:Y:S04]  /*28230*/  LDL R2, [R1+0x24] ;  /* 0x0000240001027983 */ /* 0x000f280000100800 */
[----:B------:R-:W4:Y:S01]  /*28240*/  LDL R4, [R1+0x1c] ;  /* 0x00001c0001047983 */ /* 0x000f220000100800 */
[----:B------:R-:W-:Y:S01]  /*28250*/  MOV R5, 0x400 ;  /* 0x0000040000057802 */ /* 0x000fe20000000f00 */
[----:B-----5:R-:W0:Y:S03]  /*28260*/  S2R R6, SR_CgaCtaId ;  /* 0x0000000000067919 */ /* 0x020e260000008800 */
[----:B0-----:R-:W-:-:S02]  /*28270*/  LEA R5, R6, R5, 0x18 ;  /* 0x0000000506057211 */ /* 0x001fc400078ec0ff */
[----:B--2---:R-:W-:-:S04]  /*28280*/  SHF.L.U32 R3, R3, 0x1f, RZ ;  /* 0x0000001f03037819 */ /* 0x004fc800000006ff */
[----:B------:R-:W0:Y:S01]  /*28290*/  SYNCS.PHASECHK.TRANS64.TRYWAIT P0, [R12+URZ+0x2a860], R3 ;  /* 0x02a860030c0075a7 */ /* 0x000e22000800017f */
[----:B---3--:R-:W-:-:S05]  /*282a0*/  IMAD R0, R0, 0x6000, RZ ;  /* 0x0000600000007824 */ /* 0x008fca00078e02ff */
[C---:B----4-:R-:W-:Y:S02]  /*282b0*/  LOP3.LUT R2, R0.reuse, R2, RZ, 0xfc, !PT ;  /* 0x0000000200027212 */ /* 0x050fe400078efcff */
[----:B------:R-:W-:-:S03]  /*282c0*/  LOP3.LUT R4, R0, R4, RZ, 0xfc, !PT ;  /* 0x0000000400047212 */ /* 0x000fc600078efcff */
[C---:B------:R-:W-:Y:S02]  /*282d0*/  IMAD.IADD R0, R5.reuse, 0x1, R2 ;  /* 0x0000000105007824 */ /* 0x040fe400078e0202 */
[----:B------:R-:W-:Y:S01]  /*282e0*/  IMAD.IADD R2, R5, 0x1, R4 ;  /* 0x0000000105027824 */ /* 0x000fe200078e0204 */
[----:B0-----:R-:W-:Y:S06]  /*282f0*/  @!P0 BRA `(.L_x_1691) ;  /* 0x0000003c00dc8947 */ /* 0x001fec0003800000 */
.L_x_1827:
[----:B-1----:R-:W0:Y:S01]  /*28300*/  LDL R13, [R1+0x10] ;  /* 0x00001000010d7983 */ /* 0x002e220000100800 */
[----:B------:R-:W-:Y:S05]  /*28310*/  WARPSYNC.ALL ;  /* 0x0000000000007948 */ /* 0x000fea0003800000 */
[----:B------:R-:W1:Y:S04]  /*28320*/  LDSM.16.MT88.4 R4, [R0+0xc400] ;  /* 0x00c400000004783b */ /* 0x000e680000004200 */
[----:B------:R-:W2:Y:S01]  /*28330*/  LDL R14, [R1+0x20] ;  /* 0x00002000010e7983 */ /* 0x000ea20000100800 */
[----:B-1----:R-:W-:-:S02]  /*28340*/  PRMT R8, R4, 0x6420, R5 ;  /* 0x0000642004087816 */ /* 0x002fc40000000005 */
        /* <DEDUP_REMOVED lines=20> */
[----:B------:R-:W-:Y:S02]  /*28490*/  PRMT R11, R6, 0x7531, R7 ;  /* 0x00007531060b7816 */ /* 0x000fe40000000007 */
[----:B0-----:R-:W-:-:S05]  /*284a0*/  IADD3 R3, R13, 0x400, R2 ;  /* 0x000004000d037810 */ /* 0x001fca0007ffe002 */
[----:B------:R-:W-:Y:S04]  /*284b0*/  STSM.16.M88.4 [R3], R8 ;  /* 0x0000000803007844 */ /* 0x000fe80000000200 */
        /* <DEDUP_REMOVED lines=12> */
[----:B------:R-:W0:Y:S01]  /*28580*/  LDSM.16.MT88.4 R4, [R0+0xd400] ;  /* 0x00d400000004783b */ /* 0x000e220000004200 */
[----:B--2---:R-:W-:Y:S02]  /*28590*/  IADD3 R2, R14, 0x400, R2 ;  /* 0x000004000e027810 */ /* 0x004fe40007ffe002 */
[C-C-:B0-----:R-:W-:Y:S02]  /*285a0*/  PRMT R8, R4.reuse, 0x6420, R5.reuse ;  /* 0x0000642004087816 */ /* 0x141fe40000000005 */
[----:B------:R-:W-:Y:S02]  /*285b0*/  PRMT R9, R4, 0x7531, R5 ;  /* 0x0000753104097816 */ /* 0x000fe40000000005 */
[----:B------:R-:W-:-:S02]  /*285c0*/  PRMT R10, R6, 0x6420, R7 ;  /* 0x00006420060a7816 */ /* 0x000fc40000000007 */
[----:B------:R-:W-:-:S05]  /*285d0*/  PRMT R11, R6, 0x7531, R7 ;  /* 0x00007531060b7816 */ /* 0x000fca0000000007 */
        /* <DEDUP_REMOVED lines=12> */
[----:B------:R0:W-:Y:S04]  /*286a0*/  STSM.16.M88.4 [R2+0x4000], R8 ;  /* 0x0040000802007844 */ /* 0x0001e80000000200 */
[----:B------:R-:W1:Y:S01]  /*286b0*/  LDSM.16.MT88.4 R4, [R0+0xdc00] ;  /* 0x00dc00000004783b */ /* 0x000e620000004200 */
[----:B0-----:R-:W-:Y:S01]  /*286c0*/  IMAD.IADD R2, R13, 0x1, R2 ;  /* 0x000000010d027824 */ /* 0x001fe200078e0202 */
[C-C-:B-1----:R-:W-:Y:S02]  /*286d0*/  PRMT R8, R4.reuse, 0x6420, R5.reuse ;  /* 0x0000642004087816 */ /* 0x142fe40000000005 */
        /* <DEDUP_REMOVED lines=24> */
.L_x_1692:
[----:B0-----:R-:W2:Y:S01]  /*28860*/  LDL.LU R2, [R1] ;  /* 0x0000000001027983 */ /* 0x001ea20000300800 */
[----:B-1----:R-:W-:Y:S03]  /*28870*/  SYNCS.ARRIVE.TRANS64.A1T0 RZ, [R12+URZ+0x2a850], RZ ;  /* 0x02a850ff0cff79a7 */ /* 0x002fe6000810003f */
[----:B------:R-:W3:Y:S01]  /*28880*/  LDL.LU R3, [R1+0x8] ;  /* 0x0000080001037983 */ /* 0x000ee20000300800 */
[----:B------:R-:W-:-:S05]  /*28890*/  @!P1 VIADD R0, R12, 0x2a880 ;  /* 0x0002a8800c009836 */ /* 0x000fca0000000000 */
        /* <DEDUP_REMOVED lines=8> */
[----:B------:R0:W-:Y:S04]  /*28920*/  STL [R1], R0 ;  /* 0x0000000001007387 */ /* 0x0001e80000100800 */
[----:B------:R0:W-:Y:S02]  /*28930*/  STL [R1+0x8], R3 ;  /* 0x0000080301007387 */ /* 0x0001e40000100800 */
.L_x_1641:
[----:B------:R-:W-:Y:S05]  /*28940*/  BSYNC B6 ;  /* 0x0000000000067941 */ /* 0x000fea0003800000 */
.L_x_1639:
[----:B0-----:R-:W2:Y:S02]  /*28950*/  LDL R0, [R1+0x30] ;  /* 0x0000300001007983 */ /* 0x001ea40000100800 */
[----:B--2---:R-:W-:-:S13]  /*28960*/  LOP3.LUT P0, RZ, R0, 0x2, RZ, 0xc0, !PT ;  /* 0x0000000200ff7812 */ /* 0x004fda000780c0ff */
[----:B------:R-:W-:Y:S05]  /*28970*/  @!P0 BRA `(.L_x_1693) ;  /* 0x0000000000208947 */ /* 0x000fea0003800000 */
[----:B------:R-:W-:Y:S05]  /*28980*/  WARPSYNC.ALL ;  /* 0x0000000000007948 */ /* 0x000fea0003800000 */
[----:B------:R-:W0:Y:S08]  /*28990*/  S2UR UR5, SR_CgaCtaId ;  /* 0x00000000000579c3 */ /* 0x000e300000008800 */
[----:B------:R-:W-:Y:S06]  /*289a0*/  BAR.SYNC.DEFER_BLOCKING 0x5, 0x180 ;  /* 0x0146000000007b1d */ /* 0x000fec0000010000 */
[----:B------:R-:W-:-:S02]  /*289b0*/  UMOV UR4, 0x400 ;  /* 0x0000040000047882 */ /* 0x000fc40000000000 */
[----:B0-----:R-:W-:-:S09]  /*289c0*/  ULEA UR4, UR5, UR4, 0x18 ;  /* 0x0000000405047291 */ /* 0x001fd2000f8ec03f */
[----:B------:R-:W2:Y:S01]  /*289d0*/  LDS.128 R16, [UR4+0x2a8d0] ;  /* 0x02a8d004ff107984 */ /* 0x000ea20008000c00 */
[----:B------:R-:W-:Y:S06]  /*289e0*/  BAR.ARV 0x4, 0x180 ;  /* 0x0106000000007b1d */ /* 0x000fec0000002000 */
[----:B------:R-:W-:Y:S05]  /*289f0*/  BRA `(.L_x_1694) ;  /* 0x0000000800d07947 */ /* 0x000fea0003800000 */
.L_x_1693:
[----:B------:R-:W0:Y:S01]  /*28a00*/  S2R R0, SR_TID.X ;  /* 0x0000000000007919 */ /* 0x000e220000002100 */
[----:B------:R-:W-:Y:S01]  /*28a10*/  UMOV UR4, 0xffffffff ;  /* 0xffffffff00047882 */ /* 0x000fe20000000000 */
[----:B0-----:R-:W-:-:S04]  /*28a20*/  LOP3.LUT R4, R0, 0x1f, RZ, 0xc0, !PT ;  /* 0x0000001f00047812 */ /* 0x001fc800078ec0ff */
[----:B------:R-:W-:Y:S01]  /*28a30*/  ISETP.NE.AND P0, PT, R4, 0x1f, PT ;  /* 0x0000001f0400780c */ /* 0x000fe20003f05270 */
[----:B------:R-:W-:-:S12]  /*28a40*/  BRA.DIV UR4, `(.L_x_1695) ;  /* 0x0000003a041c7947 */ /* 0x000fd8000b800000 */
[----:B-1----:R-:W-:Y:S01]  /*28a50*/  IADD3 R5, R19, R4, RZ ;  /* 0x0000000413057210 */ /* 0x002fe20007ffe0ff */
[----:B------:R-:W-:-:S03]  /*28a60*/  ULDC UR4, c[0x0][0xc14] ;  /* 0x0003050000047ab9 */ /* 0x000fc60000000800 */
        /* <DEDUP_REMOVED lines=8> */
[C---:B------:R-:W-:Y:S01]  /*28af0*/  ISETP.GE.U32.AND P5, PT, R4.reuse, 0x10, PT ;  /* 0x000000100400780c */ /* 0x040fe20003fa6070 */
[----:B0-----:R-:W-:Y:S02]  /*28b00*/  IMAD.MOV.U32 R3, RZ, RZ, RZ ;  /* 0x000000ffff037224 */ /* 0x001fe400078e00ff */
[----:B--2---:R-:W-:Y:S01]  /*28b10*/  @!P1 IMAD.MOV.U32 R3, RZ, RZ, R2 ;  /* 0x000000ffff039224 */ /* 0x004fe200078e0002 */
[----:B------:R-:W-:-:S04]  /*28b20*/  ISETP.NE.AND P1, PT, R4, RZ, PT ;  /* 0x000000ff0400720c */ /* 0x000fc80003f25270 */
        /* <DEDUP_REMOVED lines=15> */
[----:B------:R0:W1:Y:S04]  /*28c20*/  SHFL.IDX PT, R5, R16, 0x1, 0x1f ;  /* 0x00201f0010057f89 */ /* 0x00006800000e0000 */
[----:B------:R0:W2:Y:S02]  /*28c30*/  SHFL.IDX PT, R14, R2, 0x1f, 0x1f ;  /* 0x03e01f00020e7f89 */ /* 0x0000a400000e0000 */
.L_x_1837:
[----:B------:R-:W-:Y:S02]  /*28c40*/  ULDC UR4, c[0x0][0xc10] ;  /* 0x0003040000047ab9 */ /* 0x000fe40000000800 */
[----:B------:R-:W-:-:S04]  /*28c50*/  IMAD.U32 R4, RZ, RZ, UR4 ;  /* 0x00000004ff047e24 */ /* 0x000fc8000f8e00ff */
[----:B0-2---:R-:W-:-:S04]  /*28c60*/  IMAD R16, R14, R4, RZ ;  /* 0x000000040e107224 */ /* 0x005fc800078e02ff */
[----:B-1----:R-:W-:-:S05]  /*28c70*/  IMAD.IADD R5, R5, 0x1, R16 ;  /* 0x0000000105057824 */ /* 0x002fca00078e0210 */
[----:B------:R-:W-:-:S13]  /*28c80*/  ISETP.GT.AND P6, PT, R5, R0, PT ;  /* 0x000000000500720c */ /* 0x000fda0003fc4270 */
[----:B------:R-:W-:Y:S05]  /*28c90*/  @P6 BRA `(.L_x_1696) ;  /* 0x00000000009c6947 */ /* 0x000fea0003800000 */
.L_x_1701:
[----:B0-----:R-:W0:Y:S01]  /*28ca0*/  LDC R2, c[0x0][0xc14] ;  /* 0x00030500ff027b82 */ /* 0x001e220000000800 */
[----:B------:R-:W-:-:S05]  /*28cb0*/  VIADD R19, R19, 0x1f ;  /* 0x0000001f13137836 */ /* 0x000fca0000000000 */
[----:B0-----:R-:W-:-:S13]  /*28cc0*/  ISETP.GE.AND P6, PT, R19, R2, PT ;  /* 0x000000021300720c */ /* 0x001fda0003fc6270 */
[----:B------:R-:W-:Y:S05]  /*28cd0*/  @P6 BRA `(.L_x_1697) ;  /* 0x0000000400d46947 */ /* 0x000fea0003800000 */
[----:B------:R-:W0:Y:S01]  /*28ce0*/  S2R R3, SR_TID.X ;  /* 0x0000000000037919 */ /* 0x000e220000002100 */
[----:B------:R-:W-:Y:S01]  /*28cf0*/  BSSY B0, `(.L_x_1698) ;  /* 0x0000009000007945 */ /* 0x000fe20003800000 */
[----:B0-----:R-:W-:-:S05]  /*28d00*/  LOP3.LUT R3, R3, 0x1f, RZ, 0xc0, !PT ;  /* 0x0000001f03037812 */ /* 0x001fca00078ec0ff */
[----:B------:R-:W-:Y:S02]  /*28d10*/  IMAD.IADD R7, R19, 0x1, R3 ;  /* 0x0000000113077824 */ /* 0x000fe400078e0203 */
[----:B------:R-:W-:-:S03]  /*28d20*/  IMAD.MOV.U32 R3, RZ, RZ, RZ ;  /* 0x000000ffff037224 */ /* 0x000fc600078e00ff */
[----:B------:R-:W-:-:S13]  /*28d30*/  ISETP.GE.OR P6, PT, R7, R2, !P0 ;  /* 0x000000020700720c */ /* 0x000fda00047c6670 */
[----:B------:R-:W-:Y:S05]  /*28d40*/  @P6 BRA `(.L_x_1699) ;  /* 0x00000000000c6947 */ /* 0x000fea0003800000 */
[----:B------:R-:W0:Y:S02]  /*28d50*/  LDC.64 R2, c[0x0][0xc58] ;  /* 0x00031600ff027b82 */ /* 0x000e240000000a00 */
[----:B0-----:R-:W-:-:S06]  /*28d60*/  IMAD.WIDE R2, R7, 0x4, R2 ;  /* 0x0000000407027825 */ /* 0x001fcc00078e0202 */
[----:B------:R0:W5:Y:S02]  /*28d70*/  LDG.E R3, desc[UR40][R2.64] ;  /* 0x0000002802037981 */ /* 0x000164000c1e1900 */
.L_x_1699:
[----:B------:R-:W-:Y:S05]  /*28d80*/  BSYNC B0 ;  /* 0x0000000000007941 */ /* 0x000fea0003800000 */
.L_x_1698:
[----:B------:R-:W-:-:S03]  /*28d90*/  UMOV UR4, 0xffffffff ;  /* 0xffffffff00047882 */ /* 0x000fc60000000000 */
[----:B------:R-:W-:Y:S05]  /*28da0*/  BRA.DIV UR4, `(.L_x_1700) ;  /* 0x0000003a04687947 */ /* 0x000fea000b800000 */
[----:B-----5:R-:W0:Y:S02]  /*28db0*/  SHFL.UP PT, R14, R3, 0x1, RZ ;  /* 0x04200000030e7989 */ /* 0x020e2400000e00ff */
        /* <DEDUP_REMOVED lines=14> */
[----:B------:R0:W1:Y:S02]  /*28ea0*/  SHFL.IDX PT, R14, R2, 0x1f, 0x1f ;  /* 0x03e01f00020e7f89 */ /* 0x00006400000e0000 */
.L_x_1845:
[----:B------:R-:W-:Y:S02]  /*28eb0*/  ULDC UR4, c[0x0][0xc10] ;  /* 0x0003040000047ab9 */ /* 0x000fe40000000800 */
[----:B------:R-:W-:-:S04]  /*28ec0*/  IMAD.U32 R4, RZ, RZ, UR4 ;  /* 0x00000004ff047e24 */ /* 0x000fc8000f8e00ff */
[----:B-1----:R-:W-:-:S04]  /*28ed0*/  IMAD R16, R14, R4, RZ ;  /* 0x000000040e107224 */ /* 0x002fc800078e02ff */
[----:B------:R-:W-:-:S05]  /*28ee0*/  IMAD.IADD R5, R16, 0x1, R5 ;  /* 0x0000000110057824 */ /* 0x000fca00078e0205 */
[----:B------:R-:W-:-:S13]  /*28ef0*/  ISETP.GT.AND P6, PT, R5, R0, PT ;  /* 0x000000000500720c */ /* 0x000fda0003fc4270 */
[----:B------:R-:W-:Y:S05]  /*28f00*/  @!P6 BRA `(.L_x_1701) ;  /* 0xfffffffc0064e947 */ /* 0x000fea000383ffff */
.L_x_1696:
        /* <DEDUP_REMOVED lines=8> */
.L_x_1849:
[----:B------:R-:W-:Y:S01]  /*28f90*/  ISETP.NE.AND P0, PT, R5, RZ, PT ;  /* 0x000000ff0500720c */ /* 0x000fe20003f05270 */
[----:B------:R-:W-:-:S12]  /*28fa0*/  IMAD.MOV.U32 R5, RZ, RZ, RZ ;  /* 0x000000ffff057224 */ /* 0x000fd800078e00ff */
[----:B------:R-:W-:Y:S05]  /*28fb0*/  @!P0 BRA `(.L_x_1703) ;  /* 0x0000000000108947 */ /* 0x000fea0003800000 */
[----:B------:R-:W-:Y:S01]  /*28fc0*/  UMOV UR4, 0xffffffff ;  /* 0xffffffff00047882 */ /* 0x000fe20000000000 */
[----:B------:R-:W-:Y:S02]  /*28fd0*/  VIADD R12, R6, 0xffffffff ;  /* 0xffffffff060c7836 */ /* 0x000fe40000000000 */
[----:B------:R-:W-:Y:S05]  /*28fe0*/  BRA.DIV UR4, `(.L_x_1704) ;  /* 0x0000003a04e07947 */ /* 0x000fea000b800000 */
[----:B------:R3:W4:Y:S02]  /*28ff0*/  SHFL.IDX PT, R5, R2, R12, 0x1f ;  /* 0x00001f0c02057589 */ /* 0x00072400000e0000 */
.L_x_1703:
[----:B01-3--:R-:W0:Y:S01]  /*29000*/  LDC.64 R2, c[0x0][0xc68] ;  /* 0x00031a00ff027b82 */ /* 0x00be220000000a00 */
[----:B------:R-:W-:-:S04]  /*29010*/  IMAD.IADD R19, R6, 0x1, R19 ;  /* 0x0000000106137824 */ /* 0x000fc800078e0213 */
[----:B0-----:R-:W-:-:S05]  /*29020*/  IMAD.WIDE R2, R19, 0x4, R2 ;  /* 0x0000000413027825 */ /* 0x001fca00078e0202 */
[----:B------:R-:W2:Y:S01]  /*29030*/  LDG.E R7, desc[UR40][R2.64] ;  /* 0x0000002802077981 */ /* 0x000ea2000c1e1900 */
[----:B----4-:R-:W-:-:S04]  /*29040*/  IMAD R16, R5, R4, R16 ;  /* 0x0000000405107224 */ /* 0x010fc800078e0210 */
[----:B------:R-:W-:Y:S02]  /*29050*/  IMAD.IADD R0, R0, 0x1, -R16 ;  /* 0x0000000100007824 */ /* 0x000fe400078e0a10 */
[----:B--2---:R-:W-:-:S05]  /*29060*/  IMAD R6, R17, R7, RZ ;  /* 0x0000000711067224 */ /* 0x004fca00078e02ff */
[----:B------:R-:W-:-:S04]  /*29070*/  IABS R8, R6 ;  /* 0x0000000600087213 */ /* 0x000fc80000000000 */
[----:B------:R-:W0:Y:S08]  /*29080*/  I2F.RP R2, R8 ;  /* 0x0000000800027306 */ /* 0x000e300000209400 */
[----:B0-----:R-:W0:Y:S02]  /*29090*/  MUFU.RCP R2, R2 ;  /* 0x0000000200027308 */ /* 0x001e240000001000 */
[----:B0-----:R-:W-:-:S06]  /*290a0*/  VIADD R2, R2, 0xffffffe ;  /* 0x0ffffffe02027836 */ /* 0x001fcc0000000000 */
[----:B------:R-:W0:Y:S02]  /*290b0*/  F2I.FTZ.U32.TRUNC.NTZ R3, R2 ;  /* 0x0000000200037305 */ /* 0x000e24000021f000 */
[----:B0-----:R-:W-:-:S04]  /*290c0*/  IMAD.MOV R2, RZ, RZ, -R3 ;  /* 0x000000ffff027224 */ /* 0x001fc800078e0a03 */
[----:B------:R-:W-:Y:S02]  /*290d0*/  IMAD R5, R2, R8, RZ ;  /* 0x0000000802057224 */ /* 0x000fe400078e02ff */
[----:B------:R-:W-:-:S04]  /*290e0*/  IMAD.MOV.U32 R2, RZ, RZ, RZ ;  /* 0x000000ffff027224 */ /* 0x000fc800078e00ff */
[----:B------:R-:W-:Y:S01]  /*290f0*/  IMAD.HI.U32 R5, R3, R5, R2 ;  /* 0x0000000503057227 */ /* 0x000fe200078e0002 */
[----:B------:R-:W-:Y:S02]  /*29100*/  IABS R2, R0 ;  /* 0x0000000000027213 */ /* 0x000fe40000000000 */
[----:B------:R-:W-:-:S03]  /*29110*/  IABS R3, R6 ;  /* 0x0000000600037213 */ /* 0x000fc60000000000 */
[----:B------:R-:W-:-:S04]  /*29120*/  IMAD.HI.U32 R5, R5, R2, RZ ;  /* 0x0000000205057227 */ /* 0x000fc800078e00ff */
[----:B------:R-:W-:-:S04]  /*29130*/  IMAD.MOV R3, RZ, RZ, -R3 ;  /* 0x000000ffff037224 */ /* 0x000fc800078e0a03 */
        /* <DEDUP_REMOVED lines=8> */
[----:B------:R-:W-:-:S04]  /*291c0*/  @P0 VIADD R5, R5, 0x1 ;  /* 0x0000000105050836 */ /* 0x000fc80000000000 */
[----:B------:R-:W-:-:S04]  /*291d0*/  IMAD.MOV.U32 R2, RZ, RZ, R5 ;  /* 0x000000ffff027224 */ /* 0x000fc800078e0005 */
[----:B------:R-:W-:Y:S01]  /*291e0*/  @!P2 IMAD.MOV R2, RZ, RZ, -R2 ;  /* 0x000000ffff02a224 */ /* 0x000fe200078e0a02 */
[----:B------:R-:W-:-:S05]  /*291f0*/  @!P1 LOP3.LUT R2, RZ, R6, RZ, 0x33, !PT ;  /* 0x00000006ff029212 */ /* 0x000fca00078e33ff */
[----:B------:R-:W-:Y:S02]  /*29200*/  IMAD R5, R7, R2, RZ ;  /* 0x0000000207057224 */ /* 0x000fe400078e02ff */
[----:B------:R-:W-:Y:S02]  /*29210*/  IMAD.MOV R2, RZ, RZ, -R2 ;  /* 0x000000ffff027224 */ /* 0x000fe400078e0a02 */
[----:B------:R-:W-:Y:S02]  /*29220*/  IMAD.MOV R3, RZ, RZ, -R5 ;  /* 0x000000ffff037224 */ /* 0x000fe400078e0a05 */
[----:B------:R-:W-:-:S03]  /*29230*/  IMAD R0, R6, R2, R0 ;  /* 0x0000000206007224 */ /* 0x000fc600078e0200 */
[----:B------:R-:W-:Y:S01]  /*29240*/  VIADDMNMX R4, R3, R4, R7, PT ;  /* 0x0000000403047246 */ /* 0x000fe20003800107 */
[----:B------:R-:W-:-:S03]  /*29250*/  IMAD.IADD R5, R0, 0x1, R5 ;  /* 0x0000000100057824 */ /* 0x000fc600078e0205 */
        /* <DEDUP_REMOVED lines=23> */
[----:B------:R-:W-:Y:S01]  /*293d0*/  @!P1 LOP3.LUT R2, RZ, R4, RZ, 0x33, !PT ;  /* 0x00000004ff029212 */ /* 0x000fe200078e33ff */
[----:B------:R-:W-:-:S04]  /*293e0*/  IMAD.MOV R4, RZ, RZ, -R4 ;  /* 0x000000ffff047224 */ /* 0x000fc800078e0a04 */
[----:B------:R-:W-:Y:S01]  /*293f0*/  IMAD R18, R2, R4, R5 ;  /* 0x0000000402127224 */ /* 0x000fe200078e0205 */
[----:B------:R-:W-:-:S05]  /*29400*/  LOP3.LUT R2, RZ, R2, RZ, 0x33, !PT ;  /* 0x00000002ff027212 */ /* 0x000fca00078e33ff */
[----:B------:R-:W-:Y:S01]  /*29410*/  IMAD.IADD R17, R17, 0x1, R2 ;  /* 0x0000000111117824 */ /* 0x000fe200078e0202 */
[----:B------:R-:W-:Y:S06]  /*29420*/  BRA `(.L_x_1705) ;  /* 0x00000000001c7947 */ /* 0x000fec0003800000 */
.L_x_1697:
[----:B------:R-:W-:Y:S01]  /*29430*/  UMOV UR4, URZ ;  /* 0x0000003f00047c82 */ /* 0x000fe20008000000 */
[----:B------:R-:W-:Y:S01]  /*29440*/  UMOV UR5, URZ ;  /* 0x0000003f00057c82 */ /* 0x000fe20008000000 */
[----:B------:R-:W-:Y:S01]  /*29450*/  ULDC UR6, c[0x0][0xc14] ;  /* 0x0003050000067ab9 */ /* 0x000fe20000000800 */
[----:B------:R-:W-:Y:S02]  /*29460*/  IMAD.MOV.U32 R16, RZ, RZ, R0 ;  /* 0x000000ffff107224 */ /* 0x000fe400078e0000 */
[----:B------:R-:W-:Y:S02]  /*29470*/  IMAD.U32 R17, RZ, RZ, UR4 ;  /* 0x00000004ff117e24 */ /* 0x000fe4000f8e00ff */
[----:B------:R-:W-:Y:S02]  /*29480*/  IMAD.U32 R18, RZ, RZ, UR5 ;  /* 0x00000005ff127e24 */ /* 0x000fe4000f8e00ff */
[----:B------:R-:W-:-:S07]  /*29490*/  IMAD.U32 R19, RZ, RZ, UR6 ;  /* 0x00000006ff137e24 */ /* 0x000fce000f8e00ff */
.L_x_1705:
[----:B------:R-:W0:Y:S01]  /*294a0*/  S2R R0, SR_TID.X ;  /* 0x0000000000007919 */ /* 0x000e220000002100 */
[----:B------:R-:W-:Y:S05]  /*294b0*/  WARPSYNC.ALL ;  /* 0x0000000000007948 */ /* 0x000fea0003800000 */
[----:B------:R-:W-:Y:S01]  /*294c0*/  BAR.SYNC.DEFER_BLOCKING 0x4, 0x180 ;  /* 0x0106000000007b1d */ /* 0x000fe20000010000 */
[----:B0-----:R-:W-:-:S04]  /*294d0*/  LOP3.LUT R0, R0, 0x1f, RZ, 0xc0, !PT ;  /* 0x0000001f00007812 */ /* 0x001fc800078ec0ff */
[----:B------:R-:W-:-:S13]  /*294e0*/  ISETP.NE.AND P0, PT, R0, RZ, PT ;  /* 0x000000ff0000720c */ /* 0x000fda0003f05270 */
[----:B------:R-:W0:Y:S01]  /*294f0*/  @!P0 S2R R3, SR_CgaCtaId ;  /* 0x0000000000038919 */ /* 0x000e220000008800 */
[----:B------:R-:W-:-:S04]  /*29500*/  @!P0 MOV R0, 0x400 ;  /* 0x0000040000008802 */ /* 0x000fc80000000f00 */
[----:B0-----:R-:W-:-:S05]  /*29510*/  @!P0 LEA R0, R3, R0, 0x18 ;  /* 0x0000000003008211 */ /* 0x001fca00078ec0ff */
[----:B------:R0:W-:Y:S01]  /*29520*/  @!P0 STS.128 [R0+0x2a8d0], R16 ;  /* 0x02a8d01000008388 */ /* 0x0001e20000000c00 */
[----:B------:R-:W-:Y:S06]  /*29530*/  BAR.ARV 0x5, 0x180 ;  /* 0x0146000000007b1d */ /* 0x000fec0000002000 */
.L_x_1694:
[----:B------:R-:W-:Y:S02]  /*29540*/  ULDC UR4, c[0x0][0xc14] ;  /* 0x0003050000047ab9 */ /* 0x000fe40000000800 */
[----:B--2---:R-:W-:-:S13]  /*29550*/  ISETP.GE.AND P0, PT, R19, UR4, PT ;  /* 0x0000000413007c0c */ /* 0x004fda000bf06270 */
[----:B------:R-:W-:Y:S05]  /*29560*/  @!P0 BRA `(.L_x_1706) ;  /* 0xffffff9c009c8947 */ /* 0x000fea000383ffff */
[----:B------:R-:W-:Y:S05]  /*29570*/  BSYNC B7 ;  /* 0x0000000000077941 */ /* 0x000fea0003800000 */
.L_x_1579:
        /* <DEDUP_REMOVED lines=12> */
.L_x_1852:
[----:B------:R-:W-:Y:S05]  /*29640*/  BSYNC B0 ;  /* 0x0000000000007941 */ /* 0x000fea0003800000 */
.L_x_1707:
[----:B------:R-:W-:-:S03]  /*29650*/  UMOV UR4, 0xffffffff ;  /* 0xffffffff00047882 */ /* 0x000fc60000000000 */
[----:B------:R-:W-:Y:S05]  /*29660*/  BRA.DIV UR4, `(.L_x_1709) ;  /* 0x00000036047c7947 */ /* 0x000fea000b800000 */
[----:B------:R-:W1:Y:S02]  /*29670*/  S2R R2, SR_TID.X ;  /* 0x0000000000027919 */ /* 0x000e640000002100 */
[----:B-1----:R-:W-:-:S04]  /*29680*/  SHF.R.U32.HI R2, RZ, 0x5, R2 ;  /* 0x00000005ff027819 */ /* 0x002fc80000011602 */
[----:B------:R-:W-:-:S05]  /*29690*/  LOP3.LUT R2, R2, 0x3, RZ, 0xc0, !PT ;  /* 0x0000000302027812 */ /* 0x000fca00078ec0ff */
[----:B------:R1:W2:Y:S02]  /*296a0*/  SHFL.IDX PT, R14, R2, RZ, 0x1f ;  /* 0x00001fff020e7589 */ /* 0x0002a400000e0000 */
.L_x_1855:
[----:B--2---:R-:W-:-:S13]  /*296b0*/  ISETP.NE.AND P0, PT, R14, RZ, PT ;  /* 0x000000ff0e00720c */ /* 0x004fda0003f05270 */
[----:B------:R-:W-:Y:S05]  /*296c0*/  @P0 BRA `(.L_x_1348) ;  /* 0x0000000000b00947 */ /* 0x000fea0003800000 */
[----:B------:R-:W-:-:S03]  /*296d0*/  UMOV UR4, 0xffffffff ;  /* 0xffffffff00047882 */ /* 0x000fc60000000000 */
[----:B------:R-:W-:Y:S05]  /*296e0*/  BRA.DIV UR4, `(.L_x_1710) ;  /* 0x0000003604907947 */ /* 0x000fea000b800000 */
[----:B------:R-:W-:-:S13]  /*296f0*/  ELECT P6, URZ, PT ;  /* 0x00000000003f782f */ /* 0x000fda00038c0000 */
.L_x_1858:
[----:B------:R-:W-:Y:S05]  /*29700*/  @!P6 BRA `(.L_x_1348) ;  /* 0x0000000000a0e947 */ /* 0x000fea0003800000 */
[----:B------:R-:W-:-:S06]  /*29710*/  ULOP3.LUT UR4, UR37, 0x2, URZ, 0xfc, !UPT ;  /* 0x0000000225047892 */ /* 0x000fcc000f8efc3f */
[----:B-1----:R-:W-:-:S05]  /*29720*/  IMAD.U32 R2, RZ, RZ, UR4 ;  /* 0x00000004ff027e24 */ /* 0x002fca000f8e00ff */
[----:B------:R-:W-:-:S13]  /*29730*/  ISETP.NE.AND P0, PT, R2, 0x3, PT ;  /* 0x000000030200780c */ /* 0x000fda0003f05270 */
[----:B------:R-:W-:Y:S05]  /*29740*/  @!P0 BRA `(.L_x_1711) ;  /* 0x0000000000048947 */ /* 0x000fea0003800000 */
[----:B------:R-:W-:Y:S01]  /*29750*/  BPT.TRAP 0x1 ;  /* 0x000000040000795c */ /* 0x000fe20000300000 */
.L_x_1711:
[----:B0-----:R-:W2:Y:S04]  /*29760*/  LDL R3, [R1] ;  /* 0x0000000001037983 */ /* 0x001ea80000100800 */
[----:B------:R-:W3:Y:S01]  /*29770*/  LDL.LU R7, [R1+0x8] ;  /* 0x0000080001077983 */ /* 0x000ee20000300800 */
[----:B------:R-:W-:-:S04]  /*29780*/  VIADD R2, R0, 0x2a840 ;  /* 0x0002a84000027836 */ /* 0x000fc80000000000 */
        /* <DEDUP_REMOVED lines=11> */
.L_x_1859:
[----:B------:R-:W1:Y:S02]  /*29840*/  SYNCS.PHASECHK.TRANS64.TRYWAIT P1, [R7+URZ], R2 ;  /* 0x00000002070075a7 */ /* 0x000e64000802017f */
[----:B-1----:R-:W-:Y:S05]  /*29850*/  @!P1 BRA `(.L_x_1713) ;  /* 0x0000003400689947 */ /* 0x002fea0003800000 */
.L_x_1860:
[----:B------:R-:W-:Y:S05]  /*29860*/  @!P0 BRA `(.L_x_1714) ;  /* 0x0000000000048947 */ /* 0x000fea0003800000 */
[----:B------:R-:W-:Y:S01]  /*29870*/  BPT.TRAP 0x1 ;  /* 0x000000040000795c */ /* 0x000fe20000300000 */
.L_x_1714:
[----:B------:R-:W2:Y:S02]  /*29880*/  LDL.LU R4, [R1] ;  /* 0x0000000001047983 */ /* 0x000ea40000300800 */
[----:B--2---:R-:W-:-:S04]  /*29890*/  IMAD R4, R4, 0x8, R0 ;  /* 0x0000000804047824 */ /* 0x004fc800078e0200 */
[----:B------:R-:W2:Y:S02]  /*298a0*/  SYNCS.PHASECHK.TRANS64.TRYWAIT P1, [R4+URZ+0x2a860], R5 ;  /* 0x02a86005040075a7 */ /* 0x000ea4000802017f */
[----:B--2---:R-:W-:Y:S05]  /*298b0*/  @!P1 BRA `(.L_x_1715) ;  /* 0x0000003400649947 */ /* 0x004fea0003800000 */
.L_x_1861:
[----:B------:R-:W-:Y:S05]  /*298c0*/  @!P0 BRA `(.L_x_1716) ;  /* 0x0000000000048947 */ /* 0x000fea0003800000 */
[----:B------:R-:W-:Y:S01]  /*298d0*/  BPT.TRAP 0x1 ;  /* 0x000000040000795c */ /* 0x000fe20000300000 */
.L_x_1716:
[----:B------:R-:W-:-:S04]  /*298e0*/  IMAD R3, R3, 0x8, R0 ;  /* 0x0000000803037824 */ /* 0x000fc800078e0200 */
[----:B------:R-:W3:Y:S02]  /*298f0*/  SYNCS.PHASECHK.TRANS64.TRYWAIT P1, [R3+URZ+0x2a860], R2 ;  /* 0x02a86002030075a7 */ /* 0x000ee4000802017f */
[----:B---3--:R-:W-:Y:S05]  /*29900*/  @!P1 BRA `(.L_x_1717) ;  /* 0x0000003400649947 */ /* 0x008fea0003800000 */
.L_x_1862:
[----:B------:R-:W-:Y:S05]  /*29910*/  @!P0 BRA `(.L_x_1718) ;  /* 0x0000000000048947 */ /* 0x000fea0003800000 */
[----:B------:R-:W-:Y:S01]  /*29920*/  BPT.TRAP 0x1 ;  /* 0x000000040000795c */ /* 0x000fe20000300000 */
.L_x_1718:
[----:B------:R-:W4:Y:S02]  /*29930*/  SYNCS.PHASECHK.TRANS64.TRYWAIT P0, [R4+URZ+0x2a880], R5 ;  /* 0x02a88005040075a7 */ /* 0x000f24000800017f */
[----:B----4-:R-:W-:Y:S05]  /*29940*/  @!P0 BRA `(.L_x_1719) ;  /* 0x0000003400688947 */ /* 0x010fea0003800000 */
.L_x_1720:
[----:B------:R0:W0:Y:S02]  /*29950*/  SYNCS.PHASECHK.TRANS64.TRYWAIT P0, [R3+URZ+0x2a880], R2 ;  /* 0x02a88002030075a7 */ /* 0x000024000800017f */
[----:B0-----:R-:W-:Y:S05]  /*29960*/  @!P0 NANOSLEEP.SYNCS 0x989680 ;  /* 0x009896800000895d */ /* 0x001fea0003900000 */
[----:B------:R-:W0:Y:S02]  /*29970*/  @!P0 SYNCS.PHASECHK.TRANS64 P0, [R3+URZ+0x2a880], R2 ;  /* 0x02a88002030085a7 */ /* 0x000e24000800007f */
[----:B0-----:R-:W-:Y:S05]  /*29980*/  @!P0 BRA `(.L_x_1720) ;  /* 0xfffffffc00f08947 */ /* 0x001fea000383ffff */
.L_x_1348:
[----:B------:R-:W-:Y:S05]  /*29990*/  BSYNC B8 ;  /* 0x0000000000087941 */ /* 0x000fea0003800000 */
.L_x_1345:
[----:B------:R-:W-:Y:S05]  /*299a0*/  EXIT ;  /* 0x000000000000794d */ /* 0x000fea0003800000 */
.L_x_1372:
[----:B0-----:R0:W1:Y:S02]  /*299b0*/  SYNCS.PHASECHK.TRANS64.TRYWAIT P5, [R94+URZ+0x2a890], R105 ;  /* 0x02a890695e0075a7 */ /* 0x00106400080a017f */
[----:B-1----:R-:W-:Y:S05]  /*299c0*/  @!P5 NANOSLEEP.SYNCS 0x989680 ;  /* 0x009896800000d95d */ /* 0x002fea0003900000 */
[----:B------:R-:W1:Y:S02]  /*299d0*/  @!P5 SYNCS.PHASECHK.TRANS64 P5, [R94+URZ+0x2a890], R105 ;  /* 0x02a890695e00d5a7 */ /* 0x000e6400080a007f */
[----:B-1----:R-:W-:Y:S05]  /*299e0*/  @!P5 BRA `(.L_x_1372) ;  /* 0xfffffffc00f0d947 */ /* 0x002fea000383ffff */
[----:B------:R-:W-:Y:S05]  /*299f0*/  BRA `(.L_x_1721) ;  /* 0xfffffd9400247947 */ /* 0x000fea000383ffff */
.L_x_1400:
[----:B-1----:R1:W2:Y:S02]  /*29a00*/  SYNCS.PHASECHK.TRANS64.TRYWAIT P5, [R94+URZ+0x2a890], R105 ;  /* 0x02a890695e0075a7 */ /* 0x0022a400080a017f */
[----:B--2---:R-:W-:Y:S05]  /*29a10*/  @!P5 NANOSLEEP.SYNCS 0x989680 ;  /* 0x009896800000d95d */ /* 0x004fea0003900000 */
[----:B------:R-:W2:Y:S02]  /*29a20*/  @!P5 SYNCS.PHASECHK.TRANS64 P5, [R94+URZ+0x2a890], R105 ;  /* 0x02a890695e00d5a7 */ /* 0x000ea400080a007f */
[----:B--2---:R-:W-:Y:S05]  /*29a30*/  @!P5 BRA `(.L_x_1400) ;  /* 0xfffffffc00f0d947 */ /* 0x004fea000383ffff */
[----:B------:R-:W-:Y:S05]  /*29a40*/  BRA `(.L_x_1722) ;  /* 0xfffffdc000f07947 */ /* 0x000fea000383ffff */
.L_x_1413:
[----:B0-----:R0:W1:Y:S02]  /*29a50*/  SYNCS.PHASECHK.TRANS64.TRYWAIT P4, [R94+URZ+0x2a890], R105 ;  /* 0x02a890695e0075a7 */ /* 0x001064000808017f */
[----:B-1----:R-:W-:Y:S05]  /*29a60*/  @!P4 NANOSLEEP.SYNCS 0x989680 ;  /* 0x009896800000c95d */ /* 0x002fea0003900000 */
[----:B------:R-:W1:Y:S02]  /*29a70*/  @!P4 SYNCS.PHASECHK.TRANS64 P4, [R94+URZ+0x2a890], R105 ;  /* 0x02a890695e00c5a7 */ /* 0x000e64000808007f */
[----:B-1----:R-:W-:Y:S05]  /*29a80*/  @!P4 BRA `(.L_x_1413) ;  /* 0xfffffffc00f0c947 */ /* 0x002fea000383ffff */
[----:B------:R-:W-:Y:S05]  /*29a90*/  BRA `(.L_x_1723) ;  /* 0xfffffdf000c07947 */ /* 0x000fea000383ffff */
.L_x_1417:
[----:B--2---:R2:W3:Y:S02]  /*29aa0*/  SYNCS.PHASECHK.TRANS64.TRYWAIT P3, [R94+URZ+0x2a8b0], R105 ;  /* 0x02a8b0695e0075a7 */ /* 0x0044e4000806017f */
[----:B---3--:R-:W-:Y:S05]  /*29ab0*/  @!P3 NANOSLEEP.SYNCS 0x989680 ;  /* 0x009896800000b95d */ /* 0x008fea0003900000 */
[----:B------:R-:W3:Y:S02]  /*29ac0*/  @!P3 SYNCS.PHASECHK.TRANS64 P3, [R94+URZ+0x2a8b0], R105 ;  /* 0x02a8b0695e00b5a7 */ /* 0x000ee4000806007f */
[----:B---3--:R-:W-:Y:S05]  /*29ad0*/  @!P3 BRA `(.L_x_1417) ;  /* 0xfffffffc00f0b947 */ /* 0x008fea000383ffff */
[----:B------:R-:W-:Y:S05]  /*29ae0*/  BRA `(.L_x_1724) ;  /* 0xfffffdf400587947 */ /* 0x000fea000383ffff */
.L_x_1431:
[----:B------:R-:W-:Y:S01]  /*29af0*/  BSSY B0, `(.L_x_1725) ;  /* 0x0000008000007945 */ /* 0x000fe20003800000 */
[----:B------:R-:W-:Y:S02]  /*29b00*/  IMAD.MOV.U32 R13, RZ, RZ, R231 ;  /* 0x000000ffff0d7224 */ /* 0x000fe400078e00e7 */
[----:B------:R-:W-:Y:S02]  /*29b10*/  IMAD.MOV.U32 R12, RZ, RZ, RZ ;  /* 0x000000ffff0c7224 */ /* 0x000fe400078e00ff */
[----:B------:R-:W-:Y:S02]  /*29b20*/  IMAD.MOV.U32 R11, RZ, RZ, 0x1f ;  /* 0x0000001fff0b7424 */ /* 0x000fe400078e00ff */
[----:B------:R-:W-:-:S07]  /*29b30*/  IMAD.MOV.U32 R15, RZ, RZ, -0x1 ;  /* 0xffffffffff0f7424 */ /* 0x000fce00078e00ff */
[----:B-----5:R-:W-:Y:S05]  /*29b40*/  WARPSYNC.COLLECTIVE R15, `(.L_x_1726) ;  /* 0x000000000f087348 */ /* 0x020fea0003c00000 */
[----:B------:R0:W1:Y:S02]  /*29b50*/  SHFL.IDX P6, R14, R13, R12, R11 ;  /* 0x0000000c0d0e7389 */ /* 0x00006400000c000b */
[----:B01---5:R-:W-:Y:S01]  /*29b60*/  ENDCOLLECTIVE ;  /* 0x000000000000791b */ /* 0x023fe20003800000 */
.L_x_1726:
[----:B------:R-:W-:Y:S05]  /*29b70*/  BSYNC B0 ;  /* 0x0000000000007941 */ /* 0x000fea0003800000 */
.L_x_1725:
[----:B------:R-:W-:Y:S01]  /*29b80*/  IMAD.MOV.U32 R208, RZ, RZ, R14 ;  /* 0x000000ffffd07224 */ /* 0x000fe200078e000e */
[----:B------:R-:W-:Y:S06]  /*29b90*/  BRA `(.L_x_1727) ;  /* 0xfffffe0000047947 */ /* 0x000fec000383ffff */
.L_x_1443:
[----:B------:R-:W-:Y:S01]  /*29ba0*/  BSSY B1, `(.L_x_1728) ;  /* 0x0000007000017945 */ /* 0x000fe20003800000 */
[----:B------:R-:W-:Y:S02]  /*29bb0*/  IMAD.MOV.U32 R12, RZ, RZ, RZ ;  /* 0x000000ffff0c7224 */ /* 0x000fe400078e00ff */
[----:B------:R-:W-:Y:S02]  /*29bc0*/  IMAD.MOV.U32 R11, RZ, RZ, 0x1e1f ;  /* 0x00001e1fff0b7424 */ /* 0x000fe400078e00ff */
[----:B------:R-:W-:-:S07]  /*29bd0*/  IMAD.MOV.U32 R15, RZ, RZ, -0x1 ;  /* 0xffffffffff0f7424 */ /* 0x000fce00078e00ff */
[----:B0----5:R-:W-:Y:S05]  /*29be0*/  WARPSYNC.COLLECTIVE R15, `(.L_x_1729) ;  /* 0x000000000f087348 */ /* 0x021fea0003c00000 */
[----:B------:R1:W2:Y:S02]  /*29bf0*/  SHFL.IDX P6, R14, R13, R12, R11 ;  /* 0x0000000c0d0e7389 */ /* 0x0002a400000c000b */
[----:B012--5:R-:W-:Y:S01]  /*29c00*/  ENDCOLLECTIVE ;  /* 0x000000000000791b */ /* 0x027fe20003800000 */
.L_x_1729:
[----:B------:R-:W-:Y:S05]  /*29c10*/  BSYNC B1 ;  /* 0x0000000000017941 */ /* 0x000fea0003800000 */
.L_x_1728:
[----:B------:R-:W-:Y:S05]  /*29c20*/  BRA `(.L_x_1730) ;  /* 0xfffffe0c00907947 */ /* 0x000fea000383ffff */
.L_x_1444:
[----:B------:R-:W-:Y:S01]  /*29c30*/  BSSY B1, `(.L_x_1731) ;  /* 0x0000008000017945 */ /* 0x000fe20003800000 */
[----:B------:R-:W-:Y:S02]  /*29c40*/  IMAD.MOV.U32 R13, RZ, RZ, R4 ;  /* 0x000000ffff0d7224 */ /* 0x000fe400078e0004 */
[----:B------:R-:W-:Y:S02]  /*29c50*/  IMAD.MOV.U32 R12, RZ, RZ, RZ ;  /* 0x000000ffff0c7224 */ /* 0x000fe400078e00ff */
[----:B------:R-:W-:Y:S02]  /*29c60*/  IMAD.MOV.U32 R11, RZ, RZ, 0x1e1f ;  /* 0x00001e1fff0b7424 */ /* 0x000fe400078e00ff */
[----:B------:R-:W-:-:S07]  /*29c70*/  IMAD.MOV.U32 R15, RZ, RZ, -0x1 ;  /* 0xffffffffff0f7424 */ /* 0x000fce00078e00ff */
[----:B0----5:R-:W-:Y:S05]  /*29c80*/  WARPSYNC.COLLECTIVE R15, `(.L_x_1732) ;  /* 0x000000000f087348 */ /* 0x021fea0003c00000 */
[----:B------:R1:W2:Y:S02]  /*29c90*/  SHFL.IDX P6, R14, R13, R12, R11 ;  /* 0x0000000c0d0e7389 */ /* 0x0002a400000c000b */
[----:B012--5:R-:W-:Y:S01]  /*29ca0*/  ENDCOLLECTIVE ;  /* 0x000000000000791b */ /* 0x027fe20003800000 */
.L_x_1732:
[----:B------:R-:W-:Y:S05]  /*29cb0*/  BSYNC B1 ;  /* 0x0000000000017941 */ /* 0x000fea0003800000 */
.L_x_1731:
[----:B------:R-:W-:Y:S05]  /*29cc0*/  BRA `(.L_x_1733) ;  /* 0xfffffe0c00707947 */ /* 0x000fea000383ffff */
.L_x_1445:
        /* <DEDUP_REMOVED lines=8> */
.L_x_1735:
[----:B------:R-:W-:Y:S05]  /*29d50*/  BSYNC B1 ;  /* 0x0000000000017941 */ /* 0x000fea0003800000 */
.L_x_1734:
[----:B------:R-:W-:Y:S05]  /*29d60*/  BRA `(.L_x_1736) ;  /* 0xfffffe0c00507947 */ /* 0x000fea000383ffff */
.L_x_1446:
        /* <DEDUP_REMOVED lines=8> */
.L_x_1738:
[----:B------:R-:W-:Y:S05]  /*29df0*/  BSYNC B1 ;  /* 0x0000000000017941 */ /* 0x000fea0003800000 */
.L_x_1737:
[----:B------:R-:W-:Y:S05]  /*29e00*/  BRA `(.L_x_1739) ;  /* 0xfffffe0c00307947 */ /* 0x000fea000383ffff */
.L_x_1448:
[----:B-1----:R1:W2:Y:S02]  /*29e10*/  SYNCS.PHASECHK.TRANS64.TRYWAIT P1, [R16+URZ+0x2a800], R3 ;  /* 0x02a80003100075a7 */ /* 0x0022a4000802017f */
[----:B--2---:R-:W-:Y:S05]  /*29e20*/  @!P1 NANOSLEEP.SYNCS 0x989680 ;  /* 0x009896800000995d */ /* 0x004fea0003900000 */
[----:B------:R-:W2:Y:S02]  /*29e30*/  @!P1 SYNCS.PHASECHK.TRANS64 P1, [R16+URZ+0x2a800], R3 ;  /* 0x02a80003100095a7 */ /* 0x000ea4000802007f */
[----:B--2---:R-:W-:Y:S05]  /*29e40*/  @!P1 BRA `(.L_x_1448) ;  /* 0xfffffffc00f09947 */ /* 0x004fea000383ffff */
[----:B------:R-:W-:Y:S05]  /*29e50*/  BRA `(.L_x_1740) ;  /* 0xfffffe0c003c7947 */ /* 0x000fea000383ffff */
.L_x_1462:
[----:B------:R-:W-:Y:S01]  /*29e60*/  BSSY B1, `(.L_x_1741) ;  /* 0x0000007000017945 */ /* 0x000fe20003800000 */
[----:B------:R-:W-:Y:S01]  /*29e70*/  IMAD.MOV.U32 R12, RZ, RZ, RZ ;  /* 0x000000ffff0c7224 */ /* 0x000fe200078e00ff */
[----:B------:R-:W-:Y:S01]  /*29e80*/  MOV R11, 0x1e1f ;  /* 0x00001e1f000b7802 */ /* 0x000fe20000000f00 */
[----:B------:R-:W-:-:S07]  /*29e90*/  IMAD.MOV.U32 R15, RZ, RZ, -0x1 ;  /* 0xffffffffff0f7424 */ /* 0x000fce00078e00ff */
[----:B0----5:R-:W-:Y:S05]  /*29ea0*/  WARPSYNC.COLLECTIVE R15, `(.L_x_1742) ;  /* 0x000000000f087348 */ /* 0x021fea0003c00000 */
[----:B------:R1:W2:Y:S02]  /*29eb0*/  SHFL.IDX P6, R14, R13, R12, R11 ;  /* 0x0000000c0d0e7389 */ /* 0x0002a400000c000b */
[----:B012--5:R-:W-:Y:S01]  /*29ec0*/  ENDCOLLECTIVE ;  /* 0x000000000000791b */ /* 0x027fe20003800000 */
.L_x_1742:
[----:B------:R-:W-:Y:S05]  /*29ed0*/  BSYNC B1 ;  /* 0x0000000000017941 */ /* 0x000fea0003800000 */
.L_x_1741:
[----:B------:R-:W-:Y:S05]  /*29ee0*/  BRA `(.L_x_1743) ;  /* 0xfffffe4000347947 */ /* 0x000fea000383ffff */
.L_x_1463:
        /* <DEDUP_REMOVED lines=8> */
.L_x_1745:
[----:B------:R-:W-:Y:S05]  /*29f70*/  BSYNC B1 ;  /* 0x0000000000017941 */ /* 0x000fea0003800000 */
.L_x_1744:
[----:B------:R-:W-:Y:S05]  /*29f80*/  BRA `(.L_x_1746) ;  /* 0xfffffe4000147947 */ /* 0x000fea000383ffff */
.L_x_1464:
        /* <DEDUP_REMOVED lines=8> */
.L_x_1748:
[----:B------:R-:W-:Y:S05]  /*2a010*/  BSYNC B1 ;  /* 0x0000000000017941 */ /* 0x000fea0003800000 */
.L_x_1747:
[----:B------:R-:W-:Y:S05]  /*2a020*/  BRA `(.L_x_1749) ;  /* 0xfffffe3c00f47947 */ /* 0x000fea000383ffff */
.L_x_1465:
        /* <DEDUP_REMOVED lines=8> */
.L_x_1751:
[----:B------:R-:W-:Y:S05]  /*2a0b0*/  BSYNC B1 ;  /* 0x0000000000017941 */ /* 0x000fea0003800000 */
.L_x_1750:
[----:B------:R-:W-:Y:S05]  /*2a0c0*/  BRA `(.L_x_1752) ;  /* 0xfffffe3c00d47947 */ /* 0x000fea000383ffff */
.L_x_1467:
[----:B-1----:R1:W2:Y:S02]  /*2a0d0*/  SYNCS.PHASECHK.TRANS64.TRYWAIT P1, [R16+URZ+0x2a800], R3 ;  /* 0x02a80003100075a7 */ /* 0x0022a4000802017f */
[----:B--2---:R-:W-:Y:S05]  /*2a0e0*/  @!P1 NANOSLEEP.SYNCS 0x989680 ;  /* 0x009896800000995d */ /* 0x004fea0003900000 */
[----:B------:R-:W2:Y:S02]  /*2a0f0*/  @!P1 SYNCS.PHASECHK.TRANS64 P1, [R16+URZ+0x2a800], R3 ;  /* 0x02a80003100095a7 */ /* 0x000ea4000802007f */
[----:B--2---:R-:W-:Y:S05]  /*2a100*/  @!P1 BRA `(.L_x_1467) ;  /* 0xfffffffc00f09947 */ /* 0x004fea000383ffff */
[----:B------:R-:W-:Y:S05]  /*2a110*/  BRA `(.L_x_1753) ;  /* 0xfffffe3c00e07947 */ /* 0x000fea000383ffff */
.L_x_1475:
[----:B--2---:R2:W3:Y:S02]  /*2a120*/  SYNCS.PHASECHK.TRANS64.TRYWAIT P2, [R3+URZ+0x2a830], R0 ;  /* 0x02a83000030075a7 */ /* 0x0044e4000804017f */
[----:B---3--:R-:W-:Y:S05]  /*2a130*/  @!P2 NANOSLEEP.SYNCS 0x989680 ;  /* 0x009896800000a95d */ /* 0x008fea0003900000 */
[----:B------:R-:W3:Y:S02]  /*2a140*/  @!P2 SYNCS.PHASECHK.TRANS64 P2, [R3+URZ+0x2a830], R0 ;  /* 0x02a830000300a5a7 */ /* 0x000ee4000804007f */
[----:B---3--:R-:W-:Y:S05]  /*2a150*/  @!P2 BRA `(.L_x_1475) ;  /* 0xfffffffc00f0a947 */ /* 0x008fea000383ffff */
[----:B------:R-:W-:Y:S05]  /*2a160*/  BRA `(.L_x_1474) ;  /* 0xfffffe7000087947 */ /* 0x000fea000383ffff */
.L_x_1493:
[----:B-1----:R1:W2:Y:S02]  /*2a170*/  SYNCS.PHASECHK.TRANS64.TRYWAIT P4, [R9+URZ+0x2a830], R8 ;  /* 0x02a83008090075a7 */ /* 0x0022a4000808017f */
[----:B--2---:R-:W-:Y:S05]  /*2a180*/  @!P4 NANOSLEEP.SYNCS 0x989680 ;  /* 0x009896800000c95d */ /* 0x004fea0003900000 */
[----:B------:R-:W2:Y:S02]  /*2a190*/  @!P4 SYNCS.PHASECHK.TRANS64 P4, [R9+URZ+0x2a830], R8 ;  /* 0x02a830080900c5a7 */ /* 0x000ea4000808007f */
[----:B--2---:R-:W-:Y:S05]  /*2a1a0*/  @!P4 BRA `(.L_x_1493) ;  /* 0xfffffffc00f0c947 */ /* 0x004fea000383ffff */
[----:B------:R-:W-:Y:S05]  /*2a1b0*/  BRA `(.L_x_1492) ;  /* 0xfffffea800a47947 */ /* 0x000fea000383ffff */
.L_x_1497:
[----:B-1----:R1:W2:Y:S02]  /*2a1c0*/  SYNCS.PHASECHK.TRANS64.TRYWAIT P3, [R9+URZ+0x2a850], R8 ;  /* 0x02a85008090075a7 */ /* 0x0022a4000806017f */
[----:B--2---:R-:W-:Y:S05]  /*2a1d0*/  @!P3 NANOSLEEP.SYNCS 0x989680 ;  /* 0x009896800000b95d */ /* 0x004fea0003900000 */
[----:B------:R-:W2:Y:S02]  /*2a1e0*/  @!P3 SYNCS.PHASECHK.TRANS64 P3, [R9+URZ+0x2a850], R8 ;  /* 0x02a850080900b5a7 */ /* 0x000ea4000806007f */
[----:B--2---:R-:W-:Y:S05]  /*2a1f0*/  @!P3 BRA `(.L_x_1497) ;  /* 0xfffffffc00f0b947 */ /* 0x004fea000383ffff */
[----:B------:R-:W-:Y:S05]  /*2a200*/  BRA `(.L_x_1494) ;  /* 0xfffffeac00807947 */ /* 0x000fea000383ffff */
.L_x_1517:
[----:B-1----:R1:W2:Y:S02]  /*2a210*/  SYNCS.PHASECHK.TRANS64.TRYWAIT P3, [R9+URZ+0x2a830], R8 ;  /* 0x02a83008090075a7 */ /* 0x0022a4000806017f */
[----:B--2---:R-:W-:Y:S05]  /*2a220*/  @!P3 NANOSLEEP.SYNCS 0x989680 ;  /* 0x009896800000b95d */ /* 0x004fea0003900000 */
[----:B------:R-:W2:Y:S02]  /*2a230*/  @!P3 SYNCS.PHASECHK.TRANS64 P3, [R9+URZ+0x2a830], R8 ;  /* 0x02a830080900b5a7 */ /* 0x000ea4000806007f */
[----:B--2---:R-:W-:Y:S05]  /*2a240*/  @!P3 BRA `(.L_x_1517) ;  /* 0xfffffffc00f0b947 */ /* 0x004fea000383ffff */
[----:B------:R-:W-:Y:S05]  /*2a250*/  BRA `(.L_x_1516) ;  /* 0xfffffee400747947 */ /* 0x000fea000383ffff */
.L_x_1521:
[----:B-1----:R1:W2:Y:S02]  /*2a260*/  SYNCS.PHASECHK.TRANS64.TRYWAIT P2, [R9+URZ+0x2a850], R8 ;  /* 0x02a85008090075a7 */ /* 0x0022a4000804017f */
[----:B--2---:R-:W-:Y:S05]  /*2a270*/  @!P2 NANOSLEEP.SYNCS 0x989680 ;  /* 0x009896800000a95d */ /* 0x004fea0003900000 */
[----:B------:R-:W2:Y:S02]  /*2a280*/  @!P2 SYNCS.PHASECHK.TRANS64 P2, [R9+URZ+0x2a850], R8 ;  /* 0x02a850080900a5a7 */ /* 0x000ea4000804007f */
[----:B--2---:R-:W-:Y:S05]  /*2a290*/  @!P2 BRA `(.L_x_1521) ;  /* 0xfffffffc00f0a947 */ /* 0x004fea000383ffff */
[----:B------:R-:W-:Y:S05]  /*2a2a0*/  BRA `(.L_x_1518) ;  /* 0xfffffee800607947 */ /* 0x000fea000383ffff */
.L_x_1529:
[----:B-1----:R1:W2:Y:S02]  /*2a2b0*/  SYNCS.PHASECHK.TRANS64.TRYWAIT P3, [R9+URZ+0x2a830], R8 ;  /* 0x02a83008090075a7 */ /* 0x0022a4000806017f */
[----:B--2---:R-:W-:Y:S05]  /*2a2c0*/  @!P3 NANOSLEEP.SYNCS 0x989680 ;  /* 0x009896800000b95d */ /* 0x004fea0003900000 */
[----:B------:R-:W2:Y:S02]  /*2a2d0*/  @!P3 SYNCS.PHASECHK.TRANS64 P3, [R9+URZ+0x2a830], R8 ;  /* 0x02a830080900b5a7 */ /* 0x000ea4000806007f */
[----:B--2---:R-:W-:Y:S05]  /*2a2e0*/  @!P3 BRA `(.L_x_1529) ;  /* 0xfffffffc00f0b947 */ /* 0x004fea000383ffff */
[----:B------:R-:W-:Y:S05]  /*2a2f0*/  BRA `(.L_x_1528) ;  /* 0xffffff0c00e47947 */ /* 0x000fea000383ffff */
.L_x_1533:
[----:B-1----:R1:W2:Y:S02]  /*2a300*/  SYNCS.PHASECHK.TRANS64.TRYWAIT P2, [R9+URZ+0x2a850], R8 ;  /* 0x02a85008090075a7 */ /* 0x0022a4000804017f */
[----:B--2---:R-:W-:Y:S05]  /*2a310*/  @!P2 NANOSLEEP.SYNCS 0x989680 ;  /* 0x009896800000a95d */ /* 0x004fea0003900000 */
[----:B------:R-:W2:Y:S02]  /*2a320*/  @!P2 SYNCS.PHASECHK.TRANS64 P2, [R9+URZ+0x2a850], R8 ;  /* 0x02a850080900a5a7 */ /* 0x000ea4000804007f */
[----:B--2---:R-:W-:Y:S05]  /*2a330*/  @!P2 BRA `(.L_x_1533) ;  /* 0xfffffffc00f0a947 */ /* 0x004fea000383ffff */
[----:B------:R-:W-:Y:S05]  /*2a340*/  BRA `(.L_x_1530) ;  /* 0xffffff1000d07947 */ /* 0x000fea000383ffff */
.L_x_1547:
[----:B-1----:R1:W2:Y:S02]  /*2a350*/  SYNCS.PHASECHK.TRANS64.TRYWAIT P1, [R11+URZ+0x2a850], R0 ;  /* 0x02a850000b0075a7 */ /* 0x0022a4000802017f */
[----:B--2---:R-:W-:Y:S05]  /*2a360*/  @!P1 NANOSLEEP.SYNCS 0x989680 ;  /* 0x009896800000995d */ /* 0x004fea0003900000 */
[----:B------:R-:W2:Y:S02]  /*2a370*/  @!P1 SYNCS.PHASECHK.TRANS64 P1, [R11+URZ+0x2a850], R0 ;  /* 0x02a850000b0095a7 */ /* 0x000ea4000802007f */
[----:B--2---:R-:W-:Y:S05]  /*2a380*/  @!P1 BRA `(.L_x_1547) ;  /* 0xfffffffc00f09947 */ /* 0x004fea000383ffff */
[----:B------:R-:W-:Y:S05]  /*2a390*/  BRA `(.L_x_1546) ;  /* 0xffffff48002c7947 */ /* 0x000fea000383ffff */
.L_x_1551:
[----:B------:R-:W-:Y:S01]  /*2a3a0*/  SEL R21, R48, R35, P0 ;  /* 0x0000002330157207 */ /* 0x000fe20000000000 */
[----:B------:R-:W-:Y:S01]  /*2a3b0*/  IMAD.MOV.U32 R15, RZ, RZ, -0x1 ;  /* 0xffffffffff0f7424 */ /* 0x000fe200078e00ff */
[----:B------:R-:W-:Y:S02]  /*2a3c0*/  SEL R24, R35, R48, P0 ;  /* 0x0000003023187207 */ /* 0x000fe40000000000 */
[----:B------:R-:W-:Y:S02]  /*2a3d0*/  SEL R25, R56, R41, P0 ;  /* 0x0000002938197207 */ /* 0x000fe40000000000 */
[----:B------:R-:W-:Y:S02]  /*2a3e0*/  SEL R28, R41, R56, P0 ;  /* 0x00000038291c7207 */ /* 0x000fe40000000000 */
[----:B------:R-:W-:Y:S02]  /*2a3f0*/  SEL R37, R53, R52, P0 ;  /* 0x0000003435257207 */ /* 0x000fe40000000000 */
[----:B------:R-:W-:-:S02]  /*2a400*/  SEL R48, R52, R53, P0 ;  /* 0x0000003534307207 */ /* 0x000fc40000000000 */
[----:B------:R-:W-:Y:S02]  /*2a410*/  SEL R41, R11, R12, P0 ;  /* 0x0000000c0b297207 */ /* 0x000fe40000000000 */
[----:B------:R-:W-:Y:S01]  /*2a420*/  SEL R52, R12, R11, P0 ;  /* 0x0000000b0c347207 */ /* 0x000fe20000000000 */
[----:B------:R-:W-:Y:S01]  /*2a430*/  IMAD.MOV.U32 R12, RZ, RZ, R0 ;  /* 0x000000ffff0c7224 */ /* 0x000fe200078e0000 */
[----:B------:R-:W-:Y:S01]  /*2a440*/  SEL R7, R27, R10, P0 ;  /* 0x0000000a1b077207 */ /* 0x000fe20000000000 */
[----:B------:R-:W-:Y:S01]  /*2a450*/  IMAD.MOV.U32 R11, RZ, RZ, 0x1c1f ;  /* 0x00001c1fff0b7424 */ /* 0x000fe200078e00ff */
[----:B------:R-:W-:Y:S02]  /*2a460*/  SEL R9, R5, R34, P0 ;  /* 0x0000002205097207 */ /* 0x000fe40000000000 */
[----:B------:R-:W-:-:S07]  /*2a470*/  SEL R20, R34, R5, P0 ;  /* 0x0000000522147207 */ /* 0x000fce0000000000 */
[----:B01----:R-:W-:Y:S05]  /*2a480*/  WARPSYNC.COLLECTIVE R15, `(.L_x_1754) ;  /* 0x000000000f087348 */ /* 0x003fea0003c00000 */
[----:B------:R2:W3:Y:S02]  /*2a490*/  SHFL.IDX P6, R14, R13, R12, R11 ;  /* 0x0000000c0d0e7389 */ /* 0x0004e400000c000b */
[----:B0123--:R-:W-:Y:S01]  /*2a4a0*/  ENDCOLLECTIVE ;  /* 0x000000000000791b */ /* 0x00ffe20003800000 */
.L_x_1754:
        /* <DEDUP_REMOVED lines=19> */
.L_x_1755:
        /* <DEDUP_REMOVED lines=19> */
.L_x_1756:
        /* <DEDUP_REMOVED lines=12> */
[----:B------:R-:W-:Y:S01]  /*2a7d0*/  SEL R6, R5, R6, P0 ;  /* 0x0000000605067207 */ /* 0x000fe20000000000 */
[----:B------:R-:W-:-:S07]  /*2a7e0*/  IMAD.MOV.U32 R10, RZ, RZ, R14 ;  /* 0x000000ffff0a7224 */ /* 0x000fce00078e000e */
[----:B------:R-:W-:Y:S05]  /*2a7f0*/  WARPSYNC.COLLECTIVE R15, `(.L_x_1757) ;  /* 0x000000000f087348 */ /* 0x000fea0003c00000 */
[----:B------:R0:W1:Y:S02]  /*2a800*/  SHFL.IDX P6, R14, R13, R12, R11 ;  /* 0x0000000c0d0e7389 */ /* 0x00006400000c000b */
[----:B01----:R-:W-:Y:S01]  /*2a810*/  ENDCOLLECTIVE ;  /* 0x000000000000791b */ /* 0x003fe20003800000 */
.L_x_1757:
[----:B------:R-:W-:Y:S02]  /*2a820*/  IMAD.MOV.U32 R13, RZ, RZ, R9 ;  /* 0x000000ffff0d7224 */ /* 0x000fe400078e0009 */
[----:B------:R-:W-:Y:S02]  /*2a830*/  IMAD.MOV.U32 R12, RZ, RZ, R0 ;  /* 0x000000ffff0c7224 */ /* 0x000fe400078e0000 */
[----:B------:R-:W-:-:S07]  /*2a840*/  IMAD.MOV.U32 R7, RZ, RZ, R14 ;  /* 0x000000ffff077224 */ /* 0x000fce00078e000e */
[----:B------:R-:W-:Y:S05]  /*2a850*/  WARPSYNC.COLLECTIVE R15, `(.L_x_1758) ;  /* 0x000000000f087348 */ /* 0x000fea0003c00000 */
[----:B------:R0:W1:Y:S02]  /*2a860*/  SHFL.IDX P6, R14, R13, R12, R11 ;  /* 0x0000000c0d0e7389 */ /* 0x00006400000c000b */
[----:B01----:R-:W-:Y:S01]  /*2a870*/  ENDCOLLECTIVE ;  /* 0x000000000000791b */ /* 0x003fe20003800000 */
.L_x_1758:
        /* <DEDUP_REMOVED lines=8> */
.L_x_1759:
[----:B------:R-:W-:Y:S02]  /*2a900*/  IMAD.MOV.U32 R13, RZ, RZ, R21 ;  /* 0x000000ffff0d7224 */ /* 0x000fe400078e0015 */
[----:B------:R-:W-:Y:S02]  /*2a910*/  IMAD.MOV.U32 R12, RZ, RZ, R0 ;  /* 0x000000ffff0c7224 */ /* 0x000fe400078e0000 */
[----:B------:R-:W-:-:S07]  /*2a920*/  IMAD.MOV.U32 R9, RZ, RZ, R14 ;  /* 0x000000ffff097224 */ /* 0x000fce00078e000e */
[----:B------:R-:W-:Y:S05]  /*2a930*/  WARPSYNC.COLLECTIVE R15, `(.L_x_1760) ;  /* 0x000000000f087348 */ /* 0x000fea0003c00000 */
[----:B------:R0:W1:Y:S02]  /*2a940*/  SHFL.IDX P6, R14, R13, R12, R11 ;  /* 0x0000000c0d0e7389 */ /* 0x00006400000c000b */
[----:B01----:R-:W-:Y:S01]  /*2a950*/  ENDCOLLECTIVE ;  /* 0x000000000000791b */ /* 0x003fe20003800000 */
.L_x_1760:
        /* <DEDUP_REMOVED lines=8> */
.L_x_1761:
[----:B------:R-:W-:Y:S02]  /*2a9e0*/  IMAD.MOV.U32 R13, RZ, RZ, R25 ;  /* 0x000000ffff0d7224 */ /* 0x000fe400078e0019 */
[----:B------:R-:W-:Y:S02]  /*2a9f0*/  IMAD.MOV.U32 R12, RZ, RZ, R0 ;  /* 0x000000ffff0c7224 */ /* 0x000fe400078e0000 */
[----:B------:R-:W-:-:S07]  /*2aa00*/  IMAD.MOV.U32 R21, RZ, RZ, R14 ;  /* 0x000000ffff157224 */ /* 0x000fce00078e000e */
[----:B------:R-:W-:Y:S05]  /*2aa10*/  WARPSYNC.COLLECTIVE R15, `(.L_x_1762) ;  /* 0x000000000f087348 */ /* 0x000fea0003c00000 */
[----:B------:R0:W1:Y:S02]  /*2aa20*/  SHFL.IDX P6, R14, R13, R12, R11 ;  /* 0x0000000c0d0e7389 */ /* 0x00006400000c000b */
[----:B01----:R-:W-:Y:S01]  /*2aa30*/  ENDCOLLECTIVE ;  /* 0x000000000000791b */ /* 0x003fe20003800000 */
.L_x_1762:
        /* <DEDUP_REMOVED lines=8> */
.L_x_1763:
[----:B------:R-:W-:Y:S02]  /*2aac0*/  IMAD.MOV.U32 R13, RZ, RZ, R27 ;  /* 0x000000ffff0d7224 */ /* 0x000fe400078e001b */
[----:B------:R-:W-:Y:S02]  /*2aad0*/  IMAD.MOV.U32 R12, RZ, RZ, R0 ;  /* 0x000000ffff0c7224 */ /* 0x000fe400078e0000 */
[----:B------:R-:W-:-:S07]  /*2aae0*/  IMAD.MOV.U32 R25, RZ, RZ, R14 ;  /* 0x000000ffff197224 */ /* 0x000fce00078e000e */
[----:B------:R-:W-:Y:S05]  /*2aaf0*/  WARPSYNC.COLLECTIVE R15, `(.L_x_1764) ;  /* 0x000000000f087348 */ /* 0x000fea0003c00000 */
[----:B------:R0:W1:Y:S02]  /*2ab00*/  SHFL.IDX P6, R14, R13, R12, R11 ;  /* 0x0000000c0d0e7389 */ /* 0x00006400000c000b */
[----:B01----:R-:W-:Y:S01]  /*2ab10*/  ENDCOLLECTIVE ;  /* 0x000000000000791b */ /* 0x003fe20003800000 */
.L_x_1764:
        /* <DEDUP_REMOVED lines=8> */
.L_x_1765:
[----:B------:R-:W-:Y:S02]  /*2aba0*/  IMAD.MOV.U32 R13, RZ, RZ, R29 ;  /* 0x000000ffff0d7224 */ /* 0x000fe400078e001d */
[----:B------:R-:W-:Y:S02]  /*2abb0*/  IMAD.MOV.U32 R12, RZ, RZ, R0 ;  /* 0x000000ffff0c7224 */ /* 0x000fe400078e0000 */
[----:B------:R-:W-:-:S07]  /*2abc0*/  IMAD.MOV.U32 R27, RZ, RZ, R14 ;  /* 0x000000ffff1b7224 */ /* 0x000fce00078e000e */
[----:B------:R-:W-:Y:S05]  /*2abd0*/  WARPSYNC.COLLECTIVE R15, `(.L_x_1766) ;  /* 0x000000000f087348 */ /* 0x000fea0003c00000 */
[----:B------:R0:W1:Y:S02]  /*2abe0*/  SHFL.IDX P6, R14, R13, R12, R11 ;  /* 0x0000000c0d0e7389 */ /* 0x00006400000c000b */
[----:B01----:R-:W-:Y:S01]  /*2abf0*/  ENDCOLLECTIVE ;  /* 0x000000000000791b */ /* 0x003fe20003800000 */
.L_x_1766:
        /* <DEDUP_REMOVED lines=8> */
.L_x_1767:
[----:B------:R-:W-:Y:S02]  /*2ac80*/  IMAD.MOV.U32 R13, RZ, RZ, R31 ;  /* 0x000000ffff0d7224 */ /* 0x000fe400078e001f */
[----:B------:R-:W-:Y:S02]  /*2ac90*/  IMAD.MOV.U32 R12, RZ, RZ, R0 ;  /* 0x000000ffff0c7224 */ /* 0x000fe400078e0000 */
[----:B------:R-:W-:-:S07]  /*2aca0*/  IMAD.MOV.U32 R40, RZ, RZ, R14 ;  /* 0x000000ffff287224 */ /* 0x000fce00078e000e */
[----:B------:R-:W-:Y:S05]  /*2acb0*/  WARPSYNC.COLLECTIVE R15, `(.L_x_1768) ;  /* 0x000000000f087348 */ /* 0x000fea0003c00000 */
[----:B------:R0:W1:Y:S02]  /*2acc0*/  SHFL.IDX P6, R14, R13, R12, R11 ;  /* 0x0000000c0d0e7389 */ /* 0x00006400000c000b */
[----:B01----:R-:W-:Y:S01]  /*2acd0*/  ENDCOLLECTIVE ;  /* 0x000000000000791b */ /* 0x003fe20003800000 */
.L_x_1768:
[----:B------:R-:W-:Y:S02]  /*2ace0*/  IMAD.MOV.U32 R13, RZ, RZ, R42 ;  /* 0x000000ffff0d7224 */ /* 0x000fe400078e002a */
[----:B------:R-:W-:Y:S02]  /*2acf0*/  IMAD.MOV.U32 R12, RZ, RZ, R3 ;  /* 0x000000ffff0c7224 */ /* 0x000fe400078e0003 */
[----:B------:R-:W-:-:S07]  /*2ad00*/  IMAD.MOV.U32 R31, RZ, RZ, R14 ;  /* 0x000000ffff1f7224 */ /* 0x000fce00078e000e */
[----:B------:R-:W-:Y:S05]  /*2ad10*/  WARPSYNC.COLLECTIVE R15, `(.L_x_1769) ;  /* 0x000000000f087348 */ /* 0x000fea0003c00000 */
[----:B------:R0:W1:Y:S02]  /*2ad20*/  SHFL.IDX P6, R14, R13, R12, R11 ;  /* 0x0000000c0d0e7389 */ /* 0x00006400000c000b */
[----:B01----:R-:W-:Y:S01]  /*2ad30*/  ENDCOLLECTIVE ;  /* 0x000000000000791b */ /* 0x003fe20003800000 */
.L_x_1769:
[----:B------:R-:W-:Y:S02]  /*2ad40*/  IMAD.MOV.U32 R13, RZ, RZ, R33 ;  /* 0x000000ffff0d7224 */ /* 0x000fe400078e0021 */
[----:B------:R-:W-:Y:S02]  /*2ad50*/  IMAD.MOV.U32 R12, RZ, RZ, R0 ;  /* 0x000000ffff0c7224 */ /* 0x000fe400078e0000 */
[----:B------:R-:W-:-:S07]  /*2ad60*/  IMAD.MOV.U32 R42, RZ, RZ, R14 ;  /* 0x000000ffff2a7224 */ /* 0x000fce00078e000e */
[----:B------:R-:W-:Y:S05]  /*2ad70*/  WARPSYNC.COLLECTIVE R15, `(.L_x_1770) ;  /* 0x000000000f087348 */ /* 0x000fea0003c00000 */
[----:B------:R0:W1:Y:S02]  /*2ad80*/  SHFL.IDX P6, R14, R13, R12, R11 ;  /* 0x0000000c0d0e7389 */ /* 0x00006400000c000b */
[----:B01----:R-:W-:Y:S01]  /*2ad90*/  ENDCOLLECTIVE ;  /* 0x000000000000791b */ /* 0x003fe20003800000 */
.L_x_1770:
[----:B------:R-:W-:Y:S02]  /*2ada0*/  IMAD.MOV.U32 R13, RZ, RZ, R44 ;  /* 0x000000ffff0d7224 */ /* 0x000fe400078e002c */
[----:B------:R-:W-:Y:S02]  /*2adb0*/  IMAD.MOV.U32 R12, RZ, RZ, R3 ;  /* 0x000000ffff0c7224 */ /* 0x000fe400078e0003 */
[----:B------:R-:W-:-:S07]  /*2adc0*/  IMAD.MOV.U32 R33, RZ, RZ, R14 ;  /* 0x000000ffff217224 */ /* 0x000fce00078e000e */
[----:B------:R-:W-:Y:S05]  /*2add0*/  WARPSYNC.COLLECTIVE R15, `(.L_x_1771) ;  /* 0x000000000f087348 */ /* 0x000fea0003c00000 */
[----:B------:R0:W1:Y:S02]  /*2ade0*/  SHFL.IDX P6, R14, R13, R12, R11 ;  /* 0x0000000c0d0e7389 */ /* 0x00006400000c000b */
[----:B01----:R-:W-:Y:S01]  /*2adf0*/  ENDCOLLECTIVE ;  /* 0x000000000000791b */ /* 0x003fe20003800000 */
.L_x_1771:
[----:B------:R-:W-:Y:S02]  /*2ae00*/  IMAD.MOV.U32 R13, RZ, RZ, R35 ;  /* 0x000000ffff0d7224 */ /* 0x000fe400078e0023 */
[----:B------:R-:W-:Y:S02]  /*2ae10*/  IMAD.MOV.U32 R12, RZ, RZ, R0 ;  /* 0x000000ffff0c7224 */ /* 0x000fe400078e0000 */
[----:B------:R-:W-:-:S07]  /*2ae20*/  IMAD.MOV.U32 R44, RZ, RZ, R14 ;  /* 0x000000ffff2c7224 */ /* 0x000fce00078e000e */
[----:B------:R-:W-:Y:S05]  /*2ae30*/  WARPSYNC.COLLECTIVE R15, `(.L_x_1772) ;  /* 0x000000000f087348 */ /* 0x000fea0003c00000 */
[----:B------:R0:W1:Y:S02]  /*2ae40*/  SHFL.IDX P6, R14, R13, R12, R11 ;  /* 0x0000000c0d0e7389 */ /* 0x00006400000c000b */
[----:B01----:R-:W-:Y:S01]  /*2ae50*/  ENDCOLLECTIVE ;  /* 0x000000000000791b */ /* 0x003fe20003800000 */
.L_x_1772:
[----:B------:R-:W-:Y:S02]  /*2ae60*/  IMAD.MOV.U32 R13, RZ, RZ, R46 ;  /* 0x000000ffff0d7224 */ /* 0x000fe400078e002e */
[----:B------:R-:W-:Y:S02]  /*2ae70*/  IMAD.MOV.U32 R12, RZ, RZ, R3 ;  /* 0x000000ffff0c7224 */ /* 0x000fe400078e0003 */
[----:B------:R-:W-:-:S07]  /*2ae80*/  IMAD.MOV.U32 R35, RZ, RZ, R14 ;  /* 0x000000ffff237224 */ /* 0x000fce00078e000e */
[----:B------:R-:W-:Y:S05]  /*2ae90*/  WARPSYNC.COLLECTIVE R15, `(.L_x_1773) ;  /* 0x000000000f087348 */ /* 0x000fea0003c00000 */
[----:B------:R0:W1:Y:S02]  /*2aea0*/  SHFL.IDX P6, R14, R13, R12, R11 ;  /* 0x0000000c0d0e7389 */ /* 0x00006400000c000b */
[----:B01----:R-:W-:Y:S01]  /*2aeb0*/  ENDCOLLECTIVE ;  /* 0x000000000000791b */ /* 0x003fe20003800000 */
.L_x_1773:
[----:B------:R-:W-:Y:S02]  /*2aec0*/  IMAD.MOV.U32 R13, RZ, RZ, R37 ;  /* 0x000000ffff0d7224 */ /* 0x000fe400078e0025 */
[----:B------:R-:W-:Y:S02]  /*2aed0*/  IMAD.MOV.U32 R12, RZ, RZ, R0 ;  /* 0x000000ffff0c7224 */ /* 0x000fe400078e0000 */
[----:B------:R-:W-:-:S07]  /*2aee0*/  IMAD.MOV.U32 R46, RZ, RZ, R14 ;  /* 0x000000ffff2e7224 */ /* 0x000fce00078e000e */
[----:B------:R-:W-:Y:S05]  /*2aef0*/  WARPSYNC.COLLECTIVE R15, `(.L_x_1774) ;  /* 0x000000000f087348 */ /* 0x000fea0003c00000 */
[----:B------:R0:W1:Y:S02]  /*2af00*/  SHFL.IDX P6, R14, R13, R12, R11 ;  /* 0x0000000c0d0e7389 */ /* 0x00006400000c000b */
[----:B01----:R-:W-:Y:S01]  /*2af10*/  ENDCOLLECTIVE ;  /* 0x000000000000791b */ /* 0x003fe20003800000 */
.L_x_1774:
[----:B------:R-:W-:Y:S02]  /*2af20*/  IMAD.MOV.U32 R13, RZ, RZ, R48 ;  /* 0x000000ffff0d7224 */ /* 0x000fe400078e0030 */
[----:B------:R-:W-:Y:S02]  /*2af30*/  IMAD.MOV.U32 R12, RZ, RZ, R3 ;  /* 0x000000ffff0c7224 */ /* 0x000fe400078e0003 */
[----:B------:R-:W-:-:S07]  /*2af40*/  IMAD.MOV.U32 R37, RZ, RZ, R14 ;  /* 0x000000ffff257224 */ /* 0x000fce00078e000e */
[----:B------:R-:W-:Y:S05]  /*2af50*/  WARPSYNC.COLLECTIVE R15, `(.L_x_1775) ;  /* 0x000000000f087348 */ /* 0x000fea0003c00000 */
[----:B------:R0:W1:Y:S02]  /*2af60*/  SHFL.IDX P6, R14, R13, R12, R11 ;  /* 0x0000000c0d0e7389 */ /* 0x00006400000c000b */
[----:B01----:R-:W-:Y:S01]  /*2af70*/  ENDCOLLECTIVE ;  /* 0x000000000000791b */ /* 0x003fe20003800000 */
.L_x_1775:
[----:B------:R-:W-:Y:S02]  /*2af80*/  IMAD.MOV.U32 R13, RZ, RZ, R39 ;  /* 0x000000ffff0d7224 */ /* 0x000fe400078e0027 */
[----:B------:R-:W-:Y:S01]  /*2af90*/  IMAD.MOV.U32 R12, RZ, RZ, R0 ;  /* 0x000000ffff0c7224 */ /* 0x000fe200078e0000 */
[----:B------:R-:W-:-:S07]  /*2afa0*/  MOV R48, R14 ;  /* 0x0000000e00307202 */ /* 0x000fce0000000f00 */
[----:B------:R-:W-:Y:S05]  /*2afb0*/  WARPSYNC.COLLECTIVE R15, `(.L_x_1776) ;  /* 0x000000000f087348 */ /* 0x000fea0003c00000 */
[----:B------:R0:W1:Y:S02]  /*2afc0*/  SHFL.IDX P6, R14, R13, R12, R11 ;  /* 0x0000000c0d0e7389 */ /* 0x00006400000c000b */
[----:B01----:R-:W-:Y:S01]  /*2afd0*/  ENDCOLLECTIVE ;  /* 0x000000000000791b */ /* 0x003fe20003800000 */
.L_x_1776:
[----:B------:R-:W-:Y:S02]  /*2afe0*/  IMAD.MOV.U32 R13, RZ, RZ, R50 ;  /* 0x000000ffff0d7224 */ /* 0x000fe400078e0032 */
[----:B------:R-:W-:Y:S02]  /*2aff0*/  IMAD.MOV.U32 R12, RZ, RZ, R3 ;  /* 0x000000ffff0c7224 */ /* 0x000fe400078e0003 */
[----:B------:R-:W-:-:S07]  /*2b000*/  IMAD.MOV.U32 R39, RZ, RZ, R14 ;  /* 0x000000ffff277224 */ /* 0x000fce00078e000e */
[----:B------:R-:W-:Y:S05]  /*2b010*/  WARPSYNC.COLLECTIVE R15, `(.L_x_1777) ;  /* 0x000000000f087348 */ /* 0x000fea0003c00000 */
[----:B------:R0:W1:Y:S02]  /*2b020*/  SHFL.IDX P6, R14, R13, R12, R11 ;  /* 0x0000000c0d0e7389 */ /* 0x00006400000c000b */
[----:B01----:R-:W-:Y:S01]  /*2b030*/  ENDCOLLECTIVE ;  /* 0x000000000000791b */ /* 0x003fe20003800000 */
.L_x_1777:
[----:B------:R-:W-:Y:S02]  /*2b040*/  IMAD.MOV.U32 R13, RZ, RZ, R41 ;  /* 0x000000ffff0d7224 */ /* 0x000fe400078e0029 */
[----:B------:R-:W-:Y:S02]  /*2b050*/  IMAD.MOV.U32 R12, RZ, RZ, R0 ;  /* 0x000000ffff0c7224 */ /* 0x000fe400078e0000 */
[----:B------:R-:W-:-:S07]  /*2b060*/  IMAD.MOV.U32 R50, RZ, RZ, R14 ;  /* 0x000000ffff327224 */ /* 0x000fce00078e000e */
[----:B------:R-:W-:Y:S05]  /*2b070*/  WARPSYNC.COLLECTIVE R15, `(.L_x_1778) ;  /* 0x000000000f087348 */ /* 0x000fea0003c00000 */
[----:B------:R0:W1:Y:S02]  /*2b080*/  SHFL.IDX P6, R14, R13, R12, R11 ;  /* 0x0000000c0d0e7389 */ /* 0x00006400000c000b */
[----:B01----:R-:W-:Y:S01]  /*2b090*/  ENDCOLLECTIVE ;  /* 0x000000000000791b */ /* 0x003fe20003800000 */
.L_x_1778:
[----:B------:R-:W-:Y:S02]  /*2b0a0*/  IMAD.MOV.U32 R13, RZ, RZ, R52 ;  /* 0x000000ffff0d7224 */ /* 0x000fe400078e0034 */
[----:B------:R-:W-:Y:S02]  /*2b0b0*/  IMAD.MOV.U32 R12, RZ, RZ, R3 ;  /* 0x000000ffff0c7224 */ /* 0x000fe400078e0003 */
[----:B------:R-:W-:-:S07]  /*2b0c0*/  IMAD.MOV.U32 R41, RZ, RZ, R14 ;  /* 0x000000ffff297224 */ /* 0x000fce00078e000e */
[----:B------:R-:W-:Y:S05]  /*2b0d0*/  WARPSYNC.COLLECTIVE R15, `(.L_x_1779) ;  /* 0x000000000f087348 */ /* 0x000fea0003c00000 */
[----:B------:R0:W1:Y:S02]  /*2b0e0*/  SHFL.IDX P6, R14, R13, R12, R11 ;  /* 0x0000000c0d0e7389 */ /* 0x00006400000c000b */
[----:B01----:R-:W-:Y:S01]  /*2b0f0*/  ENDCOLLECTIVE ;  /* 0x000000000000791b */ /* 0x003fe20003800000 */
.L_x_1779:
[----:B------:R-:W-:Y:S02]  /*2b100*/  IMAD.MOV.U32 R13, RZ, RZ, R43 ;  /* 0x000000ffff0d7224 */ /* 0x000fe400078e002b */
[----:B------:R-:W-:Y:S02]  /*2b110*/  IMAD.MOV.U32 R12, RZ, RZ, R0 ;  /* 0x000000ffff0c7224 */ /* 0x000fe400078e0000 */
[----:B------:R-:W-:-:S07]  /*2b120*/  IMAD.MOV.U32 R52, RZ, RZ, R14 ;  /* 0x000000ffff347224 */ /* 0x000fce00078e000e */
[----:B------:R-:W-:Y:S05]  /*2b130*/  WARPSYNC.COLLECTIVE R15, `(.L_x_1780) ;  /* 0x000000000f087348 */ /* 0x000fea0003c00000 */
[----:B------:R0:W1:Y:S02]  /*2b140*/  SHFL.IDX P6, R14, R13, R12, R11 ;  /* 0x0000000c0d0e7389 */ /* 0x00006400000c000b */
[----:B01----:R-:W-:Y:S01]  /*2b150*/  ENDCOLLECTIVE ;  /* 0x000000000000791b */ /* 0x003fe20003800000 */
.L_x_1780:
[----:B------:R-:W-:Y:S02]  /*2b160*/  SEL R5, R41, R52, P0 ;  /* 0x0000003429057207 */ /* 0x000fe40000000000 */
[----:B------:R-:W-:Y:S01]  /*2b170*/  SEL R7, R52, R41, P0 ;  /* 0x0000002934077207 */ /* 0x000fe20000000000 */
[----:B------:R-:W-:Y:S01]  /*2b180*/  IMAD.MOV.U32 R13, RZ, RZ, R56 ;  /* 0x000000ffff0d7224 */ /* 0x000fe200078e0038 */
[----:B------:R-:W-:Y:S01]  /*2b190*/  SEL R56, R33, R44, P0 ;  /* 0x0000002c21387207 */ /* 0x000fe20000000000 */
[----:B------:R-:W-:Y:S02]  /*2b1a0*/  IMAD.MOV.U32 R12, RZ, RZ, R3 ;  /* 0x000000ffff0c7224 */ /* 0x000fe400078e0003 */
[----:B------:R-:W-:-:S07]  /*2b1b0*/  IMAD.MOV.U32 R43, RZ, RZ, R14 ;  /* 0x000000ffff2b7224 */ /* 0x000fce00078e000e */
[----:B------:R-:W-:Y:S05]  /*2b1c0*/  WARPSYNC.COLLECTIVE R15, `(.L_x_1781) ;  /* 0x000000000f087348 */ /* 0x000fea0003c00000 */
[----:B------:R0:W1:Y:S02]  /*2b1d0*/  SHFL.IDX P6, R14, R13, R12, R11 ;  /* 0x0000000c0d0e7389 */ /* 0x00006400000c000b */
[----:B01----:R-:W-:Y:S01]  /*2b1e0*/  ENDCOLLECTIVE ;  /* 0x000000000000791b */ /* 0x003fe20003800000 */
.L_x_1781:
[----:B------:R-:W-:Y:S02]  /*2b1f0*/  IMAD.MOV.U32 R13, RZ, RZ, R45 ;  /* 0x000000ffff0d7224 */ /* 0x000fe400078e002d */
[----:B------:R-:W-:Y:S02]  /*2b200*/  IMAD.MOV.U32 R12, RZ, RZ, R0 ;  /* 0x000000ffff0c7224 */ /* 0x000fe400078e0000 */
[----:B------:R-:W-:-:S07]  /*2b210*/  IMAD.MOV.U32 R2, RZ, RZ, R14 ;  /* 0x000000ffff027224 */ /* 0x000fce00078e000e */
[----:B------:R-:W-:Y:S05]  /*2b220*/  WARPSYNC.COLLECTIVE R15, `(.L_x_1782) ;  /* 0x000000000f087348 */ /* 0x000fea0003c00000 */
[----:B------:R0:W1:Y:S02]  /*2b230*/  SHFL.IDX P6, R14, R13, R12, R11 ;  /* 0x0000000c0d0e7389 */ /* 0x00006400000c000b */
[----:B01----:R-:W-:Y:S01]  /*2b240*/  ENDCOLLECTIVE ;  /* 0x000000000000791b */ /* 0x003fe20003800000 */
.L_x_1782:
[----:B------:R-:W-:Y:S01]  /*2b250*/  SEL R9, R43, R2, P0 ;  /* 0x000000022b097207 */ /* 0x000fe20000000000 */
        /* <DEDUP_REMOVED lines=9> */
.L_x_1783:
[----:B------:R-:W-:Y:S02]  /*2b2f0*/  IMAD.MOV.U32 R13, RZ, RZ, R47 ;  /* 0x000000ffff0d7224 */ /* 0x000fe400078e002f */
[----:B------:R-:W-:Y:S02]  /*2b300*/  IMAD.MOV.U32 R12, RZ, RZ, R0 ;  /* 0x000000ffff0c7224 */ /* 0x000fe400078e0000 */
[----:B------:R-:W-:-:S07]  /*2b310*/  IMAD.MOV.U32 R20, RZ, RZ, R14 ;  /* 0x000000ffff147224 */ /* 0x000fce00078e000e */
[----:B------:R-:W-:Y:S05]  /*2b320*/  WARPSYNC.COLLECTIVE R15, `(.L_x_1784) ;  /* 0x000000000f087348 */ /* 0x000fea0003c00000 */
[----:B------:R0:W1:Y:S02]  /*2b330*/  SHFL.IDX P6, R14, R13, R12, R11 ;  /* 0x0000000c0d0e7389 */ /* 0x00006400000c000b */
[----:B01----:R-:W-:Y:S01]  /*2b340*/  ENDCOLLECTIVE ;  /* 0x000000000000791b */ /* 0x003fe20003800000 */
.L_x_1784:
        /* <DEDUP_REMOVED lines=9> */
.L_x_1785:
[----:B------:R-:W-:Y:S02]  /*2b3e0*/  IMAD.MOV.U32 R13, RZ, RZ, R49 ;  /* 0x000000ffff0d7224 */ /* 0x000fe400078e0031 */
[----:B------:R-:W-:Y:S02]  /*2b3f0*/  IMAD.MOV.U32 R12, RZ, RZ, R0 ;  /* 0x000000ffff0c7224 */ /* 0x000fe400078e0000 */
[----:B------:R-:W-:-:S07]  /*2b400*/  IMAD.MOV.U32 R64, RZ, RZ, R14 ;  /* 0x000000ffff407224 */ /* 0x000fce00078e000e */
[----:B------:R-:W-:Y:S05]  /*2b410*/  WARPSYNC.COLLECTIVE R15, `(.L_x_1786) ;  /* 0x000000000f087348 */ /* 0x000fea0003c00000 */
[----:B------:R0:W1:Y:S02]  /*2b420*/  SHFL.IDX P6, R14, R13, R12, R11 ;  /* 0x0000000c0d0e7389 */ /* 0x00006400000c000b */
[----:B01----:R-:W-:Y:S01]  /*2b430*/  ENDCOLLECTIVE ;  /* 0x000000000000791b */ /* 0x003fe20003800000 */
.L_x_1786:
        /* <DEDUP_REMOVED lines=9> */
.L_x_1787:
[----:B------:R-:W-:Y:S02]  /*2b4d0*/  IMAD.MOV.U32 R13, RZ, RZ, R51 ;  /* 0x000000ffff0d7224 */ /* 0x000fe400078e0033 */
[----:B------:R-:W-:Y:S02]  /*2b4e0*/  IMAD.MOV.U32 R12, RZ, RZ, R0 ;  /* 0x000000ffff0c7224 */ /* 0x000fe400078e0000 */
[----:B------:R-:W-:-:S07]  /*2b4f0*/  IMAD.MOV.U32 R66, RZ, RZ, R14 ;  /* 0x000000ffff427224 */ /* 0x000fce00078e000e */
[----:B------:R-:W-:Y:S05]  /*2b500*/  WARPSYNC.COLLECTIVE R15, `(.L_x_1788) ;  /* 0x000000000f087348 */ /* 0x000fea0003c00000 */
[----:B------:R0:W1:Y:S02]  /*2b510*/  SHFL.IDX P6, R14, R13, R12, R11 ;  /* 0x0000000c0d0e7389 */ /* 0x00006400000c000b */
[----:B01----:R-:W-:Y:S01]  /*2b520*/  ENDCOLLECTIVE ;  /* 0x000000000000791b */ /* 0x003fe20003800000 */
.L_x_1788:
        /* <DEDUP_REMOVED lines=8> */
.L_x_1789:
[----:B------:R-:W-:Y:S02]  /*2b5b0*/  IMAD.MOV.U32 R13, RZ, RZ, R53 ;  /* 0x000000ffff0d7224 */ /* 0x000fe400078e0035 */
[----:B------:R-:W-:Y:S02]  /*2b5c0*/  IMAD.MOV.U32 R12, RZ, RZ, R0 ;  /* 0x000000ffff0c7224 */ /* 0x000fe400078e0000 */
[----:B------:R-:W-:-:S07]  /*2b5d0*/  IMAD.MOV.U32 R68, RZ, RZ, R14 ;  /* 0x000000ffff447224 */ /* 0x000fce00078e000e */
[----:B------:R-:W-:Y:S05]  /*2b5e0*/  WARPSYNC.COLLECTIVE R15, `(.L_x_1790) ;  /* 0x000000000f087348 */ /* 0x000fea0003c00000 */
[----:B------:R0:W1:Y:S02]  /*2b5f0*/  SHFL.IDX P6, R14, R13, R12, R11 ;  /* 0x0000000c0d0e7389 */ /* 0x00006400000c000b */
[----:B01----:R-:W-:Y:S01]  /*2b600*/  ENDCOLLECTIVE ;  /* 0x000000000000791b */ /* 0x003fe20003800000 */
.L_x_1790:
        /* <DEDUP_REMOVED lines=8> */
.L_x_1791:
[----:B------:R-:W-:Y:S02]  /*2b690*/  IMAD.MOV.U32 R13, RZ, RZ, R57 ;  /* 0x000000ffff0d7224 */ /* 0x000fe400078e0039 */
[----:B------:R-:W-:Y:S02]  /*2b6a0*/  IMAD.MOV.U32 R12, RZ, RZ, R0 ;  /* 0x000000ffff0c7224 */ /* 0x000fe400078e0000 */
[----:B------:R-:W-:-:S07]  /*2b6b0*/  IMAD.MOV.U32 R70, RZ, RZ, R14 ;  /* 0x000000ffff467224 */ /* 0x000fce00078e000e */
[----:B------:R-:W-:Y:S05]  /*2b6c0*/  WARPSYNC.COLLECTIVE R15, `(.L_x_1792) ;  /* 0x000000000f087348 */ /* 0x000fea0003c00000 */
[----:B------:R0:W1:Y:S02]  /*2b6d0*/  SHFL.IDX P6, R14, R13, R12, R11 ;  /* 0x0000000c0d0e7389 */ /* 0x00006400000c000b */
[----:B01----:R-:W-:Y:S01]  /*2b6e0*/  ENDCOLLECTIVE ;  /* 0x000000000000791b */ /* 0x003fe20003800000 */
.L_x_1792:
[----:B------:R-:W-:Y:S02]  /*2b6f0*/  IMAD.MOV.U32 R13, RZ, RZ, R72 ;  /* 0x000000ffff0d7224 */ /* 0x000fe400078e0048 */
[----:B------:R-:W-:Y:S02]  /*2b700*/  IMAD.MOV.U32 R12, RZ, RZ, R3 ;  /* 0x000000ffff0c7224 */ /* 0x000fe400078e0003 */
[----:B------:R-:W-:-:S07]  /*2b710*/  IMAD.MOV.U32 R57, RZ, RZ, R14 ;  /* 0x000000ffff397224 */ /* 0x000fce00078e000e */
[----:B------:R-:W-:Y:S05]  /*2b720*/  WARPSYNC.COLLECTIVE R15, `(.L_x_1793) ;  /* 0x000000000f087348 */ /* 0x000fea0003c00000 */
[----:B------:R0:W1:Y:S02]  /*2b730*/  SHFL.IDX P6, R14, R13, R12, R11 ;  /* 0x0000000c0d0e7389 */ /* 0x00006400000c000b */
[----:B01----:R-:W-:Y:S01]  /*2b740*/  ENDCOLLECTIVE ;  /* 0x000000000000791b */ /* 0x003fe20003800000 */
.L_x_1793:
[----:B------:R-:W-:Y:S02]  /*2b750*/  IMAD.MOV.U32 R13, RZ, RZ, R59 ;  /* 0x000000ffff0d7224 */ /* 0x000fe400078e003b */
[----:B------:R-:W-:Y:S02]  /*2b760*/  IMAD.MOV.U32 R12, RZ, RZ, R0 ;  /* 0x000000ffff0c7224 */ /* 0x000fe400078e0000 */
[----:B------:R-:W-:-:S07]  /*2b770*/  IMAD.MOV.U32 R72, RZ, RZ, R14 ;  /* 0x000000ffff487224 */ /* 0x000fce00078e000e */
[----:B------:R-:W-:Y:S05]  /*2b780*/  WARPSYNC.COLLECTIVE R15, `(.L_x_1794) ;  /* 0x000000000f087348 */ /* 0x000fea0003c00000 */
[----:B------:R0:W1:Y:S02]  /*2b790*/  SHFL.IDX P6, R14, R13, R12, R11 ;  /* 0x0000000c0d0e7389 */ /* 0x00006400000c000b */
[----:B01----:R-:W-:Y:S01]  /*2b7a0*/  ENDCOLLECTIVE ;  /* 0x000000000000791b */ /* 0x003fe20003800000 */
.L_x_1794:
[----:B------:R-:W-:Y:S01]  /*2b7b0*/  SEL R41, R57, R72, P0 ;  /* 0x0000004839297207 */ /* 0x000fe20000000000 */
[----:B------:R-:W-:Y:S02]  /*2b7c0*/  IMAD.MOV.U32 R13, RZ, RZ, R74 ;  /* 0x000000ffff0d7224 */ /* 0x000fe400078e004a */
[----:B------:R-:W-:Y:S02]  /*2b7d0*/  IMAD.MOV.U32 R12, RZ, RZ, R3 ;  /* 0x000000ffff0c7224 */ /* 0x000fe400078e0003 */
[----:B------:R-:W-:-:S07]  /*2b7e0*/  IMAD.MOV.U32 R59, RZ, RZ, R14 ;  /* 0x000000ffff3b7224 */ /* 0x000fce00078e000e */
[----:B------:R-:W-:Y:S05]  /*2b7f0*/  WARPSYNC.COLLECTIVE R15, `(.L_x_1795) ;  /* 0x000000000f087348 */ /* 0x000fea0003c00000 */
[----:B------:R0:W1:Y:S02]  /*2b800*/  SHFL.IDX P6, R14, R13, R12, R11 ;  /* 0x0000000c0d0e7389 */ /* 0x00006400000c000b */
[----:B01----:R-:W-:Y:S01]  /*2b810*/  ENDCOLLECTIVE ;  /* 0x000000000000791b */ /* 0x003fe20003800000 */
.L_x_1795:
[----:B------:R-:W-:Y:S02]  /*2b820*/  IMAD.MOV.U32 R13, RZ, RZ, R61 ;  /* 0x000000ffff0d7224 */ /* 0x000fe400078e003d */
[----:B------:R-:W-:Y:S02]  /*2b830*/  IMAD.MOV.U32 R12, RZ, RZ, R0 ;  /* 0x000000ffff0c7224 */ /* 0x000fe400078e0000 */
[----:B------:R-:W-:-:S07]  /*2b840*/  IMAD.MOV.U32 R74, RZ, RZ, R14 ;  /* 0x000000ffff4a7224 */ /* 0x000fce00078e000e */
[----:B------:R-:W-:Y:S05]  /*2b850*/  WARPSYNC.COLLECTIVE R15, `(.L_x_1796) ;  /* 0x000000000f087348 */ /* 0x000fea0003c00000 */
[----:B------:R0:W1:Y:S02]  /*2b860*/  SHFL.IDX P6, R14, R13, R12, R11 ;  /* 0x0000000c0d0e7389 */ /* 0x00006400000c000b */
[----:B01----:R-:W-:Y:S01]  /*2b870*/  ENDCOLLECTIVE ;  /* 0x000000000000791b */ /* 0x003fe20003800000 */
.L_x_1796:
[----:B------:R-:W-:Y:S02]  /*2b880*/  IMAD.MOV.U32 R13, RZ, RZ, R76 ;  /* 0x000000ffff0d7224 */ /* 0x000fe400078e004c */
[----:B------:R-:W-:Y:S02]  /*2b890*/  IMAD.MOV.U32 R12, RZ, RZ, R3 ;  /* 0x000000ffff0c7224 */ /* 0x000fe400078e0003 */
[----:B------:R-:W-:-:S07]  /*2b8a0*/  IMAD.MOV.U32 R61, RZ, RZ, R14 ;  /* 0x000000ffff3d7224 */ /* 0x000fce00078e000e */
[----:B------:R-:W-:Y:S05]  /*2b8b0*/  WARPSYNC.COLLECTIVE R15, `(.L_x_1797) ;  /* 0x000000000f087348 */ /* 0x000fea0003c00000 */
[----:B------:R0:W1:Y:S02]  /*2b8c0*/  SHFL.IDX P6, R14, R13, R12, R11 ;  /* 0x0000000c0d0e7389 */ /* 0x00006400000c000b */
[----:B01----:R-:W-:Y:S01]  /*2b8d0*/  ENDCOLLECTIVE ;  /* 0x000000000000791b */ /* 0x003fe20003800000 */
.L_x_1797:
[----:B------:R-:W-:Y:S02]  /*2b8e0*/  IMAD.MOV.U32 R13, RZ, RZ, R63 ;  /* 0x000000ffff0d7224 */ /* 0x000fe400078e003f */
[----:B------:R-:W-:Y:S02]  /*2b8f0*/  IMAD.MOV.U32 R12, RZ, RZ, R0 ;  /* 0x000000ffff0c7224 */ /* 0x000fe400078e0000 */
[----:B------:R-:W-:-:S07]  /*2b900*/  IMAD.MOV.U32 R76, RZ, RZ, R14 ;  /* 0x000000ffff4c7224 */ /* 0x000fce00078e000e */
[----:B------:R-:W-:Y:S05]  /*2b910*/  WARPSYNC.COLLECTIVE R15, `(.L_x_1798) ;  /* 0x000000000f087348 */ /* 0x000fea0003c00000 */
[----:B------:R0:W1:Y:S02]  /*2b920*/  SHFL.IDX P6, R14, R13, R12, R11 ;  /* 0x0000000c0d0e7389 */ /* 0x00006400000c000b */
[----:B01----:R-:W-:Y:S01]  /*2b930*/  ENDCOLLECTIVE ;  /* 0x000000000000791b */ /* 0x003fe20003800000 */
.L_x_1798:
[----:B------:R-:W-:Y:S01]  /*2b940*/  SEL R45, R61, R76, P0 ;  /* 0x0000004c3d2d7207 */ /* 0x000fe20000000000 */
[----:B------:R-:W-:Y:S02]  /*2b950*/  IMAD.MOV.U32 R13, RZ, RZ, R78 ;  /* 0x000000ffff0d7224 */ /* 0x000fe400078e004e */
[----:B------:R-:W-:Y:S02]  /*2b960*/  IMAD.MOV.U32 R12, RZ, RZ, R3 ;  /* 0x000000ffff0c7224 */ /* 0x000fe400078e0003 */
[----:B------:R-:W-:-:S07]  /*2b970*/  IMAD.MOV.U32 R63, RZ, RZ, R14 ;  /* 0x000000ffff3f7224 */ /* 0x000fce00078e000e */
[----:B------:R-:W-:Y:S05]  /*2b980*/  WARPSYNC.COLLECTIVE R15, `(.L_x_1799) ;  /* 0x000000000f087348 */ /* 0x000fea0003c00000 */
[----:B------:R0:W1:Y:S02]  /*2b990*/  SHFL.IDX P6, R14, R13, R12, R11 ;  /* 0x0000000c0d0e7389 */ /* 0x00006400000c000b */
[----:B01----:R-:W-:Y:S01]  /*2b9a0*/  ENDCOLLECTIVE ;  /* 0x000000000000791b */ /* 0x003fe20003800000 */
.L_x_1799:
[----:B------:R-:W-:Y:S02]  /*2b9b0*/  IMAD.MOV.U32 R13, RZ, RZ, R65 ;  /* 0x000000ffff0d7224 */ /* 0x000fe400078e0041 */
[----:B------:R-:W-:Y:S02]  /*2b9c0*/  IMAD.MOV.U32 R12, RZ, RZ, R0 ;  /* 0x000000ffff0c7224 */ /* 0x000fe400078e0000 */
[----:B------:R-:W-:Y:S02]  /*2b9d0*/  IMAD.MOV.U32 R0, RZ, RZ, RZ ;  /* 0x000000ffff007224 */ /* 0x000fe400078e00ff */
[----:B------:R-:W-:-:S07]  /*2b9e0*/  IMAD.MOV.U32 R78, RZ, RZ, R14 ;  /* 0x000000ffff4e7224 */ /* 0x000fce00078e000e */
[----:B------:R-:W-:Y:S05]  /*2b9f0*/  WARPSYNC.COLLECTIVE R15, `(.L_x_1800) ;  /* 0x000000000f087348 */ /* 0x000fea0003c00000 */
[----:B------:R0:W1:Y:S02]  /*2ba00*/  SHFL.IDX P6, R14, R13, R12, R11 ;  /* 0x0000000c0d0e7389 */ /* 0x00006400000c000b */
[----:B01----:R-:W-:Y:S01]  /*2ba10*/  ENDCOLLECTIVE ;  /* 0x000000000000791b */ /* 0x003fe20003800000 */
.L_x_1800:
[----:B------:R-:W-:Y:S02]  /*2ba20*/  IMAD.MOV.U32 R13, RZ, RZ, R80 ;  /* 0x000000ffff0d7224 */ /* 0x000fe400078e0050 */
[----:B------:R-:W-:Y:S02]  /*2ba30*/  IMAD.MOV.U32 R12, RZ, RZ, R3 ;  /* 0x000000ffff0c7224 */ /* 0x000fe400078e0003 */
[----:B------:R-:W-:-:S07]  /*2ba40*/  IMAD.MOV.U32 R65, RZ, RZ, R14 ;  /* 0x000000ffff417224 */ /* 0x000fce00078e000e */
[----:B------:R-:W-:Y:S05]  /*2ba50*/  WARPSYNC.COLLECTIVE R15, `(.L_x_1801) ;  /* 0x000000000f087348 */ /* 0x000fea0003c00000 */
[----:B------:R0:W1:Y:S02]  /*2ba60*/  SHFL.IDX P6, R14, R13, R12, R11 ;  /* 0x0000000c0d0e7389 */ /* 0x00006400000c000b */
[----:B01----:R-:W-:Y:S01]  /*2ba70*/  ENDCOLLECTIVE ;  /* 0x000000000000791b */ /* 0x003fe20003800000 */
.L_x_1801:
[----:B------:R-:W-:Y:S02]  /*2ba80*/  SEL R12, R29, R40, P0 ;  /* 0x000000281d0c7207 */ /* 0x000fe40000000000 */
[----:B------:R-:W-:Y:S02]  /*2ba90*/  SEL R11, R2, R43, P0 ;  /* 0x0000002b020b7207 */ /* 0x000fe40000000000 */
[----:B------:R-:W-:Y:S02]  /*2baa0*/  SEL R43, R72, R57, P0 ;  /* 0x00000039482b7207 */ /* 0x000fe40000000000 */
[----:B------:R-:W-:Y:S02]  /*2bab0*/  SEL R57, R59, R74, P0 ;  /* 0x0000004a3b397207 */ /* 0x000fe40000000000 */
[----:B------:R-:W-:Y:S01]  /*2bac0*/  SEL R13, R53, R70, P0 ;  /* 0x00000046350d7207 */ /* 0x000fe20000000000 */
[----:B------:R-:W-:Y:S01]  /*2bad0*/  IMAD.MOV.U32 R80, RZ, RZ, R14 ;  /* 0x000000ffff507224 */ /* 0x000fe200078e000e */
[----:B------:R-:W-:-:S02]  /*2bae0*/  SEL R14, R40, R29, P0 ;  /* 0x0000001d280e7207 */ /* 0x000fc40000000000 */
[----:B------:R-:W-:Y:S02]  /*2baf0*/  SEL R40, R31, R42, P0 ;  /* 0x0000002a1f287207 */ /* 0x000fe40000000000 */
[----:B------:R-:W-:Y:S02]  /*2bb00*/  SEL R42, R42, R31, P0 ;  /* 0x0000001f2a2a7207 */ /* 0x000fe40000000000 */
[----:B------:R-:W-:Y:S02]  /*2bb10*/  SEL R29, R47, R64, P0 ;  /* 0x000000402f1d7207 */ /* 0x000fe40000000000 */
[----:B------:R-:W-:Y:S02]  /*2bb20*/  SEL R31, R64, R47, P0 ;  /* 0x0000002f401f7207 */ /* 0x000fe40000000000 */
[----:B------:R-:W-:Y:S02]  /*2bb30*/  SEL R47, R76, R61, P0 ;  /* 0x0000003d4c2f7207 */ /* 0x000fe40000000000 */
[----:B------:R-:W-:-:S02]  /*2bb40*/  SEL R61, R63, R78, P0 ;  /* 0x0000004e3f3d7207 */ /* 0x000fc40000000000 */
[----:B------:R-:W-:Y:S02]  /*2bb50*/  SEL R15, R70, R53, P0 ;  /* 0x00000035460f7207 */ /* 0x000fe40000000000 */
[----:B------:R-:W-:Y:S02]  /*2bb60*/  SEL R59, R74, R59, P0 ;  /* 0x0000003b4a3b7207 */ /* 0x000fe40000000000 */
[----:B------:R-:W-:Y:S01]  /*2bb70*/  SEL R63, R78, R63, P0 ;  /* 0x0000003f4e3f7207 */ /* 0x000fe20000000000 */
[----:B------:R-:W-:Y:S06]  /*2bb80*/  BRA `(.L_x_1802) ;  /* 0xffffff4c00a07947 */ /* 0x000fec000383ffff */
.L_x_1593:
[----:B------:R-:W1:Y:S01]  /*2bb90*/  S2R R6, SR_TID.X ;  /* 0x0000000000067919 */ /* 0x000e620000002100 */
[----:B------:R-:W-:Y:S01]  /*2bba0*/  BSSY B1, `(.L_x_1803) ;  /* 0x000000a000017945 */ /* 0x000fe20003800000 */
[----:B------:R-:W-:Y:S02]  /*2bbb0*/  IMAD.MOV.U32 R12, RZ, RZ, RZ ;  /* 0x000000ffff0c7224 */ /* 0x000fe400078e00ff */
[----:B------:R-:W-:Y:S02]  /*2bbc0*/  IMAD.MOV.U32 R11, RZ, RZ, 0x1f ;  /* 0x0000001fff0b7424 */ /* 0x000fe400078e00ff */
[----:B------:R-:W-:Y:S01]  /*2bbd0*/  IMAD.MOV.U32 R15, RZ, RZ, -0x1 ;  /* 0xffffffffff0f7424 */ /* 0x000fe200078e00ff */
[----:B-1----:R-:W-:-:S04]  /*2bbe0*/  SHF.R.U32.HI R6, RZ, 0x5, R6 ;  /* 0x00000005ff067819 */ /* 0x002fc80000011606 */
[----:B------:R-:W-:-:S04]  /*2bbf0*/  LOP3.LUT R6, R6, 0x3, RZ, 0xc0, !PT ;  /* 0x0000000306067812 */ /* 0x000fc800078ec0ff */
[----:B------:R-:W-:-:S07]  /*2bc00*/  MOV R13, R6 ;  /* 0x00000006000d7202 */ /* 0x000fce0000000f00 */
[----:B0-----:R-:W-:Y:S05]  /*2bc10*/  WARPSYNC.COLLECTIVE R15, `(.L_x_1804) ;  /* 0x000000000f087348 */ /* 0x001fea0003c00000 */
[----:B------:R1:W2:Y:S02]  /*2bc20*/  SHFL.IDX P6, R14, R13, R12, R11 ;  /* 0x0000000c0d0e7389 */ /* 0x0002a400000c000b */
[----:B012---:R-:W-:Y:S01]  /*2bc30*/  ENDCOLLECTIVE ;  /* 0x000000000000791b */ /* 0x007fe20003800000 */
.L_x_1804:
[----:B------:R-:W-:Y:S05]  /*2bc40*/  BSYNC B1 ;  /* 0x0000000000017941 */ /* 0x000fea0003800000 */
.L_x_1803:
[----:B------:R-:W-:Y:S05]  /*2bc50*/  BRA `(.L_x_1805) ;  /* 0xffffff8000687947 */ /* 0x000fea000383ffff */
.L_x_1595:
[----:B------:R-:W-:Y:S01]  /*2bc60*/  BSSY B1, `(.L_x_1806) ;  /* 0x0000006000017945 */ /* 0x000fe20003800000 */
[----:B------:R-:W-:-:S07]  /*2bc70*/  IMAD.MOV.U32 R15, RZ, RZ, -0x1 ;  /* 0xffffffffff0f7424 */ /* 0x000fce00078e00ff */
[----:B01----:R-:W-:Y:S05]  /*2bc80*/  WARPSYNC.COLLECTIVE R15, `(.L_x_1807) ;  /* 0x000000000f0c7348 */ /* 0x003fea0003c00000 */
[----:B------:R-:W-:Y:S02]  /*2bc90*/  ELECT P6, UR62, PT ;  /* 0x00000000003e782f */ /* 0x000fe400038c0000 */
[----:B------:R-:W-:Y:S01]  /*2bca0*/  MOV R14, UR62 ;  /* 0x0000003e000e7c02 */ /* 0x000fe20008000f00 */
[----:B01----:R-:W-:Y:S10]  /*2bcb0*/  ENDCOLLECTIVE ;  /* 0x000000000000791b */ /* 0x003ff40003800000 */
.L_x_1807:
[----:B------:R-:W-:Y:S05]  /*2bcc0*/  BSYNC B1 ;  /* 0x0000000000017941 */ /* 0x000fea0003800000 */
.L_x_1806:
[----:B------:R-:W-:Y:S05]  /*2bcd0*/  BRA `(.L_x_1594) ;  /* 0xffffff8000607947 */ /* 0x000fea000383ffff */
.L_x_1597:
[----:B-1----:R1:W2:Y:S02]  /*2bce0*/  SYNCS.PHASECHK.TRANS64.TRYWAIT P0, [R12+URZ+0x2a820], R5 ;  /* 0x02a820050c0075a7 */ /* 0x0022a4000800017f */
[----:B--2---:R-:W-:Y:S05]  /*2bcf0*/  @!P0 NANOSLEEP.SYNCS 0x989680 ;  /* 0x009896800000895d */ /* 0x004fea0003900000 */
[----:B------:R-:W2:Y:S02]  /*2bd00*/  @!P0 SYNCS.PHASECHK.TRANS64 P0, [R12+URZ+0x2a820], R5 ;  /* 0x02a820050c0085a7 */ /* 0x000ea4000800007f */
[----:B--2---:R-:W-:Y:S05]  /*2bd10*/  @!P0 BRA `(.L_x_1597) ;  /* 0xfffffffc00f08947 */ /* 0x004fea000383ffff */
[----:B------:R-:W-:Y:S05]  /*2bd20*/  BRA `(.L_x_1808) ;  /* 0xffffff80007c7947 */ /* 0x000fea000383ffff */
.L_x_1601:
[----:B0-----:R0:W2:Y:S02]  /*2bd30*/  SYNCS.PHASECHK.TRANS64.TRYWAIT P0, [R8+URZ+0x2a8a0], R11 ;  /* 0x02a8a00b080075a7 */ /* 0x0010a4000800017f */
[----:B--2---:R-:W-:Y:S05]  /*2bd40*/  @!P0 NANOSLEEP.SYNCS 0x989680 ;  /* 0x009896800000895d */ /* 0x004fea0003900000 */
[----:B------:R-:W2:Y:S02]  /*2bd50*/  @!P0 SYNCS.PHASECHK.TRANS64 P0, [R8+URZ+0x2a8a0], R11 ;  /* 0x02a8a00b080085a7 */ /* 0x000ea4000800007f */
[----:B--2---:R-:W-:Y:S05]  /*2bd60*/  @!P0 BRA `(.L_x_1601) ;  /* 0xfffffffc00f08947 */ /* 0x004fea000383ffff */
[----:B------:R-:W-:Y:S05]  /*2bd70*/  BRA `(.L_x_1809) ;  /* 0xffffff80009c7947 */ /* 0x000fea000383ffff */
.L_x_1608:
[----:B-1----:R1:W2:Y:S02]  /*2bd80*/  SYNCS.PHASECHK.TRANS64.TRYWAIT P0, [R8+URZ+0x2a8c0], R11 ;  /* 0x02a8c00b080075a7 */ /* 0x0022a4000800017f */
[----:B--2---:R-:W-:Y:S05]  /*2bd90*/  @!P0 NANOSLEEP.SYNCS 0x989680 ;  /* 0x009896800000895d */ /* 0x004fea0003900000 */
[----:B------:R-:W2:Y:S02]  /*2bda0*/  @!P0 SYNCS.PHASECHK.TRANS64 P0, [R8+URZ+0x2a8c0], R11 ;  /* 0x02a8c00b080085a7 */ /* 0x000ea4000800007f */
[----:B--2---:R-:W-:Y:S05]  /*2bdb0*/  @!P0 BRA `(.L_x_1608) ;  /* 0xfffffffc00f08947 */ /* 0x004fea000383ffff */
[----:B------:R-:W-:Y:S05]  /*2bdc0*/  BRA `(.L_x_1810) ;  /* 0xffffff84009c7947 */ /* 0x000fea000383ffff */
.L_x_1617:
[----:B0-----:R0:W1:Y:S02]  /*2bdd0*/  SYNCS.PHASECHK.TRANS64.TRYWAIT P1, [R8+URZ+0x2a8a0], R7 ;  /* 0x02a8a007080075a7 */ /* 0x001064000802017f */
[----:B-1----:R-:W-:Y:S05]  /*2bde0*/  @!P1 NANOSLEEP.SYNCS 0x989680 ;  /* 0x009896800000995d */ /* 0x002fea0003900000 */
[----:B------:R-:W1:Y:S02]  /*2bdf0*/  @!P1 SYNCS.PHASECHK.TRANS64 P1, [R8+URZ+0x2a8a0], R7 ;  /* 0x02a8a007080095a7 */ /* 0x000e64000802007f */
[----:B-1----:R-:W-:Y:S05]  /*2be00*/  @!P1 BRA `(.L_x_1617) ;  /* 0xfffffffc00f09947 */ /* 0x002fea000383ffff */
[----:B------:R-:W-:Y:S05]  /*2be10*/  BRA `(.L_x_1811) ;  /* 0xffffff8800fc7947 */ /* 0x000fea000383ffff */
.L_x_1624:
[----:B-1----:R1:W2:Y:S02]  /*2be20*/  SYNCS.PHASECHK.TRANS64.TRYWAIT P1, [R8+URZ+0x2a8c0], R7 ;  /* 0x02a8c007080075a7 */ /* 0x0022a4000802017f */
[----:B--2---:R-:W-:Y:S05]  /*2be30*/  @!P1 NANOSLEEP.SYNCS 0x989680 ;  /* 0x009896800000995d */ /* 0x004fea0003900000 */
[----:B------:R-:W2:Y:S02]  /*2be40*/  @!P1 SYNCS.PHASECHK.TRANS64 P1, [R8+URZ+0x2a8c0], R7 ;  /* 0x02a8c007080095a7 */ /* 0x000ea4000802007f */
[----:B--2---:R-:W-:Y:S05]  /*2be50*/  @!P1 BRA `(.L_x_1624) ;  /* 0xfffffffc00f09947 */ /* 0x004fea000383ffff */
[----:B------:R-:W-:Y:S05]  /*2be60*/  BRA `(.L_x_1812) ;  /* 0xffffff8c00f47947 */ /* 0x000fea000383ffff */
.L_x_1649:
[----:B------:R-:W0:Y:S01]  /*2be70*/  S2R R5, SR_TID.X ;  /* 0x0000000000057919 */ /* 0x000e220000002100 */
[----:B------:R-:W-:Y:S01]  /*2be80*/  BSSY B0, `(.L_x_1813) ;  /* 0x000000a000007945 */ /* 0x000fe20003800000 */
[----:B------:R-:W-:Y:S02]  /*2be90*/  IMAD.MOV.U32 R12, RZ, RZ, RZ ;  /* 0x000000ffff0c7224 */ /* 0x000fe400078e00ff */
        /* <DEDUP_REMOVED lines=8> */
.L_x_1814:
[----:B------:R-:W-:Y:S05]  /*2bf20*/  BSYNC B0 ;  /* 0x0000000000007941 */ /* 0x000fea0003800000 */
.L_x_1813:
[----:B------:R-:W-:Y:S05]  /*2bf30*/  BRA `(.L_x_1815) ;  /* 0xffffffa000b07947 */ /* 0x000fea000383ffff */
.L_x_1651:
[----:B------:R-:W-:Y:S01]  /*2bf40*/  BSSY B0, `(.L_x_1816) ;  /* 0x0000006000007945 */ /* 0x000fe20003800000 */
[----:B------:R-:W-:-:S07]  /*2bf50*/  IMAD.MOV.U32 R15, RZ, RZ, -0x1 ;  /* 0xffffffffff0f7424 */ /* 0x000fce00078e00ff */
[----:B0-----:R-:W-:Y:S05]  /*2bf60*/  WARPSYNC.COLLECTIVE R15, `(.L_x_1817) ;  /* 0x000000000f0c7348 */ /* 0x001fea0003c00000 */
[----:B------:R-:W-:Y:S02]  /*2bf70*/  ELECT P6, UR62, PT ;  /* 0x00000000003e782f */ /* 0x000fe400038c0000 */
[----:B------:R-:W-:Y:S01]  /*2bf80*/  MOV R14, UR62 ;  /* 0x0000003e000e7c02 */ /* 0x000fe20008000f00 */
[----:B0-----:R-:W-:Y:S10]  /*2bf90*/  ENDCOLLECTIVE ;  /* 0x000000000000791b */ /* 0x001ff40003800000 */
.L_x_1817:
[----:B------:R-:W-:Y:S05]  /*2bfa0*/  BSYNC B0 ;  /* 0x0000000000007941 */ /* 0x000fea0003800000 */
.L_x_1816:
[----:B------:R-:W-:Y:S05]  /*2bfb0*/  BRA `(.L_x_1818) ;  /* 0xffffffa000a87947 */ /* 0x000fea000383ffff */
.L_x_1654:
[----:B0-----:R0:W1:Y:S02]  /*2bfc0*/  SYNCS.PHASECHK.TRANS64.TRYWAIT P2, [R5+URZ+0x2a880], R7 ;  /* 0x02a88007050075a7 */ /* 0x001064000804017f */
[----:B-1----:R-:W-:Y:S05]  /*2bfd0*/  @!P2 NANOSLEEP.SYNCS 0x989680 ;  /* 0x009896800000a95d */ /* 0x002fea0003900000 */
[----:B------:R-:W1:Y:S02]  /*2bfe0*/  @!P2 SYNCS.PHASECHK.TRANS64 P2, [R5+URZ+0x2a880], R7 ;  /* 0x02a880070500a5a7 */ /* 0x000e64000804007f */
[----:B-1----:R-:W-:Y:S05]  /*2bff0*/  @!P2 BRA `(.L_x_1654) ;  /* 0xfffffffc00f0a947 */ /* 0x002fea000383ffff */
[----:B------:R-:W-:Y:S05]  /*2c000*/  BRA `(.L_x_1819) ;  /* 0xffffffa400247947 */ /* 0x000fea000383ffff */
.L_x_1656:
[----:B-1----:R1:W2:Y:S02]  /*2c010*/  SYNCS.PHASECHK.TRANS64.TRYWAIT P2, [R5+URZ+0x2a840], R7 ;  /* 0x02a84007050075a7 */ /* 0x0022a4000804017f */
[----:B--2---:R-:W-:Y:S05]  /*2c020*/  @!P2 NANOSLEEP.SYNCS 0x989680 ;  /* 0x009896800000a95d */ /* 0x004fea0003900000 */
[----:B------:R-:W2:Y:S02]  /*2c030*/  @!P2 SYNCS.PHASECHK.TRANS64 P2, [R5+URZ+0x2a840], R7 ;  /* 0x02a840070500a5a7 */ /* 0x000ea4000804007f */
[----:B--2---:R-:W-:Y:S05]  /*2c040*/  @!P2 BRA `(.L_x_1656) ;  /* 0xfffffffc00f0a947 */ /* 0x004fea000383ffff */
[----:B------:R-:W-:Y:S05]  /*2c050*/  BRA `(.L_x_1820) ;  /* 0xffffffa400b07947 */ /* 0x000fea000383ffff */
.L_x_1659:
[----:B0-----:R-:W0:Y:S01]  /*2c060*/  S2R R5, SR_CgaCtaId ;  /* 0x0000000000057919 */ /* 0x001e220000008800 */
[----:B------:R-:W-:-:S04]  /*2c070*/  MOV R4, 0x400 ;  /* 0x0000040000047802 */ /* 0x000fc80000000f00 */
[----:B0-----:R-:W-:-:S04]  /*2c080*/  LEA R4, R5, R4, 0x18 ;  /* 0x0000000405047211 */ /* 0x001fc800078ec0ff */
[----:B------:R0:W1:Y:S03]  /*2c090*/  SYNCS.PHASECHK.TRANS64.TRYWAIT P0, [R4+URZ+0x2a820], R3 ;  /* 0x02a82003040075a7 */ /* 0x000066000800017f */
[----:B-1----:R-:W-:Y:S05]  /*2c0a0*/  @!P0 NANOSLEEP.SYNCS 0x989680 ;  /* 0x009896800000895d */ /* 0x002fea0003900000 */
[----:B------:R-:W1:Y:S02]  /*2c0b0*/  @!P0 SYNCS.PHASECHK.TRANS64 P0, [R4+URZ+0x2a820], R3 ;  /* 0x02a82003040085a7 */ /* 0x000e64000800007f */
[----:B-1----:R-:W-:Y:S05]  /*2c0c0*/  @!P0 BRA `(.L_x_1659) ;  /* 0xfffffffc00e48947 */ /* 0x002fea000383ffff */
[----:B------:R-:W-:Y:S05]  /*2c0d0*/  BRA `(.L_x_1821) ;  /* 0xffffffa800dc7947 */ /* 0x000fea000383ffff */
.L_x_1665:
[----:B--2---:R2:W3:Y:S02]  /*2c0e0*/  SYNCS.PHASECHK.TRANS64.TRYWAIT P0, [R5+URZ+0x2a880], R4 ;  /* 0x02a88004050075a7 */ /* 0x0044e4000800017f */
[----:B---3--:R-:W-:Y:S05]  /*2c0f0*/  @!P0 NANOSLEEP.SYNCS 0x989680 ;  /* 0x009896800000895d */ /* 0x008fea0003900000 */
[----:B------:R-:W3:Y:S02]  /*2c100*/  @!P0 SYNCS.PHASECHK.TRANS64 P0, [R5+URZ+0x2a880], R4 ;  /* 0x02a88004050085a7 */ /* 0x000ee4000800007f */
[----:B---3--:R-:W-:Y:S05]  /*2c110*/  @!P0 BRA `(.L_x_1665) ;  /* 0xfffffffc00f08947 */ /* 0x008fea000383ffff */
[----:B------:R-:W-:Y:S05]  /*2c120*/  BRA `(.L_x_1822) ;  /* 0xffffffac00947947 */ /* 0x000fea000383ffff */
.L_x_1672:
[----:B-1----:R1:W3:Y:S02]  /*2c130*/  SYNCS.PHASECHK.TRANS64.TRYWAIT P0, [R5+URZ+0x2a840], R4 ;  /* 0x02a84004050075a7 */ /* 0x0022e4000800017f */
[----:B---3--:R-:W-:Y:S05]  /*2c140*/  @!P0 NANOSLEEP.SYNCS 0x989680 ;  /* 0x009896800000895d */ /* 0x008fea0003900000 */
[----:B------:R-:W3:Y:S02]  /*2c150*/  @!P0 SYNCS.PHASECHK.TRANS64 P0, [R5+URZ+0x2a840], R4 ;  /* 0x02a84004050085a7 */ /* 0x000ee4000800007f */
[----:B---3--:R-:W-:Y:S05]  /*2c160*/  @!P0 BRA `(.L_x_1672) ;  /* 0xfffffffc00f08947 */ /* 0x008fea000383ffff */
[----:B------:R-:W-:Y:S05]  /*2c170*/  BRA `(.L_x_1823) ;  /* 0xffffffb000a07947 */ /* 0x000fea000383ffff */
.L_x_1680:
[----:B--2---:R2:W3:Y:S02]  /*2c180*/  SYNCS.PHASECHK.TRANS64.TRYWAIT P2, [R14+URZ+0x2a870], R3 ;  /* 0x02a870030e0075a7 */ /* 0x0044e4000804017f */
[----:B---3--:R-:W-:Y:S05]  /*2c190*/  @!P2 NANOSLEEP.SYNCS 0x989680 ;  /* 0x009896800000a95d */ /* 0x008fea0003900000 */
[----:B------:R-:W3:Y:S02]  /*2c1a0*/  @!P2 SYNCS.PHASECHK.TRANS64 P2, [R14+URZ+0x2a870], R3 ;  /* 0x02a870030e00a5a7 */ /* 0x000ee4000804007f */
[----:B---3--:R-:W-:Y:S05]  /*2c1b0*/  @!P2 BRA `(.L_x_1680) ;  /* 0xfffffffc00f0a947 */ /* 0x008fea000383ffff */
[----:B------:R-:W-:Y:S05]  /*2c1c0*/  BRA `(.L_x_1824) ;  /* 0xffffffb400c07947 */ /* 0x000fea000383ffff */
.L_x_1682:
[----:B-1----:R1:W2:Y:S02]  /*2c1d0*/  SYNCS.PHASECHK.TRANS64.TRYWAIT P2, [R14+URZ+0x2a860], R3 ;  /* 0x02a860030e0075a7 */ /* 0x0022a4000804017f */
[----:B--2---:R-:W-:Y:S05]  /*2c1e0*/  @!P2 NANOSLEEP.SYNCS 0x989680 ;  /* 0x009896800000a95d */ /* 0x004fea0003900000 */
[----:B------:R-:W2:Y:S02]  /*2c1f0*/  @!P2 SYNCS.PHASECHK.TRANS64 P2, [R14+URZ+0x2a860], R3 ;  /* 0x02a860030e00a5a7 */ /* 0x000ea4000804007f */
[----:B--2---:R-:W-:Y:S05]  /*2c200*/  @!P2 BRA `(.L_x_1682) ;  /* 0xfffffffc00f0a947 */ /* 0x004fea000383ffff */
[----:B------:R-:W-:Y:S05]  /*2c210*/  BRA `(.L_x_1825) ;  /* 0xffffffb400c87947 */ /* 0x000fea000383ffff */
.L_x_1689:
[----:B--2---:R2:W3:Y:S02]  /*2c220*/  SYNCS.PHASECHK.TRANS64.TRYWAIT P0, [R12+URZ+0x2a870], R3 ;  /* 0x02a870030c0075a7 */ /* 0x0044e4000800017f */
[----:B---3--:R-:W-:Y:S05]  /*2c230*/  @!P0 NANOSLEEP.SYNCS 0x989680 ;  /* 0x009896800000895d */ /* 0x008fea0003900000 */
[----:B------:R-:W3:Y:S02]  /*2c240*/  @!P0 SYNCS.PHASECHK.TRANS64 P0, [R12+URZ+0x2a870], R3 ;  /* 0x02a870030c0085a7 */ /* 0x000ee4000800007f */
[----:B---3--:R-:W-:Y:S05]  /*2c250*/  @!P0 BRA `(.L_x_1689) ;  /* 0xfffffffc00f08947 */ /* 0x008fea000383ffff */
[----:B------:R-:W-:Y:S05]  /*2c260*/  BRA `(.L_x_1826) ;  /* 0xffffffbc00dc7947 */ /* 0x000fea000383ffff */
.L_x_1691:
[----:B0-----:R0:W2:Y:S02]  /*2c270*/  SYNCS.PHASECHK.TRANS64.TRYWAIT P0, [R12+URZ+0x2a860], R3 ;  /* 0x02a860030c0075a7 */ /* 0x0010a4000800017f */
[----:B--2---:R-:W-:Y:S05]  /*2c280*/  @!P0 NANOSLEEP.SYNCS 0x989680 ;  /* 0x009896800000895d */ /* 0x004fea0003900000 */
[----:B------:R-:W2:Y:S02]  /*2c290*/  @!P0 SYNCS.PHASECHK.TRANS64 P0, [R12+URZ+0x2a860], R3 ;  /* 0x02a860030c0085a7 */ /* 0x000ea4000800007f */
[----:B--2---:R-:W-:Y:S05]  /*2c2a0*/  @!P0 BRA `(.L_x_1691) ;  /* 0xfffffffc00f08947 */ /* 0x004fea000383ffff */
[----:B------:R-:W-:Y:S05]  /*2c2b0*/  BRA `(.L_x_1827) ;  /* 0xffffffc000107947 */ /* 0x000fea000383ffff */
.L_x_1695:
[----:B------:R-:W-:Y:S01]  /*2c2c0*/  BSSY B0, `(.L_x_1828) ;  /* 0x0000008000007945 */ /* 0x000fe20003800000 */
[----:B------:R-:W-:Y:S02]  /*2c2d0*/  IMAD.MOV.U32 R13, RZ, RZ, R16 ;  /* 0x000000ffff0d7224 */ /* 0x000fe400078e0010 */
[----:B------:R-:W-:Y:S02]  /*2c2e0*/  IMAD.MOV.U32 R12, RZ, RZ, RZ ;  /* 0x000000ffff0c7224 */ /* 0x000fe400078e00ff */
[----:B------:R-:W-:Y:S02]  /*2c2f0*/  IMAD.MOV.U32 R11, RZ, RZ, 0x1f ;  /* 0x0000001fff0b7424 */ /* 0x000fe400078e00ff */
[----:B------:R-:W-:-:S07]  /*2c300*/  IMAD.MOV.U32 R15, RZ, RZ, -0x1 ;  /* 0xffffffffff0f7424 */ /* 0x000fce00078e00ff */
[----:B-1----:R-:W-:Y:S05]  /*2c310*/  WARPSYNC.COLLECTIVE R15, `(.L_x_1829) ;  /* 0x000000000f087348 */ /* 0x002fea0003c00000 */
[----:B------:R0:W2:Y:S02]  /*2c320*/  SHFL.IDX P6, R14, R13, R12, R11 ;  /* 0x0000000c0d0e7389 */ /* 0x0000a400000c000b */
[----:B012---:R-:W-:Y:S01]  /*2c330*/  ENDCOLLECTIVE ;  /* 0x000000000000791b */ /* 0x007fe20003800000 */
.L_x_1829:
[----:B------:R-:W-:Y:S05]  /*2c340*/  BSYNC B0 ;  /* 0x0000000000007941 */ /* 0x000fea0003800000 */
.L_x_1828:
[----:B------:R-:W-:Y:S02]  /*2c350*/  IMAD.MOV.U32 R13, RZ, RZ, R16 ;  /* 0x000000ffff0d7224 */ /* 0x000fe400078e0010 */
[----:B------:R-:W-:Y:S02]  /*2c360*/  IMAD.MOV.U32 R12, RZ, RZ, 0x1 ;  /* 0x00000001ff0c7424 */ /* 0x000fe400078e00ff */
[----:B------:R-:W-:Y:S02]  /*2c370*/  IMAD.MOV.U32 R11, RZ, RZ, 0x1f ;  /* 0x0000001fff0b7424 */ /* 0x000fe400078e00ff */
[----:B------:R-:W-:Y:S02]  /*2c380*/  IMAD.MOV.U32 R15, RZ, RZ, -0x1 ;  /* 0xffffffffff0f7424 */ /* 0x000fe400078e00ff */
[----:B------:R-:W-:Y:S02]  /*2c390*/  IMAD.IADD R7, R19, 0x1, R4 ;  /* 0x0000000113077824 */ /* 0x000fe400078e0204 */
[----:B------:R-:W-:-:S07]  /*2c3a0*/  IMAD.MOV.U32 R0, RZ, RZ, R14 ;  /* 0x000000ffff007224 */ /* 0x000fce00078e000e */
[----:B------:R-:W-:Y:S05]  /*2c3b0*/  WARPSYNC.COLLECTIVE R15, `(.L_x_1830) ;  /* 0x000000000f087348 */ /* 0x000fea0003c00000 */
[----:B------:R0:W1:Y:S02]  /*2c3c0*/  SHFL.IDX P6, R14, R13, R12, R11 ;  /* 0x0000000c0d0e7389 */ /* 0x00006400000c000b */
[----:B01----:R-:W-:Y:S01]  /*2c3d0*/  ENDCOLLECTIVE ;  /* 0x000000000000791b */ /* 0x003fe20003800000 */
.L_x_1830:
        /* <DEDUP_REMOVED lines=11> */
[----:B0-----:R-:W-:Y:S02]  /*2c490*/  IMAD.MOV.U32 R3, RZ, RZ, RZ ;  /* 0x000000ffff037224 */ /* 0x001fe400078e00ff */
[----:B--2---:R-:W-:Y:S01]  /*2c4a0*/  @!P1 IMAD.MOV.U32 R3, RZ, RZ, R2 ;  /* 0x000000ffff039224 */ /* 0x004fe200078e0002 */
[----:B------:R-:W-:-:S03]  /*2c4b0*/  ISETP.NE.AND P1, PT, R4, RZ, PT ;  /* 0x000000ff0400720c */ /* 0x000fc60003f25270 */
[----:B------:R-:W-:-:S10]  /*2c4c0*/  IMAD.MOV.U32 R13, RZ, RZ, R3 ;  /* 0x000000ffff0d7224 */ /* 0x000fd400078e0003 */
[----:B------:R-:W-:Y:S05]  /*2c4d0*/  WARPSYNC.COLLECTIVE R15, `(.L_x_1831) ;  /* 0x000000000f087348 */ /* 0x000fea0003c00000 */
[----:B------:R0:W1:Y:S02]  /*2c4e0*/  SHFL.UP P6, R14, R13, R12, R11 ;  /* 0x0400000c0d0e7389 */ /* 0x00006400000c000b */
[----:B01----:R-:W-:Y:S01]  /*2c4f0*/  ENDCOLLECTIVE ;  /* 0x000000000000791b */ /* 0x003fe20003800000 */
.L_x_1831:
[----:B------:R-:W-:Y:S01]  /*2c500*/  IMAD.MOV.U32 R12, RZ, RZ, 0x2 ;  /* 0x00000002ff0c7424 */ /* 0x000fe200078e00ff */
[----:B------:R-:W-:-:S05]  /*2c510*/  SEL R14, R14, RZ, P1 ;  /* 0x000000ff0e0e7207 */ /* 0x000fca0000800000 */
[----:B------:R-:W-:-:S04]  /*2c520*/  IMAD.IADD R2, R3, 0x1, R14 ;  /* 0x0000000103027824 */ /* 0x000fc800078e020e */
[----:B------:R-:W-:-:S07]  /*2c530*/  IMAD.MOV.U32 R13, RZ, RZ, R2 ;  /* 0x000000ffff0d7224 */ /* 0x000fce00078e0002 */
[----:B------:R-:W-:Y:S05]  /*2c540*/  WARPSYNC.COLLECTIVE R15, `(.L_x_1832) ;  /* 0x000000000f087348 */ /* 0x000fea0003c00000 */
[----:B------:R0:W1:Y:S02]  /*2c550*/  SHFL.UP P6, R14, R13, R12, R11 ;  /* 0x0400000c0d0e7389 */ /* 0x00006400000c000b */
[----:B01----:R-:W-:Y:S01]  /*2c560*/  ENDCOLLECTIVE ;  /* 0x000000000000791b */ /* 0x003fe20003800000 */
.L_x_1832:
[----:B------:R-:W-:Y:S01]  /*2c570*/  IMAD.MOV.U32 R12, RZ, RZ, 0x4 ;  /* 0x00000004ff0c7424 */ /* 0x000fe200078e00ff */
[----:B------:R-:W-:-:S05]  /*2c580*/  SEL R7, R14, RZ, P2 ;  /* 0x000000ff0e077207 */ /* 0x000fca0001000000 */
[----:B------:R-:W-:-:S04]  /*2c590*/  IMAD.IADD R2, R2, 0x1, R7 ;  /* 0x0000000102027824 */ /* 0x000fc800078e0207 */
[----:B------:R-:W-:-:S07]  /*2c5a0*/  IMAD.MOV.U32 R13, RZ, RZ, R2 ;  /* 0x000000ffff0d7224 */ /* 0x000fce00078e0002 */
[----:B------:R-:W-:Y:S05]  /*2c5b0*/  WARPSYNC.COLLECTIVE R15, `(.L_x_1833) ;  /* 0x000000000f087348 */ /* 0x000fea0003c00000 */
[----:B------:R0:W1:Y:S02]  /*2c5c0*/  SHFL.UP P6, R14, R13, R12, R11 ;  /* 0x0400000c0d0e7389 */ /* 0x00006400000c000b */
[----:B01----:R-:W-:Y:S01]  /*2c5d0*/  ENDCOLLECTIVE ;  /* 0x000000000000791b */ /* 0x003fe20003800000 */
.L_x_1833:
[----:B------:R-:W-:Y:S01]  /*2c5e0*/  IMAD.MOV.U32 R12, RZ, RZ, 0x8 ;  /* 0x00000008ff0c7424 */ /* 0x000fe200078e00ff */
[----:B------:R-:W-:-:S05]  /*2c5f0*/  SEL R7, R14, RZ, P3 ;  /* 0x000000ff0e077207 */ /* 0x000fca0001800000 */
[----:B------:R-:W-:-:S04]  /*2c600*/  IMAD.IADD R2, R2, 0x1, R7 ;  /* 0x0000000102027824 */ /* 0x000fc800078e0207 */
[----:B------:R-:W-:-:S07]  /*2c610*/  IMAD.MOV.U32 R13, RZ, RZ, R2 ;  /* 0x000000ffff0d7224 */ /* 0x000fce00078e0002 */
[----:B------:R-:W-:Y:S05]  /*2c620*/  WARPSYNC.COLLECTIVE R15, `(.L_x_1834) ;  /* 0x000000000f087348 */ /* 0x000fea0003c00000 */
[----:B------:R0:W1:Y:S02]  /*2c630*/  SHFL.UP P6, R14, R13, R12, R11 ;  /* 0x0400000c0d0e7389 */ /* 0x00006400000c000b */
[----:B01----:R-:W-:Y:S01]  /*2c640*/  ENDCOLLECTIVE ;  /* 0x000000000000791b */ /* 0x003fe20003800000 */
.L_x_1834:
[----:B------:R-:W-:Y:S01]  /*2c650*/  IMAD.MOV.U32 R12, RZ, RZ, 0x10 ;  /* 0x00000010ff0c7424 */ /* 0x000fe200078e00ff */
[----:B------:R-:W-:-:S05]  /*2c660*/  SEL R7, R14, RZ, P4 ;  /* 0x000000ff0e077207 */ /* 0x000fca0002000000 */
[----:B------:R-:W-:-:S04]  /*2c670*/  IMAD.IADD R2, R2, 0x1, R7 ;  /* 0x0000000102027824 */ /* 0x000fc800078e0207 */
[----:B------:R-:W-:-:S07]  /*2c680*/  IMAD.MOV.U32 R13, RZ, RZ, R2 ;  /* 0x000000ffff0d7224 */ /* 0x000fce00078e0002 */
[----:B------:R-:W-:Y:S05]  /*2c690*/  WARPSYNC.COLLECTIVE R15, `(.L_x_1835) ;  /* 0x000000000f087348 */ /* 0x000fea0003c00000 */
[----:B------:R0:W1:Y:S02]  /*2c6a0*/  SHFL.UP P6, R14, R13, R12, R11 ;  /* 0x0400000c0d0e7389 */ /* 0x00006400000c000b */
[----:B01----:R-:W-:Y:S01]  /*2c6b0*/  ENDCOLLECTIVE ;  /* 0x000000000000791b */ /* 0x003fe20003800000 */
.L_x_1835:
[----:B------:R-:W-:Y:S02]  /*2c6c0*/  IMAD.MOV.U32 R12, RZ, RZ, 0x1f ;  /* 0x0000001fff0c7424 */ /* 0x000fe400078e00ff */
[----:B------:R-:W-:Y:S01]  /*2c6d0*/  IMAD.MOV.U32 R11, RZ, RZ, 0x1f ;  /* 0x0000001fff0b7424 */ /* 0x000fe200078e00ff */
[----:B------:R-:W-:-:S05]  /*2c6e0*/  SEL R7, R14, RZ, P5 ;  /* 0x000000ff0e077207 */ /* 0x000fca0002800000 */
[----:B------:R-:W-:-:S04]  /*2c6f0*/  IMAD.IADD R2, R2, 0x1, R7 ;  /* 0x0000000102027824 */ /* 0x000fc800078e0207 */
[----:B------:R-:W-:-:S07]  /*2c700*/  IMAD.MOV.U32 R13, RZ, RZ, R2 ;  /* 0x000000ffff0d7224 */ /* 0x000fce00078e0002 */
[----:B------:R-:W-:Y:S05]  /*2c710*/  WARPSYNC.COLLECTIVE R15, `(.L_x_1836) ;  /* 0x000000000f087348 */ /* 0x000fea0003c00000 */
[----:B------:R0:W1:Y:S02]  /*2c720*/  SHFL.IDX P6, R14, R13, R12, R11 ;  /* 0x0000000c0d0e7389 */ /* 0x00006400000c000b */
[----:B01----:R-:W-:Y:S01]  /*2c730*/  ENDCOLLECTIVE ;  /* 0x000000000000791b */ /* 0x003fe20003800000 */
.L_x_1836:
[----:B------:R-:W-:Y:S05]  /*2c740*/  BRA `(.L_x_1837) ;  /* 0xffffffc4003c7947 */ /* 0x000fea000383ffff */
.L_x_1700:
[----:B------:R-:W-:Y:S01]  /*2c750*/  BSSY B0, `(.L_x_1838) ;  /* 0x0000008000007945 */ /* 0x000fe20003800000 */
[----:B-----5:R-:W-:Y:S02]  /*2c760*/  IMAD.MOV.U32 R13, RZ, RZ, R3 ;  /* 0x000000ffff0d7224 */ /* 0x020fe400078e0003 */
[----:B------:R-:W-:Y:S02]  /*2c770*/  IMAD.MOV.U32 R12, RZ, RZ, 0x1 ;  /* 0x00000001ff0c7424 */ /* 0x000fe400078e00ff */
[----:B------:R-:W-:Y:S02]  /*2c780*/  IMAD.MOV.U32 R11, RZ, RZ, RZ ;  /* 0x000000ffff0b7224 */ /* 0x000fe400078e00ff */
[----:B------:R-:W-:-:S07]  /*2c790*/  IMAD.MOV.U32 R15, RZ, RZ, -0x1 ;  /* 0xffffffffff0f7424 */ /* 0x000fce00078e00ff */
[----:B0-----:R-:W-:Y:S05]  /*2c7a0*/  WARPSYNC.COLLECTIVE R15, `(.L_x_1839) ;  /* 0x000000000f087348 */ /* 0x001fea0003c00000 */
[----:B------:R1:W2:Y:S02]  /*2c7b0*/  SHFL.UP P6, R14, R13, R12, R11 ;  /* 0x0400000c0d0e7389 */ /* 0x0002a400000c000b */
[----:B012---:R-:W-:Y:S01]  /*2c7c0*/  ENDCOLLECTIVE ;  /* 0x000000000000791b */ /* 0x007fe20003800000 */
.L_x_1839:
[----:B------:R-:W-:Y:S05]  /*2c7d0*/  BSYNC B0 ;  /* 0x0000000000007941 */ /* 0x000fea0003800000 */
.L_x_1838:
[----:B------:R-:W-:Y:S01]  /*2c7e0*/  SEL R2, R14, RZ, P1 ;  /* 0x000000ff0e027207 */ /* 0x000fe20000800000 */
[----:B------:R-:W-:Y:S02]  /*2c7f0*/  IMAD.MOV.U32 R12, RZ, RZ, 0x2 ;  /* 0x00000002ff0c7424 */ /* 0x000fe400078e00ff */
[----:B------:R-:W-:Y:S02]  /*2c800*/  IMAD.MOV.U32 R11, RZ, RZ, RZ ;  /* 0x000000ffff0b7224 */ /* 0x000fe400078e00ff */
[----:B------:R-:W-:Y:S02]  /*2c810*/  IMAD.IADD R2, R3, 0x1, R2 ;  /* 0x0000000103027824 */ /* 0x000fe400078e0202 */
[----:B------:R-:W-:Y:S02]  /*2c820*/  IMAD.MOV.U32 R15, RZ, RZ, -0x1 ;  /* 0xffffffffff0f7424 */ /* 0x000fe400078e00ff */
[----:B------:R-:W-:-:S07]  /*2c830*/  IMAD.MOV.U32 R13, RZ, RZ, R2 ;  /* 0x000000ffff0d7224 */ /* 0x000fce00078e0002 */
[----:B------:R-:W-:Y:S05]  /*2c840*/  WARPSYNC.COLLECTIVE R15, `(.L_x_1840) ;  /* 0x000000000f087348 */ /* 0x000fea0003c00000 */
[----:B------:R0:W1:Y:S02]  /*2c850*/  SHFL.UP P6, R14, R13, R12, R11 ;  /* 0x0400000c0d0e7389 */ /* 0x00006400000c000b */
[----:B01----:R-:W-:Y:S01]  /*2c860*/  ENDCOLLECTIVE ;  /* 0x000000000000791b */ /* 0x003fe20003800000 */
.L_x_1840:
[----:B------:R-:W-:Y:S01]  /*2c870*/  IMAD.MOV.U32 R12, RZ, RZ, 0x4 ;  /* 0x00000004ff0c7424 */ /* 0x000fe200078e00ff */
[----:B------:R-:W-:-:S05]  /*2c880*/  SEL R7, R14, RZ, P2 ;  /* 0x000000ff0e077207 */ /* 0x000fca0001000000 */
[----:B------:R-:W-:-:S04]  /*2c890*/  IMAD.IADD R2, R2, 0x1, R7 ;  /* 0x0000000102027824 */ /* 0x000fc800078e0207 */
[----:B------:R-:W-:-:S07]  /*2c8a0*/  IMAD.MOV.U32 R13, RZ, RZ, R2 ;  /* 0x000000ffff0d7224 */ /* 0x000fce00078e0002 */
[----:B------:R-:W-:Y:S05]  /*2c8b0*/  WARPSYNC.COLLECTIVE R15, `(.L_x_1841) ;  /* 0x000000000f087348 */ /* 0x000fea0003c00000 */
[----:B------:R0:W1:Y:S02]  /*2c8c0*/  SHFL.UP P6, R14, R13, R12, R11 ;  /* 0x0400000c0d0e7389 */ /* 0x00006400000c000b */
[----:B01----:R-:W-:Y:S01]  /*2c8d0*/  ENDCOLLECTIVE ;  /* 0x000000000000791b */ /* 0x003fe20003800000 */
.L_x_1841:
[----:B------:R-:W-:Y:S01]  /*2c8e0*/  IMAD.MOV.U32 R12, RZ, RZ, 0x8 ;  /* 0x00000008ff0c7424 */ /* 0x000fe200078e00ff */
[----:B------:R-:W-:-:S05]  /*2c8f0*/  SEL R7, R14, RZ, P3 ;  /* 0x000000ff0e077207 */ /* 0x000fca0001800000 */
[----:B------:R-:W-:-:S04]  /*2c900*/  IMAD.IADD R2, R2, 0x1, R7 ;  /* 0x0000000102027824 */ /* 0x000fc800078e0207 */
[----:B------:R-:W-:-:S07]  /*2c910*/  IMAD.MOV.U32 R13, RZ, RZ, R2 ;  /* 0x000000ffff0d7224 */ /* 0x000fce00078e0002 */
[----:B------:R-:W-:Y:S05]  /*2c920*/  WARPSYNC.COLLECTIVE R15, `(.L_x_1842) ;  /* 0x000000000f087348 */ /* 0x000fea0003c00000 */
[----:B------:R0:W1:Y:S02]  /*2c930*/  SHFL.UP P6, R14, R13, R12, R11 ;  /* 0x0400000c0d0e7389 */ /* 0x00006400000c000b */
[----:B01----:R-:W-:Y:S01]  /*2c940*/  ENDCOLLECTIVE ;  /* 0x000000000000791b */ /* 0x003fe20003800000 */
.L_x_1842:
[----:B------:R-:W-:Y:S01]  /*2c950*/  IMAD.MOV.U32 R12, RZ, RZ, 0x10 ;  /* 0x00000010ff0c7424 */ /* 0x000fe200078e00ff */
[----:B------:R-:W-:-:S05]  /*2c960*/  SEL R7, R14, RZ, P4 ;  /* 0x000000ff0e077207 */ /* 0x000fca0002000000 */
[----:B------:R-:W-:-:S04]  /*2c970*/  IMAD.IADD R2, R2, 0x1, R7 ;  /* 0x0000000102027824 */ /* 0x000fc800078e0207 */
[----:B------:R-:W-:-:S07]  /*2c980*/  IMAD.MOV.U32 R13, RZ, RZ, R2 ;  /* 0x000000ffff0d7224 */ /* 0x000fce00078e0002 */
[----:B------:R-:W-:Y:S05]  /*2c990*/  WARPSYNC.COLLECTIVE R15, `(.L_x_1843) ;  /* 0x000000000f087348 */ /* 0x000fea0003c00000 */
[----:B------:R0:W1:Y:S02]  /*2c9a0*/  SHFL.UP P6, R14, R13, R12, R11 ;  /* 0x0400000c0d0e7389 */ /* 0x00006400000c000b */
[----:B01----:R-:W-:Y:S01]  /*2c9b0*/  ENDCOLLECTIVE ;  /* 0x000000000000791b */ /* 0x003fe20003800000 */
.L_x_1843:
        /* <DEDUP_REMOVED lines=8> */
.L_x_1844:
[----:B------:R-:W-:Y:S05]  /*2ca40*/  BRA `(.L_x_1845) ;  /* 0xffffffc400187947 */ /* 0x000fea000383ffff */
.L_x_1702:
[----:B------:R-:W-:Y:S01]  /*2ca50*/  BSSY B0, `(.L_x_1846) ;  /* 0x0000006000007945 */ /* 0x000fe20003800000 */
[----:B------:R-:W-:Y:S01]  /*2ca60*/  PLOP3.LUT P6, PT, P6, PT, PT, 0x8, 0x0 ;  /* 0x000000000000781c */ /* 0x000fe200037ce170 */
[----:B------:R-:W-:-:S12]  /*2ca70*/  IMAD.MOV.U32 R15, RZ, RZ, -0x1 ;  /* 0xffffffffff0f7424 */ /* 0x000fd800078e00ff */
[----:B0-----:R-:W-:Y:S05]  /*2ca80*/  WARPSYNC.COLLECTIVE R15, `(.L_x_1847) ;  /* 0x000000000f087348 */ /* 0x001fea0003c00000 */
[----:B------:R-:W-:Y:S01]  /*2ca90*/  VOTE.ANY R14, PT, P6 ;  /* 0x00000000000e7806 */ /* 0x000fe200030e0100 */
[----:B0-----:R-:W-:Y:S06]  /*2caa0*/  ENDCOLLECTIVE ;  /* 0x000000000000791b */ /* 0x001fec0003800000 */
.L_x_1847:
[----:B------:R-:W-:Y:S05]  /*2cab0*/  BSYNC B0 ;  /* 0x0000000000007941 */ /* 0x000fea0003800000 */
.L_x_1846:
[----:B------:R-:W-:Y:S02]  /*2cac0*/  IMAD.MOV.U32 R5, RZ, RZ, R14 ;  /* 0x000000ffff057224 */ /* 0x000fe400078e000e */
[----:B------:R-:W-:Y:S02]  /*2cad0*/  IMAD.MOV.U32 R13, RZ, RZ, R3 ;  /* 0x000000ffff0d7224 */ /* 0x000fe400078e0003 */
[----:B------:R-:W0:Y:S01]  /*2cae0*/  POPC R6, R5 ;  /* 0x0000000500067309 */ /* 0x000e220000000000 */
[----:B------:R-:W-:Y:S02]  /*2caf0*/  IMAD.MOV.U32 R11, RZ, RZ, 0x1f ;  /* 0x0000001fff0b7424 */ /* 0x000fe400078e00ff */
[----:B------:R-:W-:Y:S02]  /*2cb00*/  IMAD.MOV.U32 R15, RZ, RZ, -0x1 ;  /* 0xffffffffff0f7424 */ /* 0x000fe400078e00ff */
[----:B0-----:R-:W-:-:S07]  /*2cb10*/  IMAD.MOV.U32 R12, RZ, RZ, R6 ;  /* 0x000000ffff0c7224 */ /* 0x001fce00078e0006 */
[----:B------:R-:W-:Y:S05]  /*2cb20*/  WARPSYNC.COLLECTIVE R15, `(.L_x_1848) ;  /* 0x000000000f087348 */ /* 0x000fea0003c00000 */
[----:B------:R0:W1:Y:S02]  /*2cb30*/  SHFL.IDX P6, R14, R13, R12, R11 ;  /* 0x0000000c0d0e7389 */ /* 0x00006400000c000b */
[----:B01----:R-:W-:Y:S01]  /*2cb40*/  ENDCOLLECTIVE ;  /* 0x000000000000791b */ /* 0x003fe20003800000 */
.L_x_1848:
[----:B------:R-:W-:Y:S01]  /*2cb50*/  IMAD.MOV.U32 R17, RZ, RZ, R14 ;  /* 0x000000ffff117224 */ /* 0x000fe200078e000e */
[----:B------:R-:W-:Y:S06]  /*2cb60*/  BRA `(.L_x_1849) ;  /* 0xffffffc400087947 */ /* 0x000fec000383ffff */
.L_x_1704:
[----:B------:R-:W-:Y:S01]  /*2cb70*/  BSSY B0, `(.L_x_1850) ;  /* 0x0000007000007945 */ /* 0x000fe20003800000 */
[----:B------:R-:W-:Y:S02]  /*2cb80*/  IMAD.MOV.U32 R13, RZ, RZ, R2 ;  /* 0x000000ffff0d7224 */ /* 0x000fe400078e0002 */
[----:B------:R-:W-:Y:S02]  /*2cb90*/  IMAD.MOV.U32 R11, RZ, RZ, 0x1f ;  /* 0x0000001fff0b7424 */ /* 0x000fe400078e00ff */
[----:B------:R-:W-:-:S07]  /*2cba0*/  IMAD.MOV.U32 R15, RZ, RZ, -0x1 ;  /* 0xffffffffff0f7424 */ /* 0x000fce00078e00ff */
[----:B012---:R-:W-:Y:S05]  /*2cbb0*/  WARPSYNC.COLLECTIVE R15, `(.L_x_1851) ;  /* 0x000000000f087348 */ /* 0x007fea0003c00000 */
[----:B------:R3:W4:Y:S02]  /*2cbc0*/  SHFL.IDX P6, R14, R13, R12, R11 ;  /* 0x0000000c0d0e7389 */ /* 0x00072400000c000b */
[----:B01234-:R-:W-:Y:S01]  /*2cbd0*/  ENDCOLLECTIVE ;  /* 0x000000000000791b */ /* 0x01ffe20003800000 */
.L_x_1851:
[----:B------:R-:W-:Y:S05]  /*2cbe0*/  BSYNC B0 ;  /* 0x0000000000007941 */ /* 0x000fea0003800000 */
.L_x_1850:
[----:B------:R-:W-:Y:S01]  /*2cbf0*/  IMAD.MOV.U32 R5, RZ, RZ, R14 ;  /* 0x000000ffff057224 */ /* 0x000fe200078e000e */
[----:B------:R-:W-:Y:S06]  /*2cc00*/  BRA `(.L_x_1703) ;  /* 0xffffffc000fc7947 */ /* 0x000fec000383ffff */
.L_x_1708:
[----:B0-----:R0:W1:Y:S02]  /*2cc10*/  SYNCS.PHASECHK.TRANS64.TRYWAIT P0, [R0+URZ+0x2a820], R3 ;  /* 0x02a82003000075a7 */ /* 0x001064000800017f */
[----:B-1----:R-:W-:Y:S05]  /*2cc20*/  @!P0 NANOSLEEP.SYNCS 0x989680 ;  /* 0x009896800000895d */ /* 0x002fea0003900000 */
[----:B------:R-:W1:Y:S02]  /*2cc30*/  @!P0 SYNCS.PHASECHK.TRANS64 P0, [R0+URZ+0x2a820], R3 ;  /* 0x02a82003000085a7 */ /* 0x000e64000800007f */
[----:B-1----:R-:W-:Y:S05]  /*2cc40*/  @!P0 BRA `(.L_x_1708) ;  /* 0xfffffffc00f08947 */ /* 0x002fea000383ffff */
[----:B------:R-:W-:Y:S05]  /*2cc50*/  BRA `(.L_x_1852) ;  /* 0xffffffc800787947 */ /* 0x000fea000383ffff */
.L_x_1709:
        /* <DEDUP_REMOVED lines=11> */
.L_x_1854:
[----:B------:R-:W-:Y:S05]  /*2cd10*/  BSYNC B0 ;  /* 0x0000000000007941 */ /* 0x000fea0003800000 */
.L_x_1853:
[----:B------:R-:W-:Y:S05]  /*2cd20*/  BRA `(.L_x_1855) ;  /* 0xffffffc800607947 */ /* 0x000fea000383ffff */
.L_x_1710:
[----:B------:R-:W-:Y:S01]  /*2cd30*/  BSSY B0, `(.L_x_1856) ;  /* 0x0000006000007945 */ /* 0x000fe20003800000 */
[----:B------:R-:W-:-:S07]  /*2cd40*/  IMAD.MOV.U32 R15, RZ, RZ, -0x1 ;  /* 0xffffffffff0f7424 */ /* 0x000fce00078e00ff */
[----:B01----:R-:W-:Y:S05]  /*2cd50*/  WARPSYNC.COLLECTIVE R15, `(.L_x_1857) ;  /* 0x000000000f0c7348 */ /* 0x003fea0003c00000 */
[----:B------:R-:W-:Y:S02]  /*2cd60*/  ELECT P6, UR62, PT ;  /* 0x00000000003e782f */ /* 0x000fe400038c0000 */
[----:B------:R-:W-:Y:S01]  /*2cd70*/  MOV R14, UR62 ;  /* 0x0000003e000e7c02 */ /* 0x000fe20008000f00 */
[----:B01----:R-:W-:Y:S10]  /*2cd80*/  ENDCOLLECTIVE ;  /* 0x000000000000791b */ /* 0x003ff40003800000 */
.L_x_1857:
[----:B------:R-:W-:Y:S05]  /*2cd90*/  BSYNC B0 ;  /* 0x0000000000007941 */ /* 0x000fea0003800000 */
.L_x_1856:
[----:B------:R-:W-:Y:S05]  /*2cda0*/  BRA `(.L_x_1858) ;  /* 0xffffffc800547947 */ /* 0x000fea000383ffff */
.L_x_1712:
[----:B0-----:R0:W1:Y:S02]  /*2cdb0*/  SYNCS.PHASECHK.TRANS64.TRYWAIT P1, [R6+URZ], R5 ;  /* 0x00000005060075a7 */ /* 0x001064000802017f */
[----:B-1----:R-:W-:Y:S05]  /*2cdc0*/  @!P1 NANOSLEEP.SYNCS 0x989680 ;  /* 0x009896800000995d */ /* 0x002fea0003900000 */
[----:B------:R-:W1:Y:S02]  /*2cdd0*/  @!P1 SYNCS.PHASECHK.TRANS64 P1, [R6+URZ], R5 ;  /* 0x00000005060095a7 */ /* 0x000e64000802007f */
[----:B-1----:R-:W-:Y:S05]  /*2cde0*/  @!P1 BRA `(.L_x_1712) ;  /* 0xfffffffc00f09947 */ /* 0x002fea000383ffff */
[----:B------:R-:W-:Y:S05]  /*2cdf0*/  BRA `(.L_x_1859) ;  /* 0xffffffc800907947 */ /* 0x000fea000383ffff */
.L_x_1713:
[----:B-1----:R1:W2:Y:S02]  /*2ce00*/  SYNCS.PHASECHK.TRANS64.TRYWAIT P1, [R7+URZ], R2 ;  /* 0x00000002070075a7 */ /* 0x0022a4000802017f */
[----:B--2---:R-:W-:Y:S05]  /*2ce10*/  @!P1 NANOSLEEP.SYNCS 0x989680 ;  /* 0x009896800000995d */ /* 0x004fea0003900000 */
[----:B------:R-:W2:Y:S02]  /*2ce20*/  @!P1 SYNCS.PHASECHK.TRANS64 P1, [R7+URZ], R2 ;  /* 0x00000002070095a7 */ /* 0x000ea4000802007f */
[----:B--2---:R-:W-:Y:S05]  /*2ce30*/  @!P1 BRA `(.L_x_1713) ;  /* 0xfffffffc00f09947 */ /* 0x004fea000383ffff */
[----:B------:R-:W-:Y:S05]  /*2ce40*/  BRA `(.L_x_1860) ;  /* 0xffffffc800847947 */ /* 0x000fea000383ffff */
.L_x_1715:
[----:B--2---:R2:W3:Y:S02]  /*2ce50*/  SYNCS.PHASECHK.TRANS64.TRYWAIT P1, [R4+URZ+0x2a860], R5 ;  /* 0x02a86005040075a7 */ /* 0x0044e4000802017f */
[----:B---3--:R-:W-:Y:S05]  /*2ce60*/  @!P1 NANOSLEEP.SYNCS 0x989680 ;  /* 0x009896800000995d */ /* 0x008fea0003900000 */
[----:B------:R-:W3:Y:S02]  /*2ce70*/  @!P1 SYNCS.PHASECHK.TRANS64 P1, [R4+URZ+0x2a860], R5 ;  /* 0x02a86005040095a7 */ /* 0x000ee4000802007f */
[----:B---3--:R-:W-:Y:S05]  /*2ce80*/  @!P1 BRA `(.L_x_1715) ;  /* 0xfffffffc00f09947 */ /* 0x008fea000383ffff */
[----:B------:R-:W-:Y:S05]  /*2ce90*/  BRA `(.L_x_1861) ;  /* 0xffffffc800887947 */ /* 0x000fea000383ffff */
.L_x_1717:
[----:B---3--:R3:W4:Y:S02]  /*2cea0*/  SYNCS.PHASECHK.TRANS64.TRYWAIT P1, [R3+URZ+0x2a860], R2 ;  /* 0x02a86002030075a7 */ /* 0x008724000802017f */
[----:B----4-:R-:W-:Y:S05]  /*2ceb0*/  @!P1 NANOSLEEP.SYNCS 0x989680 ;  /* 0x009896800000995d */ /* 0x010fea0003900000 */
[----:B------:R-:W4:Y:S02]  /*2cec0*/  @!P1 SYNCS.PHASECHK.TRANS64 P1, [R3+URZ+0x2a860], R2 ;  /* 0x02a86002030095a7 */ /* 0x000f24000802007f */
[----:B----4-:R-:W-:Y:S05]  /*2ced0*/  @!P1 BRA `(.L_x_1717) ;  /* 0xfffffffc00f09947 */ /* 0x010fea000383ffff */
[----:B------:R-:W-:Y:S05]  /*2cee0*/  BRA `(.L_x_1862) ;  /* 0xffffffc800887947 */ /* 0x000fea000383ffff */
.L_x_1719:
[----:B----4-:R4:W0:Y:S02]  /*2cef0*/  SYNCS.PHASECHK.TRANS64.TRYWAIT P0, [R4+URZ+0x2a880], R5 ;  /* 0x02a88005040075a7 */ /* 0x010824000800017f */
[----:B0-----:R-:W-:Y:S05]  /*2cf00*/  @!P0 NANOSLEEP.SYNCS 0x989680 ;  /* 0x009896800000895d */ /* 0x001fea0003900000 */
[----:B------:R-:W0:Y:S02]  /*2cf10*/  @!P0 SYNCS.PHASECHK.TRANS64 P0, [R4+URZ+0x2a880], R5 ;  /* 0x02a88005040085a7 */ /* 0x000e24000800007f */
[----:B0-----:R-:W-:Y:S05]  /*2cf20*/  @!P0 BRA `(.L_x_1719) ;  /* 0xfffffffc00f08947 */ /* 0x001fea000383ffff */
[----:B------:R-:W-:Y:S05]  /*2cf30*/  BRA `(.L_x_1720) ;  /* 0xffffffc800847947 */ /* 0x000fea000383ffff */
.L_x_1863:
        /* <DEDUP_REMOVED lines=12> */
.L_x_2706:


//--------------------- .text._ZN7cutlass13device_kernelIN5flash11enable_sm90INS1_16FlashAttnFwdSm90INS1_25CollectiveMainloopFwdSm90ILi2EN4cute5tupleIJNS5_1CILi1EEES8_S8_EEENS6_IJNS7_ILi128EEENS7_ILi160EEENS7_ILi192EEEEEELi192ENS_12float_e4m3_tEfNS_4arch4Sm90ELb1ELb0ELb1ELb0ELb0ELb0ELb0ELb1ELb1ELb0ELb0ELb0EEENS1_21CollectiveEpilogueFwdINS6_IJSA_SC_SB_EEES9_NS_10bfloat16_tESG_Li256ELb0ELb0ELb0ELb1EEENS1_30DynamicPersistentTileSchedulerILi256ELi128ELb0ELb0ELb1EEEEEEEEEvNT_6ParamsE --------------------------
	.section	.text._ZN7cutlass13device_kernelIN5flash11enable_sm90INS1_16FlashAttnFwdSm90INS1_25CollectiveMainloopFwdSm90ILi2EN4cute5tupleIJNS5_1CILi1EEES8_S8_EEENS6_IJNS7_ILi128EEENS7_ILi160EEENS7_ILi192EEEEEELi192ENS_12float_e4m3_tEfNS_4arch4Sm90ELb1ELb0ELb1ELb0ELb0ELb0ELb0ELb1ELb1ELb0ELb0ELb0EEENS1_21CollectiveEpilogueFwdINS6_IJSA_SC_SB_EEES9_NS_10bfloat16_tESG_Li256ELb0ELb0ELb0ELb1EEENS1_30DynamicPersistentTileSchedulerILi256ELi128ELb0ELb0ELb1EEEEEEEEEvNT_6ParamsE,"ax",@progbits
	.align	128
.text._ZN7cutlass13device_kernelIN5flash11enable_sm90INS1_16FlashAttnFwdSm90INS1_25CollectiveMainloopFwdSm90ILi2EN4cute5tupleIJNS5_1CILi1EEES8_S8_EEENS6_IJNS7_ILi128EEENS7_ILi160EEENS7_ILi192EEEEEELi192ENS_12float_e4m3_tEfNS_4arch4Sm90ELb1ELb0ELb1ELb0ELb0ELb0ELb0ELb1ELb1ELb0ELb0ELb0EEENS1_21CollectiveEpilogueFwdINS6_IJSA_SC_SB_EEES9_NS_10bfloat16_tESG_Li256ELb0ELb0ELb0ELb1EEENS1_30DynamicPersistentTileSchedulerILi256ELi128ELb0ELb0ELb1EEEEEEEEEvNT_6ParamsE:
        .type           _ZN7cutlass13device_kernelIN5flash11enable_sm90INS1_16FlashAttnFwdSm90INS1_25CollectiveMainloopFwdSm90ILi2EN4cute5tupleIJNS5_1CILi1EEES8_S8_EEENS6_IJNS7_ILi128EEENS7_ILi160EEENS7_ILi192EEEEEELi192ENS_12float_e4m3_tEfNS_4arch4Sm90ELb1ELb0ELb1ELb0ELb0ELb0ELb0ELb1ELb1ELb0ELb0ELb0EEENS1_21CollectiveEpilogueFwdINS6_IJSA_SC_SB_EEES9_NS_10bfloat16_tESG_Li256ELb0ELb0ELb0ELb1EEENS1_30DynamicPersistentTileSchedulerILi256ELi128ELb0ELb0ELb1EEEEEEEEEvNT_6ParamsE,@function
        .size           _ZN7cutlass13device_kernelIN5flash11enable_sm90INS1_16FlashAttnFwdSm90INS1_25CollectiveMainloopFwdSm90ILi2EN4cute5tupleIJNS5_1CILi1EEES8_S8_EEENS6_IJNS7_ILi128EEENS7_ILi160EEENS7_ILi192EEEEEELi192ENS_12float_e4m3_tEfNS_4arch4Sm90ELb1ELb0ELb1ELb0ELb0ELb0ELb0ELb1ELb1ELb0ELb0ELb0EEENS1_21CollectiveEpilogueFwdINS6_IJSA_SC_SB_EEES9_NS_10bfloat16_tESG_Li256ELb0ELb0ELb0ELb1EEENS1_30DynamicPersistentTileSchedulerILi256ELi128ELb0ELb0ELb1EEEEEEEEEvNT_6ParamsE,(.L_x_2707 - _ZN7cutlass13device_kernelIN5flash11enable_sm90INS1_16FlashAttnFwdSm90INS1_25CollectiveMainloopFwdSm90ILi2EN4cute5tupleIJNS5_1CILi1EEES8_S8_EEENS6_IJNS7_ILi128EEENS7_ILi160EEENS7_ILi192EEEEEELi192ENS_12float_e4m3_tEfNS_4arch4Sm90ELb1ELb0ELb1ELb0ELb0ELb0ELb0ELb1ELb1ELb0ELb0ELb0EEENS1_21CollectiveEpilogueFwdINS6_IJSA_SC_SB_EEES9_NS_10bfloat16_tESG_Li256ELb0ELb0ELb0ELb1EEENS1_30DynamicPersistentTileSchedulerILi256ELi128ELb0ELb0ELb1EEEEEEEEEvNT_6ParamsE)
        .other          _ZN7cutlass13device_kernelIN5flash11enable_sm90INS1_16FlashAttnFwdSm90INS1_25CollectiveMainloopFwdSm90ILi2EN4cute5tupleIJNS5_1CILi1EEES8_S8_EEENS6_IJNS7_ILi128EEENS7_ILi160EEENS7_ILi192EEEEEELi192ENS_12float_e4m3_tEfNS_4arch4Sm90ELb1ELb0ELb1ELb0ELb0ELb0ELb0ELb1ELb1ELb0ELb0ELb0EEENS1_21CollectiveEpilogueFwdINS6_IJSA_SC_SB_EEES9_NS_10bfloat16_tESG_Li256ELb0ELb0ELb0ELb1EEENS1_30DynamicPersistentTileSchedulerILi256ELi128ELb0ELb0ELb1EEEEEEEEEvNT_6ParamsE,@"STO_CUDA_ENTRY STV_DEFAULT"
_ZN7cutlass13device_kernelIN5flash11enable_sm90INS1_16FlashAttnFwdSm90INS1_25CollectiveMainloopFwdSm90ILi2EN4cute5tupleIJNS5_1CILi1EEES8_S8_EEENS6_IJNS7_ILi128EEENS7_ILi160EEENS7_ILi192EEEEEELi192ENS_12float_e4m3_tEfNS_4arch4Sm90ELb1ELb0ELb1ELb0ELb0ELb0ELb0ELb1ELb1ELb0ELb0ELb0EEENS1_21CollectiveEpilogueFwdINS6_IJSA_SC_SB_EEES9_NS_10bfloat16_tESG_Li256ELb0ELb0ELb0ELb1EEENS1_30DynamicPersistentTileSchedulerILi256ELi128ELb0ELb0ELb1EEEEEEEEEvNT_6ParamsE:
[----:B------:R-:W1:Y:S02]  /*0000*/  LDC R1, c[0x0][0x28] ;  /* 0x00000a00ff017b82 */ /* 0x000e640000000800 */
[----:B-1----:R-:W-:Y:S01]  /*0010*/  VIADD R1, R1, 0xffffffe0 ;  /* 0xffffffe001017836 */ /* 0x002fe20000000000 */
[----:B------:R-:W1:Y:S01]  /*0020*/  S2R R3, SR_TID.X ;  /* 0x0000000000037919 */ /* 0x000e620000002100 */
[----:B------:R-:W-:Y:S01]  /*0030*/  ELECT P0, URZ, PT ;  /* 0x00000000003f782f */ /* 0x000fe20003800000 */
[----:B------:R-:W-:Y:S01]  /*0040*/  BSSY B0, `(.L_x_1864) ;  /* 0x0000013000007945 */ /* 0x000fe20003800000 */
[----:B-1----:R-:W-:-:S05]  /*0050*/  SHF.R.U32.HI R0, RZ, 0x5, R3 ;  /* 0x00000005ff007819 */ /* 0x002fca0000011603 */
        /* <DEDUP_REMOVED lines=17> */
.L_x_1865:
[----:B------:R-:W-:Y:S05]  /*0170*/  BSYNC B0 ;  /* 0x0000000000007941 */ /* 0x000fea0003800000 */
.L_x_1864:
[----:B------:R-:W-:Y:S01]  /*0180*/  VOTEU.ANY UP0, P0 ;  /* 0x00000000003f7886 */ /* 0x000fe20000000100 */
[----:B------:R-:W1:Y:S01]  /*0190*/  SHFL.IDX PT, R2, R0, RZ, 0x1f ;  /* 0x00001fff00027589 */ /* 0x000e6200000e0000 */
[----:B------:R-:W-:Y:S01]  /*01a0*/  UMOV UR4, 0x1 ;  /* 0x0000000100047882 */ /* 0x000fe20000000000 */
[----:B------:R-:W-:Y:S01]  /*01b0*/  SHF.R.U32.HI R3, RZ, 0x7, R3 ;  /* 0x00000007ff037819 */ /* 0x000fe20000011603 */
[----:B------:R-:W-:Y:S01]  /*01c0*/  VOTEU.ANY UP1, P0 ;  /* 0x00000000003f7886 */ /* 0x000fe20000020100 */
[----:B------:R-:W2:Y:S01]  /*01d0*/  @UP0 S2UR UR7, SR_CgaCtaId ;  /* 0x00000000000709c3 */ /* 0x000ea20000008800 */
[----:B------:R-:W-:Y:S01]  /*01e0*/  @UP0 UMOV UR6, 0x400 ;  /* 0x0000040000060882 */ /* 0x000fe20000000000 */
[----:B------:R-:W-:-:S04]  /*01f0*/  @UP0 UIADD3 UR4, -UR4, 0x100000, URZ ;  /* 0x0010000004040890 */ /* 0x000fc8000fffe13f */
[----:B------:R-:W-:Y:S02]  /*0200*/  @UP0 USHF.L.U32 UR5, UR4, 0xb, URZ ;  /* 0x0000000b04050899 */ /* 0x000fe4000800063f */
[----:B------:R-:W-:Y:S01]  /*0210*/  @UP0 USHF.L.U32 UR4, UR4, 0x1, URZ ;  /* 0x0000000104040899 */ /* 0x000fe2000800063f */
[----:B-1----:R-:W-:Y:S02]  /*0220*/  ISETP.NE.AND P1, PT, R2, RZ, PT ;  /* 0x000000ff0200720c */ /* 0x002fe40003f25270 */
[----:B------:R1:W3:Y:S01]  /*0230*/  SHFL.IDX PT, R2, R3, RZ, 0x1f ;  /* 0x00001fff03027589 */ /* 0x0002e200000e0000 */
[----:B--2---:R-:W-:Y:S01]  /*0240*/  @UP0 ULEA UR6, UR7, UR6, 0x18 ;  /* 0x0000000607060291 */ /* 0x004fe2000f8ec03f */
[----:B------:R-:W-:Y:S02]  /*0250*/  VOTEU.ANY UP0, P0 ;  /* 0x00000000003f7886 */ /* 0x000fe40000000100 */
[----:B------:R-:W2:Y:S09]  /*0260*/  FENCE.VIEW.ASYNC.S ;  /* 0x00000000000073c6 */ /* 0x000eb20000000000 */
[----:B--2---:R1:W2:Y:S01]  /*0270*/  @UP0 SYNCS.EXCH.64 URZ, [UR6+0x33400], UR4 ;  /* 0x03340004063f05b2 */ /* 0x0042a20008000100 */
[----:B------:R1:W4:Y:S02]  /*0280*/  @UP1 SYNCS.EXCH.64 URZ, [UR6+0x33420], UR4 ;  /* 0x03342004063f15b2 */ /* 0x0003240008000100 */
[----:B-1----:R-:W-:Y:S05]  /*0290*/  @P1 BRA `(.L_x_1866) ;  /* 0x0000000000481947 */ /* 0x002fea0003800000 */
[----:B------:R-:W1:Y:S01]  /*02a0*/  S2UR UR5, SR_CgaCtaId ;  /* 0x00000000000579c3 */ /* 0x000e620000008800 */
        /* <DEDUP_REMOVED lines=17> */
.L_x_1866:
[----:B------:R-:W5:Y:S01]  /*03c0*/  SHFL.IDX PT, R3, R0, RZ, 0x1f ;  /* 0x00001fff00037589 */ /* 0x000f6200000e0000 */
[----:B------:R-:W-:Y:S01]  /*03d0*/  NOP ;  /* 0x0000000000007918 */ /* 0x000fe20000000000 */
[----:B-----5:R-:W-:-:S13]  /*03e0*/  ISETP.NE.AND P0, PT, R3, RZ, PT ;  /* 0x000000ff0300720c */ /* 0x020fda0003f05270 */
        /* <DEDUP_REMOVED lines=19> */
.L_x_1867:
[----:B------:R-:W5:Y:S01]  /*0520*/  SHFL.IDX PT, R3, R0, RZ, 0x1f ;  /* 0x00001fff00037589 */ /* 0x000f6200000e0000 */
[----:B------:R-:W-:Y:S01]  /*0530*/  NOP ;  /* 0x0000000000007918 */ /* 0x000fe20000000000 */
[----:B-----5:R-:W-:-:S13]  /*0540*/  ISETP.NE.AND P0, PT, R3, RZ, PT ;  /* 0x000000ff0300720c */ /* 0x020fda0003f05270 */
        /* <DEDUP_REMOVED lines=13> */
[----:B------:R1:W1:Y:S01]  /*0620*/  SYNCS.EXCH.64 URZ, [UR6+0x33488], UR4 ;  /* 0x03348804063f75b2 */ /* 0x0002620008000100 */
[----:B------:R-:W-:Y:S01]  /*0630*/  NOP ;  /* 0x0000000000007918 */ /* 0x000fe20000000000 */
.L_x_1868:
        /* <DEDUP_REMOVED lines=22> */
.L_x_1869:
        /* <DEDUP_REMOVED lines=22> */
.L_x_1870:
[----:B---3--:R-:W-:Y:S01]  /*0900*/  ISETP.NE.AND P0, PT, R2, RZ, PT ;  /* 0x000000ff0200720c */ /* 0x008fe20003f05270 */
[----:B------:R-:W-:Y:S01]  /*0910*/  IMAD.MOV.U32 R2, RZ, RZ, 0x1 ;  /* 0x00000001ff027424 */ /* 0x000fe200078e00ff */
[----:B------:R-:W-:Y:S01]  /*0920*/  NOP ;  /* 0x0000000000007918 */ /* 0x000fe20000000000 */
[----:B------:R-:W-:-:S03]  /*0930*/  ULDC.64 UR46, c[0x0][0x208] ;  /* 0x00008200002e7ab9 */ /* 0x000fc60000000a00 */
[----:B------:R-:W-:-:S05]  /*0940*/  SEL R2, R2, 0x2, !P0 ;  /* 0x0000000202027807 */ /* 0x000fca0004000000 */
[----:B------:R3:W-:Y:S01]  /*0950*/  STL [R1+0x10], R2 ;  /* 0x0000100201007387 */ /* 0x0007e20000100800 */
[----:B-12-4-:R-:W-:Y:S06]  /*0960*/  BAR.SYNC.DEFER_BLOCKING 0x0 ;  /* 0x0000000000007b1d */ /* 0x016fec0000010000 */
[----:B------:R-:W-:Y:S05]  /*0970*/  @!P0 BRA `(.L_x_1871) ;  /* 0x000000fc002c8947 */ /* 0x000fea0003800000 */
.L_x_1872:
[----:B------:R-:W-:-:S08]  /*0980*/  NOP ;  /* 0x0000000000007918 */ /* 0x000fd00000000000 */
[----:B------:R-:W1:Y:S02]  /*0990*/  USETMAXREG.TRY_ALLOC.CTAPOOL UP0, 0xf0 ;  /* 0x000000f0000079c8 */ /* 0x000e640008000600 */
[----:B-1----:R-:W-:-:S13]  /*09a0*/  PLOP3.LUT P0, PT, PT, PT, UP0, 0x80, 0x0 ;  /* 0x000000000000781c */ /* 0x002fda0003f0f008 */
[----:B------:R-:W-:Y:S05]  /*09b0*/  @!P0 BRA `(.L_x_1872) ;  /* 0xfffffffc00f08947 */ /* 0x000fea000383ffff */
[----:B---3--:R-:W1:Y:S01]  /*09c0*/  S2R R2, SR_TID.X ;  /* 0x0000000000027919 */ /* 0x008e620000002100 */
        /* <DEDUP_REMOVED lines=9> */
[----:B------:R-:W2:Y:S01]  /*0a60*/  LDL.LU R10, [R1+0x10] ;  /* 0x00001000010a7983 */ /* 0x000ea20000300800 */
[----:B------:R-:W-:Y:S01]  /*0a70*/  VIADD R228, R2, 0xffffff80 ;  /* 0xffffff8002e47836 */ /* 0x000fe20000000000 */
[----:B------:R-:W1:Y:S04]  /*0a80*/  S2UR UR36, SR_CgaCtaId ;  /* 0x00000000002479c3 */ /* 0x000e680000008800 */
[----:B------:R-:W-:-:S04]  /*0a90*/  SHF.R.S32.HI R3, RZ, 0x1f, R228 ;  /* 0x0000001fff037819 */ /* 0x000fc800000114e4 */
[CC--:B------:R-:W-:Y:S01]  /*0aa0*/  LEA.HI R5, R3.reuse, R228.reuse, RZ, 0x7 ;  /* 0x000000e403057211 */ /* 0x0c0fe200078f38ff */
[----:B------:R-:W3:Y:S01]  /*0ab0*/  S2UR UR6, SR_SWINHI ;  /* 0x00000000000679c3 */ /* 0x000ee20000002f00 */
[----:B------:R-:W-:Y:S02]  /*0ac0*/  LEA.HI R0, R3, R228, RZ, 0x4 ;  /* 0x000000e403007211 */ /* 0x000fe400078f20ff */
[----:B------:R-:W-:Y:S02]  /*0ad0*/  LOP3.LUT R225, R5, 0xffffff80, RZ, 0xc0, !PT ;  /* 0xffffff8005e17812 */ /* 0x000fe400078ec0ff */
[----:B------:R-:W-:-:S03]  /*0ae0*/  SHF.R.S32.HI R9, RZ, 0x4, R0 ;  /* 0x00000004ff097819 */ /* 0x000fc60000011400 */
[----:B------:R-:W-:Y:S01]  /*0af0*/  IMAD.IADD R225, R228, 0x1, -R225 ;  /* 0x00000001e4e17824 */ /* 0x000fe200078e0ae1 */
[C---:B------:R-:W-:Y:S02]  /*0b00*/  LEA.HI R2, R0.reuse, R9, RZ, 0x1 ;  /* 0x0000000900027211 */ /* 0x040fe400078f08ff */
[----:B------:R-:W-:Y:S02]  /*0b10*/  LEA.HI R227, R3, R228, RZ, 0x5 ;  /* 0x000000e403e37211 */ /* 0x000fe400078f28ff */
[----:B------:R-:W-:Y:S02]  /*0b20*/  LOP3.LUT R7, R0, 0x3fffff0, RZ, 0xc0, !PT ;  /* 0x03fffff000077812 */ /* 0x000fe400078ec0ff */
[----:B------:R-:W-:Y:S02]  /*0b30*/  SHF.R.S32.HI R4, RZ, 0x1f, R225 ;  /* 0x0000001fff047819 */ /* 0x000fe400000114e1 */
[----:B------:R-:W-:Y:S01]  /*0b40*/  LOP3.LUT R2, R2, 0x1ffffffe, RZ, 0xc0, !PT ;  /* 0x1ffffffe02027812 */ /* 0x000fe200078ec0ff */
[----:B------:R-:W-:Y:S01]  /*0b50*/  IMAD.IADD R0, R228, 0x1, -R7 ;  /* 0x00000001e4007824 */ /* 0x000fe200078e0a07 */
[----:B------:R-:W-:Y:S01]  /*0b60*/  SHF.R.S32.HI R227, RZ, 0x5, R227 ;  /* 0x00000005ffe37819 */ /* 0x000fe200000114e3 */
[----:B------:R-:W-:Y:S01]  /*0b70*/  UMOV UR37, 0x400 ;  /* 0x0000040000257882 */ /* 0x000fe20000000000 */
[----:B------:R-:W-:Y:S01]  /*0b80*/  LEA.HI R6, R4, R225, RZ, 0x2 ;  /* 0x000000e104067211 */ /* 0x000fe200078f10ff */
[----:B-1----:R-:W-:Y:S01]  /*0b90*/  ULEA UR37, UR36, UR37, 0x18 ;  /* 0x0000002524257291 */ /* 0x002fe2000f8ec03f */
[----:B------:R-:W-:Y:S01]  /*0ba0*/  SHF.R.S32.HI R226, RZ, 0x7, R5 ;  /* 0x00000007ffe27819 */ /* 0x000fe20000011405 */
[----:B------:R-:W-:Y:S01]  /*0bb0*/  IMAD.IADD R2, R9, 0x1, -R2 ;  /* 0x0000000109027824 */ /* 0x000fe200078e0a02 */
[----:B------:R-:W-:Y:S01]  /*0bc0*/  SHF.R.S32.HI R8, RZ, 0x2, R6 ;  /* 0x00000002ff087819 */ /* 0x000fe20000011406 */
[----:B------:R-:W-:Y:S01]  /*0bd0*/  IMAD R7, R227, 0x10, R0 ;  /* 0x00000010e3077824 */ /* 0x000fe200078e0200 */
[----:B------:R-:W-:-:S02]  /*0be0*/  SHF.R.S32.HI R11, RZ, 0x1f, R6 ;  /* 0x0000001fff0b7819 */ /* 0x000fc40000011406 */
[----:B------:R-:W-:Y:S01]  /*0bf0*/  LEA.HI R5, R5, R226, RZ, 0x1 ;  /* 0x000000e205057211 */ /* 0x000fe200078f08ff */
[----:B------:R-:W-:Y:S01]  /*0c00*/  IMAD R2, R7, 0x8, R2 ;  /* 0x0000000807027824 */ /* 0x000fe200078e0202 */
[----:B------:R-:W-:Y:S01]  /*0c10*/  LEA.HI R11, R11, R8, RZ, 0x3 ;  /* 0x000000080b0b7211 */ /* 0x000fe200078f18ff */
[----:B------:R-:W-:Y:S01]  /*0c20*/  UMOV UR4, UR37 ;  /* 0x0000002500047c82 */ /* 0x000fe20008000000 */
[----:B---3--:R-:W-:Y:S01]  /*0c30*/  UMOV UR5, UR6 ;  /* 0x0000000600057c82 */ /* 0x008fe20008000000 */
[----:B------:R-:W-:Y:S01]  /*0c40*/  LOP3.LUT R7, R5, 0x3fffffe, RZ, 0xc0, !PT ;  /* 0x03fffffe05077812 */ /* 0x000fe200078ec0ff */
[----:B------:R-:W-:Y:S01]  /*0c50*/  IMAD.U32 R16, RZ, RZ, UR4 ;  /* 0x00000004ff107e24 */ /* 0x000fe2000f8e00ff */
[----:B------:R-:W-:Y:S01]  /*0c60*/  LOP3.LUT R11, R11, 0xfffffff8, RZ, 0xc0, !PT ;  /* 0xfffffff80b0b7812 */ /* 0x000fe200078ec0ff */
[----:B------:R-:W-:Y:S01]  /*0c70*/  IMAD.U32 R17, RZ, RZ, UR5 ;  /* 0x00000005ff117e24 */ /* 0x000fe2000f8e00ff */
[----:B------:R-:W-:Y:S01]  /*0c80*/  LEA.HI R4, R4, R225, RZ, 0x5 ;  /* 0x000000e104047211 */ /* 0x000fe200078f28ff */
[----:B------:R-:W-:Y:S01]  /*0c90*/  IMAD.SHL.U32 R5, R2, 0x8, RZ ;  /* 0x0000000802057824 */ /* 0x000fe200078e00ff */
[----:B------:R-:W-:Y:S01]  /*0ca0*/  LEA.HI R3, R3, R228, RZ, 0x3 ;  /* 0x000000e403037211 */ /* 0x000fe200078f18ff */
[----:B------:R-:W-:Y:S01]  /*0cb0*/  IMAD.IADD R11, R8, 0x1, -R11 ;  /* 0x00000001080b7824 */ /* 0x000fe200078e0a0b */
[----:B------:R-:W-:Y:S01]  /*0cc0*/  SHF.R.S32.HI R4, RZ, 0x5, R4 ;  /* 0x00000005ff047819 */ /* 0x000fe20000011404 */
[----:B------:R-:W-:Y:S01]  /*0cd0*/  IMAD.WIDE R16, R5, 0x2, R16 ;  /* 0x0000000205107825 */ /* 0x000fe200078e0210 */
[----:B------:R-:W-:-:S02]  /*0ce0*/  LOP3.LUT R5, R3, 0x1ffffff8, RZ, 0xc0, !PT ;  /* 0x1ffffff803057812 */ /* 0x000fc400078ec0ff */
[----:B------:R-:W-:Y:S01]  /*0cf0*/  LOP3.LUT R6, R6, 0x7ffffffc, RZ, 0xc0, !PT ;  /* 0x7ffffffc06067812 */ /* 0x000fe200078ec0ff */
[----:B------:R-:W-:Y:S02]  /*0d00*/  IMAD R4, R4, 0x10, R11 ;  /* 0x0000001004047824 */ /* 0x000fe400078e020b */
[----:B------:R-:W-:Y:S02]  /*0d10*/  IMAD.IADD R7, R226, 0x1, -R7 ;  /* 0x00000001e2077824 */ /* 0x000fe400078e0a07 */
[----:B------:R-:W-:Y:S01]  /*0d20*/  IMAD.IADD R5, R228, 0x1, -R5 ;  /* 0x00000001e4057824 */ /* 0x000fe200078e0a05 */
[----:B------:R-:W-:Y:S01]  /*0d30*/  SHF.R.S32.HI R222, RZ, 0x3, R3 ;  /* 0x00000003ffde7819 */ /* 0x000fe20000011403 */
[----:B------:R-:W-:Y:S02]  /*0d40*/  IMAD R220, R7, 0x40, R4 ;  /* 0x0000004007dc7824 */ /* 0x000fe400078e0204 */
[----:B------:R-:W-:Y:S02]  /*0d50*/  IMAD.MOV.U32 R224, RZ, RZ, RZ ;  /* 0x000000ffffe07224 */ /* 0x000fe400078e00ff */
[----:B------:R-:W-:-:S02]  /*0d60*/  IMAD.MOV.U32 R2, RZ, RZ, RZ ;  /* 0x000000ffff027224 */ /* 0x000fc400078e00ff */
[----:B------:R-:W-:Y:S02]  /*0d70*/  IMAD.SHL.U32 R22, R5, 0x8, RZ ;  /* 0x0000000805167824 */ /* 0x000fe400078e00ff */
[----:B------:R-:W-:Y:S01]  /*0d80*/  IMAD.IADD R19, R225, 0x1, -R6 ;  /* 0x00000001e1137824 */ /* 0x000fe200078e0a06 */
[----:B------:R-:W-:Y:S01]  /*0d90*/  UMOV UR4, UR7 ;  /* 0x0000000700047c82 */ /* 0x000fe20008000000 */
[----:B------:R-:W-:Y:S01]  /*0da0*/  ULDC.64 UR52, c[0x0][0x198] ;  /* 0x0000660000347ab9 */ /* 0x000fe20000000a00 */
[----:B------:R-:W-:Y:S01]  /*0db0*/  UMOV UR48, URZ ;  /* 0x0000003f00307c82 */ /* 0x000fe20008000000 */
[----:B--2---:R-:W-:-:S07]  /*0dc0*/  LOP3.LUT R18, R10, 0x1, RZ, 0xfc, !PT ;  /* 0x000000010a127812 */ /* 0x004fce00078efcff */
.L_x_1922:
        /* <DEDUP_REMOVED lines=11> */
[----:B---34-:R-:W-:Y:S05]  /*0e80*/  @!P0 BRA `(.L_x_1873) ;  /* 0x0000000000208947 */ /* 0x018fea0003800000 */
        /* <DEDUP_REMOVED lines=8> */
.L_x_1873:
[----:B------:R-:W-:Y:S01]  /*0f10*/  ULDC UR6, c[0x0][0xdc4] ;  /* 0x0003710000067ab9 */ /* 0x000fe20000000800 */
[----:B------:R-:W-:Y:S01]  /*0f20*/  UMOV UR39, UR7 ;  /* 0x0000000700277c82 */ /* 0x000fe20008000000 */
[----:B------:R-:W-:-:S11]  /*0f30*/  UISETP.NE.AND UP0, UPT, UR6, 0x1, UPT ;  /* 0x000000010600788c */ /* 0x000fd6000bf05270 */
[----:B------:R-:W-:Y:S02]  /*0f40*/  @UP0 ULDC.64 UR10, c[0x0][0xdc8] ;  /* 0x00037200000a0ab9 */ /* 0x000fe40000000a00 */
[----:B------:R-:W-:-:S04]  /*0f50*/  UIMAD.WIDE.U32 UR4, UR7, UR10, URZ ;  /* 0x0000000a070472a5 */ /* 0x000fc8000f8e003f */
[----:B------:R-:W-:-:S04]  /*0f60*/  @UP0 USHF.R.U32.HI UR39, URZ, UR11, UR5 ;  /* 0x0000000b3f270299 */ /* 0x000fc80008011605 */
[----:B------:R-:W-:-:S12]  /*0f70*/  UIMAD UR4, UR39, UR6, URZ ;  /* 0x00000006270472a4 */ /* 0x000fd8000f8e023f */
.L_x_1874:
[----:B------:R-:W1:Y:S01]  /*0f80*/  LDC R104, c[0x0][0x2e0] ;  /* 0x0000b800ff687b82 */ /* 0x000e620000000800 */
[----:B------:R-:W-:Y:S01]  /*0f90*/  ULDC.64 UR10, c[0x0][0x3f8] ;  /* 0x0000fe00000a7ab9 */ /* 0x000fe20000000a00 */
[----:B------:R-:W-:Y:S01]  /*0fa0*/  ULDC UR6, c[0x0][0x404] ;  /* 0x0001010000067ab9 */ /* 0x000fe20000000800 */
[----:B------:R-:W-:Y:S01]  /*0fb0*/  UISETP.NE.U32.AND UP0, UPT, UR10, URZ, UPT ;  /* 0x0000003f0a00728c */ /* 0x000fe2000bf05070 */
[----:B------:R-:W-:Y:S01]  /*0fc0*/  IMAD.MOV.U32 R119, RZ, RZ, RZ ;  /* 0x000000ffff777224 */ /* 0x000fe200078e00ff */
[----:B------:R-:W-:Y:S01]  /*0fd0*/  ULOP3.LUT UR5, URZ, UR39, URZ, 0x33, !UPT ;  /* 0x000000273f057292 */ /* 0x000fe2000f8e333f */
[----:B------:R-:W-:Y:S01]  /*0fe0*/  CS2R R10, SRZ ;  /* 0x00000000000a7805 */ /* 0x000fe2000001ff00 */
[----:B------:R-:W-:Y:S01]  /*0ff0*/  UISETP.NE.AND.EX UP0, UPT, UR11, URZ, UPT, UP0 ;  /* 0x0000003f0b00728c */ /* 0x000fe2000bf05300 */
[----:B------:R-:W2:Y:S01]  /*1000*/  LDC R0, c[0x0][0x428] ;  /* 0x00010a00ff007b82 */ /* 0x000ea20000000800 */
[----:B------:R-:W-:Y:S01]  /*1010*/  ULDC UR42, c[0x0][0xdac] ;  /* 0x00036b00002a7ab9 */ /* 0x000fe20000000800 */
[----:B------:R-:W-:Y:S01]  /*1020*/  ULDC UR43, c[0x0][0xdb8] ;  /* 0x00036e00002b7ab9 */ /* 0x000fe20000000800 */
[----:B------:R-:W-:Y:S01]  /*1030*/  USEL UR6, UR6, 0x1, UP0 ;  /* 0x0000000106067887 */ /* 0x000fe20008000000 */
[----:B------:R-:W-:Y:S01]  /*1040*/  CS2R R12, SRZ ;  /* 0x00000000000c7805 */ /* 0x000fe2000001ff00 */
[----:B------:R-:W-:Y:S01]  /*1050*/  UIADD3 UR42, UR5, UR42, URZ ;  /* 0x0000002a052a7290 */ /* 0x000fe2000fffe03f */
[----:B------:R-:W-:Y:S01]  /*1060*/  CS2R R14, SRZ ;  /* 0x00000000000e7805 */ /* 0x000fe2000001ff00 */
[----:B------:R-:W-:Y:S01]  /*1070*/  UISETP.NE.AND UP1, UPT, UR43, 0x1, UPT ;  /* 0x000000012b00788c */ /* 0x000fe2000bf25270 */
[----:B------:R-:W3:Y:S01]  /*1080*/  LDC R3, c[0x0][0x288] ;  /* 0x0000a200ff037b82 */ /* 0x000ee20000000800 */
[----:B------:R-:W-:Y:S01]  /*1090*/  USHF.L.U32 UR42, UR42, 0x7, URZ ;  /* 0x000000072a2a7899 */ /* 0x000fe2000800063f */
[----:B------:R-:W-:Y:S01]  /*10a0*/  CS2R R20, SRZ ;  /* 0x0000000000147805 */ /* 0x000fe2000001ff00 */
[----:B------:R-:W-:Y:S01]  /*10b0*/  UIADD3 UR4, UR7, -UR4, URZ ;  /* 0x8000000407047290 */ /* 0x000fe2000fffe03f */
[----:B------:R-:W-:-:S02]  /*10c0*/  CS2R R24, SRZ ;  /* 0x0000000000187805 */ /* 0x000fc4000001ff00 */
[----:B------:R-:W-:Y:S01]  /*10d0*/  CS2R R28, SRZ ;  /* 0x00000000001c7805 */ /* 0x000fe2000001ff00 */
[----:B------:R-:W-:Y:S01]  /*10e0*/  ULDC UR7, c[0x0][0xdc4] ;  /* 0x0003710000077ab9 */ /* 0x000fe20000000800 */
[----:B------:R-:W-:Y:S01]  /*10f0*/  CS2R R26, SRZ ;  /* 0x00000000001a7805 */ /* 0x000fe2000001ff00 */
[----:B-1----:R-:W-:Y:S01]  /*1100*/  IMAD R104, R104, UR6, RZ ;  /* 0x0000000668687c24 */ /* 0x002fe2000f8e02ff */
[----:B------:R-:W-:Y:S01]  /*1110*/  UIMAD UR8, UR8, UR7, UR4 ;  /* 0x00000007080872a4 */ /* 0x000fe2000f8e0204 */
[----:B------:R-:W-:Y:S01]  /*1120*/  CS2R R32, SRZ ;  /* 0x0000000000207805 */ /* 0x000fe2000001ff00 */
[----:B------:R-:W-:Y:S01]  /*1130*/  @UP1 ULDC UR6, c[0x0][0xdc0] ;  /* 0x0003700000061ab9 */ /* 0x000fe20000000800 */
[----:B------:R-:W-:Y:S01]  /*1140*/  @UP1 ULDC UR4, c[0x0][0xdbc] ;  /* 0x00036f0000041ab9 */ /* 0x000fe20000000800 */
[----:B------:R-:W-:Y:S01]  /*1150*/  CS2R R30, SRZ ;  /* 0x00000000001e7805 */ /* 0x000fe2000001ff00 */
[----:B------:R-:W-:Y:S01]  /*1160*/  UIMAD.WIDE.U32 UR4, UR8, UR4, URZ ;  /* 0x00000004080472a5 */ /* 0x000fe2000f8e003f */
[----:B------:R-:W-:-:S02]  /*1170*/  CS2R R36, SRZ ;  /* 0x0000000000247805 */ /* 0x000fc4000001ff00 */
[----:B--2---:R-:W-:Y:S01]  /*1180*/  ISETP.NE.AND P0, PT, R0, 0x1, PT ;  /* 0x000000010000780c */ /* 0x004fe20003f05270 */
[C---:B------:R-:W-:Y:S01]  /*1190*/  VIADD R0, R104.reuse, 0x9f ;  /* 0x0000009f68007836 */ /* 0x040fe20000000000 */
[----:B------:R-:W-:Y:S01]  /*11a0*/  UMOV UR44, UR8 ;  /* 0x00000008002c7c82 */ /* 0x000fe20008000000 */
[----:B------:R-:W-:Y:S01]  /*11b0*/  @UP1 USHF.R.U32.HI UR44, URZ, UR6, UR5 ;  /* 0x000000063f2c1299 */ /* 0x000fe20008011605 */
[----:B------:R-:W-:Y:S02]  /*11c0*/  CS2R R34, SRZ ;  /* 0x0000000000227805 */ /* 0x000fe4000001ff00 */
[----:B------:R-:W-:Y:S02]  /*11d0*/  CS2R R40, SRZ ;  /* 0x0000000000287805 */ /* 0x000fe4000001ff00 */
[----:B------:R-:W-:Y:S01]  /*11e0*/  CS2R R38, SRZ ;  /* 0x0000000000267805 */ /* 0x000fe2000001ff00 */
[----:B------:R-:W-:Y:S01]  /*11f0*/  UIADD3 UR4, -UR44, URZ, URZ ;  /* 0x0000003f2c047290 */ /* 0x000fe2000fffe13f */
[----:B---3--:R-:W-:-:S02]  /*1200*/  IADD3 R3, R104, 0x11f, -R3 ;  /* 0x0000011f68037810 */ /* 0x008fc40007ffe803 */
[----:B------:R-:W-:Y:S02]  /*1210*/  CS2R R44, SRZ ;  /* 0x00000000002c7805 */ /* 0x000fe4000001ff00 */
[----:B------:R-:W-:Y:S01]  /*1220*/  CS2R R42, SRZ ;  /* 0x00000000002a7805 */ /* 0x000fe2000001ff00 */
[----:B------:R-:W-:Y:S01]  /*1230*/  UIMAD UR43, UR43, UR4, UR8 ;  /* 0x000000042b2b72a4 */ /* 0x000fe2000f8e0208 */
[----:B------:R-:W-:Y:S01]  /*1240*/  CS2R R48, SRZ ;  /* 0x0000000000307805 */ /* 0x000fe2000001ff00 */
[----:B------:R-:W-:Y:S01]  /*1250*/  VIADD R4, R3, UR42 ;  /* 0x0000002a03047c36 */ /* 0x000fe20008000000 */
[----:B------:R-:W1:Y:S01]  /*1260*/  @P0 LDC R7, c[0x0][0x42c] ;  /* 0x00010b00ff070b82 */ /* 0x000e620000000800 */
[----:B------:R-:W-:Y:S01]  /*1270*/  IMAD.HI R3, R0, 0x66666667, RZ ;  /* 0x6666666700037827 */ /* 0x000fe200078e02ff */
[----:B------:R-:W-:Y:S02]  /*1280*/  CS2R R46, SRZ ;  /* 0x00000000002e7805 */ /* 0x000fe4000001ff00 */
[----:B------:R-:W-:-:S02]  /*1290*/  CS2R R52, SRZ ;  /* 0x0000000000347805 */ /* 0x000fc4000001ff00 */
[----:B------:R-:W-:Y:S01]  /*12a0*/  CS2R R50, SRZ ;  /* 0x0000000000327805 */ /* 0x000fe2000001ff00 */
[----:B------:R-:W-:Y:S01]  /*12b0*/  IMAD.HI R5, R4, 0x66666667, RZ ;  /* 0x6666666704057827 */ /* 0x000fe200078e02ff */
[----:B------:R-:W-:Y:S02]  /*12c0*/  SHF.R.U32.HI R4, RZ, 0x1f, R3 ;  /* 0x0000001fff047819 */ /* 0x000fe40000011603 */
[----:B------:R-:W-:Y:S01]  /*12d0*/  CS2R R56, SRZ ;  /* 0x0000000000387805 */ /* 0x000fe2000001ff00 */
[----:B------:R-:W2:Y:S01]  /*12e0*/  @P0 LDC R9, c[0x0][0x430] ;  /* 0x00010c00ff090b82 */ /* 0x000ea20000000800 */
[----:B------:R-:W-:Y:S01]  /*12f0*/  IMAD.U32 R221, RZ, RZ, UR43 ;  /* 0x0000002bffdd7e24 */ /* 0x000fe2000f8e00ff */
[----:B------:R-:W-:Y:S02]  /*1300*/  SHF.R.U32.HI R6, RZ, 0x1f, R5 ;  /* 0x0000001fff067819 */ /* 0x000fe40000011605 */
[----:B------:R-:W-:Y:S02]  /*1310*/  CS2R R54, SRZ ;  /* 0x0000000000367805 */ /* 0x000fe4000001ff00 */
[----:B------:R-:W-:Y:S01]  /*1320*/  LEA.HI.SX32 R4, R3, R4, 0x1a ;  /* 0x0000000403047211 */ /* 0x000fe200078fd2ff */
[----:B------:R-:W-:Y:S01]  /*1330*/  IMAD.MOV.U32 R3, RZ, RZ, RZ ;  /* 0x000000ffff037224 */ /* 0x000fe200078e00ff */
[----:B------:R-:W-:-:S02]  /*1340*/  LEA.HI.SX32 R105, R5, R6, 0x1a ;  /* 0x0000000605697211 */ /* 0x000fc400078fd2ff */
[----:B------:R-:W-:Y:S02]  /*1350*/  CS2R R60, SRZ ;  /* 0x00000000003c7805 */ /* 0x000fe4000001ff00 */
[----:B------:R-:W-:Y:S02]  /*1360*/  CS2R R58, SRZ ;  /* 0x00000000003a7805 */ /* 0x000fe4000001ff00 */
[----:B------:R-:W-:Y:S02]  /*1370*/  CS2R R64, SRZ ;  /* 0x0000000000407805 */ /* 0x000fe4000001ff00 */
[----:B------:R-:W-:Y:S02]  /*1380*/  VIMNMX R105, R4, R105, PT ;  /* 0x0000006904697248 */ /* 0x000fe40003fe0100 */
[----:B------:R-:W-:Y:S02]  /*1390*/  CS2R R62, SRZ ;  /* 0x00000000003e7805 */ /* 0x000fe4000001ff00 */
[----:B------:R-:W-:-:S02]  /*13a0*/  CS2R R120, SRZ ;  /* 0x0000000000787805 */ /* 0x000fc4000001ff00 */
[----:B------:R-:W-:Y:S02]  /*13b0*/  CS2R R68, SRZ ;  /* 0x0000000000447805 */ /* 0x000fe4000001ff00 */
[----:B------:R-:W-:Y:S02]  /*13c0*/  ISETP.GE.AND P1, PT, R105, 0x1, PT ;  /* 0x000000016900780c */ /* 0x000fe40003f26270 */
[----:B------:R-:W-:Y:S01]  /*13d0*/  CS2R R122, SRZ ;  /* 0x00000000007a7805 */ /* 0x000fe2000001ff00 */
[----:B-1----:R-:W-:Y:S01]  /*13e0*/  @P0 IMAD.HI.U32 R0, R7, UR43, RZ ;  /* 0x0000002b07000c27 */ /* 0x002fe2000f8e00ff */
[----:B------:R-:W-:Y:S02]  /*13f0*/  CS2R R6, SRZ ;  /* 0x0000000000067805 */ /* 0x000fe4000001ff00 */
[----:B------:R-:W-:Y:S02]  /*1400*/  CS2R R72, SRZ ;  /* 0x0000000000487805 */ /* 0x000fe4000001ff00 */
[----:B------:R-:W-:-:S02]  /*1410*/  CS2R R124, SRZ ;  /* 0x00000000007c7805 */ /* 0x000fc4000001ff00 */
[----:B------:R-:W-:Y:S02]  /*1420*/  CS2R R76, SRZ ;  /* 0x00000000004c7805 */ /* 0x000fe4000001ff00 */
[----:B------:R-:W-:Y:S02]  /*1430*/  CS2R R126, SRZ ;  /* 0x00000000007e7805 */ /* 0x000fe4000001ff00 */
[----:B------:R-:W-:Y:S02]  /*1440*/  CS2R R80, SRZ ;  /* 0x0000000000507805 */ /* 0x000fe4000001ff00 */
[----:B------:R-:W-:Y:S02]  /*1450*/  CS2R R128, SRZ ;  /* 0x0000000000807805 */ /* 0x000fe4000001ff00 */
[----:B--2---:R-:W-:Y:S01]  /*1460*/  @P0 SHF.R.U32.HI R221, RZ, R9, R0 ;  /* 0x00000009ffdd0219 */ /* 0x004fe20000011600 */
[----:B------:R-:W-:Y:S01]  /*1470*/  IMAD.MOV.U32 R0, RZ, RZ, RZ ;  /* 0x000000ffff007224 */ /* 0x000fe200078e00ff */
[----:B------:R-:W-:-:S02]  /*1480*/  PLOP3.LUT P0, PT, PT, PT, PT, 0x80, 0x0 ;  /* 0x000000000000781c */ /* 0x000fc40003f0f070 */
        /* <DEDUP_REMOVED lines=42> */
.L_x_1876:
[----:B------:R-:W1:Y:S01]  /*1730*/  LDC.64 R12, c[0x0][0x990] ;  /* 0x00026400ff0c7b82 */ /* 0x000e620000000a00 */
[----:B------:R-:W-:Y:S01]  /*1740*/  IMAD.U32 R5, RZ, RZ, UR44 ;  /* 0x0000002cff057e24 */ /* 0x000fe2000f8e00ff */
[----:B------:R-:W-:-:S06]  /*1750*/  ULDC UR4, c[0x0][0x9d8] ;  /* 0x0002760000047ab9 */ /* 0x000fcc0000000800 */
[----:B------:R-:W2:Y:S01]  /*1760*/  LDC.64 R20, c[0x0][0x998] ;  /* 0x00026600ff147b82 */ /* 0x000ea20000000a00 */
[----:B-1----:R-:W-:-:S04]  /*1770*/  ISETP.NE.U32.AND P0, PT, R12, RZ, PT ;  /* 0x000000ff0c00720c */ /* 0x002fc80003f05070 */
[----:B------:R-:W-:Y:S02]  /*1780*/  ISETP.NE.AND.EX P0, PT, R13, RZ, PT, P0 ;  /* 0x000000ff0d00720c */ /* 0x000fe40003f05300 */
[----:B--2---:R-:W-:-:S04]  /*1790*/  ISETP.NE.U32.AND P1, PT, R20, RZ, PT ;  /* 0x000000ff1400720c */ /* 0x004fc80003f25070 */
[----:B------:R-:W-:-:S07]  /*17a0*/  ISETP.NE.AND.EX P1, PT, R21, RZ, PT, P1 ;  /* 0x000000ff1500720c */ /* 0x000fce0003f25310 */
[----:B------:R-:W1:Y:S01]  /*17b0*/  @P0 LDC.64 R8, c[0x0][0x9a8] ;  /* 0x00026a00ff080b82 */ /* 0x000e620000000a00 */
[----:B------:R-:W-:-:S07]  /*17c0*/  @P0 SHF.R.S32.HI R3, RZ, 0x1f, R5 ;  /* 0x0000001fff030819 */ /* 0x000fce0000011405 */
[----:B------:R-:W2:Y:S01]  /*17d0*/  @P1 LDC.64 R10, c[0x0][0x9b8] ;  /* 0x00026e00ff0a1b82 */ /* 0x000ea20000000a00 */
[----:B------:R-:W-:-:S07]  /*17e0*/  @P1 SHF.R.S32.HI R5, RZ, 0x1f, R5 ;  /* 0x0000001fff051819 */ /* 0x000fce0000011405 */
[----:B------:R-:W3:Y:S08]  /*17f0*/  @P1 LDC.64 R24, c[0x0][0x9c0] ;  /* 0x00027000ff181b82 */ /* 0x000ef00000000a00 */
[----:B------:R-:W4:Y:S01]  /*1800*/  @P0 LDC.64 R14, c[0x0][0x9b0] ;  /* 0x00026c00ff0e0b82 */ /* 0x000f220000000a00 */
[----:B-1----:R-:W-:Y:S01]  /*1810*/  @P0 IMAD R0, R3, R8, RZ ;  /* 0x0000000803000224 */ /* 0x002fe200078e02ff */
[----:B------:R-:W-:-:S03]  /*1820*/  @P0 SHF.R.S32.HI R3, RZ, 0x1f, R221 ;  /* 0x0000001fff030819 */ /* 0x000fc600000114dd */
[----:B------:R-:W-:Y:S02]  /*1830*/  @P0 IMAD R9, R9, UR44, R0 ;  /* 0x0000002c09090c24 */ /* 0x000fe4000f8e0200 */
[----:B--2---:R-:W-:Y:S02]  /*1840*/  @P1 IMAD R6, R5, R10, RZ ;  /* 0x0000000a05061224 */ /* 0x004fe400078e02ff */
[----:B------:R-:W-:-:S04]  /*1850*/  @P0 IMAD.WIDE.U32 R4, R8, UR44, RZ ;  /* 0x0000002c08040c25 */ /* 0x000fc8000f8e00ff */
[----:B------:R-:W-:Y:S01]  /*1860*/  @P0 IMAD.IADD R5, R5, 0x1, R9 ;  /* 0x0000000105050824 */ /* 0x000fe200078e0209 */
[----:B------:R-:W-:Y:S01]  /*1870*/  @P1 SHF.R.S32.HI R9, RZ, 0x1f, R221 ;  /* 0x0000001fff091819 */ /* 0x000fe200000114dd */
[----:B------:R-:W-:Y:S02]  /*1880*/  @P1 IMAD R11, R11, UR44, R6 ;  /* 0x0000002c0b0b1c24 */ /* 0x000fe4000f8e0206 */
[----:B------:R-:W-:-:S04]  /*1890*/  @P1 IMAD.WIDE.U32 R6, R10, UR44, RZ ;  /* 0x0000002c0a061c25 */ /* 0x000fc8000f8e00ff */
[----:B---3--:R-:W-:Y:S02]  /*18a0*/  @P1 IMAD R8, R9, R24, RZ ;  /* 0x0000001809081224 */ /* 0x008fe400078e02ff */
[-C--:B----4-:R-:W-:Y:S02]  /*18b0*/  @P0 IMAD R0, R3, R14.reuse, RZ ;  /* 0x0000000e03000224 */ /* 0x090fe400078e02ff */
[----:B------:R-:W-:Y:S02]  /*18c0*/  @P1 IMAD.IADD R7, R7, 0x1, R11 ;  /* 0x0000000107071824 */ /* 0x000fe400078e020b */
[C---:B------:R-:W-:Y:S02]  /*18d0*/  @P1 IMAD R11, R221.reuse, R25, R8 ;  /* 0x00000019dd0b1224 */ /* 0x040fe400078e0208 */
[C---:B------:R-:W-:Y:S02]  /*18e0*/  @P0 IMAD R3, R221.reuse, R15, R0 ;  /* 0x0000000fdd030224 */ /* 0x040fe400078e0200 */
[----:B------:R-:W-:-:S04]  /*18f0*/  @P0 IMAD.WIDE.U32 R4, R221, R14, R4 ;  /* 0x0000000edd040225 */ /* 0x000fc800078e0004 */
[----:B------:R-:W-:Y:S01]  /*1900*/  @P1 IMAD.WIDE.U32 R8, R221, R24, R6 ;  /* 0x00000018dd081225 */ /* 0x000fe200078e0006 */
[----:B------:R-:W-:-:S03]  /*1910*/  @P0 LEA R6, P2, R4, R12, 0x2 ;  /* 0x0000000c04060211 */ /* 0x000fc600078410ff */
[----:B------:R-:W-:Y:S01]  /*1920*/  @P0 IMAD.IADD R3, R5, 0x1, R3 ;  /* 0x0000000105030824 */ /* 0x000fe200078e0203 */
[----:B------:R-:W-:Y:S01]  /*1930*/  @P1 LEA R10, P3, R8, R20, 0x2 ;  /* 0x00000014080a1211 */ /* 0x000fe200078610ff */
[----:B------:R-:W-:-:S03]  /*1940*/  @P1 IMAD.IADD R0, R9, 0x1, R11 ;  /* 0x0000000109001824 */ /* 0x000fc600078e020b */
[----:B------:R-:W-:Y:S01]  /*1950*/  @P0 LEA.HI.X R7, R4, R13, R3, 0x2, P2 ;  /* 0x0000000d04070211 */ /* 0x000fe200010f1403 */
[----:B------:R-:W-:Y:S01]  /*1960*/  IMAD.MOV.U32 R3, RZ, RZ, 0x3f800000 ;  /* 0x3f800000ff037424 */ /* 0x000fe200078e00ff */
[----:B------:R-:W-:Y:S01]  /*1970*/  @P1 LEA.HI.X R11, R8, R21, R0, 0x2, P3 ;  /* 0x00000015080b1211 */ /* 0x000fe200018f1400 */
[----:B------:R-:W-:-:S04]  /*1980*/  IMAD.MOV.U32 R0, RZ, RZ, 0x3f800000 ;  /* 0x3f800000ff007424 */ /* 0x000fc800078e00ff */
[----:B------:R-:W2:Y:S04]  /*1990*/  @P0 LDG.E R3, desc[UR46][R6.64] ;  /* 0x0000002e06030981 */ /* 0x000ea8000c1e1900 */
[----:B------:R-:W2:Y:S01]  /*19a0*/  @P1 LDG.E R0, desc[UR46][R10.64] ;  /* 0x0000002e0a001981 */ /* 0x000ea2000c1e1900 */
[----:B------:R-:W-:Y:S02]  /*19b0*/  LEA.HI R4, R224, R224, RZ, 0x1 ;  /* 0x000000e0e0047211 */ /* 0x000fe400078f08ff */
[----:B------:R-:W-:Y:S02]  /*19c0*/  ISETP.NE.AND P1, PT, R18, 0x3, PT ;  /* 0x000000031200780c */ /* 0x000fe40003f25270 */
[----:B------:R-:W-:-:S05]  /*19d0*/  LOP3.LUT R5, R4, 0xfffffffe, RZ, 0xc0, !PT ;  /* 0xfffffffe04057812 */ /* 0x000fca00078ec0ff */
[----:B------:R-:W-:-:S05]  /*19e0*/  IMAD.IADD R4, R224, 0x1, -R5 ;  /* 0x00000001e0047824 */ /* 0x000fca00078e0a05 */
[----:B------:R-:W-:-:S04]  /*19f0*/  SHF.L.U32 R4, R4, 0x1f, RZ ;  /* 0x0000001f04047819 */ /* 0x000fc800000006ff */
[----:B------:R-:W1:Y:S01]  /*1a00*/  SYNCS.PHASECHK.TRANS64.TRYWAIT P0, [UR37+0x33400], R4 ;  /* 0x03340004ff0075a7 */ /* 0x000e620008000165 */
[----:B--2---:R-:W-:-:S04]  /*1a10*/  FMUL.FTZ R0, R3, R0 ;  /* 0x0000000003007220 */ /* 0x004fc80000410000 */
[----:B------:R-:W-:Y:S01]  /*1a20*/  FMUL.FTZ R0, R0, UR4 ;  /* 0x0000000400007c20 */ /* 0x000fe20008410000 */
[----:B-1----:R-:W-:Y:S06]  /*1a30*/  @!P0 BRA `(.L_x_1877) ;  /* 0x0000012400d08947 */ /* 0x002fec0003800000 */
.L_x_1996:
[----:B------:R-:W-:Y:S05]  /*1a40*/  @!P1 BRA `(.L_x_1878) ;  /* 0x0000000000049947 */ /* 0x000fea0003800000 */
[----:B------:R-:W-:Y:S01]  /*1a50*/  BPT.TRAP 0x1 ;  /* 0x000000040000795c */ /* 0x000fe20000300000 */
.L_x_1878:
[----:B-1----:R-:W-:Y:S01]  /*1a60*/  IMAD.U32 R3, RZ, RZ, UR48 ;  /* 0x00000030ff037e24 */ /* 0x002fe2000f8e00ff */
[----:B------:R-:W-:-:S04]  /*1a70*/  SHF.L.U32 R4, R2, 0x1f, RZ ;  /* 0x0000001f02047819 */ /* 0x000fc800000006ff */
[----:B------:R-:W-:-:S04]  /*1a80*/  LEA R3, R3, UR37, 0x3 ;  /* 0x0000002503037c11 */ /* 0x000fc8000f8e18ff */
[----:B------:R1:W2:Y:S01]  /*1a90*/  SYNCS.PHASECHK.TRANS64.TRYWAIT P2, [R3+URZ+0x33430], R4 ;  /* 0x03343004030075a7 */ /* 0x0002a2000804017f */
[----:B------:R-:W-:Y:S05]  /*1aa0*/  @!P1 BRA `(.L_x_1879) ;  /* 0x0000000000049947 */ /* 0x000fea0003800000 */
[----:B------:R-:W-:Y:S01]  /*1ab0*/  BPT.TRAP 0x1 ;  /* 0x000000040000795c */ /* 0x000fe20000300000 */
.L_x_1879:
[----:B------:R-:W3:Y:S01]  /*1ac0*/  S2R R5, SR_TID.X ;  /* 0x0000000000057919 */ /* 0x000ee20000002100 */
[----:B------:R-:W-:Y:S01]  /*1ad0*/  IMAD.MOV.U32 R119, RZ, RZ, RZ ;  /* 0x000000ffff777224 */ /* 0x000fe200078e00ff */
[----:B---3--:R-:W-:Y:S01]  /*1ae0*/  LOP3.LUT P0, RZ, R5, 0x7f, RZ, 0xc0, !PT ;  /* 0x0000007f05ff7812 */ /* 0x008fe2000780c0ff */
[----:B--2---:R-:W-:-:S12]  /*1af0*/  @P2 BRA `(.L_x_1880) ;  /* 0x0000000000082947 */ /* 0x004fd80003800000 */
[----:B------:R-:W2:Y:S02]  /*1b00*/  SYNCS.PHASECHK.TRANS64.TRYWAIT P2, [R3+URZ+0x33430], R4 ;  /* 0x03343004030075a7 */ /* 0x000ea4000804017f */
[----:B--2---:R-:W-:Y:S05]  /*1b10*/  @!P2 BRA `(.L_x_1881) ;  /* 0x0000012400b0a947 */ /* 0x004fea0003800000 */
.L_x_1880:
[----:B------:R-:W-:Y:S05]  /*1b20*/  WARPSYNC.ALL ;  /* 0x0000000000007948 */ /* 0x000fea0003800000 */
[----:B------:R-:W-:Y:S01]  /*1b30*/  UIADD3 UR4, UR37, 0x24200, URZ ;  /* 0x0002420025047890 */ /* 0x000fe2000fffe03f */
[----:B------:R-:W-:Y:S01]  /*1b40*/  WARPGROUP.ARRIVE ;  /* 0x00000000000079c5 */ /* 0x000fe20000000000 */
[----:B------:R-:W-:Y:S01]  /*1b50*/  ULOP3.LUT UR24, UR41, 0x10000, URZ, 0xfc, !UPT ;  /* 0x0001000029187892 */ /* 0x000fe2000f8efc3f */
[----:B-12---:R-:W-:Y:S01]  /*1b60*/  @!P0 VIADD R3, R3, 0x33440 ;  /* 0x0003344003038836 */ /* 0x006fe20000000000 */
[----:B------:R-:W-:Y:S01]  /*1b70*/  USHF.R.U32.HI UR4, URZ, 0x4, UR4 ;  /* 0x000000043f047899 */ /* 0x000fe20008011604 */
[----:B------:R-:W-:Y:S01]  /*1b80*/  IMAD.MOV.U32 R118, RZ, RZ, R119 ;  /* 0x000000ffff767224 */ /* 0x000fe200078e0077 */
[----:B------:R-:W-:Y:S01]  /*1b90*/  UMOV UR25, 0x80000020 ;  /* 0x8000002000197882 */ /* 0x000fe20000000000 */
[----:B------:R-:W-:Y:S01]  /*1ba0*/  UMOV UR27, 0x80000020 ;  /* 0x80000020001b7882 */ /* 0x000fe20000000000 */
[----:B------:R-:W-:Y:S01]  /*1bb0*/  ULOP3.LUT UR4, UR4, 0x3fff, URZ, 0xc0, !UPT ;  /* 0x00003fff04047892 */ /* 0x000fe2000f8ec03f */
[----:B------:R-:W-:Y:S01]  /*1bc0*/  @!P0 PRMT R3, RZ, 0x654, R3 ;  /* 0x00000654ff038816 */ /* 0x000fe20000000003 */
[----:B------:R-:W-:Y:S01]  /*1bd0*/  UMOV UR5, UR25 ;  /* 0x0000001900057c82 */ /* 0x000fe20008000000 */
[----:B------:R-:W-:Y:S01]  /*1be0*/  UMOV UR7, 0x80000020 ;  /* 0x8000002000077882 */ /* 0x000fe20000000000 */
[----:B------:R-:W-:Y:S01]  /*1bf0*/  ULOP3.LUT UR40, UR4, 0x10000, URZ, 0xfc, !UPT ;  /* 0x0001000004287892 */ /* 0x000fe2000f8efc3f */
[--C-:B------:R-:W-:Y:S01]  /*1c00*/  IMAD.MOV.U32 R116, RZ, RZ, R119.reuse ;  /* 0x000000ffff747224 */ /* 0x100fe200078e0077 */
[----:B------:R-:W-:Y:S01]  /*1c10*/  UMOV UR8, UR24 ;  /* 0x0000001800087c82 */ /* 0x000fe20008000000 */
[----:B------:R-:W-:Y:S01]  /*1c20*/  UMOV UR4, UR24 ;  /* 0x0000001800047c82 */ /* 0x000fe20008000000 */
[----:B------:R-:W-:Y:S01]  /*1c30*/  UIMAD UR26, UR48, 0x780, UR40 ;  /* 0x00000780301a78a4 */ /* 0x000fe2000f8e0228 */
[--C-:B------:R-:W-:Y:S01]  /*1c40*/  IMAD.MOV.U32 R114, RZ, RZ, R119.reuse ;  /* 0x000000ffff727224 */ /* 0x100fe200078e0077 */
[----:B------:R-:W-:Y:S01]  /*1c50*/  UMOV UR9, UR25 ;  /* 0x0000001900097c82 */ /* 0x000fe20008000000 */
[----:B------:R-:W-:Y:S01]  /*1c60*/  UMOV UR11, 0x80000020 ;  /* 0x80000020000b7882 */ /* 0x000fe20000000000 */
[----:B------:R-:W-:Y:S01]  /*1c70*/  UIADD3 UR6, UR26, 0x80, URZ ;  /* 0x000000801a067890 */ /* 0x000fe2000fffe03f */
[--C-:B------:R-:W-:Y:S01]  /*1c80*/  IMAD.MOV.U32 R112, RZ, RZ, R119.reuse ;  /* 0x000000ffff707224 */ /* 0x100fe200078e0077 */
[----:B------:R-:W-:Y:S01]  /*1c90*/  UIADD3 UR10, UR26, 0x100, URZ ;  /* 0x000001001a0a7890 */ /* 0x000fe2000fffe03f */
[----:B------:R-:W-:Y:S01]  /*1ca0*/  IMAD.MOV.U32 R110, RZ, RZ, R119 ;  /* 0x000000ffff6e7224 */ /* 0x000fe200078e0077 */
[----:B------:R-:W-:-:S02]  /*1cb0*/  UIADD3 UR14, UR26, 0x180, URZ ;  /* 0x000001801a0e7890 */ /* 0x000fc4000fffe03f */
[----:B------:R-:W-:Y:S01]  /*1cc0*/  QGMMA.64x32x32.F32.E4M3.E4M3 R88, gdesc[UR24], RZ, !UPT, gsb0 ;  /* 0x00600000185879f3 */ /* 0x000fe2000c0008ff */
[----:B------:R-:W-:Y:S01]  /*1cd0*/  UMOV UR12, UR24 ;  /* 0x00000018000c7c82 */ /* 0x000fe20008000000 */
[----:B------:R-:W-:Y:S01]  /*1ce0*/  UMOV UR13, UR25 ;  /* 0x00000019000d7c82 */ /* 0x000fe20008000000 */
[----:B------:R-:W-:Y:S01]  /*1cf0*/  UMOV UR15, 0x80000020 ;  /* 0x80000020000f7882 */ /* 0x000fe20000000000 */
[----:B------:R-:W-:Y:S01]  /*1d00*/  UIADD3 UR16, UR24, 0x2, URZ ;  /* 0x0000000218107890 */ /* 0x000fe2000fffe03f */
[--C-:B------:R-:W-:Y:S01]  /*1d10*/  IMAD.MOV.U32 R108, RZ, RZ, R119.reuse ;  /* 0x000000ffff6c7224 */ /* 0x100fe200078e0077 */
[----:B------:R-:W-:Y:S01]  /*1d20*/  UIADD3 UR18, UR26, 0x400, URZ ;  /* 0x000004001a127890 */ /* 0x000fe2000fffe03f */
[----:B------:R-:W-:Y:S01]  /*1d30*/  IMAD.MOV.U32 R106, RZ, RZ, R119 ;  /* 0x000000ffff6a7224 */ /* 0x000fe200078e0077 */
[----:B------:R-:W-:Y:S01]  /*1d40*/  UMOV UR19, 0x80000020 ;  /* 0x8000002000137882 */ /* 0x000fe20000000000 */
[----:B------:R-:W-:Y:S01]  /*1d50*/  UIADD3 UR22, UR26, 0x402, URZ ;  /* 0x000004021a167890 */ /* 0x000fe2000fffe03f */
        /* <DEDUP_REMOVED lines=24> */
[----:B------:R-:W-:Y:S01]  /*1ee0*/  UMOV UR4, UR16 ;  /* 0x0000001000047c82 */ /* 0x000fe20008000000 */
[----:B------:R-:W-:Y:S01]  /*1ef0*/  UMOV UR5, 0x80000020 ;  /* 0x8000002000057882 */ /* 0x000fe20000000000 */
[----:B------:R-:W-:Y:S01]  /*1f00*/  UMOV UR6, UR8 ;  /* 0x0000000800067c82 */ /* 0x000fe20008000000 */
[----:B------:R-:W-:Y:S01]  /*1f10*/  UMOV UR7, 0x80000020 ;  /* 0x8000002000077882 */ /* 0x000fe20000000000 */
[----:B------:R-:W-:Y:S01]  /*1f20*/  UMOV UR8, UR4 ;  /* 0x0000000400087c82 */ /* 0x000fe20008000000 */
[----:B------:R-:W-:Y:S01]  /*1f30*/  UMOV UR9, UR5 ;  /* 0x0000000500097c82 */ /* 0x000fe20008000000 */
[----:B------:R-:W-:Y:S01]  /*1f40*/  UMOV UR12, UR4 ;  /* 0x00000004000c7c82 */ /* 0x000fe20008000000 */
[----:B------:R-:W-:Y:S01]  /*1f50*/  UMOV UR13, UR5 ;  /* 0x00000005000d7c82 */ /* 0x000fe20008000000 */
[----:B------:R-:W-:Y:S01]  /*1f60*/  UIADD3 UR16, UR24, 0x200, URZ ;  /* 0x0000020018107890 */ /* 0x000fe2000fffe03f */
[----:B------:R-:W-:-:S02]  /*1f70*/  WARPGROUP.DEPBAR.LE gsb0, 0x0 ;  /* 0x00008000000079c5 */ /* 0x000fc40000010000 */
        /* <DEDUP_REMOVED lines=106> */
[----:B------:R-:W-:Y:S02]  /*2620*/  ULDC UR6, c[0x0][0x988] ;  /* 0x0002620000067ab9 */ /* 0x000fe40000000800 */
[----:B------:R-:W-:Y:S01]  /*2630*/  IMAD.U32 R120, RZ, RZ, UR6 ;  /* 0x00000006ff787e24 */ /* 0x000fe2000f8e00ff */
        /* <DEDUP_REMOVED lines=20> */
[----:B------:R-:W1:Y:S01]  /*2780*/  MUFU.TANH R88, R88 ;  /* 0x0000005800587308 */ /* 0x000e620000002400 */
        /* <DEDUP_REMOVED lines=13> */
[----:B------:R-:W-:-:S02]  /*2860*/  IMAD.MOV.U32 R102, RZ, RZ, R119 ;  /* 0x000000ffff667224 */ /* 0x000fc400078e0077 */
[----:B------:R-:W2:Y:S01]  /*2870*/  MUFU.TANH R92, R92 ;  /* 0x0000005c005c7308 */ /* 0x000ea20000002400 */
[--C-:B------:R-:W-:Y:S02]  /*2880*/  IMAD.MOV.U32 R98, RZ, RZ, R119.reuse ;  /* 0x000000ffff627224 */ /* 0x100fe400078e0077 */
[----:B------:R-:W-:-:S05]  /*2890*/  IMAD.MOV.U32 R94, RZ, RZ, R119 ;  /* 0x000000ffff5e7224 */ /* 0x000fca00078e0077 */
        /* <DEDUP_REMOVED lines=22> */
[----:B------:R1:W5:Y:S01]  /*2a00*/  MUFU.TANH R125, R72 ;  /* 0x00000048007d7308 */ /* 0x0003620000002400 */
[C---:B------:R-:W-:Y:S01]  /*2a10*/  FMUL.FTZ R81, R0.reuse, R81 ;  /* 0x0000005100517220 */ /* 0x040fe20000410000 */
[C---:B------:R-:W-:Y:S01]  /*2a20*/  FMUL.FTZ R84, R0.reuse, R84 ;  /* 0x0000005400547220 */ /* 0x040fe20000410000 */
[----:B------:R-:W-:-:S05]  /*2a30*/  FMUL.FTZ R85, R0, R85 ;  /* 0x0000005500557220 */ /* 0x000fca0000410000 */
[----:B------:R2:W5:Y:S01]  /*2a40*/  MUFU.TANH R115, R73 ;  /* 0x0000004900737308 */ /* 0x0005620000002400 */
[----:B-1----:R-:W-:-:S07]  /*2a50*/  FMUL.FTZ R72, R0, R83 ;  /* 0x0000005300487220 */ /* 0x002fce0000410000 */
[----:B------:R-:W1:Y:S01]  /*2a60*/  MUFU.TANH R76, R76 ;  /* 0x0000004c004c7308 */ /* 0x000e620000002400 */
[----:B--2---:R-:W-:-:S07]  /*2a70*/  FMUL.FTZ R73, R0, R86 ;  /* 0x0000005600497220 */ /* 0x004fce0000410000 */
[----:B------:R-:W2:Y:S08]  /*2a80*/  MUFU.TANH R80, R80 ;  /* 0x0000005000507308 */ /* 0x000eb00000002400 */
[----:B------:R-:W2:Y:S08]  /*2a90*/  MUFU.TANH R81, R81 ;  /* 0x0000005100517308 */ /* 0x000eb00000002400 */
[----:B------:R-:W2:Y:S08]  /*2aa0*/  MUFU.TANH R84, R84 ;  /* 0x0000005400547308 */ /* 0x000eb00000002400 */
[----:B------:R-:W2:Y:S01]  /*2ab0*/  MUFU.TANH R83, R85 ;  /* 0x0000005500537308 */ /* 0x000ea20000002400 */
[----:B------:R-:W-:-:S02]  /*2ac0*/  WARPGROUP.DEPBAR.LE gsb0, 0x0 ;  /* 0x00008000000079c5 */ /* 0x000fc40000010000 */
[C---:B------:R-:W-:Y:S01]  /*2ad0*/  FMUL.FTZ R5, R0.reuse, R56 ;  /* 0x0000003800057220 */ /* 0x040fe20000410000 */
[----:B------:R-:W-:Y:S01]  /*2ae0*/  WARPGROUP.ARRIVE ;  /* 0x00000000000079c5 */ /* 0x000fe20000000000 */
[C---:B------:R-:W-:Y:S01]  /*2af0*/  FMUL.FTZ R56, R0.reuse, R58 ;  /* 0x0000003a00387220 */ /* 0x040fe20000410000 */
[C---:B------:R-:W-:Y:S02]  /*2b00*/  FMUL.FTZ R60, R0.reuse, R60 ;  /* 0x0000003c003c7220 */ /* 0x040fe40000410000 */
[----:B------:R3:W2:Y:S01]  /*2b10*/  MUFU.TANH R75, R5 ;  /* 0x00000005004b7308 */ /* 0x0006a20000002400 */
[C---:B------:R-:W-:Y:S01]  /*2b20*/  FMUL.FTZ R58, R0.reuse, R62 ;  /* 0x0000003e003a7220 */ /* 0x040fe20000410000 */
[----:B------:R-:W-:Y:S01]  /*2b30*/  IMAD R62, R105, -0xa0, R104 ;  /* 0xffffff60693e7824 */ /* 0x000fe200078e0268 */
[----:B------:R-:W-:Y:S01]  /*2b40*/  QGMMA.64x32x32.F32.E4M3.E4M3 R40, gdesc[UR20], R40, gsb0 ;  /* 0x00600000142879f3 */ /* 0x000fe20008000828 */
[C---:B------:R-:W-:Y:S01]  /*2b50*/  FMUL.FTZ R64, R0.reuse, R64 ;  /* 0x0000004000407220 */ /* 0x040fe20000410000 */
[C---:B------:R-:W-:Y:S01]  /*2b60*/  FMUL.FTZ R77, R0.reuse, R57 ;  /* 0x00000039004d7220 */ /* 0x040fe20000410000 */
[C---:B------:R-:W-:Y:S01]  /*2b70*/  FMUL.FTZ R61, R0.reuse, R61 ;  /* 0x0000003d003d7220 */ /* 0x040fe20000410000 */
[C---:B------:R-:W-:Y:S01]  /*2b80*/  FMUL.FTZ R68, R0.reuse, R68 ;  /* 0x0000004400447220 */ /* 0x040fe20000410000 */
[----:B------:R4:W-:Y:S01]  /*2b90*/  MUFU.TANH R78, R60 ;  /* 0x0000003c004e7308 */ /* 0x0009e20000002400 */
[----:B---3--:R-:W3:Y:S01]  /*2ba0*/  LDC R5, c[0x0][0x288] ;  /* 0x0000a200ff057b82 */ /* 0x008ee20000000800 */
[----:B------:R-:W-:Y:S01]  /*2bb0*/  UIADD3 UR22, UR26, 0x702, URZ ;  /* 0x000007021a167890 */ /* 0x000fe2000fffe03f */
[C---:B------:R-:W-:Y:S01]  /*2bc0*/  FMUL.FTZ R65, R0.reuse, R65 ;  /* 0x0000004100417220 */ /* 0x040fe20000410000 */
[----:B------:R-:W-:Y:S01]  /*2bd0*/  UMOV UR23, 0x80000020 ;  /* 0x8000002000177882 */ /* 0x000fe20000000000 */
[C---:B------:R-:W-:Y:S01]  /*2be0*/  FMUL.FTZ R69, R0.reuse, R69 ;  /* 0x0000004500457220 */ /* 0x040fe20000410000 */
[C---:B------:R-:W-:Y:S01]  /*2bf0*/  FMUL.FTZ R57, R0.reuse, R59 ;  /* 0x0000003b00397220 */ /* 0x040fe20000410000 */
[C---:B------:R-:W-:Y:S01]  /*2c00*/  FMUL.FTZ R59, R0.reuse, R63 ;  /* 0x0000003f003b7220 */ /* 0x040fe20000410000 */
[----:B------:R5:W-:Y:S01]  /*2c10*/  MUFU.TANH R82, R64 ;  /* 0x0000004000527308 */ /* 0x000be20000002400 */
[C---:B----4-:R-:W-:Y:S01]  /*2c20*/  FMUL.FTZ R60, R0.reuse, R66 ;  /* 0x00000042003c7220 */ /* 0x050fe20000410000 */
[----:B------:R-:W-:-:S06]  /*2c30*/  FMUL.FTZ R63, R0, R71 ;  /* 0x00000047003f7220 */ /* 0x000fcc0000410000 */
[----:B------:R4:W2:Y:S01]  /*2c40*/  MUFU.TANH R87, R77 ;  /* 0x0000004d00577308 */ /* 0x0008a20000002400 */
[----:B-----5:R-:W-:-:S04]  /*2c50*/  VIADD R64, R62, 0xa0 ;  /* 0x000000a03e407836 */ /* 0x020fc80000000000 */
[----:B------:R-:W-:-:S03]  /*2c60*/  IMAD R64, R19, -0x2, R64 ;  /* 0xfffffffe13407824 */ /* 0x000fc600078e0240 */
[----:B------:R5:W2:Y:S01]  /*2c70*/  MUFU.TANH R79, R61 ;  /* 0x0000003d004f7308 */ /* 0x000aa20000002400 */
[C---:B---3--:R-:W-:Y:S01]  /*2c80*/  IADD3 R66, -R5.reuse, 0xa1, R62 ;  /* 0x000000a105427810 */ /* 0x048fe20007ffe13e */
[----:B------:R-:W-:Y:S01]  /*2c90*/  FMUL.FTZ R62, R0, R70 ;  /* 0x00000046003e7220 */ /* 0x000fe20000410000 */
[----:B------:R-:W-:Y:S01]  /*2ca0*/  IADD3 R5, -R5, UR42, R104 ;  /* 0x0000002a05057c10 */ /* 0x000fe2000fffe168 */
[----:B------:R-:W-:Y:S02]  /*2cb0*/  IMAD.MOV.U32 R104, RZ, RZ, R119 ;  /* 0x000000ffff687224 */ /* 0x000fe400078e0077 */
[----:B----4-:R-:W-:Y:S02]  /*2cc0*/  IMAD R77, R19, -0x2, R66 ;  /* 0xfffffffe134d7824 */ /* 0x010fe400078e0242 */
[----:B------:R-:W-:Y:S02]  /*2cd0*/  VIADD R66, R220, UR42 ;  /* 0x0000002adc427c36 */ /* 0x000fe40008000000 */
[----:B-----5:R-:W-:Y:S01]  /*2ce0*/  FMUL.FTZ R61, R0, R67 ;  /* 0x00000043003d7220 */ /* 0x020fe20000410000 */
[----:B------:R-:W3:Y:S01]  /*2cf0*/  MUFU.TANH R65, R65 ;  /* 0x0000004100417308 */ /* 0x000ee20000002400 */
[----:B------:R-:W-:Y:S01]  /*2d00*/  IMAD.HI R5, R5, 0x66666667, RZ ;  /* 0x6666666705057827 */ /* 0x000fe200078e02ff */
[----:B------:R-:W-:-:S02]  /*2d10*/  VIADDMNMX R90, R66, R77, R64, PT ;  /* 0x0000004d425a7246 */ /* 0x000fc40003800140 */
[----:B------:R-:W-:Y:S02]  /*2d20*/  IADD3 R77, R77, 0x8, R66 ;  /* 0x000000084d4d7810 */ /* 0x000fe40007ffe042 */
[C---:B------:R-:W-:Y:S02]  /*2d30*/  ISETP.GT.AND P6, PT, R90.reuse, RZ, PT ;  /* 0x000000ff5a00720c */ /* 0x040fe40003fc4270 */
[----:B------:R4:W5:Y:S01]  /*2d40*/  MUFU.TANH R67, R68 ;  /* 0x0000004400437308 */ /* 0x0009620000002400 */
[C---:B------:R-:W-:Y:S02]  /*2d50*/  ISETP.GT.AND P2, PT, R90.reuse, 0x1, PT ;  /* 0x000000015a00780c */ /* 0x040fe40003f44270 */
[----:B------:R-:W-:Y:S02]  /*2d60*/  ISETP.GT.AND P3, PT, R90, 0x8, PT ;  /* 0x000000085a00780c */ /* 0x000fe40003f64270 */
[----:B------:R-:W-:Y:S02]  /*2d70*/  FSEL R111, R88, -INF , P6 ;  /* 0xff800000586f7808 */ /* 0x000fe40003000000 */
[----:B------:R-:W-:Y:S01]  /*2d80*/  FSEL R117, R92, -INF , P3 ;  /* 0xff8000005c757808 */ /* 0x000fe20001800000 */
[----:B------:R-:W5:Y:S01]  /*2d90*/  MUFU.TANH R86, R69 ;  /* 0x0000004500567308 */ /* 0x000f620000002400 */
[----:B----4-:R-:W-:-:S02]  /*2da0*/  FSEL R68, R89, -INF , P2 ;  /* 0xff80000059447808 */ /* 0x010fc40001000000 */
[C---:B------:R-:W-:Y:S02]  /*2db0*/  ISETP.GT.AND P4, PT, R90.reuse, 0x9, PT ;  /* 0x000000095a00780c */ /* 0x040fe40003f84270 */
[----:B------:R-:W-:Y:S01]  /*2dc0*/  FMNMX.FTZ R92, R111, R68, !PT ;  /* 0x000000446f5c7209 */ /* 0x000fe20007810000 */
[----:B------:R-:W-:Y:S02]  /*2dd0*/  WARPGROUP.DEPBAR.LE gsb0, 0x0 ;  /* 0x00008000000079c5 */ /* 0x000fe40000010000 */
[----:B------:R-:W-:Y:S01]  /*2de0*/  ISETP.GT.AND P5, PT, R90, 0x10, PT ;  /* 0x000000105a00780c */ /* 0x000fe20003fa4270 */
[----:B------:R-:W-:Y:S01]  /*2df0*/  WARPGROUP.ARRIVE ;  /* 0x00000000000079c5 */ /* 0x000fe20000000000 */
[----:B------:R-:W-:Y:S01]  /*2e00*/  FSEL R123, R93, -INF , P4 ;  /* 0xff8000005d7b7808 */ /* 0x000fe20002000000 */
[C---:B------:R-:W-:Y:S01]  /*2e10*/  FMUL.FTZ R40, R0.reuse, R40 ;  /* 0x0000002800287220 */ /* 0x040fe20000410000 */
[----:B------:R-:W-:Y:S01]  /*2e20*/  FMNMX.FTZ R92, R117, R92, !PT ;  /* 0x0000005c755c7209 */ /* 0x000fe20007810000 */
[----:B------:R-:W-:Y:S01]  /*2e30*/  FMUL.FTZ R41, R0, R41 ;  /* 0x0000002900297220 */ /* 0x000fe20000410000 */
[----:B------:R-:W-:Y:S01]  /*2e40*/  ISETP.GT.AND P6, PT, R90, 0x11, PT ;  /* 0x000000115a00780c */ /* 0x000fe20003fc4270 */
[----:B------:R-:W-:Y:S01]  /*2e50*/  QGMMA.64x32x32.F32.E4M3.E4M3 R24, gdesc[UR20], R24, gsb0 ;  /* 0x00600000141879f3 */ /* 0x000fe20008000818 */
[----:B------:R-:W-:Y:S01]  /*2e60*/  FSEL R127, R96, -INF , P5 ;  /* 0xff800000607f7808 */ /* 0x000fe20002800000 */
[----:B------:R4:W5:Y:S01]  /*2e70*/  MUFU.TANH R70, R40 ;  /* 0x0000002800467308 */ /* 0x0009620000002400 */
[----:B------:R-:W-:Y:S01]  /*2e80*/  FMNMX.FTZ R92, R123, R92, !PT ;  /* 0x0000005c7b5c7209 */ /* 0x000fe20007810000 */
[----:B------:R-:W-:Y:S01]  /*2e90*/  FMUL.FTZ R44, R0, R44 ;  /* 0x0000002c002c7220 */ /* 0x000fe20000410000 */
[----:B------:R-:W-:Y:S01]  /*2ea0*/  ISETP.GT.AND P2, PT, R90, 0x18, PT ;  /* 0x000000185a00780c */ /* 0x000fe20003f44270 */
[C---:B------:R-:W-:Y:S01]  /*2eb0*/  FMUL.FTZ R45, R0.reuse, R45 ;  /* 0x0000002d002d7220 */ /* 0x040fe20000410000 */
[----:B------:R-:W-:Y:S01]  /*2ec0*/  FSEL R129, R97, -INF , P6 ;  /* 0xff80000061817808 */ /* 0x000fe20003000000 */
[----:B------:R-:W-:Y:S01]  /*2ed0*/  FMUL.FTZ R49, R0, R49 ;  /* 0x0000003100317220 */ /* 0x000fe20000410000 */
[----:B------:R-:W-:Y:S01]  /*2ee0*/  FMNMX.FTZ R92, R127, R92, !PT ;  /* 0x0000005c7f5c7209 */ /* 0x000fe20007810000 */
[----:B------:R1:W5:Y:S01]  /*2ef0*/  MUFU.TANH R88, R41 ;  /* 0x0000002900587308 */ /* 0x0003620000002400 */
[----:B------:R-:W-:Y:S01]  /*2f00*/  ISETP.GT.AND P3, PT, R90, 0x19, PT ;  /* 0x000000195a00780c */ /* 0x000fe20003f64270 */
[----:B------:R-:W-:Y:S01]  /*2f10*/  FMUL.FTZ R48, R0, R48 ;  /* 0x0000003000307220 */ /* 0x000fe20000410000 */
[----:B------:R-:W-:Y:S01]  /*2f20*/  FSEL R133, R100, -INF , P2 ;  /* 0xff80000064857808 */ /* 0x000fe20001000000 */
[C---:B----4-:R-:W-:Y:S01]  /*2f30*/  FMUL.FTZ R40, R0.reuse, R42 ;  /* 0x0000002a00287220 */ /* 0x050fe20000410000 */
[----:B------:R-:W-:Y:S01]  /*2f40*/  FMNMX.FTZ R92, R129, R92, !PT ;  /* 0x0000005c815c7209 */ /* 0x000fe20007810000 */
[----:B------:R-:W-:Y:S01]  /*2f50*/  FMUL.FTZ R53, R0, R53 ;  /* 0x0000003500357220 */ /* 0x000fe20000410000 */
[----:B------:R-:W-:Y:S01]  /*2f60*/  ISETP.GT.AND P2, PT, R90, 0x20, PT ;  /* 0x000000205a00780c */ /* 0x000fe20003f44270 */
[----:B------:R-:W4:Y:S01]  /*2f70*/  MUFU.TANH R44, R44 ;  /* 0x0000002c002c7308 */ /* 0x000f220000002400 */
[----:B------:R-:W-:Y:S01]  /*2f80*/  FSEL R131, R101, -INF , P3 ;  /* 0xff80000065837808 */ /* 0x000fe20001800000 */
[C---:B-1----:R-:W-:Y:S01]  /*2f90*/  FMUL.FTZ R41, R0.reuse, R43 ;  /* 0x0000002b00297220 */ /* 0x042fe20000410000 */
[----:B------:R-:W-:Y:S01]  /*2fa0*/  FMNMX.FTZ R92, R133, R92, !PT ;  /* 0x0000005c855c7209 */ /* 0x000fe20007810000 */
[----:B------:R-:W-:Y:S01]  /*2fb0*/  FMUL.FTZ R52, R0, R52 ;  /* 0x0000003400347220 */ /* 0x000fe20000410000 */
[----:B------:R-:W-:Y:S01]  /*2fc0*/  ISETP.GT.AND P3, PT, R90, 0x21, PT ;  /* 0x000000215a00780c */ /* 0x000fe20003f64270 */
[C---:B------:R-:W-:Y:S01]  /*2fd0*/  FMUL.FTZ R51, R0.reuse, R51 ;  /* 0x0000003300337220 */ /* 0x040fe20000410000 */
[----:B------:R-:W-:Y:S01]  /*2fe0*/  FSEL R125, R125, -INF , P2 ;  /* 0xff8000007d7d7808 */ /* 0x000fe20001000000 */
[----:B------:R-:W1:Y:S01]  /*2ff0*/  MUFU.TANH R45, R45 ;  /* 0x0000002d002d7308 */ /* 0x000e620000002400 */
[----:B------:R-:W-:Y:S01]  /*3000*/  FMNMX.FTZ R92, R131, R92, !PT ;  /* 0x0000005c835c7209 */ /* 0x000fe20007810000 */
[----:B------:R-:W-:Y:S01]  /*3010*/  FMUL.FTZ R55, R0, R55 ;  /* 0x0000003700377220 */ /* 0x000fe20000410000 */
[----:B------:R-:W-:Y:S01]  /*3020*/  ISETP.GT.AND P2, PT, R90, 0x28, PT ;  /* 0x000000285a00780c */ /* 0x000fe20003f44270 */
[C---:B------:R-:W-:Y:S01]  /*3030*/  FMUL.FTZ R50, R0.reuse, R50 ;  /* 0x0000003200327220 */ /* 0x040fe20000410000 */
[----:B------:R-:W-:Y:S01]  /*3040*/  FSEL R115, R115, -INF , P3 ;  /* 0xff80000073737808 */ /* 0x000fe20001800000 */
[----:B------:R-:W-:Y:S01]  /*3050*/  FMUL.FTZ R54, R0, R54 ;  /* 0x0000003600367220 */ /* 0x000fe20000410000 */
[----:B------:R-:W-:Y:S01]  /*3060*/  FMNMX.FTZ R92, R125, R92, !PT ;  /* 0x0000005c7d5c7209 */ /* 0x000fe20007810000 */
[----:B------:R-:W-:Y:S01]  /*3070*/  MUFU.TANH R42, R49 ;  /* 0x00000031002a7308 */ /* 0x000fe20000002400 */
[----:B------:R-:W-:Y:S01]  /*3080*/  ISETP.GT.AND P3, PT, R90, 0x29, PT ;  /* 0x000000295a00780c */ /* 0x000fe20003f64270 */
[--C-:B------:R-:W-:Y:S01]  /*3090*/  IMAD.MOV.U32 R100, RZ, RZ, R119.reuse ;  /* 0x000000ffff647224 */ /* 0x100fe200078e0077 */
[----:B------:R-:W-:Y:S01]  /*30a0*/  FSEL R113, R76, -INF , P2 ;  /* 0xff8000004c717808 */ /* 0x000fe20001000000 */
[----:B------:R-:W-:Y:S01]  /*30b0*/  IMAD.MOV.U32 R96, RZ, RZ, R119 ;  /* 0x000000ffff607224 */ /* 0x000fe200078e0077 */
[----:B------:R-:W-:-:S02]  /*30c0*/  FMNMX.FTZ R92, R115, R92, !PT ;  /* 0x0000005c735c7209 */ /* 0x000fc40007810000 */
[C---:B------:R-:W-:Y:S01]  /*30d0*/  ISETP.GT.AND P2, PT, R90.reuse, 0x30, PT ;  /* 0x000000305a00780c */ /* 0x040fe20003f44270 */
[----:B------:R-:W1:Y:S01]  /*30e0*/  MUFU.TANH R48, R48 ;  /* 0x0000003000307308 */ /* 0x000e620000002400 */
[----:B------:R-:W-:Y:S02]  /*30f0*/  FSEL R109, R109, -INF , P3 ;  /* 0xff8000006d6d7808 */ /* 0x000fe40001800000 */
[----:B------:R-:W-:Y:S02]  /*3100*/  FMNMX.FTZ R92, R113, R92, !PT ;  /* 0x0000005c715c7209 */ /* 0x000fe40007810000 */
[----:B------:R-:W-:Y:S02]  /*3110*/  ISETP.GT.AND P3, PT, R90, 0x31, PT ;  /* 0x000000315a00780c */ /* 0x000fe40003f64270 */
[----:B--2---:R-:W-:Y:S01]  /*3120*/  FSEL R103, R80, -INF , P2 ;  /* 0xff80000050677808 */ /* 0x004fe20001000000 */
[----:B------:R-:W2:Y:S01]  /*3130*/  MUFU.TANH R52, R52 ;  /* 0x0000003400347308 */ /* 0x000ea20000002400 */
[----:B------:R-:W-:Y:S01]  /*3140*/  FMNMX.FTZ R92, R109, R92, !PT ;  /* 0x0000005c6d5c7209 */ /* 0x000fe20007810000 */
[----:B------:R-:W-:Y:S01]  /*3150*/  VIADD R80, R105, 0xfffffffe ;  /* 0xfffffffe69507836 */ /* 0x000fe20000000000 */
[----:B------:R-:W-:Y:S01]  /*3160*/  ISETP.GT.AND P2, PT, R90, 0x38, PT ;  /* 0x000000385a00780c */ /* 0x000fe20003f44270 */
[----:B------:R-:W-:Y:S01]  /*3170*/  IMAD.MOV.U32 R105, RZ, RZ, R119 ;  /* 0x000000ffff697224 */ /* 0x000fe200078e0077 */
[----:B------:R-:W-:-:S02]  /*3180*/  FSEL R97, R81, -INF , P3 ;  /* 0xff80000051617808 */ /* 0x000fc40001800000 */
[----:B------:R-:W-:Y:S01]  /*3190*/  FMNMX.FTZ R92, R103, R92, !PT ;  /* 0x0000005c675c7209 */ /* 0x000fe20007810000 */
[----:B------:R-:W-:Y:S01]  /*31a0*/  MUFU.TANH R6, R6 ;  /* 0x0000000600067308 */ /* 0x000fe20000002400 */
[----:B------:R-:W-:Y:S01]  /*31b0*/  ISETP.GT.AND P3, PT, R90, 0x39, PT ;  /* 0x000000395a00780c */ /* 0x000fe20003f64270 */
[----:B------:R-:W-:Y:S02]  /*31c0*/  WARPGROUP.DEPBAR.LE gsb0, 0x0 ;  /* 0x00008000000079c5 */ /* 0x000fe40000010000 */
[----:B------:R-:W-:Y:S01]  /*31d0*/  FSEL R93, R84, -INF , P2 ;  /* 0xff800000545d7808 */ /* 0x000fe20001000000 */
[C---:B------:R-:W-:Y:S01]  /*31e0*/  FMUL.FTZ R24, R0.reuse, R24 ;  /* 0x0000001800187220 */ /* 0x040fe20000410000 */
[----:B------:R-:W-:Y:S01]  /*31f0*/  FMNMX.FTZ R92, R97, R92, !PT ;  /* 0x0000005c615c7209 */ /* 0x000fe20007810000 */
[----:B------:R-:W-:Y:S01]  /*3200*/  FMUL.FTZ R28, R0, R28 ;  /* 0x0000001c001c7220 */ /* 0x000fe20000410000 */
[----:B------:R-:W-:Y:S01]  /*3210*/  ISETP.GT.AND P2, PT, R90, 0x40, PT ;  /* 0x000000405a00780c */ /* 0x000fe20003f44270 */
[C---:B------:R-:W-:Y:S01]  /*3220*/  FMUL.FTZ R32, R0.reuse, R32 ;  /* 0x0000002000207220 */ /* 0x040fe20000410000 */
[----:B------:R-:W-:Y:S01]  /*3230*/  FSEL R83, R83, -INF , P3 ;  /* 0xff80000053537808 */ /* 0x000fe20001800000 */
[----:B------:R-:W-:Y:S01]  /*3240*/  MUFU.TANH R24, R24 ;  /* 0x0000001800187308 */ /* 0x000fe20000002400 */
[----:B------:R-:W-:Y:S01]  /*3250*/  FMNMX.FTZ R92, R93, R92, !PT ;  /* 0x0000005c5d5c7209 */ /* 0x000fe20007810000 */
[----:B------:R-:W-:Y:S01]  /*3260*/  FMUL.FTZ R36, R0, R36 ;  /* 0x0000002400247220 */ /* 0x000fe20000410000 */
[----:B------:R-:W-:Y:S01]  /*3270*/  ISETP.GT.AND P3, PT, R90, 0x41, PT ;  /* 0x000000415a00780c */ /* 0x000fe20003f64270 */
[C---:B------:R-:W-:Y:S01]  /*3280*/  FMUL.FTZ R30, R0.reuse, R30 ;  /* 0x0000001e001e7220 */ /* 0x040fe20000410000 */
[----:B------:R-:W-:Y:S01]  /*3290*/  FSEL R85, R75, -INF , P2 ;  /* 0xff8000004b557808 */ /* 0x000fe20001000000 */
[----:B------:R-:W-:Y:S01]  /*32a0*/  FMUL.FTZ R26, R0, R26 ;  /* 0x0000001a001a7220 */ /* 0x000fe20000410000 */
[----:B------:R-:W-:Y:S01]  /*32b0*/  FMNMX.FTZ R92, R83, R92, !PT ;  /* 0x0000005c535c7209 */ /* 0x000fe20007810000 */
[----:B------:R3:W2:Y:S01]  /*32c0*/  MUFU.TANH R75, R53 ;  /* 0x00000035004b7308 */ /* 0x0006a20000002400 */
[----:B------:R-:W-:Y:S01]  /*32d0*/  ISETP.GT.AND P2, PT, R90, 0x48, PT ;  /* 0x000000485a00780c */ /* 0x000fe20003f44270 */
[C---:B------:R-:W-:Y:S01]  /*32e0*/  FMUL.FTZ R27, R0.reuse, R27 ;  /* 0x0000001b001b7220 */ /* 0x040fe20000410000 */
[----:B------:R-:W-:Y:S01]  /*32f0*/  FSEL R87, R87, -INF , P3 ;  /* 0xff80000057577808 */ /* 0x000fe20001800000 */
[----:B------:R-:W-:Y:S01]  /*3300*/  FMUL.FTZ R38, R0, R38 ;  /* 0x0000002600267220 */ /* 0x000fe20000410000 */
[----:B------:R-:W-:Y:S01]  /*3310*/  FMNMX.FTZ R92, R85, R92, !PT ;  /* 0x0000005c555c7209 */ /* 0x000fe20007810000 */
[----:B------:R2:W-:Y:S01]  /*3320*/  @!P0 SYNCS.ARRIVE.TRANS64.RED.A1T0 RZ, [R3+URZ], RZ ;  /* 0x000000ff03ff89a7 */ /* 0x0005e2000810043f */
[----:B------:R-:W-:Y:S01]  /*3330*/  ISETP.GT.AND P3, PT, R90, 0x49, PT ;  /* 0x000000495a00780c */ /* 0x000fe20003f64270 */
[----:B------:R-:W-:Y:S01]  /*3340*/  MUFU.TANH R28, R28 ;  /* 0x0000001c001c7308 */ /* 0x000fe20000002400 */
[----:B------:R-:W-:Y:S01]  /*3350*/  FSEL R89, R78, -INF , P2 ;  /* 0xff8000004e597808 */ /* 0x000fe20001000000 */
[----:B---3--:R-:W-:Y:S01]  /*3360*/  FMUL.FTZ R53, R0, R25 ;  /* 0x0000001900357220 */ /* 0x008fe20000410000 */
[----:B------:R-:W-:-:S02]  /*3370*/  FMNMX.FTZ R92, R87, R92, !PT ;  /* 0x0000005c575c7209 */ /* 0x000fc40007810000 */
[C---:B------:R-:W-:Y:S02]  /*3380*/  ISETP.GT.AND P2, PT, R90.reuse, 0x50, PT ;  /* 0x000000505a00780c */ /* 0x040fe40003f44270 */
[----:B------:R-:W-:Y:S01]  /*3390*/  FSEL R81, R79, -INF , P3 ;  /* 0xff8000004f517808 */ /* 0x000fe20001800000 */
[----:B------:R-:W3:Y:S01]  /*33a0*/  MUFU.TANH R91, R53 ;  /* 0x00000035005b7308 */ /* 0x000ee20000002400 */
[----:B------:R-:W-:Y:S02]  /*33b0*/  FMNMX.FTZ R92, R89, R92, !PT ;  /* 0x0000005c595c7209 */ /* 0x000fe40007810000 */
[----:B------:R-:W-:Y:S02]  /*33c0*/  ISETP.GT.AND P3, PT, R90, 0x51, PT ;  /* 0x000000515a00780c */ /* 0x000fe40003f64270 */
[----:B------:R-:W-:Y:S02]  /*33d0*/  FSEL R71, R82, -INF , P2 ;  /* 0xff80000052477808 */ /* 0x000fe40001000000 */
[----:B------:R-:W-:Y:S01]  /*33e0*/  FMNMX.FTZ R92, R81, R92, !PT ;  /* 0x0000005c515c7209 */ /* 0x000fe20007810000 */
[----:B------:R4:W-:Y:S01]  /*33f0*/  MUFU.TANH R99, R32 ;  /* 0x0000002000637308 */ /* 0x0009e20000002400 */
[----:B------:R-:W-:-:S02]  /*3400*/  ISETP.GT.AND P2, PT, R90, 0x58, PT ;  /* 0x000000585a00780c */ /* 0x000fc40003f44270 */
[----:B------:R-:W-:Y:S02]  /*3410*/  FSEL R69, R65, -INF , P3 ;  /* 0xff80000041457808 */ /* 0x000fe40001800000 */
[----:B------:R-:W-:Y:S02]  /*3420*/  FMNMX.FTZ R92, R71, R92, !PT ;  /* 0x0000005c475c7209 */ /* 0x000fe40007810000 */
[----:B------:R-:W-:Y:S01]  /*3430*/  ISETP.GT.AND P3, PT, R90, 0x59, PT ;  /* 0x000000595a00780c */ /* 0x000fe20003f64270 */
[----:B------:R-:W-:Y:S01]  /*3440*/  MUFU.TANH R36, R36 ;  /* 0x0000002400247308 */ /* 0x000fe20000002400 */
[----:B-----5:R-:W-:Y:S01]  /*3450*/  FSEL R67, R67, -INF , P2 ;  /* 0xff80000043437808 */ /* 0x020fe20001000000 */
[C---:B----4-:R-:W-:Y:S01]  /*3460*/  FMUL.FTZ R32, R0.reuse, R46 ;  /* 0x0000002e00207220 */ /* 0x050fe20000410000 */
[----:B------:R-:W-:Y:S01]  /*3470*/  FMNMX.FTZ R92, R69, R92, !PT ;  /* 0x0000005c455c7209 */ /* 0x000fe20007810000 */
[----:B------:R-:W-:Y:S01]  /*3480*/  FMUL.FTZ R46, R0, R39 ;  /* 0x00000027002e7220 */ /* 0x000fe20000410000 */
[----:B------:R-:W-:-:S02]  /*3490*/  ISETP.GT.AND P2, PT, R90, 0x60, PT ;  /* 0x000000605a00780c */ /* 0x000fc40003f44270 */
[----:B------:R-:W-:Y:S01]  /*34a0*/  FSEL R49, R86, -INF , P3 ;  /* 0xff80000056317808 */ /* 0x000fe20001800000 */
[----:B------:R-:W-:Y:S01]  /*34b0*/  MUFU.TANH R4, R4 ;  /* 0x0000000400047308 */ /* 0x000fe20000002400 */
[----:B------:R-:W-:Y:S01]  /*34c0*/  FMNMX.FTZ R92, R67, R92, !PT ;  /* 0x0000005c435c7209 */ /* 0x000fe20007810000 */
[----:B------:R-:W-:Y:S01]  /*34d0*/  IMAD.MOV.U32 R86, RZ, RZ, R119 ;  /* 0x000000ffff567224 */ /* 0x000fe200078e0077 */
[----:B------:R-:W-:Y:S02]  /*34e0*/  ISETP.GT.AND P3, PT, R90, 0x61, PT ;  /* 0x000000615a00780c */ /* 0x000fe40003f64270 */
[----:B------:R-:W-:Y:S01]  /*34f0*/  FSEL R43, R70, -INF , P2 ;  /* 0xff800000462b7808 */ /* 0x000fe20001000000 */
[----:B------:R-:W-:Y:S01]  /*3500*/  FMUL.FTZ R70, R0, R29 ;  /* 0x0000001d00467220 */ /* 0x000fe20000410000 */
[----:B------:R-:W-:Y:S01]  /*3510*/  FMNMX.FTZ R92, R49, R92, !PT ;  /* 0x0000005c315c7209 */ /* 0x000fe20007810000 */
[----:B------:R-:W-:Y:S01]  /*3520*/  MUFU.TANH R7, R7 ;  /* 0x0000000700077308 */ /* 0x000fe20000002400 */
[----:B------:R-:W-:-:S02]  /*3530*/  ISETP.GT.AND P2, PT, R90, 0x68, PT ;  /* 0x000000685a00780c */ /* 0x000fc40003f44270 */
[----:B------:R-:W-:Y:S01]  /*3540*/  FSEL R25, R88, -INF , P3 ;  /* 0xff80000058197808 */ /* 0x000fe20001800000 */
[----:B------:R-:W-:Y:S01]  /*3550*/  IMAD.MOV.U32 R88, RZ, RZ, R119 ;  /* 0x000000ffff587224 */ /* 0x000fe200078e0077 */
[----:B------:R-:W-:Y:S02]  /*3560*/  FMNMX.FTZ R92, R43, R92, !PT ;  /* 0x0000005c2b5c7209 */ /* 0x000fe40007810000 */
[----:B------:R-:W-:Y:S01]  /*3570*/  ISETP.GT.AND P3, PT, R90, 0x69, PT ;  /* 0x000000695a00780c */ /* 0x000fe20003f64270 */
[----:B------:R-:W4:Y:S01]  /*3580*/  MUFU.TANH R70, R70 ;  /* 0x0000004600467308 */ /* 0x000f220000002400 */
[----:B------:R-:W-:Y:S01]  /*3590*/  FSEL R29, R44, -INF , P2 ;  /* 0xff8000002c1d7808 */ /* 0x000fe20001000000 */
[----:B------:R-:W-:Y:S01]  /*35a0*/  FMUL.FTZ R44, R0, R31 ;  /* 0x0000001f002c7220 */ /* 0x000fe20000410000 */
[----:B------:R-:W-:Y:S02]  /*35b0*/  FMNMX.FTZ R92, R25, R92, !PT ;  /* 0x0000005c195c7209 */ /* 0x000fe40007810000 */
[----:B------:R-:W-:-:S02]  /*35c0*/  ISETP.GT.AND P2, PT, R90, 0x70, PT ;  /* 0x000000705a00780c */ /* 0x000fc40003f44270 */
[----:B-1----:R-:W-:Y:S01]  /*35d0*/  FSEL R45, R45, -INF , P3 ;  /* 0xff8000002d2d7808 */ /* 0x002fe20001800000 */
[----:B------:R-:W-:Y:S01]  /*35e0*/  MUFU.TANH R143, R30 ;  /* 0x0000001e008f7308 */ /* 0x000fe20000002400 */
[----:B------:R-:W-:Y:S02]  /*35f0*/  FMNMX.FTZ R92, R29, R92, !PT ;  /* 0x0000005c1d5c7209 */ /* 0x000fe40007810000 */
[----:B------:R-:W-:Y:S02]  /*3600*/  ISETP.GT.AND P3, PT, R90, 0x71, PT ;  /* 0x000000715a00780c */ /* 0x000fe40003f64270 */
[----:B------:R-:W-:Y:S02]  /*3610*/  FSEL R53, R48, -INF , P2 ;  /* 0xff80000030357808 */ /* 0x000fe40001000000 */
[----:B------:R-:W-:Y:S01]  /*3620*/  FMNMX.FTZ R92, R45, R92, !PT ;  /* 0x0000005c2d5c7209 */ /* 0x000fe20007810000 */
[----:B------:R-:W-:Y:S01]  /*3630*/  MUFU.TANH R8, R8 ;  /* 0x0000000800087308 */ /* 0x000fe20000002400 */
[----:B------:R-:W-:-:S02]  /*3640*/  ISETP.GT.AND P2, PT, R90, 0x78, PT ;  /* 0x000000785a00780c */ /* 0x000fc40003f44270 */
[----:B------:R-:W-:Y:S01]  /*3650*/  FSEL R65, R42, -INF , P3 ;  /* 0xff8000002a417808 */ /* 0x000fe20001800000 */
[----:B------:R-:W-:Y:S01]  /*3660*/  FMUL.FTZ R42, R0, R33 ;  /* 0x00000021002a7220 */ /* 0x000fe20000410000 */
[----:B------:R-:W-:Y:S02]  /*3670*/  FMNMX.FTZ R92, R53, R92, !PT ;  /* 0x0000005c355c7209 */ /* 0x000fe40007810000 */
[----:B------:R-:W-:Y:S01]  /*3680*/  ISETP.GT.AND P3, PT, R90, 0x79, PT ;  /* 0x000000795a00780c */ /* 0x000fe20003f64270 */
[----:B------:R-:W-:Y:S01]  /*3690*/  MUFU.TANH R9, R9 ;  /* 0x0000000900097308 */ /* 0x000fe20000002400 */
[----:B--2---:R-:W-:Y:S02]  /*36a0*/  FSEL R33, R52, -INF , P2 ;  /* 0xff80000034217808 */ /* 0x004fe40001000000 */
[----:B------:R-:W-:Y:S02]  /*36b0*/  FMNMX.FTZ R92, R65, R92, !PT ;  /* 0x0000005c415c7209 */ /* 0x000fe40007810000 */
[----:B------:R-:W-:-:S02]  /*36c0*/  ISETP.GT.AND P2, PT, R90, 0x80, PT ;  /* 0x000000805a00780c */ /* 0x000fc40003f44270 */
[----:B------:R-:W-:Y:S01]  /*36d0*/  FSEL R75, R75, -INF , P3 ;  /* 0xff8000004b4b7808 */ /* 0x000fe20001800000 */
[----:B------:R-:W1:Y:S01]  /*36e0*/  MUFU.TANH R42, R42 ;  /* 0x0000002a002a7308 */ /* 0x000e620000002400 */
[----:B------:R-:W-:Y:S02]  /*36f0*/  FMNMX.FTZ R92, R33, R92, !PT ;  /* 0x0000005c215c7209 */ /* 0x000fe40007810000 */
[----:B------:R-:W-:Y:S02]  /*3700*/  ISETP.GT.AND P3, PT, R90, 0x81, PT ;  /* 0x000000815a00780c */ /* 0x000fe40003f64270 */
[----:B------:R-:W-:Y:S01]  /*3710*/  FSEL R79, R24, -INF , P2 ;  /* 0xff800000184f7808 */ /* 0x000fe20001000000 */
[----:B------:R-:W-:Y:S01]  /*3720*/  FMUL.FTZ R24, R0, R37 ;  /* 0x0000002500187220 */ /* 0x000fe20000410000 */
[----:B------:R-:W-:Y:S01]  /*3730*/  FMNMX.FTZ R92, R75, R92, !PT ;  /* 0x0000005c4b5c7209 */ /* 0x000fe20007810000 */
[----:B------:R-:W-:Y:S01]  /*3740*/  MUFU.TANH R10, R10 ;  /* 0x0000000a000a7308 */ /* 0x000fe20000002400 */
[----:B------:R-:W-:-:S02]  /*3750*/  ISETP.GT.AND P2, PT, R90, 0x88, PT ;  /* 0x000000885a00780c */ /* 0x000fc40003f44270 */
[----:B---3--:R-:W-:Y:S02]  /*3760*/  FSEL R91, R91, -INF , P3 ;  /* 0xff8000005b5b7808 */ /* 0x008fe40001800000 */
[----:B------:R-:W-:Y:S02]  /*3770*/  FMNMX.FTZ R92, R79, R92, !PT ;  /* 0x0000005c4f5c7209 */ /* 0x000fe40007810000 */
[----:B------:R-:W-:Y:S01]  /*3780*/  ISETP.GT.AND P3, PT, R90, 0x89, PT ;  /* 0x000000895a00780c */ /* 0x000fe20003f64270 */
[----:B------:R2:W3:Y:S01]  /*3790*/  MUFU.TANH R107, R24 ;  /* 0x00000018006b7308 */ /* 0x0004e20000002400 */
[----:B------:R-:W-:Y:S02]  /*37a0*/  FSEL R37, R28, -INF , P2 ;  /* 0xff8000001c257808 */ /* 0x000fe40001000000 */
[----:B------:R-:W-:Y:S02]  /*37b0*/  FMNMX.FTZ R92, R91, R92, !PT ;  /* 0x0000005c5b5c7209 */ /* 0x000fe40007810000 */
[----:B------:R-:W-:-:S02]  /*37c0*/  ISETP.GT.AND P2, PT, R90, 0x90, PT ;  /* 0x000000905a00780c */ /* 0x000fc40003f44270 */
[----:B----4-:R-:W-:Y:S01]  /*37d0*/  FSEL R95, R70, -INF , P3 ;  /* 0xff800000465f7808 */ /* 0x010fe20001800000 */
[----:B------:R-:W4:Y:S01]  /*37e0*/  MUFU.TANH R11, R11 ;  /* 0x0000000b000b7308 */ /* 0x000f220000002400 */
[----:B------:R-:W-:Y:S01]  /*37f0*/  FMNMX.FTZ R92, R37, R92, !PT ;  /* 0x0000005c255c7209 */ /* 0x000fe20007810000 */
[----:B--2---:R-:W-:Y:S01]  /*3800*/  FMUL.FTZ R24, R0, R47 ;  /* 0x0000002f00187220 */ /* 0x004fe20000410000 */
[C---:B------:R-:W-:Y:S02]  /*3810*/  ISETP.GT.AND P3, PT, R90.reuse, 0x91, PT ;  /* 0x000000915a00780c */ /* 0x040fe40003f64270 */
[----:B------:R-:W-:Y:S02]  /*3820*/  FSEL R99, R99, -INF , P2 ;  /* 0xff80000063637808 */ /* 0x000fe40001000000 */
[----:B------:R-:W-:Y:S01]  /*3830*/  FMNMX.FTZ R92, R95, R92, !PT ;  /* 0x0000005c5f5c7209 */ /* 0x000fe20007810000 */
[----:B------:R-:W-:Y:S01]  /*3840*/  MUFU.TANH R48, R24 ;  /* 0x0000001800307308 */ /* 0x000fe20000002400 */
[----:B------:R-:W-:-:S02]  /*3850*/  ISETP.GT.AND P2, PT, R90, 0x98, PT ;  /* 0x000000985a00780c */ /* 0x000fc40003f44270 */
[----:B-1----:R-:W-:Y:S01]  /*3860*/  FSEL R101, R42, -INF , P3 ;  /* 0xff8000002a657808 */ /* 0x002fe20001800000 */
[----:B------:R-:W-:Y:S01]  /*3870*/  FMUL.FTZ R42, R0, R35 ;  /* 0x00000023002a7220 */ /* 0x000fe20000410000 */
[----:B------:R-:W-:Y:S02]  /*3880*/  FMNMX.FTZ R92, R99, R92, !PT ;  /* 0x0000005c635c7209 */ /* 0x000fe40007810000 */
[----:B------:R-:W-:Y:S01]  /*3890*/  ISETP.GT.AND P3, PT, R90, 0x99, PT ;  /* 0x000000995a00780c */ /* 0x000fe20003f64270 */
[----:B------:R1:W-:Y:S01]  /*38a0*/  MUFU.TANH R52, R51 ;  /* 0x0000003300347308 */ /* 0x0003e20000002400 */
[----:B------:R-:W-:Y:S01]  /*38b0*/  FSEL R47, R36, -INF , P2 ;  /* 0xff800000242f7808 */ /* 0x000fe20001000000 */
[----:B------:R-:W-:Y:S01]  /*38c0*/  FMUL.FTZ R36, R0, R34 ;  /* 0x0000002200247220 */ /* 0x000fe20000410000 */
[----:B------:R-:W-:Y:S01]  /*38d0*/  FMNMX.FTZ R92, R101, R92, !PT ;  /* 0x0000005c655c7209 */ /* 0x000fe20007810000 */
[----:B------:R-:W-:Y:S01]  /*38e0*/  IMAD.MOV.U32 R90, RZ, RZ, R119 ;  /* 0x000000ffff5a7224 */ /* 0x000fe200078e0077 */
[----:B---3--:R-:W-:-:S02]  /*38f0*/  FSEL R107, R107, -INF , P3 ;  /* 0xff8000006b6b7808 */ /* 0x008fc40001800000 */
[----:B------:R-:W-:Y:S01]  /*3900*/  FMNMX.FTZ R92, R47, R92, !PT ;  /* 0x0000005c2f5c7209 */ /* 0x000fe20007810000 */
[----:B------:R-:W2:Y:S01]  /*3910*/  MUFU.TANH R12, R12 ;  /* 0x0000000c000c7308 */ /* 0x000ea20000002400 */
[----:B------:R-:W-:Y:S02]  /*3920*/  VIMNMX R64, R64, R77, PT ;  /* 0x0000004d40407248 */ /* 0x000fe40003fe0100 */
[----:B------:R-:W-:Y:S02]  /*3930*/  FMNMX.FTZ R92, R107, R92, !PT ;  /* 0x0000005c6b5c7209 */ /* 0x000fe40007810000 */
[C---:B------:R-:W-:Y:S02]  /*3940*/  ISETP.GT.AND P3, PT, R64.reuse, 0x1, PT ;  /* 0x000000014000780c */ /* 0x040fe40003f64270 */
[----:B------:R-:W-:Y:S01]  /*3950*/  ISETP.GT.AND P4, PT, R64, 0x8, PT ;  /* 0x000000084000780c */ /* 0x000fe20003f84270 */
[----:B------:R-:W3:Y:S01]  /*3960*/  SHFL.BFLY PT, R121, R92, 0x2, 0x1f ;  /* 0x0c401f005c797f89 */ /* 0x000ee200000e0000 */
[----:B------:R-:W-:Y:S01]  /*3970*/  FSEL R34, R4, -INF , P3 ;  /* 0xff80000004227808 */ /* 0x000fe20001800000 */
[----:B------:R-:W-:Y:S01]  /*3980*/  MUFU.TANH R139, R55 ;  /* 0x00000037008b7308 */ /* 0x000fe20000002400 */
[----:B-1----:R-:W-:-:S02]  /*3990*/  FSEL R51, R7, -INF , P4 ;  /* 0xff80000007337808 */ /* 0x002fc40002000000 */
[----:B------:R-:W-:Y:S02]  /*39a0*/  ISETP.GT.AND P3, PT, R64, 0x10, PT ;  /* 0x000000104000780c */ /* 0x000fe40003f64270 */
[----:B------:R-:W-:Y:S02]  /*39b0*/  R2UR UR45, R80 ;  /* 0x00000000502d72ca */ /* 0x000fe400000e0000 */
[----:B------:R-:W-:Y:S01]  /*39c0*/  FSEL R77, R9, -INF , P3 ;  /* 0xff800000094d7808 */ /* 0x000fe20001800000 */
[----:B------:R-:W1:Y:S01]  /*39d0*/  MUFU.TANH R13, R13 ;  /* 0x0000000d000d7308 */ /* 0x000e620000002400 */
[----:B------:R-:W-:-:S04]  /*39e0*/  ISETP.GT.AND P3, PT, R64, 0x18, PT ;  /* 0x000000184000780c */ /* 0x000fc80003f64270 */
[----:B----4-:R-:W-:Y:S02]  /*39f0*/  FSEL R11, R11, -INF , P3 ;  /* 0xff8000000b0b7808 */ /* 0x010fe40001800000 */
[----:B------:R-:W-:Y:S01]  /*3a00*/  ISETP.GT.AND P3, PT, R64, 0x20, PT ;  /* 0x000000204000780c */ /* 0x000fe20003f64270 */
[----:B------:R-:W4:Y:S01]  /*3a10*/  MUFU.TANH R14, R14 ;  /* 0x0000000e000e7308 */ /* 0x000f220000002400 */
[----:B---3--:R-:W-:Y:S01]  /*3a20*/  FMNMX.FTZ R24, R92, R121, !PT ;  /* 0x000000795c187209 */ /* 0x008fe20007810000 */
[----:B------:R-:W-:-:S06]  /*3a30*/  IMAD.MOV.U32 R92, RZ, RZ, R119 ;  /* 0x000000ffff5c7224 */ /* 0x000fcc00078e0077 */
[----:B------:R-:W3:Y:S01]  /*3a40*/  MUFU.TANH R15, R15 ;  /* 0x0000000f000f7308 */ /* 0x000ee20000002400 */
[----:B------:R-:W5:Y:S07]  /*3a50*/  SHFL.BFLY PT, R121, R24, 0x1, 0x1f ;  /* 0x0c201f0018797f89 */ /* 0x000f6e00000e0000 */
[----:B------:R-:W3:Y:S08]  /*3a60*/  MUFU.TANH R20, R20 ;  /* 0x0000001400147308 */ /* 0x000ef00000002400 */
[----:B------:R2:W-:Y:S08]  /*3a70*/  MUFU.TANH R141, R26 ;  /* 0x0000001a008d7308 */ /* 0x0005f00000002400 */
[----:B------:R-:W3:Y:S01]  /*3a80*/  MUFU.TANH R21, R21 ;  /* 0x0000001500157308 */ /* 0x000ee20000002400 */
[----:B-----5:R-:W-:-:S04]  /*3a90*/  FMNMX.FTZ R121, R24, R121, !PT ;  /* 0x0000007918797209 */ /* 0x020fc80007810000 */
[C---:B------:R-:W-:Y:S01]  /*3aa0*/  FSETP.NEU.FTZ.AND P2, PT, R121.reuse, -INF , PT ;  /* 0xff8000007900780b */ /* 0x040fe20003f5d000 */
[----:B------:R-:W-:-:S02]  /*3ab0*/  FFMA.FTZ R30, R121, R120, -8 ;  /* 0xc1000000791e7423 */ /* 0x000fc40000010078 */
[----:B------:R-:W5:Y:S03]  /*3ac0*/  MUFU.TANH R72, R72 ;  /* 0x0000004800487308 */ /* 0x000f660000002400 */
[----:B------:R-:W-:Y:S02]  /*3ad0*/  FSEL R30, R30, RZ, P2 ;  /* 0x000000ff1e1e7208 */ /* 0x000fe40001000000 */
[----:B------:R-:W-:-:S03]  /*3ae0*/  ISETP.GT.AND P2, PT, R64, RZ, PT ;  /* 0x000000ff4000720c */ /* 0x000fc60003f44270 */
[----:B------:R-:W5:Y:S01]  /*3af0*/  MUFU.TANH R73, R73 ;  /* 0x0000004900497308 */ /* 0x000f620000002400 */
[----:B------:R-:W-:-:S01]  /*3b00*/  FFMA.FTZ R24, R111, R120, -R30 ;  /* 0x000000786f187223 */ /* 0x000fc2000001081e */
[----:B------:R-:W-:Y:S01]  /*3b10*/  FSEL R39, R6, -INF , P2 ;  /* 0xff80000006277808 */ /* 0x000fe20001000000 */
[----:B------:R-:W-:-:S01]  /*3b20*/  FFMA.FTZ R9, R115, R120, -R30 ;  /* 0x0000007873097223 */ /* 0x000fc2000001081e */
[----:B------:R-:W-:Y:S01]  /*3b30*/  ISETP.GT.AND P2, PT, R64, 0x9, PT ;  /* 0x000000094000780c */ /* 0x000fe20003f44270 */
[----:B--2---:R-:W-:-:S01]  /*3b40*/  FFMA.FTZ R26, R117, R120, -R30 ;  /* 0x00000078751a7223 */ /* 0x004fc2000001081e */
[----:B------:R-:W-:Y:S01]  /*3b50*/  FMNMX.FTZ R4, R39, R34, !PT ;  /* 0x0000002227047209 */ /* 0x000fe20007810000 */
[----:B------:R-:W-:-:S01]  /*3b60*/  FFMA.FTZ R125, R125, R120, -R30 ;  /* 0x000000787d7d7223 */ /* 0x000fc2000001081e */
[----:B------:R-:W-:Y:S01]  /*3b70*/  FSEL R55, R8, -INF , P2 ;  /* 0xff80000008377808 */ /* 0x000fe20001000000 */
[----:B------:R-:W2:Y:S01]  /*3b80*/  MUFU.TANH R74, R74 ;  /* 0x0000004a004a7308 */ /* 0x000ea20000002400 */
[----:B------:R-:W-:Y:S01]  /*3b90*/  FMNMX.FTZ R4, R51, R4, !PT ;  /* 0x0000000433047209 */ /* 0x000fe20007810000 */
[-CC-:B------:R-:W-:Y:S01]  /*3ba0*/  FFMA.FTZ R28, R127, R120.reuse, -R30.reuse ;  /* 0x000000787f1c7223 */ /* 0x180fe2000001081e */
[----:B------:R-:W-:Y:S01]  /*3bb0*/  ISETP.GT.AND P2, PT, R64, 0x11, PT ;  /* 0x000000114000780c */ /* 0x000fe20003f44270 */
[--C-:B------:R-:W-:Y:S01]  /*3bc0*/  FFMA.FTZ R35, R129, R120, -R30.reuse ;  /* 0x0000007881237223 */ /* 0x100fe2000001081e */
[----:B------:R-:W-:Y:S01]  /*3bd0*/  FMNMX.FTZ R8, R55, R4, !PT ;  /* 0x0000000437087209 */ /* 0x000fe20007810000 */
[--C-:B------:R-:W-:Y:S01]  /*3be0*/  FFMA.FTZ R7, R131, R120, -R30.reuse ;  /* 0x0000007883077223 */ /* 0x100fe2000001081e */
[----:B------:R-:W-:Y:S01]  /*3bf0*/  FSEL R111, R10, -INF , P2 ;  /* 0xff8000000a6f7808 */ /* 0x000fe20001000000 */
[----:B------:R-:W2:Y:S01]  /*3c00*/  MUFU.TANH R56, R56 ;  /* 0x0000003800387308 */ /* 0x000ea20000002400 */
[----:B------:R-:W-:Y:S01]  /*3c10*/  FMNMX.FTZ R8, R77, R8, !PT ;  /* 0x000000084d087209 */ /* 0x000fe20007810000 */
[-CC-:B------:R-:W-:Y:S01]  /*3c20*/  FFMA.FTZ R133, R133, R120.reuse, -R30.reuse ;  /* 0x0000007885857223 */ /* 0x180fe2000001081e */
[----:B------:R-:W-:Y:S01]  /*3c30*/  ISETP.GT.AND P2, PT, R64, 0x19, PT ;  /* 0x000000194000780c */ /* 0x000fe20003f44270 */
[--C-:B------:R-:W-:Y:S01]  /*3c40*/  FFMA.FTZ R31, R123, R120, -R30.reuse ;  /* 0x000000787b1f7223 */ /* 0x100fe2000001081e */
[----:B------:R-:W-:Y:S01]  /*3c50*/  FMNMX.FTZ R8, R111, R8, !PT ;  /* 0x000000086f087209 */ /* 0x000fe20007810000 */
[-CC-:B------:R-:W-:Y:S01]  /*3c60*/  FFMA.FTZ R69, R69, R120.reuse, -R30.reuse ;  /* 0x0000007845457223 */ /* 0x180fe2000001081e */
[----:B------:R-:W-:Y:S01]  /*3c70*/  FSEL R115, R12, -INF , P2 ;  /* 0xff8000000c737808 */ /* 0x000fe20001000000 */
[--C-:B------:R-:W-:Y:S01]  /*3c80*/  FFMA.FTZ R12, R113, R120, -R30.reuse ;  /* 0x00000078710c7223 */ /* 0x100fe2000001081e */
[----:B------:R-:W-:Y:S01]  /*3c90*/  FMNMX.FTZ R8, R11, R8, !PT ;  /* 0x000000080b087209 */ /* 0x000fe20007810000 */
[----:B------:R5:W-:Y:S01]  /*3ca0*/  MUFU.EX2 R4, R125 ;  /* 0x0000007d00047308 */ /* 0x000be20000000800 */
[C---:B------:R-:W-:Y:S01]  /*3cb0*/  ISETP.GT.AND P2, PT, R64.reuse, 0x21, PT ;  /* 0x000000214000780c */ /* 0x040fe20003f44270 */
[-CC-:B------:R-:W-:Y:S01]  /*3cc0*/  FFMA.FTZ R49, R49, R120.reuse, -R30.reuse ;  /* 0x0000007831317223 */ /* 0x180fe2000001081e */
[----:B-1----:R-:W-:Y:S01]  /*3cd0*/  FSEL R117, R13, -INF , P3 ;  /* 0xff8000000d757808 */ /* 0x002fe20001800000 */
[--C-:B------:R-:W-:Y:S01]  /*3ce0*/  FFMA.FTZ R13, R109, R120, -R30.reuse ;  /* 0x000000786d0d7223 */ /* 0x100fe2000001081e */
[----:B------:R-:W-:Y:S01]  /*3cf0*/  FMNMX.FTZ R10, R115, R8, !PT ;  /* 0x00000008730a7209 */ /* 0x000fe20007810000 */
[-CC-:B------:R-:W-:Y:S01]  /*3d00*/  FFMA.FTZ R25, R25, R120.reuse, -R30.reuse ;  /* 0x0000007819197223 */ /* 0x180fe2000001081e */
[----:B------:R-:W-:Y:S01]  /*3d10*/  ISETP.GT.AND P3, PT, R64, 0x28, PT ;  /* 0x000000284000780c */ /* 0x000fe20003f64270 */
[----:B------:R1:W-:Y:S01]  /*3d20*/  MUFU.EX2 R8, R12 ;  /* 0x0000000c00087308 */ /* 0x0003e20000000800 */
[----:B----4-:R-:W-:Y:S01]  /*3d30*/  FSEL R113, R14, -INF , P2 ;  /* 0xff8000000e717808 */ /* 0x010fe20001000000 */
[--C-:B------:R-:W-:Y:S01]  /*3d40*/  FFMA.FTZ R14, R103, R120, -R30.reuse ;  /* 0x00000078670e7223 */ /* 0x100fe2000001081e */
[----:B------:R-:W-:Y:S01]  /*3d50*/  FMNMX.FTZ R10, R117, R10, !PT ;  /* 0x0000000a750a7209 */ /* 0x000fe20007810000 */
[-CC-:B------:R-:W-:Y:S01]  /*3d60*/  FFMA.FTZ R29, R29, R120.reuse, -R30.reuse ;  /* 0x000000781d1d7223 */ /* 0x180fe2000001081e */
[C---:B------:R-:W-:Y:S01]  /*3d70*/  ISETP.GT.AND P2, PT, R64.reuse, 0x29, PT ;  /* 0x000000294000780c */ /* 0x040fe20003f44270 */
[--C-:B------:R-:W-:Y:S01]  /*3d80*/  FFMA.FTZ R33, R33, R120, -R30.reuse ;  /* 0x0000007821217223 */ /* 0x100fe2000001081e */
[----:B---3--:R-:W-:Y:S01]  /*3d90*/  FSEL R15, R15, -INF , P3 ;  /* 0xff8000000f0f7808 */ /* 0x008fe20001800000 */
[----:B------:R-:W3:Y:S01]  /*3da0*/  MUFU.TANH R57, R57 ;  /* 0x0000003900397308 */ /* 0x000ee20000002400 */
[----:B------:R-:W-:Y:S01]  /*3db0*/  FMNMX.FTZ R10, R113, R10, !PT ;  /* 0x0000000a710a7209 */ /* 0x000fe20007810000 */
[-CC-:B------:R-:W-:Y:S01]  /*3dc0*/  FFMA.FTZ R37, R37, R120.reuse, -R30.reuse ;  /* 0x0000007825257223 */ /* 0x180fe2000001081e */
[----:B------:R-:W-:Y:S01]  /*3dd0*/  ISETP.GT.AND P3, PT, R64, 0x30, PT ;  /* 0x000000304000780c */ /* 0x000fe20003f64270 */
[-CC-:B------:R-:W-:Y:S01]  /*3de0*/  FFMA.FTZ R47, R47, R120.reuse, -R30.reuse ;  /* 0x000000782f2f7223 */ /* 0x180fe2000001081e */
[----:B------:R-:W-:Y:S01]  /*3df0*/  FSEL R109, R20, -INF , P2 ;  /* 0xff800000146d7808 */ /* 0x000fe20001000000 */
[----:B------:R-:W-:Y:S01]  /*3e00*/  FFMA.FTZ R20, R93, R120, -R30 ;  /* 0x000000785d147223 */ /* 0x000fe2000001081e */
[----:B------:R-:W-:Y:S01]  /*3e10*/  FMNMX.FTZ R10, R15, R10, !PT ;  /* 0x0000000a0f0a7209 */ /* 0x000fe20007810000 */
[----:B------:R-:W4:Y:S01]  /*3e20*/  MUFU.TANH R58, R58 ;  /* 0x0000003a003a7308 */ /* 0x000f220000002400 */
[----:B------:R-:W-:-:S02]  /*3e30*/  ISETP.GT.AND P2, PT, R64, 0x31, PT ;  /* 0x000000314000780c */ /* 0x000fc40003f44270 */
[----:B-----5:R-:W-:Y:S01]  /*3e40*/  FSEL R125, R21, -INF , P3 ;  /* 0xff800000157d7808 */ /* 0x020fe20001800000 */
[----:B------:R-:W-:-:S01]  /*3e50*/  FFMA.FTZ R21, R97, R120, -R30 ;  /* 0x0000007861157223 */ /* 0x000fc2000001081e */
[----:B-1----:R-:W-:Y:S02]  /*3e60*/  FMNMX.FTZ R12, R109, R10, !PT ;  /* 0x0000000a6d0c7209 */ /* 0x002fe40007810000 */
[----:B------:R-:W-:Y:S01]  /*3e70*/  ISETP.GT.AND P3, PT, R64, 0x38, PT ;  /* 0x000000384000780c */ /* 0x000fe20003f64270 */
[----:B------:R-:W1:Y:S01]  /*3e80*/  MUFU.TANH R59, R59 ;  /* 0x0000003b003b7308 */ /* 0x000e620000002400 */
[----:B------:R-:W-:Y:S02]  /*3e90*/  FSEL R103, R72, -INF , P2 ;  /* 0xff80000048677808 */ /* 0x000fe40001000000 */
[----:B------:R-:W-:Y:S02]  /*3ea0*/  FMNMX.FTZ R12, R125, R12, !PT ;  /* 0x0000000c7d0c7209 */ /* 0x000fe40007810000 */
[----:B------:R-:W-:-:S02]  /*3eb0*/  ISETP.GT.AND P2, PT, R64, 0x39, PT ;  /* 0x000000394000780c */ /* 0x000fc40003f44270 */
[----:B------:R-:W-:Y:S01]  /*3ec0*/  FSEL R73, R73, -INF , P3 ;  /* 0xff80000049497808 */ /* 0x000fe20001800000 */
[----:B------:R-:W5:Y:S01]  /*3ed0*/  MUFU.TANH R60, R60 ;  /* 0x0000003c003c7308 */ /* 0x000f620000002400 */
[----:B------:R-:W-:Y:S02]  /*3ee0*/  FMNMX.FTZ R12, R103, R12, !PT ;  /* 0x0000000c670c7209 */ /* 0x000fe40007810000 */
[----:B------:R-:W-:Y:S02]  /*3ef0*/  ISETP.GT.AND P3, PT, R64, 0x40, PT ;  /* 0x000000404000780c */ /* 0x000fe40003f64270 */
[----:B--2---:R-:W-:Y:S02]  /*3f00*/  FSEL R97, R74, -INF , P2 ;  /* 0xff8000004a617808 */ /* 0x004fe40001000000 */
[----:B------:R-:W-:Y:S01]  /*3f10*/  FMNMX.FTZ R12, R73, R12, !PT ;  /* 0x0000000c490c7209 */ /* 0x000fe20007810000 */
[----:B------:R2:W-:Y:S01]  /*3f20*/  MUFU.EX2 R10, R14 ;  /* 0x0000000e000a7308 */ /* 0x0005e20000000800 */
[----:B------:R-:W-:-:S02]  /*3f30*/  ISETP.GT.AND P2, PT, R64, 0x41, PT ;  /* 0x000000414000780c */ /* 0x000fc40003f44270 */
[----:B------:R-:W-:Y:S01]  /*3f40*/  FSEL R127, R56, -INF , P3 ;  /* 0xff800000387f7808 */ /* 0x000fe20001800000 */
[----:B------:R-:W-:-:S01]  /*3f50*/  FFMA.FTZ R56, R83, R120, -R30 ;  /* 0x0000007853387223 */ /* 0x000fc2000001081e */
[C---:B------:R-:W-:Y:S02]  /*3f60*/  ISETP.GT.AND P3, PT, R64.reuse, 0x48, PT ;  /* 0x000000484000780c */ /* 0x040fe40003f64270 */
[----:B---3--:R-:W-:Y:S01]  /*3f70*/  FSEL R57, R57, -INF , P2 ;  /* 0xff80000039397808 */ /* 0x008fe20001000000 */
[----:B------:R-:W3:Y:S01]  /*3f80*/  MUFU.TANH R61, R61 ;  /* 0x0000003d003d7308 */ /* 0x000ee20000002400 */
[----:B--2---:R-:W-:Y:S02]  /*3f90*/  FMNMX.FTZ R14, R97, R12, !PT ;  /* 0x0000000c610e7209 */ /* 0x004fe40007810000 */
[----:B------:R-:W-:Y:S02]  /*3fa0*/  ISETP.GT.AND P2, PT, R64, 0x49, PT ;  /* 0x000000494000780c */ /* 0x000fe40003f44270 */
[----:B------:R-:W-:-:S02]  /*3fb0*/  FMNMX.FTZ R14, R127, R14, !PT ;  /* 0x0000000e7f0e7209 */ /* 0x000fc40007810000 */
[----:B----4-:R-:W-:Y:S01]  /*3fc0*/  FSEL R93, R58, -INF , P3 ;  /* 0xff8000003a5d7808 */ /* 0x010fe20001800000 */
[----:B------:R-:W2:Y:S01]  /*3fd0*/  MUFU.TANH R62, R62 ;  /* 0x0000003e003e7308 */ /* 0x000ea20000002400 */
[----:B------:R-:W-:Y:S01]  /*3fe0*/  FMNMX.FTZ R14, R57, R14, !PT ;  /* 0x0000000e390e7209 */ /* 0x000fe20007810000 */
[----:B------:R-:W-:Y:S01]  /*3ff0*/  FFMA.FTZ R58, R85, R120, -R30 ;  /* 0x00000078553a7223 */ /* 0x000fe2000001081e */
[C---:B------:R-:W-:Y:S02]  /*4000*/  ISETP.GT.AND P3, PT, R64.reuse, 0x50, PT ;  /* 0x000000504000780c */ /* 0x040fe40003f64270 */
[----:B-1----:R-:W-:Y:S02]  /*4010*/  FSEL R83, R59, -INF , P2 ;  /* 0xff8000003b537808 */ /* 0x002fe40001000000 */
[----:B------:R-:W-:Y:S01]  /*4020*/  FMNMX.FTZ R14, R93, R14, !PT ;  /* 0x0000000e5d0e7209 */ /* 0x000fe20007810000 */
[----:B------:R-:W1:Y:S01]  /*4030*/  MUFU.TANH R63, R63 ;  /* 0x0000003f003f7308 */ /* 0x000e620000002400 */
[----:B------:R-:W-:-:S02]  /*4040*/  ISETP.GT.AND P2, PT, R64, 0x51, PT ;  /* 0x000000514000780c */ /* 0x000fc40003f44270 */
[----:B-----5:R-:W-:Y:S02]  /*4050*/  FSEL R129, R60, -INF , P3 ;  /* 0xff8000003c817808 */ /* 0x020fe40001800000 */
[C---:B------:R-:W-:Y:S02]  /*4060*/  ISETP.GT.AND P3, PT, R64.reuse, 0x58, PT ;  /* 0x000000584000780c */ /* 0x040fe40003f64270 */
[----:B---3--:R-:W-:Y:S01]  /*4070*/  FSEL R85, R61, -INF , P2 ;  /* 0xff8000003d557808 */ /* 0x008fe20001000000 */
[----:B------:R-:W3:Y:S01]  /*4080*/  MUFU.TANH R40, R40 ;  /* 0x0000002800287308 */ /* 0x000ee20000002400 */
[----:B------:R-:W-:Y:S01]  /*4090*/  ISETP.GT.AND P2, PT, R64, 0x59, PT ;  /* 0x000000594000780c */ /* 0x000fe20003f44270 */
[----:B------:R-:W-:Y:S01]  /*40a0*/  FFMA.FTZ R61, R87, R120, -R30 ;  /* 0x00000078573d7223 */ /* 0x000fe2000001081e */
[----:B--2---:R-:W-:Y:S02]  /*40b0*/  FSEL R131, R62, -INF , P3 ;  /* 0xff8000003e837808 */ /* 0x004fe40001800000 */
[----:B------:R-:W-:-:S02]  /*40c0*/  ISETP.GT.AND P3, PT, R64, 0x60, PT ;  /* 0x000000604000780c */ /* 0x000fc40003f64270 */
[----:B------:R-:W-:Y:S01]  /*40d0*/  SHF.R.U32.HI R74, RZ, 0x1f, R5 ;  /* 0x0000001fff4a7819 */ /* 0x000fe20000011605 */
[----:B------:R2:W-:Y:S01]  /*40e0*/  MUFU.EX2 R12, R20 ;  /* 0x00000014000c7308 */ /* 0x0005e20000000800 */
[----:B-1----:R-:W-:Y:S02]  /*40f0*/  FSEL R63, R63, -INF , P2 ;  /* 0xff8000003f3f7808 */ /* 0x002fe40001000000 */
[----:B------:R-:W-:-:S05]  /*4100*/  ISETP.GT.AND P2, PT, R64, 0x61, PT ;  /* 0x000000614000780c */ /* 0x000fca0003f44270 */
[----:B------:R-:W1:Y:S01]  /*4110*/  MUFU.TANH R41, R41 ;  /* 0x0000002900297308 */ /* 0x000e620000002400 */
[----:B--2---:R-:W-:Y:S02]  /*4120*/  FMNMX.FTZ R20, R83, R14, !PT ;  /* 0x0000000e53147209 */ /* 0x004fe40007810000 */
[----:B---3--:R-:W-:Y:S02]  /*4130*/  FSEL R87, R40, -INF , P3 ;  /* 0xff80000028577808 */ /* 0x008fe40001800000 */
[----:B------:R-:W-:Y:S02]  /*4140*/  FMNMX.FTZ R20, R129, R20, !PT ;  /* 0x0000001481147209 */ /* 0x000fe40007810000 */
[----:B------:R-:W-:Y:S01]  /*4150*/  ISETP.GT.AND P3, PT, R64, 0x68, PT ;  /* 0x000000684000780c */ /* 0x000fe20003f64270 */
[----:B------:R-:W2:Y:S01]  /*4160*/  MUFU.TANH R32, R32 ;  /* 0x0000002000207308 */ /* 0x000ea20000002400 */
[----:B------:R-:W-:-:S04]  /*4170*/  FMNMX.FTZ R20, R85, R20, !PT ;  /* 0x0000001455147209 */ /* 0x000fc80007810000 */
[----:B------:R-:W-:-:S03]  /*4180*/  FMNMX.FTZ R20, R131, R20, !PT ;  /* 0x0000001483147209 */ /* 0x000fc60007810000 */
[----:B------:R-:W3:Y:S01]  /*4190*/  MUFU.TANH R50, R50 ;  /* 0x0000003200327308 */ /* 0x000ee20000002400 */
[----:B------:R-:W-:Y:S02]  /*41a0*/  FMNMX.FTZ R40, R63, R20, !PT ;  /* 0x000000143f287209 */ /* 0x000fe40007810000 */
[----:B-1----:R-:W-:Y:S02]  /*41b0*/  FSEL R41, R41, -INF , P2 ;  /* 0xff80000029297808 */ /* 0x002fe40001000000 */
[----:B------:R-:W-:Y:S02]  /*41c0*/  FMNMX.FTZ R40, R87, R40, !PT ;  /* 0x0000002857287209 */ /* 0x000fe40007810000 */
[----:B------:R-:W-:Y:S01]  /*41d0*/  ISETP.GT.AND P2, PT, R64, 0x69, PT ;  /* 0x000000694000780c */ /* 0x000fe20003f44270 */
[----:B------:R1:W-:Y:S01]  /*41e0*/  MUFU.EX2 R59, R56 ;  /* 0x00000038003b7308 */ /* 0x0003e20000000800 */
[----:B------:R-:W-:-:S07]  /*41f0*/  FMNMX.FTZ R40, R41, R40, !PT ;  /* 0x0000002829287209 */ /* 0x000fce0007810000 */
[----:B------:R-:W4:Y:S01]  /*4200*/  MUFU.TANH R54, R54 ;  /* 0x0000003600367308 */ /* 0x000f220000002400 */
[----:B-1----:R-:W-:-:S01]  /*4210*/  FFMA.FTZ R56, R89, R120, -R30 ;  /* 0x0000007859387223 */ /* 0x002fc2000001081e */
[----:B--2---:R-:W-:Y:S01]  /*4220*/  FSEL R89, R32, -INF , P3 ;  /* 0xff80000020597808 */ /* 0x004fe20001800000 */
[----:B------:R-:W-:-:S01]  /*4230*/  FFMA.FTZ R32, R71, R120, -R30 ;  /* 0x0000007847207223 */ /* 0x000fc2000001081e */
[----:B------:R-:W-:Y:S02]  /*4240*/  ISETP.GT.AND P3, PT, R64, 0x70, PT ;  /* 0x000000704000780c */ /* 0x000fe40003f64270 */
[----:B------:R-:W-:Y:S02]  /*4250*/  FMNMX.FTZ R40, R89, R40, !PT ;  /* 0x0000002859287209 */ /* 0x000fe40007810000 */
[----:B------:R1:W-:Y:S01]  /*4260*/  MUFU.EX2 R6, R133 ;  /* 0x0000008500067308 */ /* 0x0003e20000000800 */
[----:B---3--:R-:W-:Y:S01]  /*4270*/  FSEL R135, R50, -INF , P3 ;  /* 0xff80000032877808 */ /* 0x008fe20001800000 */
[----:B------:R-:W-:Y:S01]  /*4280*/  FFMA.FTZ R50, R67, R120, -R30 ;  /* 0x0000007843327223 */ /* 0x000fe2000001081e */
[----:B------:R-:W-:-:S05]  /*4290*/  ISETP.GT.AND P3, PT, R64, 0x78, PT ;  /* 0x000000784000780c */ /* 0x000fca0003f64270 */
[----:B------:R2:W3:Y:S01]  /*42a0*/  MUFU.TANH R70, R27 ;  /* 0x0000001b00467308 */ /* 0x0004e20000002400 */
[----:B-1----:R-:W-:-:S01]  /*42b0*/  FFMA.FTZ R133, R81, R120, -R30 ;  /* 0x0000007851857223 */ /* 0x002fc2000001081e */
[----:B------:R-:W-:Y:S02]  /*42c0*/  FSEL R81, R48, -INF , P2 ;  /* 0xff80000030517808 */ /* 0x000fe40001000000 */
[----:B------:R-:W-:Y:S02]  /*42d0*/  ISETP.GT.AND P2, PT, R64, 0x71, PT ;  /* 0x000000714000780c */ /* 0x000fe40003f44270 */
[----:B------:R-:W-:Y:S02]  /*42e0*/  FMNMX.FTZ R40, R81, R40, !PT ;  /* 0x0000002851287209 */ /* 0x000fe40007810000 */
[----:B------:R-:W-:Y:S01]  /*42f0*/  FSEL R71, R52, -INF , P2 ;  /* 0xff80000034477808 */ /* 0x000fe20001000000 */
[----:B------:R-:W1:Y:S01]  /*4300*/  MUFU.TANH R44, R44 ;  /* 0x0000002c002c7308 */ /* 0x000e620000002400 */
[----:B------:R-:W-:Y:S01]  /*4310*/  FMNMX.FTZ R40, R135, R40, !PT ;  /* 0x0000002887287209 */ /* 0x000fe20007810000 */
[----:B--2---:R-:W-:Y:S01]  /*4320*/  FFMA.FTZ R27, R68, R120, -R30 ;  /* 0x00000078441b7223 */ /* 0x004fe2000001081e */
[----:B------:R-:W-:-:S02]  /*4330*/  ISETP.GT.AND P2, PT, R64, 0x79, PT ;  /* 0x000000794000780c */ /* 0x000fc40003f44270 */
[----:B----4-:R-:W-:Y:S02]  /*4340*/  FSEL R137, R54, -INF , P3 ;  /* 0xff80000036897808 */ /* 0x010fe40001800000 */
[----:B------:R-:W-:Y:S01]  /*4350*/  FMNMX.FTZ R40, R71, R40, !PT ;  /* 0x0000002847287209 */ /* 0x000fe20007810000 */
[----:B------:R-:W2:Y:S01]  /*4360*/  MUFU.TANH R36, R36 ;  /* 0x0000002400247308 */ /* 0x000ea20000002400 */
[C---:B------:R-:W-:Y:S02]  /*4370*/  ISETP.GT.AND P3, PT, R64.reuse, 0x80, PT ;  /* 0x000000804000780c */ /* 0x040fe40003f64270 */
[----:B------:R-:W-:Y:S02]  /*4380*/  FSEL R139, R139, -INF , P2 ;  /* 0xff8000008b8b7808 */ /* 0x000fe40001000000 */
[----:B------:R-:W-:Y:S02]  /*4390*/  FMNMX.FTZ R40, R137, R40, !PT ;  /* 0x0000002889287209 */ /* 0x000fe40007810000 */
[----:B------:R-:W-:Y:S01]  /*43a0*/  ISETP.GT.AND P2, PT, R64, 0x81, PT ;  /* 0x000000814000780c */ /* 0x000fe20003f44270 */
[----:B------:R-:W4:Y:S01]  /*43b0*/  MUFU.TANH R42, R42 ;  /* 0x0000002a002a7308 */ /* 0x000f220000002400 */
[----:B------:R-:W-:-:S02]  /*43c0*/  FSEL R141, R141, -INF , P3 ;  /* 0xff8000008d8d7808 */ /* 0x000fc40001800000 */
[----:B------:R-:W-:Y:S02]  /*43d0*/  FMNMX.FTZ R48, R139, R40, !PT ;  /* 0x000000288b307209 */ /* 0x000fe40007810000 */
[----:B------:R-:W-:Y:S02]  /*43e0*/  ISETP.GT.AND P3, PT, R64, 0x88, PT ;  /* 0x000000884000780c */ /* 0x000fe40003f64270 */
[----:B---3--:R-:W-:Y:S01]  /*43f0*/  FSEL R67, R70, -INF , P2 ;  /* 0xff80000046437808 */ /* 0x008fe20001000000 */
[----:B------:R-:W3:Y:S01]  /*4400*/  MUFU.TANH R38, R38 ;  /* 0x0000002600267308 */ /* 0x000ee20000002400 */
[----:B------:R-:W-:Y:S02]  /*4410*/  FMNMX.FTZ R48, R141, R48, !PT ;  /* 0x000000308d307209 */ /* 0x000fe40007810000 */
[----:B------:R-:W-:Y:S02]  /*4420*/  ISETP.GT.AND P2, PT, R64, 0x89, PT ;  /* 0x000000894000780c */ /* 0x000fe40003f44270 */
[----:B------:R-:W-:-:S02]  /*4430*/  FSEL R143, R143, -INF , P3 ;  /* 0xff8000008f8f7808 */ /* 0x000fc40001800000 */
[----:B------:R-:W-:Y:S01]  /*4440*/  FMNMX.FTZ R48, R67, R48, !PT ;  /* 0x0000003043307209 */ /* 0x000fe20007810000 */
[----:B------:R-:W5:Y:S01]  /*4450*/  MUFU.TANH R46, R46 ;  /* 0x0000002e002e7308 */ /* 0x000f620000002400 */
[----:B------:R-:W-:Y:S02]  /*4460*/  ISETP.GT.AND P3, PT, R64, 0x90, PT ;  /* 0x000000904000780c */ /* 0x000fe40003f64270 */
[----:B-1----:R-:W-:Y:S01]  /*4470*/  FSEL R145, R44, -INF , P2 ;  /* 0xff8000002c917808 */ /* 0x002fe20001000000 */
[----:B------:R-:W-:-:S01]  /*4480*/  FFMA.FTZ R44, R75, R120, -R30 ;  /* 0x000000784b2c7223 */ /* 0x000fc2000001081e */
[----:B------:R-:W-:Y:S01]  /*4490*/  FMNMX.FTZ R48, R143, R48, !PT ;  /* 0x000000308f307209 */ /* 0x000fe20007810000 */
[----:B------:R-:W-:Y:S01]  /*44a0*/  IMAD.MOV.U32 R75, RZ, RZ, R119 ;  /* 0x000000ffff4b7224 */ /* 0x000fe200078e0077 */
[----:B------:R-:W-:Y:S01]  /*44b0*/  ISETP.GT.AND P2, PT, R64, 0x91, PT ;  /* 0x000000914000780c */ /* 0x000fe20003f44270 */
[----:B------:R-:W-:Y:S01]  /*44c0*/  MUFU.EX2 R14, R58 ;  /* 0x0000003a000e7308 */ /* 0x000fe20000000800 */
[----:B--2---:R-:W-:Y:S01]  /*44d0*/  FSEL R147, R36, -INF , P3 ;  /* 0xff80000024937808 */ /* 0x004fe20001800000 */
[--C-:B------:R-:W-:Y:S01]  /*44e0*/  FFMA.FTZ R36, R43, R120, -R30.reuse ;  /* 0x000000782b247223 */ /* 0x100fe2000001081e */
[----:B------:R-:W-:Y:S01]  /*44f0*/  FMNMX.FTZ R48, R145, R48, !PT ;  /* 0x0000003091307209 */ /* 0x000fe20007810000 */
[----:B------:R-:W-:Y:S01]  /*4500*/  FFMA.FTZ R43, R65, R120, -R30 ;  /* 0x00000078412b7223 */ /* 0x000fe2000001081e */
[----:B------:R-:W-:-:S02]  /*4510*/  ISETP.GT.AND P3, PT, R64, 0x98, PT ;  /* 0x000000984000780c */ /* 0x000fc40003f64270 */
[----:B----4-:R-:W-:Y:S01]  /*4520*/  FSEL R149, R42, -INF , P2 ;  /* 0xff8000002a957808 */ /* 0x010fe20001000000 */
[----:B------:R-:W-:-:S01]  /*4530*/  FFMA.FTZ R42, R45, R120, -R30 ;  /* 0x000000782d2a7223 */ /* 0x000fc2000001081e */
[----:B------:R-:W-:Y:S01]  /*4540*/  FMNMX.FTZ R48, R147, R48, !PT ;  /* 0x0000003093307209 */ /* 0x000fe20007810000 */
[----:B------:R-:W-:Y:S01]  /*4550*/  MUFU.EX2 R24, R24 ;  /* 0x0000001800187308 */ /* 0x000fe20000000800 */
[----:B------:R-:W-:Y:S02]  /*4560*/  ISETP.GT.AND P2, PT, R64, 0x99, PT ;  /* 0x000000994000780c */ /* 0x000fe40003f44270 */
[----:B---3--:R-:W-:Y:S01]  /*4570*/  FSEL R151, R38, -INF , P3 ;  /* 0xff80000026977808 */ /* 0x008fe20001800000 */
[----:B------:R-:W-:-:S01]  /*4580*/  FFMA.FTZ R38, R53, R120, -R30 ;  /* 0x0000007835267223 */ /* 0x000fc2000001081e */
[----:B------:R-:W-:Y:S01]  /*4590*/  FMNMX.FTZ R48, R149, R48, !PT ;  /* 0x0000003095307209 */ /* 0x000fe20007810000 */
[----:B------:R-:W-:-:S01]  /*45a0*/  FFMA.FTZ R53, R101, R120, -R30 ;  /* 0x0000007865357223 */ /* 0x000fc2000001081e */
[----:B-----5:R-:W-:Y:S01]  /*45b0*/  FSEL R153, R46, -INF , P2 ;  /* 0xff8000002e997808 */ /* 0x020fe20001000000 */
[----:B------:R-:W1:Y:S01]  /*45c0*/  MUFU.EX2 R27, R27 ;  /* 0x0000001b001b7308 */ /* 0x000e620000000800 */
[----:B------:R-:W-:Y:S01]  /*45d0*/  FMNMX.FTZ R48, R151, R48, !PT ;  /* 0x0000003097307209 */ /* 0x000fe20007810000 */
[----:B------:R-:W-:Y:S01]  /*45e0*/  FFMA.FTZ R46, R91, R120, -R30 ;  /* 0x000000785b2e7223 */ /* 0x000fe2000001081e */
[----:B------:R-:W-:-:S02]  /*45f0*/  IMAD.MOV.U32 R101, RZ, RZ, R119 ;  /* 0x000000ffff657224 */ /* 0x000fc400078e0077 */
[----:B------:R-:W-:Y:S01]  /*4600*/  FMNMX.FTZ R48, R153, R48, !PT ;  /* 0x0000003099307209 */ /* 0x000fe20007810000 */
[----:B------:R-:W-:Y:S02]  /*4610*/  IMAD.MOV.U32 R91, RZ, RZ, R119 ;  /* 0x000000ffff5b7224 */ /* 0x000fe400078e0077 */
[----:B------:R-:W2:Y:S02]  /*4620*/  MUFU.EX2 R26, R26 ;  /* 0x0000001a001a7308 */ /* 0x000ea40000000800 */
[----:B------:R-:W3:Y:S06]  /*4630*/  SHFL.BFLY PT, R45, R48, 0x2, 0x1f ;  /* 0x0c401f00302d7f89 */ /* 0x000eec00000e0000 */
[----:B------:R-:W4:Y:S01]  /*4640*/  MUFU.EX2 R31, R31 ;  /* 0x0000001f001f7308 */ /* 0x000f220000000800 */
[----:B-1----:R-:W-:-:S07]  /*4650*/  FADD.FTZ R3, R24, R27 ;  /* 0x0000001b18037221 */ /* 0x002fce0000010000 */
[----:B------:R-:W1:Y:S01]  /*4660*/  MUFU.EX2 R28, R28 ;  /* 0x0000001c001c7308 */ /* 0x000e620000000800 */
[----:B--2---:R-:W-:-:S07]  /*4670*/  FADD.FTZ R76, R26, R3 ;  /* 0x000000031a4c7221 */ /* 0x004fce0000010000 */
[----:B------:R-:W2:Y:S01]  /*4680*/  MUFU.EX2 R35, R35 ;  /* 0x0000002300237308 */ /* 0x000ea20000000800 */
[----:B----4-:R-:W-:-:S01]  /*4690*/  FADD.FTZ R3, R31, R76 ;  /* 0x0000004c1f037221 */ /* 0x010fc20000010000 */
[----:B---3--:R-:W-:Y:S01]  /*46a0*/  FMNMX.FTZ R52, R48, R45, !PT ;  /* 0x0000002d30347209 */ /* 0x008fe20007810000 */
[----:B------:R-:W-:-:S01]  /*46b0*/  FFMA.FTZ R45, R79, R120, -R30 ;  /* 0x000000784f2d7223 */ /* 0x000fc2000001081e */
[----:B------:R-:W-:Y:S01]  /*46c0*/  F2FP.SATFINITE.E4M3.F32.PACK_AB_MERGE_C R216, R31, R26, RZ ;  /* 0x0000001a1fd8723e */ /* 0x000fe200048070ff */
[----:B------:R-:W-:-:S01]  /*46d0*/  FFMA.FTZ R48, R95, R120, -R30 ;  /* 0x000000785f307223 */ /* 0x000fc2000001081e */
[----:B------:R-:W-:Y:S01]  /*46e0*/  IMAD.MOV.U32 R95, RZ, RZ, R119 ;  /* 0x000000ffff5f7224 */ /* 0x000fe200078e0077 */
[----:B------:R-:W3:Y:S01]  /*46f0*/  SHFL.BFLY PT, R123, R52, 0x1, 0x1f ;  /* 0x0c201f00347b7f89 */ /* 0x000ee200000e0000 */
[----:B------:R-:W4:Y:S01]  /*4700*/  MUFU.EX2 R7, R7 ;  /* 0x0000000700077308 */ /* 0x000f220000000800 */
[----:B-1----:R-:W-:-:S01]  /*4710*/  FADD.FTZ R76, R28, R3 ;  /* 0x000000031c4c7221 */ /* 0x002fc20000010000 */
[----:B------:R-:W-:Y:S01]  /*4720*/  F2FP.SATFINITE.E4M3.F32.PACK_AB_MERGE_C R216, R27, R24, R216 ;  /* 0x000000181bd8723e */ /* 0x000fe200048070d8 */
[----:B------:R-:W-:-:S02]  /*4730*/  IMAD.MOV.U32 R79, RZ, RZ, R119 ;  /* 0x000000ffff4f7224 */ /* 0x000fc400078e0077 */
[--C-:B------:R-:W-:Y:S02]  /*4740*/  IMAD.MOV.U32 R27, RZ, RZ, R119.reuse ;  /* 0x000000ffff1b7224 */ /* 0x100fe400078e0077 */
[----:B------:R-:W-:Y:S01]  /*4750*/  IMAD.MOV.U32 R24, RZ, RZ, R119 ;  /* 0x000000ffff187224 */ /* 0x000fe200078e0077 */
[----:B------:R1:W-:Y:S01]  /*4760*/  MUFU.EX2 R20, R56 ;  /* 0x0000003800147308 */ /* 0x0003e20000000800 */
[----:B--2---:R-:W-:-:S07]  /*4770*/  FADD.FTZ R3, R35, R76 ;  /* 0x0000004c23037221 */ /* 0x004fce0000010000 */
[----:B------:R-:W-:Y:S01]  /*4780*/  MUFU.EX2 R9, R9 ;  /* 0x0000000900097308 */ /* 0x000fe20000000800 */
[----:B----4-:R-:W-:-:S04]  /*4790*/  F2FP.SATFINITE.E4M3.F32.PACK_AB_MERGE_C R218, R7, R6, RZ ;  /* 0x0000000607da723e */ /* 0x010fc800048070ff */
[----:B------:R-:W-:Y:S01]  /*47a0*/  F2FP.SATFINITE.E4M3.F32.PACK_AB_MERGE_C R218, R35, R28, R218 ;  /* 0x0000001c23da723e */ /* 0x000fe200048070da */
[--C-:B------:R-:W-:Y:S01]  /*47b0*/  IMAD.MOV.U32 R35, RZ, RZ, R119.reuse ;  /* 0x000000ffff237224 */ /* 0x100fe200078e0077 */
[----:B---3--:R-:W-:Y:S01]  /*47c0*/  FMNMX.FTZ R123, R52, R123, !PT ;  /* 0x0000007b347b7209 */ /* 0x008fe20007810000 */
[----:B------:R-:W2:Y:S01]  /*47d0*/  MUFU.EX2 R13, R13 ;  /* 0x0000000d000d7308 */ /* 0x000ea20000000800 */
[----:B------:R-:W-:Y:S02]  /*47e0*/  IMAD.MOV.U32 R28, RZ, RZ, R119 ;  /* 0x000000ffff1c7224 */ /* 0x000fe400078e0077 */
[C---:B------:R-:W-:Y:S01]  /*47f0*/  FSETP.NEU.FTZ.AND P2, PT, R123.reuse, -INF , PT ;  /* 0xff8000007b00780b */ /* 0x040fe20003f5d000 */
[----:B------:R-:W-:-:S04]  /*4800*/  FFMA.FTZ R52, R123, R120, -8 ;  /* 0xc10000007b347423 */ /* 0x000fc80000010078 */
[----:B------:R-:W-:Y:S01]  /*4810*/  MUFU.EX2 R21, R21 ;  /* 0x0000001500157308 */ /* 0x000fe20000000800 */
[----:B------:R-:W-:-:S05]  /*4820*/  FSEL R62, R52, RZ, P2 ;  /* 0x000000ff343e7208 */ /* 0x000fca0001000000 */
        /* <DEDUP_REMOVED lines=8> */
[--C-:B------:R-:W-:Y:S01]  /*48b0*/  FFMA.FTZ R11, R11, R120, -R62.reuse ;  /* 0x000000780b0b7223 */ /* 0x100fe2000001083e */
[----:B------:R-:W-:Y:S01]  /*48c0*/  LEA.HI.SX32 R57, R5, R74, 0x1a ;  /* 0x0000004a05397211 */ /* 0x000fe200078fd2ff */
[-CC-:B------:R-:W-:Y:S01]  /*48d0*/  FFMA.FTZ R115, R115, R120.reuse, -R62.reuse ;  /* 0x0000007873737223 */ /* 0x180fe2000001083e */
[----:B-1----:R-:W-:-:S01]  /*48e0*/  FFMA.FTZ R56, R113, R120, -R62 ;  /* 0x0000007871387223 */ /* 0x002fc2000001083e */
        /* <DEDUP_REMOVED lines=8> */
[-CC-:B------:R-:W-:Y:S01]  /*4970*/  FFMA.FTZ R93, R93, R120.reuse, -R62.reuse ;  /* 0x000000785d5d7223 */ /* 0x180fe2000001083e */
[----:B------:R-:W-:-:S01]  /*4980*/  FFMA.FTZ R83, R83, R120, -R62 ;  /* 0x0000007853537223 */ /* 0x000fc2000001083e */
[----:B------:R3:W4:Y:S01]  /*4990*/  MUFU.EX2 R64, R51 ;  /* 0x0000003300407308 */ /* 0x0007220000000800 */
[----:B------:R-:W-:-:S01]  /*49a0*/  FFMA.FTZ R60, R85, R120, -R62 ;  /* 0x00000078553c7223 */ /* 0x000fc2000001083e */
[--C-:B------:R-:W-:Y:S01]  /*49b0*/  FFMA.FTZ R131, R131, R120, -R62.reuse ;  /* 0x0000007883837223 */ /* 0x100fe2000001083e */
[----:B--2---:R-:W-:Y:S01]  /*49c0*/  F2FP.SATFINITE.E4M3.F32.PACK_AB_MERGE_C R212, R13, R8, RZ ;  /* 0x000000080dd4723e */ /* 0x004fe200048070ff */
[-CC-:B------:R-:W-:Y:S01]  /*49d0*/  FFMA.FTZ R63, R63, R120.reuse, -R62.reuse ;  /* 0x000000783f3f7223 */ /* 0x180fe2000001083e */
[----:B------:R-:W-:-:S01]  /*49e0*/  FFMA.FTZ R87, R87, R120, -R62 ;  /* 0x0000007857577223 */ /* 0x000fc2000001083e */
[-CC-:B------:R-:W-:Y:S01]  /*49f0*/  FFMA.FTZ R89, R89, R120.reuse, -R62.reuse ;  /* 0x0000007859597223 */ /* 0x180fe2000001083e */
[----:B------:R-:W-:-:S01]  /*4a00*/  FFMA.FTZ R81, R81, R120, -R62 ;  /* 0x0000007851517223 */ /* 0x000fc2000001083e */
[----:B------:R-:W2:Y:S01]  /*4a10*/  MUFU.EX2 R55, R55 ;  /* 0x0000003700377308 */ /* 0x000ea20000000800 */
[----:B-1----:R-:W-:-:S01]  /*4a20*/  FADD.FTZ R5, R217, R58 ;  /* 0x0000003ad9057221 */ /* 0x002fc20000010000 */
[-CC-:B---3--:R-:W-:Y:S01]  /*4a30*/  FFMA.FTZ R51, R117, R120.reuse, -R62.reuse ;  /* 0x0000007875337223 */ /* 0x188fe2000001083e */
[----:B------:R-:W-:-:S01]  /*4a40*/  FFMA.FTZ R135, R135, R120, -R62 ;  /* 0x0000007887877223 */ /* 0x000fc2000001083e */
[-CC-:B------:R-:W-:Y:S01]  /*4a50*/  FFMA.FTZ R71, R71, R120.reuse, -R62.reuse ;  /* 0x0000007847477223 */ /* 0x180fe2000001083e */
[----:B------:R-:W-:-:S01]  /*4a60*/  FFMA.FTZ R137, R137, R120, -R62 ;  /* 0x0000007889897223 */ /* 0x000fc2000001083e */
[-CC-:B------:R-:W-:Y:S01]  /*4a70*/  FFMA.FTZ R139, R139, R120.reuse, -R62.reuse ;  /* 0x000000788b8b7223 */ /* 0x180fe2000001083e */
[----:B------:R-:W-:-:S01]  /*4a80*/  FFMA.FTZ R141, R141, R120, -R62 ;  /* 0x000000788d8d7223 */ /* 0x000fc2000001083e */
[----:B------:R-:W1:Y:S01]  /*4a90*/  MUFU.EX2 R34, R34 ;  /* 0x0000002200227308 */ /* 0x000e620000000800 */
[----:B----4-:R-:W-:-:S01]  /*4aa0*/  FADD.FTZ R78, R64, R5 ;  /* 0x00000005404e7221 */ /* 0x010fc20000010000 */
[----:B------:R-:W-:Y:S01]  /*4ab0*/  VIMNMX R5, RZ, R57, !PT ;  /* 0x00000039ff057248 */ /* 0x000fe20007fe0100 */
[----:B------:R-:W-:-:S01]  /*4ac0*/  FFMA.FTZ R67, R67, R120, -R62 ;  /* 0x0000007843437223 */ /* 0x000fc2000001083e */
[-CC-:B------:R-:W-:Y:S01]  /*4ad0*/  FFMA.FTZ R143, R143, R120.reuse, -R62.reuse ;  /* 0x000000788f8f7223 */ /* 0x180fe2000001083e */
[----:B------:R-:W-:-:S01]  /*4ae0*/  FFMA.FTZ R145, R145, R120, -R62 ;  /* 0x0000007891917223 */ /* 0x000fc2000001083e */
[----:B------:R-:W-:Y:S01]  /*4af0*/  ISETP.GE.AND P2, PT, R80, R5, PT ;  /* 0x000000055000720c */ /* 0x000fe20003f46270 */
[----:B------:R-:W-:-:S01]  /*4b00*/  FADD.FTZ R80, R6, R3 ;  /* 0x0000000306507221 */ /* 0x000fc20000010000 */
[----:B------:R-:W3:Y:S01]  /*4b10*/  MUFU.EX2 R219, R219 ;  /* 0x000000db00db7308 */ /* 0x000ee20000000800 */
[----:B--2---:R-:W-:-:S01]  /*4b20*/  FADD.FTZ R57, R55, R78 ;  /* 0x0000004e37397221 */ /* 0x004fc20000010000 */
[----:B------:R-:W-:Y:S01]  /*4b30*/  F2FP.SATFINITE.E4M3.F32.PACK_AB_MERGE_C R55, R55, R64, RZ ;  /* 0x000000403737723e */ /* 0x000fe200048070ff */
[----:B------:R-:W-:-:S01]  /*4b40*/  FFMA.FTZ R147, R147, R120, -R62 ;  /* 0x0000007893937223 */ /* 0x000fc2000001083e */
[----:B------:R-:W-:Y:S01]  /*4b50*/  F2FP.SATFINITE.E4M3.F32.PACK_AB_MERGE_C R212, R9, R4, R212 ;  /* 0x0000000409d4723e */ /* 0x000fe200048070d4 */
[----:B------:R-:W-:-:S01]  /*4b60*/  FFMA.FTZ R149, R149, R120, -R62 ;  /* 0x0000007895957223 */ /* 0x000fc2000001083e */
[----:B------:R-:W-:Y:S01]  /*4b70*/  FFMA.FTZ R151, R151, R120, -R62 ;  /* 0x0000007897977223 */ /* 0x000fe2000001083e */
[----:B------:R-:W-:Y:S01]  /*4b80*/  F2FP.SATFINITE.E4M3.F32.PACK_AB_MERGE_C R217, R58, R217, R55 ;  /* 0x000000d93ad9723e */ /* 0x000fe20004807037 */
[----:B------:R2:W4:Y:S01]  /*4b90*/  MUFU.EX2 R65, R11 ;  /* 0x0000000b00417308 */ /* 0x0005220000000800 */
[----:B-1----:R-:W-:-:S01]  /*4ba0*/  FADD.FTZ R78, R34, R57 ;  /* 0x00000039224e7221 */ /* 0x002fc20000010000 */
[----:B------:R-:W-:Y:S01]  /*4bb0*/  FADD.FTZ R57, R7, R80 ;  /* 0x0000005007397221 */ /* 0x000fe20000010000 */
[----:B------:R-:W-:-:S02]  /*4bc0*/  IMAD.MOV.U32 R117, RZ, RZ, R119 ;  /* 0x000000ffff757224 */ /* 0x000fc400078e0077 */
[----:B------:R-:W-:Y:S02]  /*4bd0*/  IMAD.MOV.U32 R113, RZ, RZ, R119 ;  /* 0x000000ffff717224 */ /* 0x000fe400078e0077 */
[----:B------:R-:W-:-:S01]  /*4be0*/  FADD.FTZ R80, R4, R57 ;  /* 0x0000003904507221 */ /* 0x000fc20000010000 */
[----:B------:R-:W-:Y:S01]  /*4bf0*/  IMAD.MOV.U32 R111, RZ, RZ, R119 ;  /* 0x000000ffff6f7224 */ /* 0x000fe200078e0077 */
[----:B------:R1:W5:Y:S01]  /*4c00*/  MUFU.EX2 R66, R115 ;  /* 0x0000007300427308 */ /* 0x0003620000000800 */
[----:B---3--:R-:W-:-:S01]  /*4c10*/  FADD.FTZ R78, R219, R78 ;  /* 0x0000004edb4e7221 */ /* 0x008fc20000010000 */
[----:B--2---:R-:W-:Y:S01]  /*4c20*/  FFMA.FTZ R11, R125, R120, -R62 ;  /* 0x000000787d0b7223 */ /* 0x004fe2000001083e */
[--C-:B------:R-:W-:Y:S02]  /*4c30*/  IMAD.MOV.U32 R103, RZ, RZ, R119.reuse ;  /* 0x000000ffff677224 */ /* 0x100fe400078e0077 */
[--C-:B------:R-:W-:Y:S02]  /*4c40*/  IMAD.MOV.U32 R85, RZ, RZ, R119.reuse ;  /* 0x000000ffff557224 */ /* 0x100fe400078e0077 */
[----:B------:R-:W-:Y:S01]  /*4c50*/  IMAD.MOV.U32 R77, RZ, RZ, R119 ;  /* 0x000000ffff4d7224 */ /* 0x000fe200078e0077 */
[----:B------:R-:W2:Y:S01]  /*4c60*/  MUFU.EX2 R51, R51 ;  /* 0x0000003300337308 */ /* 0x000ea20000000800 */
[----:B----4-:R-:W-:-:S01]  /*4c70*/  FADD.FTZ R3, R65, R78 ;  /* 0x0000004e41037221 */ /* 0x010fc20000010000 */
[----:B-1----:R-:W-:-:S02]  /*4c80*/  IMAD.MOV.U32 R115, RZ, RZ, R119 ;  /* 0x000000ffff737224 */ /* 0x002fc400078e0077 */
[--C-:B------:R-:W-:Y:S02]  /*4c90*/  IMAD.MOV.U32 R58, RZ, RZ, R119.reuse ;  /* 0x000000ffff3a7224 */ /* 0x100fe400078e0077 */
[----:B------:R-:W-:Y:S02]  /*4ca0*/  IMAD.MOV.U32 R57, RZ, RZ, R119 ;  /* 0x000000ffff397224 */ /* 0x000fe400078e0077 */
[----:B------:R-:W1:Y:S01]  /*4cb0*/  MUFU.EX2 R56, R56 ;  /* 0x0000003800387308 */ /* 0x000e620000000800 */
[----:B-----5:R-:W-:-:S01]  /*4cc0*/  FADD.FTZ R78, R66, R3 ;  /* 0x00000003424e7221 */ /* 0x020fc20000010000 */
[----:B------:R-:W-:Y:S01]  /*4cd0*/  F2FP.SATFINITE.E4M3.F32.PACK_AB_MERGE_C R65, R66, R65, RZ ;  /* 0x000000414241723e */ /* 0x000fe200048070ff */
[--C-:B------:R-:W-:Y:S02]  /*4ce0*/  IMAD.MOV.U32 R66, RZ, RZ, R119.reuse ;  /* 0x000000ffff427224 */ /* 0x100fe400078e0077 */
[----:B------:R-:W-:Y:S01]  /*4cf0*/  IMAD.MOV.U32 R55, RZ, RZ, R119 ;  /* 0x000000ffff377224 */ /* 0x000fe200078e0077 */
[----:B------:R-:W-:Y:S01]  /*4d00*/  F2FP.SATFINITE.E4M3.F32.PACK_AB_MERGE_C R219, R219, R34, R65 ;  /* 0x00000022dbdb723e */ /* 0x000fe20004807041 */
[----:B------:R-:W-:Y:S01]  /*4d10*/  IMAD.MOV.U32 R65, RZ, RZ, R119 ;  /* 0x000000ffff417224 */ /* 0x000fe200078e0077 */
[----:B------:R3:W4:Y:S01]  /*4d20*/  MUFU.EX2 R68, R15 ;  /* 0x0000000f00447308 */ /* 0x0007220000000800 */
[----:B--2---:R-:W-:-:S01]  /*4d30*/  FADD.FTZ R3, R51, R78 ;  /* 0x0000004e33037221 */ /* 0x004fc20000010000 */
[----:B------:R-:W-:-:S06]  /*4d40*/  IMAD.MOV.U32 R34, RZ, RZ, R119 ;  /* 0x000000ffff227224 */ /* 0x000fcc00078e0077 */
[----:B------:R-:W2:Y:S01]  /*4d50*/  MUFU.EX2 R109, R109 ;  /* 0x0000006d006d7308 */ /* 0x000ea20000000800 */
[----:B-1----:R-:W-:-:S01]  /*4d60*/  FADD.FTZ R3, R56, R3 ;  /* 0x0000000338037221 */ /* 0x002fc20000010000 */
[-CC-:B---3--:R-:W-:Y:S01]  /*4d70*/  FFMA.FTZ R15, R129, R120.reuse, -R62.reuse ;  /* 0x00000078810f7223 */ /* 0x188fe2000001083e */
[----:B------:R-:W-:-:S05]  /*4d80*/  FFMA.FTZ R62, R153, R120, -R62 ;  /* 0x00000078993e7223 */ /* 0x000fca000001083e */
[----:B------:R-:W1:Y:S01]  /*4d90*/  MUFU.EX2 R11, R11 ;  /* 0x0000000b000b7308 */ /* 0x000e620000000800 */
[----:B----4-:R-:W-:-:S07]  /*4da0*/  FADD.FTZ R82, R68, R3 ;  /* 0x0000000344527221 */ /* 0x010fce0000010000 */
[----:B------:R3:W-:Y:S01]  /*4db0*/  MUFU.EX2 R76, R41 ;  /* 0x00000029004c7308 */ /* 0x0007e20000000800 */
[----:B--2---:R-:W-:-:S01]  /*4dc0*/  FADD.FTZ R82, R109, R82 ;  /* 0x000000526d527221 */ /* 0x004fc20000010000 */
[----:B------:R-:W-:Y:S01]  /*4dd0*/  F2FP.SATFINITE.E4M3.F32.PACK_AB_MERGE_C R68, R109, R68, RZ ;  /* 0x000000446d44723e */ /* 0x000fe200048070ff */
[----:B------:R-:W-:-:S03]  /*4de0*/  IMAD.MOV.U32 R109, RZ, RZ, R119 ;  /* 0x000000ffff6d7224 */ /* 0x000fc600078e0077 */
[----:B------:R-:W-:Y:S01]  /*4df0*/  F2FP.SATFINITE.E4M3.F32.PACK_AB_MERGE_C R213, R56, R51, R68 ;  /* 0x0000003338d5723e */ /* 0x000fe20004807044 */
[----:B------:R-:W-:Y:S01]  /*4e00*/  IMAD.MOV.U32 R68, RZ, RZ, R119 ;  /* 0x000000ffff447224 */ /* 0x000fe200078e0077 */
[----:B------:R-:W2:Y:S01]  /*4e10*/  MUFU.EX2 R52, R52 ;  /* 0x0000003400347308 */ /* 0x000ea20000000800 */
[----:B---3--:R-:W-:-:S01]  /*4e20*/  FADD.FTZ R41, R9, R80 ;  /* 0x0000005009297221 */ /* 0x008fc20000010000 */
[--C-:B------:R-:W-:Y:S02]  /*4e30*/  IMAD.MOV.U32 R56, RZ, RZ, R119.reuse ;  /* 0x000000ffff387224 */ /* 0x100fe400078e0077 */
[----:B------:R-:W-:Y:S02]  /*4e40*/  IMAD.MOV.U32 R51, RZ, RZ, R119 ;  /* 0x000000ffff337224 */ /* 0x000fe400078e0077 */
[----:B------:R-:W-:Y:S02]  /*4e50*/  FADD.FTZ R80, R8, R41 ;  /* 0x0000002908507221 */ /* 0x000fe40000010000 */
[----:B------:R-:W3:Y:S02]  /*4e60*/  MUFU.EX2 R73, R73 ;  /* 0x0000004900497308 */ /* 0x000ee40000000800 */
[----:B------:R-:W-:-:S04]  /*4e70*/  FADD.FTZ R3, R13, R80 ;  /* 0x000000500d037221 */ /* 0x000fc80000010000 */
[----:B------:R-:W-:Y:S01]  /*4e80*/  FADD.FTZ R80, R10, R3 ;  /* 0x000000030a507221 */ /* 0x000fe20000010000 */
[----:B-1----:R-:W-:-:S01]  /*4e90*/  FADD.FTZ R3, R11, R82 ;  /* 0x000000520b037221 */ /* 0x002fc20000010000 */
[----:B------:R1:W4:Y:S02]  /*4ea0*/  MUFU.EX2 R70, R97 ;  /* 0x0000006100467308 */ /* 0x0003240000000800 */
[----:B------:R-:W-:-:S01]  /*4eb0*/  FADD.FTZ R41, R21, R80 ;  /* 0x0000005015297221 */ /* 0x000fc20000010000 */
[----:B--2---:R-:W-:-:S03]  /*4ec0*/  FADD.FTZ R82, R52, R3 ;  /* 0x0000000334527221 */ /* 0x004fc60000010000 */
[----:B------:R-:W-:Y:S01]  /*4ed0*/  FADD.FTZ R84, R12, R41 ;  /* 0x000000290c547221 */ /* 0x000fe20000010000 */
[----:B------:R-:W-:Y:S01]  /*4ee0*/  IMAD.MOV.U32 R41, RZ, RZ, R119 ;  /* 0x000000ffff297224 */ /* 0x000fe200078e0077 */
[----:B------:R-:W2:Y:S01]  /*4ef0*/  MUFU.EX2 R39, R39 ;  /* 0x0000002700277308 */ /* 0x000ea20000000800 */
[----:B---3--:R-:W-:-:S01]  /*4f00*/  FADD.FTZ R3, R73, R82 ;  /* 0x0000005249037221 */ /* 0x008fc20000010000 */
[C---:B------:R-:W-:Y:S01]  /*4f10*/  FADD.FTZ R31, R59.reuse, R84 ;  /* 0x000000543b1f7221 */ /* 0x040fe20000010000 */
[----:B------:R-:W-:Y:S01]  /*4f20*/  F2FP.SATFINITE.E4M3.F32.PACK_AB_MERGE_C R59, R59, R12, RZ ;  /* 0x0000000c3b3b723e */ /* 0x000fe200048070ff */
[----:B-1----:R-:W-:Y:S02]  /*4f30*/  IMAD.MOV.U32 R97, RZ, RZ, R119 ;  /* 0x000000ffff617224 */ /* 0x002fe400078e0077 */
[----:B------:R-:W-:-:S01]  /*4f40*/  FADD.FTZ R64, R14, R31 ;  /* 0x0000001f0e407221 */ /* 0x000fc20000010000 */
[----:B------:R-:W-:Y:S01]  /*4f50*/  F2FP.SATFINITE.E4M3.F32.PACK_AB_MERGE_C R214, R21, R10, R59 ;  /* 0x0000000a15d6723e */ /* 0x000fe2000480703b */
[----:B------:R-:W1:Y:S01]  /*4f60*/  MUFU.EX2 R61, R61 ;  /* 0x0000003d003d7308 */ /* 0x000e620000000800 */
[----:B----4-:R-:W-:-:S01]  /*4f70*/  FADD.FTZ R26, R70, R3 ;  /* 0x00000003461a7221 */ /* 0x010fc20000010000 */
[----:B------:R-:W-:Y:S01]  /*4f80*/  F2FP.SATFINITE.E4M3.F32.PACK_AB_MERGE_C R70, R70, R73, RZ ;  /* 0x000000494646723e */ /* 0x000fe200048070ff */
[----:B------:R-:W-:-:S02]  /*4f90*/  IMAD.MOV.U32 R84, RZ, RZ, R119 ;  /* 0x000000ffff547224 */ /* 0x000fc400078e0077 */
[--C-:B------:R-:W-:Y:S01]  /*4fa0*/  IMAD.MOV.U32 R82, RZ, RZ, R119.reuse ;  /* 0x000000ffff527224 */ /* 0x100fe200078e0077 */
[----:B------:R-:W-:Y:S01]  /*4fb0*/  F2FP.SATFINITE.E4M3.F32.PACK_AB_MERGE_C R215, R52, R11, R70 ;  /* 0x0000000b34d7723e */ /* 0x000fe20004807046 */
[----:B------:R-:W-:Y:S01]  /*4fc0*/  IMAD.MOV.U32 R73, RZ, RZ, R119 ;  /* 0x000000ffff497224 */ /* 0x000fe200078e0077 */
[----:B------:R-:W3:Y:S01]  /*4fd0*/  MUFU.EX2 R54, R54 ;  /* 0x0000003600367308 */ /* 0x000ee20000000800 */
[----:B--2---:R-:W-:-:S01]  /*4fe0*/  FADD.FTZ R3, R39, R26 ;  /* 0x0000001a27037221 */ /* 0x004fc20000010000 */
[--C-:B------:R-:W-:Y:S02]  /*4ff0*/  IMAD.MOV.U32 R70, RZ, RZ, R119.reuse ;  /* 0x000000ffff467224 */ /* 0x100fe400078e0077 */
[--C-:B------:R-:W-:Y:S02]  /*5000*/  IMAD.MOV.U32 R59, RZ, RZ, R119.reuse ;  /* 0x000000ffff3b7224 */ /* 0x100fe400078e0077 */
[----:B------:R-:W-:Y:S02]  /*5010*/  IMAD.MOV.U32 R52, RZ, RZ, R119 ;  /* 0x000000ffff347224 */ /* 0x000fe400078e0077 */
[----:B------:R-:W2:Y:S01]  /*5020*/  MUFU.EX2 R93, R93 ;  /* 0x0000005d005d7308 */ /* 0x000ea20000000800 */
[----:B-1----:R-:W-:-:S01]  /*5030*/  FADD.FTZ R7, R61, R64 ;  /* 0x000000403d077221 */ /* 0x002fc20000010000 */
[----:B------:R-:W-:-:S02]  /*5040*/  IMAD.MOV.U32 R64, RZ, RZ, R119 ;  /* 0x000000ffff407224 */ /* 0x000fc400078e0077 */
[----:B------:R-:W-:Y:S02]  /*5050*/  IMAD.MOV.U32 R31, RZ, RZ, R119 ;  /* 0x000000ffff1f7224 */ /* 0x000fe400078e0077 */
[----:B------:R-:W-:Y:S02]  /*5060*/  FADD.FTZ R26, R20, R7 ;  /* 0x00000007141a7221 */ /* 0x000fe40000010000 */
[----:B------:R-:W1:Y:S01]  /*5070*/  MUFU.EX2 R133, R133 ;  /* 0x0000008500857308 */ /* 0x000e620000000800 */
[----:B---3--:R-:W-:-:S07]  /*5080*/  FADD.FTZ R8, R54, R3 ;  /* 0x0000000336087221 */ /* 0x008fce0000010000 */
[----:B------:R3:W4:Y:S01]  /*5090*/  MUFU.EX2 R72, R83 ;  /* 0x0000005300487308 */ /* 0x0007220000000800 */
[----:B--2---:R-:W-:-:S07]  /*50a0*/  FADD.FTZ R3, R93, R8 ;  /* 0x000000085d037221 */ /* 0x004fce0000010000 */
[----:B------:R-:W2:Y:S01]  /*50b0*/  MUFU.EX2 R32, R32 ;  /* 0x0000002000207308 */ /* 0x000ea20000000800 */
[----:B-1----:R-:W-:-:S01]  /*50c0*/  FADD.FTZ R7, R133, R26 ;  /* 0x0000001a85077221 */ /* 0x002fc20000010000 */
[----:B------:R-:W-:Y:S01]  /*50d0*/  F2FP.SATFINITE.E4M3.F32.PACK_AB_MERGE_C R133, R133, R20, RZ ;  /* 0x000000148585723e */ /* 0x000fe200048070ff */
[--C-:B---3--:R-:W-:Y:S02]  /*50e0*/  IMAD.MOV.U32 R83, RZ, RZ, R119.reuse ;  /* 0x000000ffff537224 */ /* 0x108fe400078e0077 */
[----:B------:R-:W-:Y:S01]  /*50f0*/  IMAD.MOV.U32 R26, RZ, RZ, R119 ;  /* 0x000000ffff1a7224 */ /* 0x000fe200078e0077 */
[----:B------:R-:W-:Y:S01]  /*5100*/  F2FP.SATFINITE.E4M3.F32.PACK_AB_MERGE_C R208, R61, R14, R133 ;  /* 0x0000000e3dd0723e */ /* 0x000fe20004807085 */
[----:B------:R-:W-:Y:S01]  /*5110*/  IMAD.MOV.U32 R61, RZ, RZ, R119 ;  /* 0x000000ffff3d7224 */ /* 0x000fe200078e0077 */
[----:B------:R-:W1:Y:S01]  /*5120*/  MUFU.EX2 R15, R15 ;  /* 0x0000000f000f7308 */ /* 0x000e620000000800 */
[----:B----4-:R-:W-:-:S01]  /*5130*/  FADD.FTZ R8, R72, R3 ;  /* 0x0000000348087221 */ /* 0x010fc20000010000 */
[----:B------:R-:W-:Y:S01]  /*5140*/  F2FP.SATFINITE.E4M3.F32.PACK_AB_MERGE_C R72, R72, R93, RZ ;  /* 0x0000005d4848723e */ /* 0x000fe200048070ff */
[----:B------:R-:W-:-:S03]  /*5150*/  IMAD.MOV.U32 R93, RZ, RZ, R119 ;  /* 0x000000ffff5d7224 */ /* 0x000fc600078e0077 */
[----:B------:R-:W-:Y:S01]  /*5160*/  F2FP.SATFINITE.E4M3.F32.PACK_AB_MERGE_C R209, R54, R39, R72 ;  /* 0x0000002736d1723e */ /* 0x000fe20004807048 */
[----:B------:R-:W-:Y:S01]  /*5170*/  IMAD.MOV.U32 R72, RZ, RZ, R119 ;  /* 0x000000ffff487224 */ /* 0x000fe200078e0077 */
[----:B------:R-:W3:Y:S01]  /*5180*/  MUFU.EX2 R69, R69 ;  /* 0x0000004500457308 */ /* 0x000ee20000000800 */
[----:B--2---:R-:W-:-:S01]  /*5190*/  FADD.FTZ R12, R32, R7 ;  /* 0x00000007200c7221 */ /* 0x004fc20000010000 */
[--C-:B------:R-:W-:Y:S02]  /*51a0*/  IMAD.MOV.U32 R54, RZ, RZ, R119.reuse ;  /* 0x000000ffff367224 */ /* 0x100fe400078e0077 */
[----:B------:R-:W-:-:S04]  /*51b0*/  IMAD.MOV.U32 R39, RZ, RZ, R119 ;  /* 0x000000ffff277224 */ /* 0x000fc800078e0077 */
[----:B------:R-:W2:Y:S01]  /*51c0*/  MUFU.EX2 R60, R60 ;  /* 0x0000003c003c7308 */ /* 0x000ea20000000800 */
[----:B-1----:R-:W-:-:S07]  /*51d0*/  FADD.FTZ R3, R15, R8 ;  /* 0x000000080f037221 */ /* 0x002fce0000010000 */
[----:B------:R1:W4:Y:S01]  /*51e0*/  MUFU.EX2 R40, R50 ;  /* 0x0000003200287308 */ /* 0x0003220000000800 */
[----:B---3--:R-:W-:-:S07]  /*51f0*/  FADD.FTZ R7, R69, R12 ;  /* 0x0000000c45077221 */ /* 0x008fce0000010000 */
[----:B------:R-:W3:Y:S01]  /*5200*/  MUFU.EX2 R131, R131 ;  /* 0x0000008300837308 */ /* 0x000ee20000000800 */
[----:B--2---:R-:W-:-:S01]  /*5210*/  FADD.FTZ R12, R60, R3 ;  /* 0x000000033c0c7221 */ /* 0x004fc20000010000 */
[-CC-:B-1----:R-:W-:Y:S01]  /*5220*/  FFMA.FTZ R50, R99, R120.reuse, -R30.reuse ;  /* 0x0000007863327223 */ /* 0x182fe2000001081e */
[----:B------:R-:W-:-:S01]  /*5230*/  FFMA.FTZ R30, R107, R120, -R30 ;  /* 0x000000786b1e7223 */ /* 0x000fc2000001081e */
[--C-:B------:R-:W-:Y:S02]  /*5240*/  IMAD.MOV.U32 R107, RZ, RZ, R119.reuse ;  /* 0x000000ffff6b7224 */ /* 0x100fe400078e0077 */
[----:B------:R-:W-:Y:S02]  /*5250*/  IMAD.MOV.U32 R99, RZ, RZ, R119 ;  /* 0x000000ffff637224 */ /* 0x000fe400078e0077 */
[----:B------:R-:W1:Y:S01]  /*5260*/  MUFU.EX2 R49, R49 ;  /* 0x0000003100317308 */ /* 0x000e620000000800 */
[----:B----4-:R-:W-:-:S07]  /*5270*/  FADD.FTZ R20, R40, R7 ;  /* 0x0000000728147221 */ /* 0x010fce0000010000 */
[----:B------:R2:W4:Y:S01]  /*5280*/  MUFU.EX2 R74, R63 ;  /* 0x0000003f004a7308 */ /* 0x0005220000000800 */
[----:B---3--:R-:W-:-:S07]  /*5290*/  FADD.FTZ R3, R131, R12 ;  /* 0x0000000c83037221 */ /* 0x008fce0000010000 */
[----:B------:R-:W3:Y:S01]  /*52a0*/  MUFU.EX2 R36, R36 ;  /* 0x0000002400247308 */ /* 0x000ee20000000800 */
[C---:B-1----:R-:W-:Y:S01]  /*52b0*/  F2FP.SATFINITE.E4M3.F32.PACK_AB_MERGE_C R40, R49.reuse, R40, RZ ;  /* 0x000000283128723e */ /* 0x042fe200048070ff */
[----:B------:R-:W-:Y:S01]  /*52c0*/  FADD.FTZ R49, R49, R20 ;  /* 0x0000001431317221 */ /* 0x000fe20000010000 */
[--C-:B--2---:R-:W-:Y:S02]  /*52d0*/  IMAD.MOV.U32 R63, RZ, RZ, R119.reuse ;  /* 0x000000ffff3f7224 */ /* 0x104fe400078e0077 */
[----:B------:R-:W-:Y:S01]  /*52e0*/  F2FP.SATFINITE.E4M3.F32.PACK_AB_MERGE_C R210, R69, R32, R40 ;  /* 0x0000002045d2723e */ /* 0x000fe20004807028 */
[----:B------:R-:W-:Y:S02]  /*52f0*/  IMAD.MOV.U32 R69, RZ, RZ, R119 ;  /* 0x000000ffff457224 */ /* 0x000fe400078e0077 */
[----:B------:R-:W1:Y:S01]  /*5300*/  MUFU.EX2 R87, R87 ;  /* 0x0000005700577308 */ /* 0x000e620000000800 */
[C---:B----4-:R-:W-:Y:S01]  /*5310*/  F2FP.SATFINITE.E4M3.F32.PACK_AB_MERGE_C R131, R74.reuse, R131, RZ ;  /* 0x000000834a83723e */ /* 0x050fe200048070ff */
[----:B------:R-:W-:Y:S01]  /*5320*/  FADD.FTZ R74, R74, R3 ;  /* 0x000000034a4a7221 */ /* 0x000fe20000010000 */
[----:B------:R-:W-:-:S02]  /*5330*/  IMAD.MOV.U32 R40, RZ, RZ, R119 ;  /* 0x000000ffff287224 */ /* 0x000fc400078e0077 */
[----:B------:R-:W-:Y:S01]  /*5340*/  F2FP.SATFINITE.E4M3.F32.PACK_AB_MERGE_C R211, R60, R15, R131 ;  /* 0x0000000f3cd3723e */ /* 0x000fe20004807083 */
[----:B------:R-:W-:Y:S02]  /*5350*/  IMAD.MOV.U32 R60, RZ, RZ, R119 ;  /* 0x000000ffff3c7224 */ /* 0x000fe400078e0077 */
[----:B------:R-:W2:Y:S01]  /*5360*/  MUFU.EX2 R25, R25 ;  /* 0x0000001900197308 */ /* 0x000ea20000000800 */
[----:B---3--:R-:W-:-:S01]  /*5370*/  FADD.FTZ R12, R36, R49 ;  /* 0x00000031240c7221 */ /* 0x008fc20000010000 */
[--C-:B------:R-:W-:Y:S02]  /*5380*/  IMAD.MOV.U32 R49, RZ, RZ, R119.reuse ;  /* 0x000000ffff317224 */ /* 0x100fe400078e0077 */
[----:B------:R-:W-:-:S04]  /*5390*/  IMAD.MOV.U32 R32, RZ, RZ, R119 ;  /* 0x000000ffff207224 */ /* 0x000fc800078e0077 */
[----:B------:R-:W3:Y:S01]  /*53a0*/  MUFU.EX2 R29, R29 ;  /* 0x0000001d001d7308 */ /* 0x000ee20000000800 */
[----:B-1----:R-:W-:-:S01]  /*53b0*/  FADD.FTZ R3, R87, R74 ;  /* 0x0000004a57037221 */ /* 0x002fc20000010000 */
[----:B------:R-:W-:-:S03]  /*53c0*/  IMAD.MOV.U32 R74, RZ, RZ, R119 ;  /* 0x000000ffff4a7224 */ /* 0x000fc600078e0077 */
[----:B------:R-:W-:-:S03]  /*53d0*/  FADD.FTZ R20, R76, R3 ;  /* 0x000000034c147221 */ /* 0x000fc60000010000 */
[----:B------:R-:W1:Y:S01]  /*53e0*/  MUFU.EX2 R89, R89 ;  /* 0x0000005900597308 */ /* 0x000e620000000800 */
[----:B--2---:R-:W-:-:S07]  /*53f0*/  FADD.FTZ R12, R25, R12 ;  /* 0x0000000c190c7221 */ /* 0x004fce0000010000 */
[----:B------:R-:W2:Y:S01]  /*5400*/  MUFU.EX2 R42, R42 ;  /* 0x0000002a002a7308 */ /* 0x000ea20000000800 */
[----:B---3--:R-:W-:-:S07]  /*5410*/  FADD.FTZ R3, R29, R12 ;  /* 0x0000000c1d037221 */ /* 0x008fce0000010000 */
[----:B------:R3:W4:Y:S01]  /*5420*/  MUFU.EX2 R78, R81 ;  /* 0x00000051004e7308 */ /* 0x0007220000000800 */
[----:B-1----:R-:W-:-:S07]  /*5430*/  FADD.FTZ R7, R89, R20 ;  /* 0x0000001459077221 */ /* 0x002fce0000010000 */
[----:B------:R-:W1:Y:S01]  /*5440*/  MUFU.EX2 R38, R38 ;  /* 0x0000002600267308 */ /* 0x000e620000000800 */
[----:B--2---:R-:W-:-:S01]  /*5450*/  FADD.FTZ R3, R42, R3 ;  /* 0x000000032a037221 */ /* 0x004fc20000010000 */
[----:B------:R-:W-:Y:S01]  /*5460*/  F2FP.SATFINITE.E4M3.F32.PACK_AB_MERGE_C R29, R42, R29, RZ ;  /* 0x0000001d2a1d723e */ /* 0x000fe200048070ff */
[--C-:B---3--:R-:W-:Y:S02]  /*5470*/  IMAD.MOV.U32 R81, RZ, RZ, R119.reuse ;  /* 0x000000ffff517224 */ /* 0x108fe400078e0077 */
[----:B------:R-:W-:Y:S01]  /*5480*/  IMAD.MOV.U32 R42, RZ, RZ, R119 ;  /* 0x000000ffff2a7224 */ /* 0x000fe200078e0077 */
[----:B------:R-:W-:Y:S01]  /*5490*/  F2FP.SATFINITE.E4M3.F32.PACK_AB_MERGE_C R204, R25, R36, R29 ;  /* 0x0000002419cc723e */ /* 0x000fe2000480701d */
[----:B------:R-:W-:Y:S01]  /*54a0*/  IMAD.MOV.U32 R36, RZ, RZ, R119 ;  /* 0x000000ffff247224 */ /* 0x000fe200078e0077 */
[----:B------:R-:W2:Y:S01]  /*54b0*/  MUFU.EX2 R135, R135 ;  /* 0x0000008700877308 */ /* 0x000ea20000000800 */
[C---:B----4-:R-:W-:Y:S01]  /*54c0*/  F2FP.SATFINITE.E4M3.F32.PACK_AB_MERGE_C R89, R78.reuse, R89, RZ ;  /* 0x000000594e59723e */ /* 0x050fe200048070ff */
[----:B------:R-:W-:Y:S01]  /*54d0*/  FADD.FTZ R78, R78, R7 ;  /* 0x000000074e4e7221 */ /* 0x000fe20000010000 */
[----:B------:R-:W-:-:S02]  /*54e0*/  IMAD.MOV.U32 R29, RZ, RZ, R119 ;  /* 0x000000ffff1d7224 */ /* 0x000fc400078e0077 */
[----:B------:R-:W-:Y:S01]  /*54f0*/  F2FP.SATFINITE.E4M3.F32.PACK_AB_MERGE_C R205, R76, R87, R89 ;  /* 0x000000574ccd723e */ /* 0x000fe20004807059 */
[----:B------:R-:W-:Y:S02]  /*5500*/  IMAD.MOV.U32 R89, RZ, RZ, R119 ;  /* 0x000000ffff597224 */ /* 0x000fe400078e0077 */
[----:B------:R-:W3:Y:S01]  /*5510*/  MUFU.EX2 R43, R43 ;  /* 0x0000002b002b7308 */ /* 0x000ee20000000800 */
[----:B-1----:R-:W-:-:S01]  /*5520*/  FADD.FTZ R12, R38, R3 ;  /* 0x00000003260c7221 */ /* 0x002fc20000010000 */
[--C-:B------:R-:W-:Y:S02]  /*5530*/  IMAD.MOV.U32 R87, RZ, RZ, R119.reuse ;  /* 0x000000ffff577224 */ /* 0x100fe400078e0077 */
        /* <DEDUP_REMOVED lines=28> */
[----:B------:R-:W-:-:S04]  /*5700*/  IMAD.MOV.U32 R33, RZ, RZ, R119 ;  /* 0x000000ffff217224 */ /* 0x000fc800078e0077 */
[----:B------:R1:W4:Y:S01]  /*5710*/  MUFU.EX2 R8, R67 ;  /* 0x0000004300087308 */ /* 0x0003220000000800 */
[----:B---3--:R-:W-:-:S07]  /*5720*/  FADD.FTZ R7, R141, R6 ;  /* 0x000000068d077221 */ /* 0x008fce0000010000 */
[----:B------:R-:W3:Y:S01]  /*5730*/  MUFU.EX2 R37, R37 ;  /* 0x0000002500257308 */ /* 0x000ee20000000800 */
[----:B--2---:R-:W-:-:S01]  /*5740*/  FADD.FTZ R6, R46, R3 ;  /* 0x000000032e067221 */ /* 0x004fc20000010000 */
[----:B-1----:R-:W-:-:S06]  /*5750*/  IMAD.MOV.U32 R67, RZ, RZ, R119 ;  /* 0x000000ffff437224 */ /* 0x002fcc00078e0077 */
[----:B------:R-:W1:Y:S01]  /*5760*/  MUFU.EX2 R143, R143 ;  /* 0x0000008f008f7308 */ /* 0x000e620000000800 */
[----:B----4-:R-:W-:-:S07]  /*5770*/  FADD.FTZ R12, R8, R7 ;  /* 0x00000007080c7221 */ /* 0x010fce0000010000 */
[----:B------:R-:W2:Y:S01]  /*5780*/  MUFU.EX2 R48, R48 ;  /* 0x0000003000307308 */ /* 0x000ea20000000800 */
[----:B---3--:R-:W-:-:S07]  /*5790*/  FADD.FTZ R3, R37, R6 ;  /* 0x0000000625037221 */ /* 0x008fce0000010000 */
[----:B------:R-:W3:Y:S01]  /*57a0*/  MUFU.EX2 R4, R145 ;  /* 0x0000009100047308 */ /* 0x000ee20000000800 */
[----:B-1----:R-:W-:-:S07]  /*57b0*/  FADD.FTZ R7, R143, R12 ;  /* 0x0000000c8f077221 */ /* 0x002fce0000010000 */
[----:B------:R-:W1:Y:S01]  /*57c0*/  MUFU.EX2 R50, R50 ;  /* 0x0000003200327308 */ /* 0x000e620000000800 */
[----:B--2---:R-:W-:-:S01]  /*57d0*/  FADD.FTZ R3, R48, R3 ;  /* 0x0000000330037221 */ /* 0x004fc20000010000 */
[----:B------:R-:W-:Y:S01]  /*57e0*/  F2FP.SATFINITE.E4M3.F32.PACK_AB_MERGE_C R37, R48, R37, RZ ;  /* 0x000000253025723e */ /* 0x000fe200048070ff */
[----:B------:R-:W-:-:S03]  /*57f0*/  IMAD.MOV.U32 R48, RZ, RZ, R119 ;  /* 0x000000ffff307224 */ /* 0x000fc600078e0077 */
[----:B------:R-:W-:Y:S01]  /*5800*/  F2FP.SATFINITE.E4M3.F32.PACK_AB_MERGE_C R200, R46, R45, R37 ;  /* 0x0000002d2ec8723e */ /* 0x000fe20004807025 */
[----:B------:R-:W-:Y:S01]  /*5810*/  IMAD.MOV.U32 R46, RZ, RZ, R119 ;  /* 0x000000ffff2e7224 */ /* 0x000fe200078e0077 */
[----:B------:R-:W2:Y:S01]  /*5820*/  MUFU.EX2 R147, R147 ;  /* 0x0000009300937308 */ /* 0x000ea20000000800 */
[C---:B---3--:R-:W-:Y:S01]  /*5830*/  F2FP.SATFINITE.E4M3.F32.PACK_AB_MERGE_C R143, R4.reuse, R143, RZ ;  /* 0x0000008f048f723e */ /* 0x048fe200048070ff */
[----:B------:R-:W-:Y:S01]  /*5840*/  FADD.FTZ R4, R4, R7 ;  /* 0x0000000704047221 */ /* 0x000fe20000010000 */
[----:B------:R-:W-:Y:S02]  /*5850*/  IMAD.MOV.U32 R45, RZ, RZ, R119 ;  /* 0x000000ffff2d7224 */ /* 0x000fe400078e0077 */
[----:B------:R-:W-:Y:S01]  /*5860*/  F2FP.SATFINITE.E4M3.F32.PACK_AB_MERGE_C R201, R8, R141, R143 ;  /* 0x0000008d08c9723e */ /* 0x000fe2000480708f */
[----:B------:R-:W-:Y:S02]  /*5870*/  IMAD.MOV.U32 R37, RZ, RZ, R119 ;  /* 0x000000ffff257224 */ /* 0x000fe400078e0077 */
[----:B------:R-:W3:Y:S01]  /*5880*/  MUFU.EX2 R53, R53 ;  /* 0x0000003500357308 */ /* 0x000ee20000000800 */
[----:B-1----:R-:W-:-:S07]  /*5890*/  FADD.FTZ R6, R50, R3 ;  /* 0x0000000332067221 */ /* 0x002fce0000010000 */
[----:B------:R-:W1:Y:S01]  /*58a0*/  MUFU.EX2 R10, R149 ;  /* 0x00000095000a7308 */ /* 0x000e620000000800 */
[----:B--2---:R-:W-:-:S07]  /*58b0*/  FADD.FTZ R3, R147, R4 ;  /* 0x0000000493037221 */ /* 0x004fce0000010000 */
[----:B------:R-:W-:Y:S01]  /*58c0*/  MUFU.EX2 R47, R47 ;  /* 0x0000002f002f7308 */ /* 0x000fe20000000800 */
[----:B---3--:R-:W-:-:S07]  /*58d0*/  FADD.FTZ R6, R53, R6 ;  /* 0x0000000635067221 */ /* 0x008fce0000010000 */
[----:B------:R-:W2:Y:S01]  /*58e0*/  MUFU.EX2 R30, R30 ;  /* 0x0000001e001e7308 */ /* 0x000ea20000000800 */
[----:B-1----:R-:W-:-:S07]  /*58f0*/  FADD.FTZ R4, R10, R3 ;  /* 0x000000030a047221 */ /* 0x002fce0000010000 */
[----:B------:R-:W1:Y:S08]  /*5900*/  MUFU.EX2 R151, R151 ;  /* 0x0000009700977308 */ /* 0x000e700000000800 */
[----:B------:R-:W3:Y:S01]  /*5910*/  MUFU.EX2 R62, R62 ;  /* 0x0000003e003e7308 */ /* 0x000ee20000000800 */
[----:B--2---:R-:W-:Y:S01]  /*5920*/  F2FP.SATFINITE.E4M3.F32.PACK_AB_MERGE_C R7, R30, R47, RZ ;  /* 0x0000002f1e07723e */ /* 0x004fe200048070ff */
[----:B------:R-:W-:-:S03]  /*5930*/  FADD.FTZ R47, R47, R6 ;  /* 0x000000062f2f7221 */ /* 0x000fc60000010000 */
[----:B------:R-:W-:Y:S01]  /*5940*/  F2FP.SATFINITE.E4M3.F32.PACK_AB_MERGE_C R202, R53, R50, R7 ;  /* 0x0000003235ca723e */ /* 0x000fe20004807007 */
[--C-:B------:R-:W-:Y:S02]  /*5950*/  IMAD.MOV.U32 R53, RZ, RZ, R119.reuse ;  /* 0x000000ffff357224 */ /* 0x100fe400078e0077 */
[----:B------:R-:W-:Y:S02]  /*5960*/  IMAD.MOV.U32 R50, RZ, RZ, R119 ;  /* 0x000000ffff327224 */ /* 0x000fe400078e0077 */
[----:B-1----:R-:W-:-:S01]  /*5970*/  FADD.FTZ R3, R151, R4 ;  /* 0x0000000497037221 */ /* 0x002fc20000010000 */
[----:B------:R-:W-:Y:S01]  /*5980*/  FADD.FTZ R4, R30, R47 ;  /* 0x0000002f1e047221 */ /* 0x000fe20000010000 */
[--C-:B------:R-:W-:Y:S02]  /*5990*/  IMAD.MOV.U32 R47, RZ, RZ, R119.reuse ;  /* 0x000000ffff2f7224 */ /* 0x100fe400078e0077 */
[----:B------:R-:W-:Y:S01]  /*59a0*/  IMAD.MOV.U32 R30, RZ, RZ, R119 ;  /* 0x000000ffff1e7224 */ /* 0x000fe200078e0077 */
[C---:B---3--:R-:W-:Y:S01]  /*59b0*/  F2FP.SATFINITE.E4M3.F32.PACK_AB_MERGE_C R8, R62.reuse, R151, RZ ;  /* 0x000000973e08723e */ /* 0x048fe200048070ff */
[----:B------:R-:W-:Y:S01]  /*59c0*/  FADD.FTZ R3, R62, R3 ;  /* 0x000000033e037221 */ /* 0x000fe20000010000 */
[----:B------:R-:W-:-:S02]  /*59d0*/  IMAD.MOV.U32 R62, RZ, RZ, R119 ;  /* 0x000000ffff3e7224 */ /* 0x000fc400078e0077 */
[----:B------:R-:W-:Y:S01]  /*59e0*/  F2FP.SATFINITE.E4M3.F32.PACK_AB_MERGE_C R203, R10, R147, R8 ;  /* 0x000000930acb723e */ /* 0x000fe20004807008 */
[----:B------:R-:W-:Y:S06]  /*59f0*/  @!P2 BRA `(.L_x_1882) ;  /* 0x0000004400e4a947 */ /* 0x000fec0003800000 */
[----:B------:R-:W-:Y:S01]  /*5a00*/  IMAD.MOV.U32 R7, RZ, RZ, R123 ;  /* 0x000000ffff077224 */ /* 0x000fe200078e007b */
[----:B------:R-:W-:Y:S01]  /*5a10*/  CS2R R118, SRZ ;  /* 0x0000000000767805 */ /* 0x000fe2000001ff00 */
[----:B------:R-:W-:Y:S01]  /*5a20*/  IMAD.MOV.U32 R6, RZ, RZ, R121 ;  /* 0x000000ffff067224 */ /* 0x000fe200078e0079 */
[----:B------:R-:W-:Y:S01]  /*5a30*/  CS2R R116, SRZ ;  /* 0x0000000000747805 */ /* 0x000fe2000001ff00 */
[----:B------:R-:W-:Y:S01]  /*5a40*/  IMAD.MOV.U32 R8, RZ, RZ, R2 ;  /* 0x000000ffff087224 */ /* 0x000fe200078e0002 */
        /* <DEDUP_REMOVED lines=47> */
[----:B------:R-:W-:Y:S01]  /*5d40*/  UMOV UR56, UR48 ;  /* 0x0000003000387c82 */ /* 0x000fe20008000000 */
[----:B------:R-:W-:Y:S01]  /*5d50*/  ULDC UR54, c[0x0][0x404] ;  /* 0x0001010000367ab9 */ /* 0x000fe20000000800 */
[----:B------:R-:W-:Y:S01]  /*5d60*/  ULDC UR45, c[0x0][0x2e0] ;  /* 0x0000b800002d7ab9 */ /* 0x000fe20000000800 */
[----:B------:R-:W-:-:S05]  /*5d70*/  ULDC.64 UR6, c[0x0][0x3f8] ;  /* 0x0000fe0000067ab9 */ /* 0x000fca0000000a00 */
.L_x_1892:
[----:B------:R-:W-:Y:S01]  /*5d80*/  ISETP.NE.AND P3, PT, RZ, UR38, PT ;  /* 0x00000026ff007c0c */ /* 0x000fe2000bf65270 */
[----:B------:R-:W-:-:S04]  /*5d90*/  UISETP.NE.AND UP0, UPT, UR56, 0x1, UPT ;  /* 0x000000013800788c */ /* 0x000fc8000bf05270 */
[----:B------:R-:W-:-:S06]  /*5da0*/  USEL UR10, URZ, 0x1, UP0 ;  /* 0x000000013f0a7887 */ /* 0x000fcc0008000000 */
[----:B------:R-:W-:Y:S02]  /*5db0*/  LOP3.LUT R2, R8, UR10, RZ, 0x3c, !PT ;  /* 0x0000000a08027c12 */ /* 0x000fe4000f8e3cff */
[----:B------:R-:W-:Y:S05]  /*5dc0*/  @P3 BRA `(.L_x_1883) ;  /* 0x0000000000343947 */ /* 0x000fea0003800000 */
[----:B------:R-:W-:Y:S05]  /*5dd0*/  @!P1 BRA `(.L_x_1884) ;  /* 0x0000000000049947 */ /* 0x000fea0003800000 */
[----:B------:R-:W-:Y:S01]  /*5de0*/  BPT.TRAP 0x1 ;  /* 0x000000040000795c */ /* 0x000fe20000300000 */
.L_x_1884:
[----:B------:R-:W-:Y:S01]  /*5df0*/  UIADD3 UR10, UR56, 0x1, URZ ;  /* 0x00000001380a7890 */ /* 0x000fe2000fffe03f */
[----:B------:R-:W-:-:S03]  /*5e00*/  SHF.L.U32 R9, R2, 0x1f, RZ ;  /* 0x0000001f02097819 */ /* 0x000fc600000006ff */
[----:B------:R-:W-:-:S04]  /*5e10*/  UISETP.NE.AND UP0, UPT, UR10, 0x2, UPT ;  /* 0x000000020a00788c */ /* 0x000fc8000bf05270 */
[----:B------:R-:W-:-:S04]  /*5e20*/  USEL UR10, UR10, URZ, UP0 ;  /* 0x0000003f0a0a7287 */ /* 0x000fc80008000000 */
[----:B------:R-:W-:-:S09]  /*5e30*/  ULEA UR10, UR10, UR37, 0x3 ;  /* 0x000000250a0a7291 */ /* 0x000fd2000f8e183f */
[----:B------:R1:W2:Y:S01]  /*5e40*/  SYNCS.PHASECHK.TRANS64.TRYWAIT P2, [UR10+0x33430], R9 ;  /* 0x03343009ff0075a7 */ /* 0x0002a2000804014a */
[----:B------:R-:W-:Y:S05]  /*5e50*/  @!P1 BRA `(.L_x_1885) ;  /* 0x0000000000049947 */ /* 0x000fea0003800000 */
[----:B------:R-:W-:Y:S01]  /*5e60*/  BPT.TRAP 0x1 ;  /* 0x000000040000795c */ /* 0x000fe20000300000 */
.L_x_1885:
[----:B--2---:R-:W-:Y:S05]  /*5e70*/  @P2 BRA `(.L_x_1883) ;  /* 0x0000000000082947 */ /* 0x004fea0003800000 */
[----:B------:R-:W2:Y:S02]  /*5e80*/  SYNCS.PHASECHK.TRANS64.TRYWAIT P2, [UR10+0x33430], R9 ;  /* 0x03343009ff0075a7 */ /* 0x000ea4000804014a */
[----:B--2---:R-:W-:Y:S05]  /*5e90*/  @!P2 BRA `(.L_x_1886) ;  /* 0x000000e000e4a947 */ /* 0x004fea0003800000 */
.L_x_1883:
[----:B--2---:R-:W2:Y:S01]  /*5ea0*/  S2R R10, SR_TID.X ;  /* 0x00000000000a7919 */ /* 0x004ea20000002100 */
[----:B------:R-:W-:Y:S01]  /*5eb0*/  UIADD3 UR55, UR56, 0x1, URZ ;  /* 0x0000000138377890 */ /* 0x000fe2000fffe03f */
[----:B------:R-:W-:Y:S01]  /*5ec0*/  UMOV UR27, 0x80000020 ;  /* 0x80000020001b7882 */ /* 0x000fe20000000000 */
[----:B------:R-:W-:Y:S02]  /*5ed0*/  UMOV UR28, UR24 ;  /* 0x00000018001c7c82 */ /* 0x000fe40008000000 */
[----:B------:R-:W-:Y:S01]  /*5ee0*/  UISETP.NE.AND UP0, UPT, UR55, 0x2, UPT ;  /* 0x000000023700788c */ /* 0x000fe2000bf05270 */
[----:B------:R-:W-:Y:S01]  /*5ef0*/  UMOV UR29, UR25 ;  /* 0x00000019001d7c82 */ /* 0x000fe20008000000 */
[----:B------:R-:W-:Y:S02]  /*5f00*/  UMOV UR31, 0x80000020 ;  /* 0x80000020001f7882 */ /* 0x000fe40000000000 */
[----:B------:R-:W-:Y:S01]  /*5f10*/  USEL UR55, UR55, URZ, UP0 ;  /* 0x0000003f37377287 */ /* 0x000fe20008000000 */
[----:B------:R-:W-:Y:S01]  /*5f20*/  UMOV UR32, UR24 ;  /* 0x0000001800207c82 */ /* 0x000fe20008000000 */
[----:B------:R-:W-:-:S02]  /*5f30*/  UMOV UR33, UR25 ;  /* 0x0000001900217c82 */ /* 0x000fc40008000000 */
[----:B------:R-:W-:Y:S01]  /*5f40*/  UIMAD UR57, UR55, 0x780, UR40 ;  /* 0x00000780373978a4 */ /* 0x000fe2000f8e0228 */
[----:B------:R-:W-:Y:S01]  /*5f50*/  UMOV UR35, 0x80000020 ;  /* 0x8000002000237882 */ /* 0x000fe20000000000 */
[----:B------:R-:W-:Y:S02]  /*5f60*/  UMOV UR48, UR4 ;  /* 0x0000000400307c82 */ /* 0x000fe40008000000 */
[----:B------:R-:W-:Y:S02]  /*5f70*/  UIADD3 UR30, UR57, 0x80, URZ ;  /* 0x00000080391e7890 */ /* 0x000fe4000fffe03f */
[----:B------:R-:W-:Y:S02]  /*5f80*/  UIADD3 UR34, UR57, 0x100, URZ ;  /* 0x0000010039227890 */ /* 0x000fe4000fffe03f */
[----:B------:R-:W-:Y:S01]  /*5f90*/  UMOV UR26, UR57 ;  /* 0x00000039001a7c82 */ /* 0x000fe20008000000 */
[----:B------:R-:W-:Y:S02]  /*5fa0*/  UIADD3 UR10, UR57, 0x200, URZ ;  /* 0x00000200390a7890 */ /* 0x000fe4000fffe03f */
[----:B------:R-:W-:Y:S01]  /*5fb0*/  UIADD3 UR50, UR57, 0x102, URZ ;  /* 0x0000010239327890 */ /* 0x000fe2000fffe03f */
[----:B------:R-:W-:Y:S01]  /*5fc0*/  UMOV UR49, UR5 ;  /* 0x0000000500317c82 */ /* 0x000fe20008000000 */
[----:B------:R-:W-:Y:S01]  /*5fd0*/  UMOV UR51, 0x80000020 ;  /* 0x8000002000337882 */ /* 0x000fe20000000000 */
[----:B------:R-:W-:Y:S01]  /*5fe0*/  UMOV UR11, 0x80000020 ;  /* 0x80000020000b7882 */ /* 0x000fe20000000000 */
[----:B------:R-:W-:Y:S01]  /*5ff0*/  UIADD3 UR14, UR57, 0x480, URZ ;  /* 0x00000480390e7890 */ /* 0x000fe2000fffe03f */
[----:B------:R-:W-:Y:S01]  /*6000*/  UMOV UR15, 0x80000020 ;  /* 0x80000020000f7882 */ /* 0x000fe20000000000 */
[----:B--2---:R-:W-:Y:S01]  /*6010*/  SHF.R.U32.HI R10, RZ, 0x7, R10 ;  /* 0x00000007ff0a7819 */ /* 0x004fe2000001160a */
[----:B------:R-:W-:Y:S01]  /*6020*/  UIADD3 UR18, UR57, 0x500, URZ ;  /* 0x0000050039127890 */ /* 0x000fe2000fffe03f */
[----:B------:R-:W-:Y:S01]  /*6030*/  UMOV UR19, 0x80000020 ;  /* 0x8000002000137882 */ /* 0x000fe20000000000 */
[----:B------:R-:W-:-:S02]  /*6040*/  UIADD3 UR22, UR57, 0x502, URZ ;  /* 0x0000050239167890 */ /* 0x000fc4000fffe03f */
[----:B-1----:R-:W-:Y:S01]  /*6050*/  VIADD R9, R10, 0x8 ;  /* 0x000000080a097836 */ /* 0x002fe20000000000 */
[----:B------:R-:W-:-:S04]  /*6060*/  UMOV UR23, 0x80000020 ;  /* 0x8000002000177882 */ /* 0x000fc80000000000 */
[----:B------:R1:W-:Y:S06]  /*6070*/  BAR.SYNC.DEFER_BLOCKING R9, 0x100 ;  /* 0x000400090000751d */ /* 0x0003ec0000010000 */
        /* <DEDUP_REMOVED lines=48> */
[----:B------:R-:W-:Y:S01]  /*6380*/  UMOV UR29, UR5 ;  /* 0x00000005001d7c82 */ /* 0x000fe20008000000 */
[----:B------:R-:W-:Y:S01]  /*6390*/  UMOV UR30, UR10 ;  /* 0x0000000a001e7c82 */ /* 0x000fe20008000000 */
[----:B------:R-:W-:Y:S01]  /*63a0*/  UMOV UR31, 0x80000020 ;  /* 0x80000020001f7882 */ /* 0x000fe20000000000 */
        /* <DEDUP_REMOVED lines=116> */
.L_x_1888:
[----:B------:R-:W-:Y:S01]  /*6af0*/  ULEA UR10, UR56, UR37, 0x3 ;  /* 0x00000025380a7291 */ /* 0x000fe2000f8e183f */
[----:B------:R-:W-:-:S08]  /*6b00*/  SHF.L.U32 R8, R8, 0x1f, RZ ;  /* 0x0000001f08087819 */ /* 0x000fd000000006ff */
[----:B------:R1:W2:Y:S01]  /*6b10*/  SYNCS.PHASECHK.TRANS64.TRYWAIT P2, [UR10+0x33450], R8 ;  /* 0x03345008ff0075a7 */ /* 0x0002a2000804014a */
[----:B------:R-:W-:Y:S05]  /*6b20*/  @!P1 BRA `(.L_x_1889) ;  /* 0x0000000000049947 */ /* 0x000fea0003800000 */
[----:B------:R-:W-:Y:S01]  /*6b30*/  BPT.TRAP 0x1 ;  /* 0x000000040000795c */ /* 0x000fe20000300000 */
.L_x_1889:
[----:B--2---:R-:W-:Y:S05]  /*6b40*/  @P2 BRA `(.L_x_1887) ;  /* 0x0000000000082947 */ /* 0x004fea0003800000 */
[----:B------:R-:W2:Y:S02]  /*6b50*/  SYNCS.PHASECHK.TRANS64.TRYWAIT P2, [UR10+0x33450], R8 ;  /* 0x03345008ff0075a7 */ /* 0x000ea4000804014a */
[----:B--2---:R-:W-:Y:S05]  /*6b60*/  @!P2 BRA `(.L_x_1890) ;  /* 0x000000d400c8a947 */ /* 0x004fea0003800000 */
.L_x_1887:
[----:B------:R-:W-:Y:S01]  /*6b70*/  UIADD3 UR10, UR37, 0x200, URZ ;  /* 0x00000200250a7890 */ /* 0x000fe2000fffe03f */
[----:B------:R-:W-:Y:S01]  /*6b80*/  WARPGROUP.ARRIVE ;  /* 0x00000000000079c5 */ /* 0x000fe20000000000 */
[----:B------:R-:W-:Y:S01]  /*6b90*/  UMOV UR11, 0xc0000010 ;  /* 0xc0000010000b7882 */ /* 0x000fe20000000000 */
[C---:B------:R-:W-:Y:S01]  /*6ba0*/  FMUL.FTZ R21, R0.reuse, R193 ;  /* 0x000000c100157220 */ /* 0x040fe20000410000 */
[----:B------:R-:W-:Y:S01]  /*6bb0*/  USHF.R.U32.HI UR10, URZ, 0x4, UR10 ;  /* 0x000000043f0a7899 */ /* 0x000fe2000801160a */
[----:B------:R-:W3:Y:S01]  /*6bc0*/  LDC R193, c[0x0][0x288] ;  /* 0x0000a200ffc17b82 */ /* 0x000ee20000000800 */
[----:B------:R-:W-:Y:S01]  /*6bd0*/  UISETP.NE.U32.AND UP0, UPT, UR6, URZ, UPT ;  /* 0x0000003f0600728c */ /* 0x000fe2000bf05070 */
[C---:B------:R-:W-:Y:S01]  /*6be0*/  FMUL.FTZ R14, R0.reuse, R190 ;  /* 0x000000be000e7220 */ /* 0x040fe20000410000 */
[----:B------:R-:W-:Y:S01]  /*6bf0*/  ULOP3.LUT UR10, UR10, 0x3fff, URZ, 0xc0, !UPT ;  /* 0x00003fff0a0a7892 */ /* 0x000fe2000f8ec03f */
[C---:B------:R-:W-:Y:S01]  /*6c00*/  FMUL.FTZ R190, R0.reuse, R157 ;  /* 0x0000009d00be7220 */ /* 0x040fe20000410000 */
[----:B------:R-:W-:Y:S01]  /*6c10*/  UISETP.NE.AND.EX UP0, UPT, UR7, URZ, UPT, UP0 ;  /* 0x0000003f0700728c */ /* 0x000fe2000bf05300 */
[C---:B------:R-:W-:Y:S01]  /*6c20*/  FMUL.FTZ R157, R0.reuse, R158 ;  /* 0x0000009e009d7220 */ /* 0x040fe20000410000 */
[----:B------:R-:W-:Y:S01]  /*6c30*/  ULOP3.LUT UR10, UR10, 0x10000, URZ, 0xfc, !UPT ;  /* 0x000100000a0a7892 */ /* 0x000fe2000f8efc3f */
[C---:B------:R-:W-:Y:S01]  /*6c40*/  FMUL.FTZ R158, R0.reuse, R159 ;  /* 0x0000009f009e7220 */ /* 0x040fe20000410000 */
[C---:B------:R-:W-:Y:S01]  /*6c50*/  FMUL.FTZ R159, R0.reuse, R160 ;  /* 0x000000a0009f7220 */ /* 0x040fe20000410000 */
[C---:B------:R-:W-:Y:S01]  /*6c60*/  FMUL.FTZ R160, R0.reuse, R162 ;  /* 0x000000a200a07220 */ /* 0x040fe20000410000 */
[----:B------:R-:W-:Y:S01]  /*6c70*/  UIMAD UR14, UR56, 0x780, UR10 ;  /* 0x00000780380e78a4 */ /* 0x000fe2000f8e020a */
[C---:B------:R-:W-:Y:S01]  /*6c80*/  FMUL.FTZ R162, R0.reuse, R164 ;  /* 0x000000a400a27220 */ /* 0x040fe20000410000 */
[C---:B-12---:R-:W-:Y:S01]  /*6c90*/  FMUL.FTZ R8, R0.reuse, R184 ;  /* 0x000000b800087220 */ /* 0x046fe20000410000 */
[C---:B------:R-:W-:Y:S01]  /*6ca0*/  FMUL.FTZ R9, R0.reuse, R185 ;  /* 0x000000b900097220 */ /* 0x040fe20000410000 */
[C---:B------:R-:W-:Y:S01]  /*6cb0*/  FMUL.FTZ R12, R0.reuse, R188 ;  /* 0x000000bc000c7220 */ /* 0x040fe20000410000 */
[C---:B------:R-:W-:Y:S01]  /*6cc0*/  FMUL.FTZ R13, R0.reuse, R189 ;  /* 0x000000bd000d7220 */ /* 0x040fe20000410000 */
[C---:B------:R-:W-:Y:S01]  /*6cd0*/  FMUL.FTZ R20, R0.reuse, R192 ;  /* 0x000000c000147220 */ /* 0x040fe20000410000 */
[----:B------:R-:W-:Y:S01]  /*6ce0*/  UMOV UR10, UR14 ;  /* 0x0000000e000a7c82 */ /* 0x000fe20008000000 */
[----:B------:R-:W1:Y:S01]  /*6cf0*/  MUFU.TANH R8, R8 ;  /* 0x0000000800087308 */ /* 0x000e620000002400 */
[----:B------:R-:W-:Y:S01]  /*6d00*/  QGMMA.64x192x32.F32.E4M3.E4M3 R24, R216, gdesc[UR8], R24, gsb0 ;  /* 0x02e00008d8187df3 */ /* 0x000fe20008000818 */
[----:B------:R-:W-:Y:S01]  /*6d10*/  UIMAD UR10, UR41, -0xa0, UR42 ;  /* 0xffffff60290a78a4 */ /* 0x000fe2000f8e022a */
[C---:B------:R-:W-:Y:S01]  /*6d20*/  FMUL.FTZ R192, R0.reuse, R165 ;  /* 0x000000a500c07220 */ /* 0x040fe20000410000 */
[----:B------:R-:W-:Y:S01]  /*6d30*/  USEL UR11, UR54, 0x1, UP0 ;  /* 0x00000001360b7887 */ /* 0x000fe20008000000 */
[C---:B------:R-:W-:Y:S01]  /*6d40*/  FMUL.FTZ R165, R0.reuse, R167 ;  /* 0x000000a700a57220 */ /* 0x040fe20000410000 */
[----:B------:R-:W-:Y:S01]  /*6d50*/  UIADD3 UR10, UR10, 0x1, URZ ;  /* 0x000000010a0a7890 */ /* 0x000fe2000fffe03f */
[C---:B------:R-:W-:Y:S01]  /*6d60*/  FMUL.FTZ R10, R0.reuse, R186 ;  /* 0x000000ba000a7220 */ /* 0x040fe20000410000 */
[----:B------:R-:W2:Y:S01]  /*6d70*/  MUFU.TANH R9, R9 ;  /* 0x0000000900097308 */ /* 0x000ea20000002400 */
[C---:B------:R-:W-:Y:S01]  /*6d80*/  FMUL.FTZ R15, R0.reuse, R191 ;  /* 0x000000bf000f7220 */ /* 0x040fe20000410000 */
[----:B------:R-:W-:Y:S01]  /*6d90*/  UIMAD UR10, UR11, UR45, UR10 ;  /* 0x0000002d0b0a72a4 */ /* 0x000fe2000f8e020a */
[C---:B------:R-:W-:Y:S01]  /*6da0*/  FMUL.FTZ R186, R0.reuse, R196 ;  /* 0x000000c400ba7220 */ /* 0x040fe20000410000 */
[C---:B------:R-:W-:Y:S01]  /*6db0*/  FMUL.FTZ R191, R0.reuse, R161 ;  /* 0x000000a100bf7220 */ /* 0x040fe20000410000 */
[----:B------:R-:W-:Y:S01]  /*6dc0*/  UMOV UR11, 0xc0000010 ;  /* 0xc0000010000b7882 */ /* 0x000fe20000000000 */
[C---:B------:R-:W-:Y:S01]  /*6dd0*/  FMUL.FTZ R161, R0.reuse, R163 ;  /* 0x000000a300a17220 */ /* 0x040fe20000410000 */
[C---:B------:R-:W-:Y:S01]  /*6de0*/  FMUL.FTZ R163, R0.reuse, R166 ;  /* 0x000000a600a37220 */ /* 0x040fe20000410000 */
[----:B---3--:R-:W-:Y:S01]  /*6df0*/  IADD3 R164, -R193, UR10, RZ ;  /* 0x0000000ac1a47c10 */ /* 0x008fe2000fffe1ff */
[----:B------:R-:W-:Y:S01]  /*6e00*/  UIADD3 UR10, UR14, 0x180, URZ ;  /* 0x000001800e0a7890 */ /* 0x000fe2000fffe03f */
[----:B------:R-:W3:Y:S01]  /*6e10*/  MUFU.TANH R12, R12 ;  /* 0x0000000c000c7308 */ /* 0x000ee20000002400 */
[C---:B------:R-:W-:Y:S01]  /*6e20*/  FMUL.FTZ R11, R0.reuse, R187 ;  /* 0x000000bb000b7220 */ /* 0x040fe20000410000 */
[----:B------:R-:W-:Y:S01]  /*6e30*/  FMUL.FTZ R187, R0, R197 ;  /* 0x000000c500bb7220 */ /* 0x000fe20000410000 */
[----:B------:R-:W-:-:S02]  /*6e40*/  IMAD R193, R19, -0x2, R164 ;  /* 0xfffffffe13c17824 */ /* 0x000fc400078e02a4 */
[C---:B------:R-:W-:Y:S01]  /*6e50*/  FMUL.FTZ R168, R0.reuse, R168 ;  /* 0x000000a800a87220 */ /* 0x040fe20000410000 */
[C---:B------:R-:W-:Y:S01]  /*6e60*/  FMUL.FTZ R169, R0.reuse, R169 ;  /* 0x000000a900a97220 */ /* 0x040fe20000410000 */
[----:B------:R-:W-:Y:S01]  /*6e70*/  FMUL.FTZ R172, R0, R172 ;  /* 0x000000ac00ac7220 */ /* 0x000fe20000410000 */
[----:B------:R-:W-:Y:S01]  /*6e80*/  IMAD.IADD R164, R220, 0x1, R193 ;  /* 0x00000001dca47824 */ /* 0x000fe200078e02c1 */
[----:B------:R-:W4:Y:S01]  /*6e90*/  MUFU.TANH R13, R13 ;  /* 0x0000000d000d7308 */ /* 0x000f220000002400 */
[C---:B------:R-:W-:Y:S01]  /*6ea0*/  FMUL.FTZ R173, R0.reuse, R173 ;  /* 0x000000ad00ad7220 */ /* 0x040fe20000410000 */
[C---:B------:R-:W-:Y:S01]  /*6eb0*/  FMUL.FTZ R176, R0.reuse, R176 ;  /* 0x000000b000b07220 */ /* 0x040fe20000410000 */
[----:B------:R-:W-:Y:S01]  /*6ec0*/  FMUL.FTZ R136, R0, R136 ;  /* 0x0000008800887220 */ /* 0x000fe20000410000 */
[----:B------:R-:W-:Y:S01]  /*6ed0*/  ISETP.GT.AND P2, PT, R164, RZ, PT ;  /* 0x000000ffa400720c */ /* 0x000fe20003f44270 */
[----:B------:R-:W-:Y:S01]  /*6ee0*/  FMUL.FTZ R177, R0, R177 ;  /* 0x000000b100b17220 */ /* 0x000fe20000410000 */
[----:B------:R-:W-:Y:S01]  /*6ef0*/  ISETP.GT.AND P3, PT, R164, 0x1, PT ;  /* 0x00000001a400780c */ /* 0x000fe20003f64270 */
[----:B------:R-:W-:Y:S01]  /*6f00*/  FMUL.FTZ R180, R0, R180 ;  /* 0x000000b400b47220 */ /* 0x000fe20000410000 */
[----:B------:R-:W5:Y:S01]  /*6f10*/  MUFU.TANH R20, R20 ;  /* 0x0000001400147308 */ /* 0x000f620000002400 */
[----:B-1----:R-:W-:Y:S01]  /*6f20*/  FSEL R167, R8, -INF , P2 ;  /* 0xff80000008a77808 */ /* 0x002fe20001000000 */
[----:B------:R-:W-:Y:S01]  /*6f30*/  FMUL.FTZ R181, R0, R181 ;  /* 0x000000b500b57220 */ /* 0x000fe20000410000 */
[----:B------:R-:W-:Y:S01]  /*6f40*/  ISETP.GT.AND P2, PT, R164, 0x8, PT ;  /* 0x00000008a400780c */ /* 0x000fe20003f44270 */
[C---:B------:R-:W-:Y:S01]  /*6f50*/  FMUL.FTZ R152, R0.reuse, R152 ;  /* 0x0000009800987220 */ /* 0x040fe20000410000 */
[----:B--2---:R-:W-:Y:S01]  /*6f60*/  FSEL R9, R9, -INF , P3 ;  /* 0xff80000009097808 */ /* 0x004fe20001800000 */
[----:B------:R-:W-:Y:S01]  /*6f70*/  FMUL.FTZ R153, R0, R153 ;  /* 0x0000009900997220 */ /* 0x000fe20000410000 */
[----:B------:R-:W-:Y:S01]  /*6f80*/  FMNMX.FTZ R166, R167, R6, !PT ;  /* 0x00000006a7a67209 */ /* 0x000fe20007810000 */
[----:B------:R-:W1:Y:S01]  /*6f90*/  MUFU.TANH R21, R21 ;  /* 0x0000001500157308 */ /* 0x000e620000002400 */
[----:B------:R-:W-:Y:S01]  /*6fa0*/  ISETP.GT.AND P3, PT, R164, 0x9, PT ;  /* 0x00000009a400780c */ /* 0x000fe20003f64270 */
[----:B------:R-:W-:Y:S01]  /*6fb0*/  FMUL.FTZ R156, R0, R156 ;  /* 0x0000009c009c7220 */ /* 0x000fe20000410000 */
[----:B---3--:R-:W-:Y:S01]  /*6fc0*/  FSEL R12, R12, -INF , P2 ;  /* 0xff8000000c0c7808 */ /* 0x008fe20001000000 */
[----:B------:R-:W-:Y:S01]  /*6fd0*/  FMUL.FTZ R231, R0, R145 ;  /* 0x0000009100e77220 */ /* 0x000fe20000410000 */
[----:B------:R-:W-:Y:S01]  /*6fe0*/  ISETP.GT.AND P2, PT, R164, 0x10, PT ;  /* 0x00000010a400780c */ /* 0x000fe20003f44270 */
[----:B------:R-:W-:Y:S01]  /*6ff0*/  FMUL.FTZ R185, R0, R195 ;  /* 0x000000c300b97220 */ /* 0x000fe20000410000 */
[----:B----4-:R-:W-:Y:S01]  /*7000*/  FSEL R13, R13, -INF , P3 ;  /* 0xff8000000d0d7808 */ /* 0x010fe20001800000 */
[----:B------:R-:W-:Y:S01]  /*7010*/  MUFU.TANH R186, R186 ;  /* 0x000000ba00ba7308 */ /* 0x000fe20000002400 */
[----:B------:R-:W-:Y:S01]  /*7020*/  ISETP.GT.AND P3, PT, R164, 0x11, PT ;  /* 0x00000011a400780c */ /* 0x000fe20003f64270 */
[----:B------:R-:W-:Y:S01]  /*7030*/  FMUL.FTZ R233, R0, R149 ;  /* 0x0000009500e97220 */ /* 0x000fe20000410000 */
[----:B-----5:R-:W-:Y:S01]  /*7040*/  FSEL R20, R20, -INF , P2 ;  /* 0xff80000014147808 */ /* 0x020fe20001000000 */
[----:B------:R-:W-:Y:S01]  /*7050*/  FMUL.FTZ R140, R0, R140 ;  /* 0x0000008c008c7220 */ /* 0x000fe20000410000 */
[----:B------:R-:W-:Y:S01]  /*7060*/  ISETP.GT.AND P2, PT, R164, 0x18, PT ;  /* 0x00000018a400780c */ /* 0x000fe20003f44270 */
[C---:B------:R-:W-:Y:S01]  /*7070*/  FMUL.FTZ R189, R0.reuse, R199 ;  /* 0x000000c700bd7220 */ /* 0x040fe20000410000 */
[C---:B------:R-:W-:Y:S01]  /*7080*/  FMUL.FTZ R229, R0.reuse, R144 ;  /* 0x0000009000e57220 */ /* 0x040fe20000410000 */
[----:B------:R-:W2:Y:S01]  /*7090*/  MUFU.TANH R187, R187 ;  /* 0x000000bb00bb7308 */ /* 0x000ea20000002400 */
[----:B-1----:R-:W-:Y:S01]  /*70a0*/  FSEL R21, R21, -INF , P3 ;  /* 0xff80000015157808 */ /* 0x002fe20001800000 */
[----:B------:R-:W-:Y:S01]  /*70b0*/  FMUL.FTZ R144, R0, R148 ;  /* 0x0000009400907220 */ /* 0x000fe20000410000 */
[----:B------:R-:W-:Y:S01]  /*70c0*/  ISETP.GT.AND P3, PT, R164, 0x19, PT ;  /* 0x00000019a400780c */ /* 0x000fe20003f64270 */
        /* <DEDUP_REMOVED lines=13> */
[----:B--2---:R-:W-:Y:S01]  /*71a0*/  FSEL R187, R187, -INF , P3 ;  /* 0xff800000bbbb7808 */ /* 0x004fe20001800000 */
        /* <DEDUP_REMOVED lines=21> */
[----:B------:R-:W1:Y:S01]  /*7300*/  S2R R230, SR_TID.X ;  /* 0x0000000000e67919 */ /* 0x000e620000002100 */
[----:B------:R3:W-:Y:S08]  /*7310*/  MUFU.TANH R8, R136 ;  /* 0x0000008800087308 */ /* 0x0007f00000002400 */
[----:B------:R-:W-:Y:S01]  /*7320*/  MUFU.TANH R176, R176 ;  /* 0x000000b000b07308 */ /* 0x000fe20000002400 */
[C---:B---3--:R-:W-:Y:S01]  /*7330*/  FMUL.FTZ R136, R0.reuse, R138 ;  /* 0x0000008a00887220 */ /* 0x048fe20000410000 */
[----:B------:R-:W-:Y:S01]  /*7340*/  FMUL.FTZ R138, R0, R139 ;  /* 0x0000008b008a7220 */ /* 0x000fe20000410000 */
[----:B--2---:R-:W-:-:S02]  /*7350*/  FSEL R173, R173, -INF , P3 ;  /* 0xff800000adad7808 */ /* 0x004fc40001800000 */
[----:B------:R-:W-:-:S03]  /*7360*/  ISETP.GT.AND P3, PT, R164, 0x31, PT ;  /* 0x00000031a400780c */ /* 0x000fc60003f64270 */
[----:B------:R-:W2:Y:S08]  /*7370*/  MUFU.TANH R177, R177 ;  /* 0x000000b100b17308 */ /* 0x000eb00000002400 */
[----:B------:R-:W-:Y:S01]  /*7380*/  MUFU.TANH R180, R180 ;  /* 0x000000b400b47308 */ /* 0x000fe20000002400 */
[----:B-1----:R-:W-:-:S07]  /*7390*/  SHF.R.U32.HI R230, RZ, 0x7, R230 ;  /* 0x00000007ffe67819 */ /* 0x002fce00000116e6 */
[----:B------:R-:W1:Y:S01]  /*73a0*/  MUFU.TANH R181, R181 ;  /* 0x000000b500b57308 */ /* 0x000e620000002400 */
[----:B--2---:R-:W-:Y:S02]  /*73b0*/  FSEL R177, R177, -INF , P3 ;  /* 0xff800000b1b17808 */ /* 0x004fe40001800000 */
[----:B------:R-:W-:-:S05]  /*73c0*/  ISETP.GT.AND P3, PT, R164, 0x39, PT ;  /* 0x00000039a400780c */ /* 0x000fca0003f64270 */
[----:B------:R-:W-:Y:S08]  /*73d0*/  MUFU.TANH R152, R152 ;  /* 0x0000009800987308 */ /* 0x000ff00000002400 */
[----:B------:R-:W2:Y:S01]  /*73e0*/  MUFU.TANH R153, R153 ;  /* 0x0000009900997308 */ /* 0x000ea20000002400 */
[----:B-1----:R-:W-:Y:S02]  /*73f0*/  FSEL R181, R181, -INF , P3 ;  /* 0xff800000b5b57808 */ /* 0x002fe40001800000 */
[----:B------:R-:W-:-:S05]  /*7400*/  ISETP.GT.AND P3, PT, R164, 0x41, PT ;  /* 0x00000041a400780c */ /* 0x000fca0003f64270 */
[----:B------:R-:W-:Y:S08]  /*7410*/  MUFU.TANH R156, R156 ;  /* 0x0000009c009c7308 */ /* 0x000ff00000002400 */
[----:B------:R-:W1:Y:S01]  /*7420*/  MUFU.TANH R190, R190 ;  /* 0x000000be00be7308 */ /* 0x000e620000002400 */
[----:B--2---:R-:W-:Y:S02]  /*7430*/  FSEL R153, R153, -INF , P3 ;  /* 0xff80000099997808 */ /* 0x004fe40001800000 */
[----:B------:R-:W-:-:S05]  /*7440*/  ISETP.GT.AND P3, PT, R164, 0x49, PT ;  /* 0x00000049a400780c */ /* 0x000fca0003f64270 */
[----:B------:R-:W-:Y:S08]  /*7450*/  MUFU.TANH R159, R159 ;  /* 0x0000009f009f7308 */ /* 0x000ff00000002400 */
[----:B------:R-:W2:Y:S01]  /*7460*/  MUFU.TANH R191, R191 ;  /* 0x000000bf00bf7308 */ /* 0x000ea20000002400 */
[----:B-1----:R-:W-:Y:S02]  /*7470*/  FSEL R197, R190, -INF , P3 ;  /* 0xff800000bec57808 */ /* 0x002fe40001800000 */
[----:B------:R-:W-:-:S05]  /*7480*/  ISETP.GT.AND P3, PT, R164, 0x51, PT ;  /* 0x00000051a400780c */ /* 0x000fca0003f64270 */
[----:B------:R-:W1:Y:S08]  /*7490*/  MUFU.TANH R162, R162 ;  /* 0x000000a200a27308 */ /* 0x000e700000002400 */
[----:B------:R-:W3:Y:S01]  /*74a0*/  MUFU.TANH R192, R192 ;  /* 0x000000c000c07308 */ /* 0x000ee20000002400 */
[----:B--2---:R-:W-:Y:S02]  /*74b0*/  FSEL R191, R191, -INF , P3 ;  /* 0xff800000bfbf7808 */ /* 0x004fe40001800000 */
[----:B------:R-:W-:-:S05]  /*74c0*/  ISETP.GT.AND P3, PT, R164, 0x59, PT ;  /* 0x00000059a400780c */ /* 0x000fca0003f64270 */
[----:B------:R-:W-:Y:S01]  /*74d0*/  MUFU.TANH R140, R140 ;  /* 0x0000008c008c7308 */ /* 0x000fe20000002400 */
[----:B------:R-:W-:Y:S02]  /*74e0*/  WARPGROUP.DEPBAR.LE gsb0, 0x0 ;  /* 0x00008000000079c5 */ /* 0x000fe40000010000 */
[----:B------:R-:W-:Y:S01]  /*74f0*/  WARPGROUP.ARRIVE ;  /* 0x00000000000079c5 */ /* 0x000fe20000000000 */
[C---:B------:R-:W-:Y:S01]  /*7500*/  FMUL.FTZ R217, R0.reuse, R137 ;  /* 0x0000008900d97220 */ /* 0x040fe20000410000 */
[----:B------:R-:W-:Y:S01]  /*7510*/  FMNMX.FTZ R137, R9, R166, !PT ;  /* 0x000000a609897209 */ /* 0x000fe20007810000 */
[----:B------:R-:W-:Y:S02]  /*7520*/  FMUL.FTZ R219, R0, R141 ;  /* 0x0000008d00db7220 */ /* 0x000fe40000410000 */
[----:B------:R-:W-:Y:S01]  /*7530*/  MUFU.TANH R229, R229 ;  /* 0x000000e500e57308 */ /* 0x000fe20000002400 */
[----:B------:R-:W-:Y:S01]  /*7540*/  QGMMA.64x192x32.F32.E4M3.E4M3 R24, R212, gdesc[UR8], R24, gsb0 ;  /* 0x02e00008d4187df3 */ /* 0x000fe20008000818 */
[----:B------:R-:W-:Y:S01]  /*7550*/  FMNMX.FTZ R166, R12, R137, !PT ;  /* 0x000000890ca67209 */ /* 0x000fe20007810000 */
[----:B------:R-:W-:Y:S01]  /*7560*/  UIADD3 UR10, UR14, 0x300, URZ ;  /* 0x000003000e0a7890 */ /* 0x000fe2000fffe03f */
[----:B------:R-:W-:-:S02]  /*7570*/  UMOV UR11, 0xc0000010 ;  /* 0xc0000010000b7882 */ /* 0x000fc40000000000 */
[----:B------:R-:W-:Y:S02]  /*7580*/  FMNMX.FTZ R137, R13, R166, !PT ;  /* 0x000000a60d897209 */ /* 0x000fe40007810000 */
[----:B------:R-:W2:Y:S02]  /*7590*/  MUFU.TANH R217, R217 ;  /* 0x000000d900d97308 */ /* 0x000ea40000002400 */
[----:B------:R-:W-:Y:S02]  /*75a0*/  FMNMX.FTZ R166, R20, R137, !PT ;  /* 0x0000008914a67209 */ /* 0x000fe40007810000 */
[----:B------:R-:W-:Y:S02]  /*75b0*/  FSEL R137, R186, -INF , P2 ;  /* 0xff800000ba897808 */ /* 0x000fe40001000000 */
[----:B------:R-:W-:Y:S02]  /*75c0*/  FMNMX.FTZ R166, R21, R166, !PT ;  /* 0x000000a615a67209 */ /* 0x000fe40007810000 */
[----:B------:R-:W4:Y:S01]  /*75d0*/  MUFU.TANH R219, R219 ;  /* 0x000000db00db7308 */ /* 0x000f220000002400 */
[----:B------:R-:W-:-:S02]  /*75e0*/  ISETP.GT.AND P2, PT, R164, 0x20, PT ;  /* 0x00000020a400780c */ /* 0x000fc40003f44270 */
[----:B------:R-:W-:Y:S02]  /*75f0*/  FMNMX.FTZ R166, R137, R166, !PT ;  /* 0x000000a689a67209 */ /* 0x000fe40007810000 */
[----:B------:R-:W-:Y:S02]  /*7600*/  FSEL R139, R168, -INF , P2 ;  /* 0xff800000a88b7808 */ /* 0x000fe40001000000 */
[----:B------:R-:W-:Y:S01]  /*7610*/  FMNMX.FTZ R166, R187, R166, !PT ;  /* 0x000000a6bba67209 */ /* 0x000fe20007810000 */
[----:B------:R-:W5:Y:S01]  /*7620*/  MUFU.TANH R231, R231 ;  /* 0x000000e700e77308 */ /* 0x000f620000002400 */
[----:B------:R-:W-:Y:S02]  /*7630*/  ISETP.GT.AND P2, PT, R164, 0x28, PT ;  /* 0x00000028a400780c */ /* 0x000fe40003f44270 */
[----:B------:R-:W-:Y:S02]  /*7640*/  FMNMX.FTZ R166, R139, R166, !PT ;  /* 0x000000a68ba67209 */ /* 0x000fe40007810000 */
[----:B------:R-:W-:-:S02]  /*7650*/  FSEL R141, R172, -INF , P2 ;  /* 0xff800000ac8d7808 */ /* 0x000fc40001000000 */
[----:B------:R-:W-:Y:S01]  /*7660*/  FMNMX.FTZ R166, R169, R166, !PT ;  /* 0x000000a6a9a67209 */ /* 0x000fe20007810000 */
[----:B------:R-:W5:Y:S01]  /*7670*/  MUFU.TANH R144, R144 ;  /* 0x0000009000907308 */ /* 0x000f620000002400 */
[----:B------:R-:W-:Y:S02]  /*7680*/  ISETP.GT.AND P2, PT, R164, 0x30, PT ;  /* 0x00000030a400780c */ /* 0x000fe40003f44270 */
[----:B------:R-:W-:Y:S02]  /*7690*/  FMNMX.FTZ R166, R141, R166, !PT ;  /* 0x000000a68da67209 */ /* 0x000fe40007810000 */
[----:B------:R-:W-:Y:S02]  /*76a0*/  FSEL R193, R176, -INF , P2 ;  /* 0xff800000b0c17808 */ /* 0x000fe40001000000 */
[----:B------:R-:W-:Y:S01]  /*76b0*/  FMNMX.FTZ R166, R173, R166, !PT ;  /* 0x000000a6ada67209 */ /* 0x000fe20007810000 */
[----:B------:R-:W5:Y:S01]  /*76c0*/  MUFU.TANH R233, R233 ;  /* 0x000000e900e97308 */ /* 0x000f620000002400 */
        /* <DEDUP_REMOVED lines=14> */
[----:B------:R-:W-:Y:S01]  /*77b0*/  MUFU.TANH R120, R120 ;  /* 0x0000007800787308 */ /* 0x000fe20000002400 */
[----:B------:R-:W-:-:S02]  /*77c0*/  ISETP.GT.AND P2, PT, R164, 0x50, PT ;  /* 0x00000050a400780c */ /* 0x000fc40003f44270 */
[----:B------:R-:W-:Y:S02]  /*77d0*/  FMNMX.FTZ R166, R149, R166, !PT ;  /* 0x000000a695a67209 */ /* 0x000fe40007810000 */
[----:B------:R-:W-:Y:S02]  /*77e0*/  FSEL R159, R159, -INF , P2 ;  /* 0xff8000009f9f7808 */ /* 0x000fe40001000000 */
[----:B------:R-:W-:Y:S01]  /*77f0*/  FMNMX.FTZ R166, R197, R166, !PT ;  /* 0x000000a6c5a67209 */ /* 0x000fe20007810000 */
[----:B------:R-:W-:Y:S01]  /*7800*/  MUFU.TANH R128, R128 ;  /* 0x0000008000807308 */ /* 0x000fe20000002400 */
[----:B------:R-:W-:Y:S02]  /*7810*/  ISETP.GT.AND P2, PT, R164, 0x58, PT ;  /* 0x00000058a400780c */ /* 0x000fe40003f44270 */
[----:B------:R-:W-:Y:S02]  /*7820*/  FMNMX.FTZ R166, R159, R166, !PT ;  /* 0x000000a69fa67209 */ /* 0x000fe40007810000 */
[----:B-1----:R-:W-:-:S02]  /*7830*/  FSEL R199, R162, -INF , P2 ;  /* 0xff800000a2c77808 */ /* 0x002fc40001000000 */
[----:B------:R-:W-:Y:S01]  /*7840*/  FMNMX.FTZ R166, R191, R166, !PT ;  /* 0x000000a6bfa67209 */ /* 0x000fe20007810000 */
[----:B------:R-:W-:Y:S01]  /*7850*/  MUFU.TANH R121, R121 ;  /* 0x0000007900797308 */ /* 0x000fe20000002400 */
[----:B------:R-:W-:Y:S02]  /*7860*/  ISETP.GT.AND P2, PT, R164, 0x60, PT ;  /* 0x00000060a400780c */ /* 0x000fe40003f44270 */
[----:B------:R-:W-:-:S05]  /*7870*/  FMNMX.FTZ R166, R199, R166, !PT ;  /* 0x000000a6c7a67209 */ /* 0x000fca0007810000 */
        /* <DEDUP_REMOVED lines=16> */
[----:B---3--:R-:W-:Y:S01]  /*7980*/  FSEL R213, R192, -INF , P3 ;  /* 0xff800000c0d57808 */ /* 0x008fe20001800000 */
[----:B------:R-:W-:Y:S01]  /*7990*/  WARPGROUP.ARRIVE ;  /* 0x00000000000079c5 */ /* 0x000fe20000000000 */
[----:B------:R-:W-:-:S03]  /*79a0*/  ISETP.GT.AND P3, PT, R164, 0x61, PT ;  /* 0x00000061a400780c */ /* 0x000fc60003f64270 */
[----:B------:R-:W-:Y:S01]  /*79b0*/  MUFU.TANH R183, R183 ;  /* 0x000000b700b77308 */ /* 0x000fe20000002400 */
[----:B------:R-:W-:Y:S02]  /*79c0*/  FSEL R215, R8, -INF , P2 ;  /* 0xff80000008d77808 */ /* 0x000fe40001000000 */
[----:B------:R-:W-:Y:S01]  /*79d0*/  FMNMX.FTZ R166, R213, R166, !PT ;  /* 0x000000a6d5a67209 */ /* 0x000fe20007810000 */
[----:B------:R-:W-:Y:S01]  /*79e0*/  QGMMA.64x192x32.F32.E4M3.E4M3 R24, R208, gdesc[UR8], R24, gsb0 ;  /* 0x02e00008d0187df3 */ /* 0x000fe20008000818 */
[C---:B------:R-:W-:Y:S01]  /*79f0*/  ISETP.GT.AND P2, PT, R164.reuse, 0x68, PT ;  /* 0x00000068a400780c */ /* 0x040fe20003f44270 */
[----:B------:R-:W-:Y:S01]  /*7a00*/  UIADD3 UR10, UR14, 0x480, URZ ;  /* 0x000004800e0a7890 */ /* 0x000fe2000fffe03f */
[----:B--2---:R-:W-:Y:S01]  /*7a10*/  FSEL R217, R217, -INF , P3 ;  /* 0xff800000d9d97808 */ /* 0x004fe20001800000 */
[----:B------:R1:W2:Y:S01]  /*7a20*/  MUFU.TANH R8, R124 ;  /* 0x0000007c00087308 */ /* 0x0002a20000002400 */
[----:B------:R-:W-:Y:S01]  /*7a30*/  FMNMX.FTZ R166, R215, R166, !PT ;  /* 0x000000a6d7a67209 */ /* 0x000fe20007810000 */
[----:B------:R-:W-:Y:S01]  /*7a40*/  UMOV UR11, 0xc0000010 ;  /* 0xc0000010000b7882 */ /* 0x000fe20000000000 */
[----:B------:R-:W-:-:S02]  /*7a50*/  ISETP.GT.AND P3, PT, R164, 0x69, PT ;  /* 0x00000069a400780c */ /* 0x000fc40003f64270 */
[----:B------:R-:W-:Y:S02]  /*7a60*/  FSEL R125, R140, -INF , P2 ;  /* 0xff8000008c7d7808 */ /* 0x000fe40001000000 */
[----:B------:R-:W-:Y:S01]  /*7a70*/  FMNMX.FTZ R166, R217, R166, !PT ;  /* 0x000000a6d9a67209 */ /* 0x000fe20007810000 */
[----:B------:R3:W3:Y:S01]  /*7a80*/  MUFU.TANH R140, R132 ;  /* 0x00000084008c7308 */ /* 0x0006e20000002400 */
[----:B------:R-:W-:Y:S01]  /*7a90*/  ISETP.GT.AND P2, PT, R164, 0x70, PT ;  /* 0x00000070a400780c */ /* 0x000fe20003f44270 */
[C---:B-1----:R-:W-:Y:S01]  /*7aa0*/  FMUL.FTZ R124, R0.reuse, R142 ;  /* 0x0000008e007c7220 */ /* 0x042fe20000410000 */
[----:B----4-:R-:W-:Y:S01]  /*7ab0*/  FSEL R219, R219, -INF , P3 ;  /* 0xff800000dbdb7808 */ /* 0x010fe20001800000 */
[----:B------:R-:W-:Y:S01]  /*7ac0*/  FMUL.FTZ R142, R0, R143 ;  /* 0x0000008f008e7220 */ /* 0x000fe20000410000 */
[----:B------:R-:W-:Y:S02]  /*7ad0*/  FMNMX.FTZ R166, R125, R166, !PT ;  /* 0x000000a67da67209 */ /* 0x000fe40007810000 */
[----:B------:R-:W-:Y:S01]  /*7ae0*/  ISETP.GT.AND P3, PT, R164, 0x71, PT ;  /* 0x00000071a400780c */ /* 0x000fe20003f64270 */
[----:B------:R-:W-:Y:S01]  /*7af0*/  MUFU.TANH R154, R154 ;  /* 0x0000009a009a7308 */ /* 0x000fe20000002400 */
[----:B------:R-:W-:-:S02]  /*7b00*/  FSEL R229, R229, -INF , P2 ;  /* 0xff800000e5e57808 */ /* 0x000fc40001000000 */
[----:B------:R-:W-:Y:S02]  /*7b10*/  FMNMX.FTZ R166, R219, R166, !PT ;  /* 0x000000a6dba67209 */ /* 0x000fe40007810000 */
[C---:B------:R-:W-:Y:S02]  /*7b20*/  ISETP.GT.AND P2, PT, R164.reuse, 0x78, PT ;  /* 0x00000078a400780c */ /* 0x040fe40003f44270 */
[----:B-----5:R-:W-:Y:S01]  /*7b30*/  FSEL R231, R231, -INF , P3 ;  /* 0xff800000e7e77808 */ /* 0x020fe20001800000 */
[----:B------:R-:W-:Y:S01]  /*7b40*/  MUFU.TANH R155, R155 ;  /* 0x0000009b009b7308 */ /* 0x000fe20000002400 */
[----:B------:R-:W-:Y:S02]  /*7b50*/  FMNMX.FTZ R166, R229, R166, !PT ;  /* 0x000000a6e5a67209 */ /* 0x000fe40007810000 */
[----:B------:R-:W-:Y:S02]  /*7b60*/  ISETP.GT.AND P3, PT, R164, 0x79, PT ;  /* 0x00000079a400780c */ /* 0x000fe40003f64270 */
[----:B------:R-:W-:Y:S01]  /*7b70*/  FSEL R129, R144, -INF , P2 ;  /* 0xff80000090817808 */ /* 0x000fe20001000000 */
[----:B------:R-:W-:Y:S01]  /*7b80*/  FMUL.FTZ R144, R0, R133 ;  /* 0x0000008500907220 */ /* 0x000fe20000410000 */
[----:B------:R-:W-:Y:S01]  /*7b90*/  FMNMX.FTZ R166, R231, R166, !PT ;  /* 0x000000a6e7a67209 */ /* 0x000fe20007810000 */
[----:B------:R-:W-:Y:S01]  /*7ba0*/  MUFU.TANH R157, R157 ;  /* 0x0000009d009d7308 */ /* 0x000fe20000002400 */
[----:B------:R-:W-:-:S02]  /*7bb0*/  ISETP.GT.AND P2, PT, R164, 0x80, PT ;  /* 0x00000080a400780c */ /* 0x000fc40003f44270 */
[----:B------:R-:W-:Y:S02]  /*7bc0*/  FSEL R233, R233, -INF , P3 ;  /* 0xff800000e9e97808 */ /* 0x000fe40001800000 */
[----:B------:R-:W-:Y:S02]  /*7bd0*/  FMNMX.FTZ R166, R129, R166, !PT ;  /* 0x000000a681a67209 */ /* 0x000fe40007810000 */
[C---:B------:R-:W-:Y:S01]  /*7be0*/  ISETP.GT.AND P3, PT, R164.reuse, 0x81, PT ;  /* 0x00000081a400780c */ /* 0x040fe20003f64270 */
[----:B------:R-:W1:Y:S01]  /*7bf0*/  MUFU.TANH R144, R144 ;  /* 0x0000009000907308 */ /* 0x000e620000002400 */
[----:B------:R-:W-:Y:S02]  /*7c00*/  FSEL R235, R235, -INF , P2 ;  /* 0xff800000ebeb7808 */ /* 0x000fe40001000000 */
[----:B------:R-:W-:Y:S02]  /*7c10*/  FMNMX.FTZ R166, R233, R166, !PT ;  /* 0x000000a6e9a67209 */ /* 0x000fe40007810000 */
[----:B------:R-:W-:-:S02]  /*7c20*/  ISETP.GT.AND P2, PT, R164, 0x88, PT ;  /* 0x00000088a400780c */ /* 0x000fc40003f44270 */
[----:B------:R-:W-:Y:S01]  /*7c30*/  FSEL R237, R237, -INF , P3 ;  /* 0xff800000eded7808 */ /* 0x000fe20001800000 */
[----:B------:R-:W4:Y:S01]  /*7c40*/  MUFU.TANH R158, R158 ;  /* 0x0000009e009e7308 */ /* 0x000f220000002400 */
[----:B------:R-:W-:Y:S02]  /*7c50*/  FMNMX.FTZ R166, R235, R166, !PT ;  /* 0x000000a6eba67209 */ /* 0x000fe40007810000 */
[----:B------:R-:W-:Y:S02]  /*7c60*/  ISETP.GT.AND P3, PT, R164, 0x89, PT ;  /* 0x00000089a400780c */ /* 0x000fe40003f64270 */
[----:B--2---:R-:W-:Y:S02]  /*7c70*/  FSEL R133, R8, -INF , P2 ;  /* 0xff80000008857808 */ /* 0x004fe40001000000 */
[----:B------:R-:W-:Y:S01]  /*7c80*/  FMNMX.FTZ R166, R237, R166, !PT ;  /* 0x000000a6eda67209 */ /* 0x000fe20007810000 */
[----:B------:R-:W2:Y:S01]  /*7c90*/  MUFU.TANH R160, R160 ;  /* 0x000000a000a07308 */ /* 0x000ea20000002400 */
[----:B------:R-:W-:-:S02]  /*7ca0*/  ISETP.GT.AND P2, PT, R164, 0x90, PT ;  /* 0x00000090a400780c */ /* 0x000fc40003f44270 */
[----:B------:R-:W-:Y:S02]  /*7cb0*/  FSEL R8, R120, -INF , P3 ;  /* 0xff80000078087808 */ /* 0x000fe40001800000 */
[----:B------:R-:W-:Y:S02]  /*7cc0*/  FMNMX.FTZ R166, R133, R166, !PT ;  /* 0x000000a685a67209 */ /* 0x000fe40007810000 */
[----:B------:R-:W-:Y:S01]  /*7cd0*/  ISETP.GT.AND P3, PT, R164, 0x91, PT ;  /* 0x00000091a400780c */ /* 0x000fe20003f64270 */
[----:B------:R-:W5:Y:S01]  /*7ce0*/  MUFU.TANH R161, R161 ;  /* 0x000000a100a17308 */ /* 0x000f620000002400 */
[----:B------:R-:W-:Y:S02]  /*7cf0*/  FSEL R128, R128, -INF , P2 ;  /* 0xff80000080807808 */ /* 0x000fe40001000000 */
[----:B------:R-:W-:Y:S02]  /*7d00*/  FMNMX.FTZ R166, R8, R166, !PT ;  /* 0x000000a608a67209 */ /* 0x000fe40007810000 */
[----:B---3--:R-:W-:-:S02]  /*7d10*/  FSEL R132, R121, -INF , P3 ;  /* 0xff80000079847808 */ /* 0x008fc40001800000 */
[----:B------:R-:W-:Y:S01]  /*7d20*/  ISETP.GT.AND P2, PT, R164, 0x98, PT ;  /* 0x00000098a400780c */ /* 0x000fe20003f44270 */
[----:B------:R-:W3:Y:S01]  /*7d30*/  MUFU.TANH R163, R163 ;  /* 0x000000a300a37308 */ /* 0x000ee20000002400 */
[----:B------:R-:W-:Y:S02]  /*7d40*/  FMNMX.FTZ R121, R128, R166, !PT ;  /* 0x000000a680797209 */ /* 0x000fe40007810000 */
[C---:B------:R-:W-:Y:S01]  /*7d50*/  ISETP.GT.AND P3, PT, R164.reuse, 0x99, PT ;  /* 0x00000099a400780c */ /* 0x040fe20003f64270 */
[----:B------:R-:W-:Y:S01]  /*7d60*/  VIADD R164, R164, 0x8 ;  /* 0x00000008a4a47836 */ /* 0x000fe20000000000 */
[----:B------:R-:W-:Y:S02]  /*7d70*/  FSEL R140, R140, -INF , P2 ;  /* 0xff8000008c8c7808 */ /* 0x000fe40001000000 */
[----:B------:R-:W-:Y:S01]  /*7d80*/  FMNMX.FTZ R121, R132, R121, !PT ;  /* 0x0000007984797209 */ /* 0x000fe20007810000 */
[----:B------:R-:W3:Y:S01]  /*7d90*/  MUFU.TANH R165, R165 ;  /* 0x000000a500a57308 */ /* 0x000ee20000002400 */
[----:B-1----:R-:W-:Y:S01]  /*7da0*/  FSEL R143, R144, -INF , P3 ;  /* 0xff800000908f7808 */ /* 0x002fe20001800000 */
[----:B------:R-:W-:Y:S01]  /*7db0*/  FMUL.FTZ R144, R0, R146 ;  /* 0x0000009200907220 */ /* 0x000fe20000410000 */
[----:B------:R-:W-:Y:S01]  /*7dc0*/  FMNMX.FTZ R120, R140, R121, !PT ;  /* 0x000000798c787209 */ /* 0x000fe20007810000 */
[C---:B------:R-:W-:Y:S01]  /*7dd0*/  FMUL.FTZ R146, R0.reuse, R147 ;  /* 0x0000009300927220 */ /* 0x040fe20000410000 */
[----:B------:R-:W-:Y:S01]  /*7de0*/  FMUL.FTZ R147, R0, R150 ;  /* 0x0000009600937220 */ /* 0x000fe20000410000 */
[----:B------:R-:W-:-:S02]  /*7df0*/  ISETP.GT.AND P3, PT, R164, RZ, PT ;  /* 0x000000ffa400720c */ /* 0x000fc40003f64270 */
[----:B------:R-:W-:Y:S01]  /*7e00*/  FMNMX.FTZ R120, R143, R120, !PT ;  /* 0x000000788f787209 */ /* 0x000fe20007810000 */
[----:B------:R-:W1:Y:S01]  /*7e10*/  MUFU.TANH R136, R136 ;  /* 0x0000008800887308 */ /* 0x000e620000002400 */
[----:B------:R-:W-:Y:S02]  /*7e20*/  ISETP.GT.AND P4, PT, R164, 0x1, PT ;  /* 0x00000001a400780c */ /* 0x000fe40003f84270 */
[----:B------:R-:W-:Y:S01]  /*7e30*/  FSEL R10, R10, -INF , P3 ;  /* 0xff8000000a0a7808 */ /* 0x000fe20001800000 */
[----:B------:R-:W4:Y:S01]  /*7e40*/  SHFL.BFLY PT, R121, R120, 0x2, 0x1f ;  /* 0x0c401f0078797f89 */ /* 0x000f2200000e0000 */
[----:B------:R-:W-:Y:S02]  /*7e50*/  ISETP.GT.AND P3, PT, R164, 0x8, PT ;  /* 0x00000008a400780c */ /* 0x000fe40003f64270 */
[----:B------:R-:W-:Y:S01]  /*7e60*/  FSEL R11, R11, -INF , P4 ;  /* 0xff8000000b0b7808 */ /* 0x000fe20002000000 */
[----:B------:R-:W1:Y:S01]  /*7e70*/  MUFU.TANH R138, R138 ;  /* 0x0000008a008a7308 */ /* 0x000e620000002400 */
[----:B------:R-:W-:-:S02]  /*7e80*/  FMNMX.FTZ R162, R10, R7, !PT ;  /* 0x000000070aa27209 */ /* 0x000fc40007810000 */
[C---:B------:R-:W-:Y:S02]  /*7e90*/  ISETP.GT.AND P4, PT, R164.reuse, 0x9, PT ;  /* 0x00000009a400780c */ /* 0x040fe40003f84270 */
[----:B------:R-:W-:Y:S02]  /*7ea0*/  FMNMX.FTZ R162, R11, R162, !PT ;  /* 0x000000a20ba27209 */ /* 0x000fe40007810000 */
[----:B------:R-:W-:Y:S01]  /*7eb0*/  FSEL R15, R15, -INF , P4 ;  /* 0xff8000000f0f7808 */ /* 0x000fe20002000000 */
[----:B------:R-:W1:Y:S01]  /*7ec0*/  MUFU.TANH R124, R124 ;  /* 0x0000007c007c7308 */ /* 0x000e620000002400 */
[----:B------:R-:W-:-:S04]  /*7ed0*/  ISETP.GT.AND P4, PT, R164, 0x11, PT ;  /* 0x00000011a400780c */ /* 0x000fc80003f84270 */
[----:B------:R-:W-:Y:S02]  /*7ee0*/  FSEL R185, R185, -INF , P4 ;  /* 0xff800000b9b97808 */ /* 0x000fe40002000000 */
[----:B------:R-:W-:Y:S01]  /*7ef0*/  ISETP.GT.AND P4, PT, R164, 0x19, PT ;  /* 0x00000019a400780c */ /* 0x000fe20003f84270 */
[----:B------:R-:W1:Y:S03]  /*7f00*/  MUFU.TANH R142, R142 ;  /* 0x0000008e008e7308 */ /* 0x000e660000002400 */
[----:B------:R-:W-:Y:S02]  /*7f10*/  FSEL R189, R189, -INF , P4 ;  /* 0xff800000bdbd7808 */ /* 0x000fe40002000000 */
[----:B----4-:R-:W-:Y:S02]  /*7f20*/  FMNMX.FTZ R150, R120, R121, !PT ;  /* 0x0000007978967209 */ /* 0x010fe40007810000 */
[----:B------:R-:W4:Y:S01]  /*7f30*/  LDC R120, c[0x0][0x988] ;  /* 0x00026200ff787b82 */ /* 0x000f220000000800 */
[----:B------:R-:W-:Y:S01]  /*7f40*/  ISETP.GT.AND P4, PT, R164, 0x21, PT ;  /* 0x00000021a400780c */ /* 0x000fe20003f84270 */
[----:B------:R-:W1:Y:S01]  /*7f50*/  MUFU.TANH R144, R144 ;  /* 0x0000009000907308 */ /* 0x000e620000002400 */
[----:B------:R-:W2:Y:S02]  /*7f60*/  SHFL.BFLY PT, R121, R150, 0x1, 0x1f ;  /* 0x0c201f0096797f89 */ /* 0x000ea400000e0000 */
[----:B------:R-:W-:-:S02]  /*7f70*/  FSEL R171, R171, -INF , P4 ;  /* 0xff800000abab7808 */ /* 0x000fc40002000000 */
[----:B------:R-:W-:-:S03]  /*7f80*/  ISETP.GT.AND P4, PT, R164, 0x29, PT ;  /* 0x00000029a400780c */ /* 0x000fc60003f84270 */
[----:B------:R-:W1:Y:S01]  /*7f90*/  MUFU.TANH R146, R146 ;  /* 0x0000009200927308 */ /* 0x000e620000002400 */
[----:B------:R-:W-:Y:S02]  /*7fa0*/  FSEL R175, R175, -INF , P4 ;  /* 0xff800000afaf7808 */ /* 0x000fe40002000000 */
[----:B------:R-:W-:-:S04]  /*7fb0*/  ISETP.GT.AND P4, PT, R164, 0x31, PT ;  /* 0x00000031a400780c */ /* 0x000fc80003f84270 */
[----:B------:R-:W-:Y:S01]  /*7fc0*/  FSEL R179, R179, -INF , P4 ;  /* 0xff800000b3b37808 */ /* 0x000fe20002000000 */
[----:B------:R-:W1:Y:S01]  /*7fd0*/  MUFU.TANH R147, R147 ;  /* 0x0000009300937308 */ /* 0x000e620000002400 */
[----:B------:R-:W-:-:S04]  /*7fe0*/  ISETP.GT.AND P4, PT, R164, 0x39, PT ;  /* 0x00000039a400780c */ /* 0x000fc80003f84270 */
[----:B------:R-:W-:Y:S02]  /*7ff0*/  FSEL R183, R183, -INF , P4 ;  /* 0xff800000b7b77808 */ /* 0x000fe40002000000 */
[----:B------:R-:W-:Y:S01]  /*8000*/  ISETP.GT.AND P4, PT, R164, 0x41, PT ;  /* 0x00000041a400780c */ /* 0x000fe20003f84270 */
[----:B------:R-:W1:Y:S01]  /*8010*/  MUFU.TANH R148, R148 ;  /* 0x0000009400947308 */ /* 0x000e620000002400 */
[----:B--2---:R-:W-:Y:S01]  /*8020*/  FMNMX.FTZ R121, R150, R121, !PT ;  /* 0x0000007996797209 */ /* 0x004fe20007810000 */
[----:B------:R-:W-:Y:S01]  /*8030*/  FMUL.FTZ R150, R0, R134 ;  /* 0x0000008600967220 */ /* 0x000fe20000410000 */
[----:B------:R-:W-:Y:S02]  /*8040*/  FSEL R155, R155, -INF , P4 ;  /* 0xff8000009b9b7808 */ /* 0x000fe40002000000 */
[C---:B------:R-:W-:Y:S01]  /*8050*/  FSETP.NEU.FTZ.AND P2, PT, R121.reuse, -INF , PT ;  /* 0xff8000007900780b */ /* 0x040fe20003f5d000 */
[----:B----4-:R-:W-:-:S01]  /*8060*/  FFMA.FTZ R134, R121, R120, -8 ;  /* 0xc100000079867423 */ /* 0x010fc20000010078 */
[----:B------:R-:W-:Y:S01]  /*8070*/  ISETP.GT.AND P4, PT, R164, 0x49, PT ;  /* 0x00000049a400780c */ /* 0x000fe20003f84270 */
[----:B------:R-:W2:Y:S03]  /*8080*/  MUFU.TANH R122, R122 ;  /* 0x0000007a007a7308 */ /* 0x000ea60000002400 */
[----:B------:R-:W-:-:S05]  /*8090*/  FSEL R134, R134, RZ, P2 ;  /* 0x000000ff86867208 */ /* 0x000fca0001000000 */
[-CC-:B------:R-:W-:Y:S01]  /*80a0*/  FFMA.FTZ R152, R9, R120.reuse, -R134.reuse ;  /* 0x0000007809987223 */ /* 0x180fe20000010886 */
[----:B------:R-:W-:-:S01]  /*80b0*/  FFMA.FTZ R9, R12, R120, -R134 ;  /* 0x000000780c097223 */ /* 0x000fc20000010886 */
[-CC-:B------:R-:W-:Y:S01]  /*80c0*/  FFMA.FTZ R12, R13, R120.reuse, -R134.reuse ;  /* 0x000000780d0c7223 */ /* 0x180fe20000010886 */
[----:B------:R-:W-:-:S01]  /*80d0*/  FFMA.FTZ R13, R20, R120, -R134 ;  /* 0x00000078140d7223 */ /* 0x000fc20000010886 */
[-CC-:B------:R-:W-:Y:S01]  /*80e0*/  FFMA.FTZ R20, R21, R120.reuse, -R134.reuse ;  /* 0x0000007815147223 */ /* 0x180fe20000010886 */
[----:B------:R-:W-:-:S01]  /*80f0*/  FFMA.FTZ R21, R137, R120, -R134 ;  /* 0x0000007889157223 */ /* 0x000fc20000010886 */
[----:B------:R-:W-:Y:S01]  /*8100*/  FSEL R137, R14, -INF , P3 ;  /* 0xff8000000e897808 */ /* 0x000fe20001800000 */
[----:B------:R-:W-:-:S01]  /*8110*/  FFMA.FTZ R14, R139, R120, -R134 ;  /* 0x000000788b0e7223 */ /* 0x000fc20000010886 */
[----:B------:R-:W-:Y:S01]  /*8120*/  ISETP.GT.AND P3, PT, R164, 0x10, PT ;  /* 0x00000010a400780c */ /* 0x000fe20003f64270 */
[----:B------:R-:W-:-:S01]  /*8130*/  FFMA.FTZ R135, R167, R120, -R134 ;  /* 0x00000078a7877223 */ /* 0x000fc20000010886 */
[----:B------:R-:W-:Y:S01]  /*8140*/  FMNMX.FTZ R162, R137, R162, !PT ;  /* 0x000000a289a27209 */ /* 0x000fe20007810000 */
[----:B------:R-:W-:-:S01]  /*8150*/  FFMA.FTZ R167, R169, R120, -R134 ;  /* 0x00000078a9a77223 */ /* 0x000fc20000010886 */
[----:B------:R-:W-:Y:S01]  /*8160*/  FSEL R139, R184, -INF , P3 ;  /* 0xff800000b88b7808 */ /* 0x000fe20001800000 */
[----:B------:R-:W-:-:S01]  /*8170*/  FFMA.FTZ R156, R187, R120, -R134 ;  /* 0x00000078bb9c7223 */ /* 0x000fc20000010886 */
[----:B------:R-:W-:Y:S01]  /*8180*/  FMNMX.FTZ R162, R15, R162, !PT ;  /* 0x000000a20fa27209 */ /* 0x000fe20007810000 */
[----:B------:R-:W-:-:S01]  /*8190*/  FFMA.FTZ R172, R193, R120, -R134 ;  /* 0x00000078c1ac7223 */ /* 0x000fc20000010886 */
[----:B------:R-:W-:Y:S01]  /*81a0*/  ISETP.GT.AND P3, PT, R164, 0x18, PT ;  /* 0x00000018a400780c */ /* 0x000fe20003f64270 */
[----:B------:R-:W4:Y:S01]  /*81b0*/  MUFU.TANH R123, R123 ;  /* 0x0000007b007b7308 */ /* 0x000f220000002400 */
[----:B------:R-:W-:Y:S01]  /*81c0*/  FMNMX.FTZ R162, R139, R162, !PT ;  /* 0x000000a28ba27209 */ /* 0x000fe20007810000 */
[-CC-:B------:R-:W-:Y:S01]  /*81d0*/  FFMA.FTZ R141, R141, R120.reuse, -R134.reuse ;  /* 0x000000788d8d7223 */ /* 0x180fe20000010886 */
[----:B------:R-:W-:Y:S01]  /*81e0*/  FSEL R169, R188, -INF , P3 ;  /* 0xff800000bca97808 */ /* 0x000fe20001800000 */
[--C-:B------:R-:W-:Y:S01]  /*81f0*/  FFMA.FTZ R177, R177, R120, -R134.reuse ;  /* 0x00000078b1b17223 */ /* 0x100fe20000010886 */
[----:B------:R-:W-:Y:S01]  /*8200*/  FMNMX.FTZ R162, R185, R162, !PT ;  /* 0x000000a2b9a27209 */ /* 0x000fe20007810000 */
[--C-:B------:R-:W-:Y:S01]  /*8210*/  FFMA.FTZ R145, R145, R120, -R134.reuse ;  /* 0x0000007891917223 */ /* 0x100fe20000010886 */
        /* <DEDUP_REMOVED lines=9> */
[----:B------:R5:W-:Y:S01]  /*82b0*/  MUFU.EX2 R162, R170 ;  /* 0x000000aa00a27308 */ /* 0x000be20000000800 */
[----:B------:R-:W-:Y:S01]  /*82c0*/  FMNMX.FTZ R166, R187, R166, !PT ;  /* 0x000000a6bba67209 */ /* 0x000fe20007810000 */
[-CC-:B------:R-:W-:Y:S01]  /*82d0*/  FFMA.FTZ R191, R191, R120.reuse, -R134.reuse ;  /* 0x00000078bfbf7223 */ /* 0x180fe20000010886 */
[----:B------:R-:W-:Y:S01]  /*82e0*/  FSEL R173, R174, -INF , P3 ;  /* 0xff800000aead7808 */ /* 0x000fe20001800000 */
[--C-:B------:R-:W-:Y:S01]  /*82f0*/  FFMA.FTZ R174, R217, R120, -R134.reuse ;  /* 0x00000078d9ae7223 */ /* 0x100fe20000010886 */
[----:B------:R-:W-:Y:S01]  /*8300*/  FMNMX.FTZ R168, R171, R166, !PT ;  /* 0x000000a6aba87209 */ /* 0x000fe20007810000 */
[----:B------:R-:W-:Y:S01]  /*8310*/  FFMA.FTZ R213, R213, R120, -R134 ;  /* 0x00000078d5d57223 */ /* 0x000fe20000010886 */
[----:B------:R-:W-:Y:S01]  /*8320*/  ISETP.GT.AND P3, PT, R164, 0x30, PT ;  /* 0x00000030a400780c */ /* 0x000fe20003f64270 */
[----:B------:R-:W-:-:S02]  /*8330*/  WARPGROUP.DEPBAR.LE gsb0, 0x0 ;  /* 0x00008000000079c5 */ /* 0x000fc40000010000 */
[----:B------:R-:W-:Y:S01]  /*8340*/  FMNMX.FTZ R168, R173, R168, !PT ;  /* 0x000000a8ada87209 */ /* 0x000fe20007810000 */
[--C-:B-----5:R-:W-:Y:S01]  /*8350*/  FFMA.FTZ R170, R195, R120, -R134.reuse ;  /* 0x00000078c3aa7223 */ /* 0x120fe20000010886 */
[----:B------:R-:W-:Y:S01]  /*8360*/  FSEL R193, R178, -INF , P3 ;  /* 0xff800000b2c17808 */ /* 0x000fe20001800000 */
[----:B------:R-:W-:Y:S01]  /*8370*/  WARPGROUP.ARRIVE ;  /* 0x00000000000079c5 */ /* 0x000fe20000000000 */
[----:B------:R-:W-:Y:S01]  /*8380*/  FMNMX.FTZ R168, R175, R168, !PT ;  /* 0x000000a8afa87209 */ /* 0x000fe20007810000 */
[----:B------:R-:W5:Y:S01]  /*8390*/  MUFU.TANH R127, R127 ;  /* 0x0000007f007f7308 */ /* 0x000f620000002400 */
[----:B------:R-:W-:Y:S01]  /*83a0*/  ISETP.GT.AND P3, PT, R164, 0x38, PT ;  /* 0x00000038a400780c */ /* 0x000fe20003f64270 */
[--C-:B------:R-:W-:Y:S01]  /*83b0*/  FFMA.FTZ R125, R125, R120, -R134.reuse ;  /* 0x000000787d7d7223 */ /* 0x100fe20000010886 */
[----:B------:R-:W-:Y:S01]  /*83c0*/  FMNMX.FTZ R168, R193, R168, !PT ;  /* 0x000000a8c1a87209 */ /* 0x000fe20007810000 */
[----:B------:R-:W-:Y:S01]  /*83d0*/  QGMMA.64x192x32.F32.E4M3.E4M3 R24, R204, gdesc[UR8], R24, gsb0 ;  /* 0x02e00008cc187df3 */ /* 0x000fe20008000818 */
[----:B------:R-:W-:Y:S01]  /*83e0*/  FSEL R209, R182, -INF , P3 ;  /* 0xff800000b6d17808 */ /* 0x000fe20001800000 */
[--C-:B------:R-:W-:Y:S01]  /*83f0*/  FFMA.FTZ R129, R129, R120, -R134.reuse ;  /* 0x0000007881817223 */ /* 0x100fe20000010886 */
[----:B------:R-:W-:Y:S01]  /*8400*/  FMNMX.FTZ R168, R179, R168, !PT ;  /* 0x000000a8b3a87209 */ /* 0x000fe20007810000 */
[----:B------:R-:W5:Y:S01]  /*8410*/  MUFU.TANH R130, R130 ;  /* 0x0000008200827308 */ /* 0x000f620000002400 */
[----:B------:R-:W-:Y:S01]  /*8420*/  ISETP.GT.AND P3, PT, R164, 0x40, PT ;  /* 0x00000040a400780c */ /* 0x000fe20003f64270 */
[--C-:B------:R-:W-:Y:S01]  /*8430*/  FFMA.FTZ R133, R133, R120, -R134.reuse ;  /* 0x0000007885857223 */ /* 0x100fe20000010886 */
[----:B------:R-:W-:Y:S01]  /*8440*/  FMNMX.FTZ R168, R209, R168, !PT ;  /* 0x000000a8d1a87209 */ /* 0x000fe20007810000 */
[-CC-:B------:R-:W-:Y:S01]  /*8450*/  FFMA.FTZ R8, R8, R120.reuse, -R134.reuse ;  /* 0x0000007808087223 */ /* 0x180fe20000010886 */
[----:B------:R-:W-:Y:S01]  /*8460*/  FSEL R211, R154, -INF , P3 ;  /* 0xff8000009ad37808 */ /* 0x000fe20001800000 */
[--C-:B------:R-:W-:Y:S01]  /*8470*/  FFMA.FTZ R154, R181, R120, -R134.reuse ;  /* 0x00000078b59a7223 */ /* 0x100fe20000010886 */
[----:B------:R-:W-:Y:S01]  /*8480*/  FMNMX.FTZ R168, R183, R168, !PT ;  /* 0x000000a8b7a87209 */ /* 0x000fe20007810000 */
[----:B------:R-:W5:Y:S01]  /*8490*/  MUFU.TANH R131, R131 ;  /* 0x0000008300837308 */ /* 0x000f620000002400 */
[----:B------:R-:W-:Y:S01]  /*84a0*/  ISETP.GT.AND P3, PT, R164, 0x48, PT ;  /* 0x00000048a400780c */ /* 0x000fe20003f64270 */
[--C-:B------:R-:W-:Y:S01]  /*84b0*/  FFMA.FTZ R128, R128, R120, -R134.reuse ;  /* 0x0000007880807223 */ /* 0x100fe20000010886 */
[----:B------:R-:W-:Y:S01]  /*84c0*/  FMNMX.FTZ R168, R211, R168, !PT ;  /* 0x000000a8d3a87209 */ /* 0x000fe20007810000 */
[----:B------:R-:W-:Y:S01]  /*84d0*/  FFMA.FTZ R143, R143, R120, -R134 ;  /* 0x000000788f8f7223 */ /* 0x000fe20000010886 */
[----:B------:R-:W-:Y:S01]  /*84e0*/  FSEL R157, R157, -INF , P3 ;  /* 0xff8000009d9d7808 */ /* 0x000fe20001800000 */
[----:B------:R-:W-:Y:S01]  /*84f0*/  UIADD3 UR10, UR14, 0x600, URZ ;  /* 0x000006000e0a7890 */ /* 0x000fe2000fffe03f */
[----:B------:R-:W-:Y:S01]  /*8500*/  FMNMX.FTZ R168, R155, R168, !PT ;  /* 0x000000a89ba87209 */ /* 0x000fe20007810000 */
[----:B------:R-:W5:Y:S01]  /*8510*/  MUFU.TANH R150, R150 ;  /* 0x0000009600967308 */ /* 0x000f620000002400 */
[----:B------:R-:W-:Y:S01]  /*8520*/  ISETP.GT.AND P3, PT, R164, 0x50, PT ;  /* 0x00000050a400780c */ /* 0x000fe20003f64270 */
[----:B------:R-:W-:Y:S01]  /*8530*/  UMOV UR11, 0xc0000010 ;  /* 0xc0000010000b7882 */ /* 0x000fe20000000000 */
[----:B------:R-:W-:-:S02]  /*8540*/  FSEL R181, R158, -INF , P4 ;  /* 0xff8000009eb57808 */ /* 0x000fc40002000000 */
[----:B------:R-:W-:Y:S02]  /*8550*/  FMNMX.FTZ R168, R157, R168, !PT ;  /* 0x000000a89da87209 */ /* 0x000fe40007810000 */
[----:B------:R-:W-:Y:S01]  /*8560*/  ISETP.GT.AND P4, PT, R164, 0x51, PT ;  /* 0x00000051a400780c */ /* 0x000fe20003f84270 */
[----:B------:R3:W-:Y:S01]  /*8570*/  MUFU.EX2 R158, R170 ;  /* 0x000000aa009e7308 */ /* 0x0007e20000000800 */
[----:B------:R-:W-:Y:S01]  /*8580*/  FSEL R195, R160, -INF , P3 ;  /* 0xff800000a0c37808 */ /* 0x000fe20001800000 */
[--C-:B------:R-:W-:Y:S01]  /*8590*/  FFMA.FTZ R160, R197, R120, -R134.reuse ;  /* 0x00000078c5a07223 */ /* 0x100fe20000010886 */
[----:B------:R-:W-:Y:S02]  /*85a0*/  FMNMX.FTZ R168, R181, R168, !PT ;  /* 0x000000a8b5a87209 */ /* 0x000fe40007810000 */
[C---:B------:R-:W-:Y:S02]  /*85b0*/  ISETP.GT.AND P3, PT, R164.reuse, 0x58, PT ;  /* 0x00000058a400780c */ /* 0x040fe40003f64270 */
[----:B------:R-:W-:Y:S01]  /*85c0*/  FSEL R161, R161, -INF , P4 ;  /* 0xff800000a1a17808 */ /* 0x000fe20002000000 */
[----:B------:R1:W-:Y:S01]  /*85d0*/  MUFU.EX2 R166, R172 ;  /* 0x000000ac00a67308 */ /* 0x0003e20000000800 */
[----:B------:R-:W-:Y:S01]  /*85e0*/  FMNMX.FTZ R168, R195, R168, !PT ;  /* 0x000000a8c3a87209 */ /* 0x000fe20007810000 */
[----:B---3--:R-:W-:Y:S01]  /*85f0*/  FFMA.FTZ R170, R159, R120, -R134 ;  /* 0x000000789faa7223 */ /* 0x008fe20000010886 */
[----:B------:R-:W-:-:S02]  /*8600*/  ISETP.GT.AND P4, PT, R164, 0x59, PT ;  /* 0x00000059a400780c */ /* 0x000fc40003f84270 */
[----:B------:R-:W-:Y:S02]  /*8610*/  FSEL R163, R163, -INF , P3 ;  /* 0xff800000a3a37808 */ /* 0x000fe40001800000 */
[----:B------:R-:W-:Y:S01]  /*8620*/  FMNMX.FTZ R168, R161, R168, !PT ;  /* 0x000000a8a1a87209 */ /* 0x000fe20007810000 */
[----:B------:R-:W3:Y:S01]  /*8630*/  MUFU.TANH R151, R151 ;  /* 0x0000009700977308 */ /* 0x000ee20000002400 */
[C---:B------:R-:W-:Y:S01]  /*8640*/  ISETP.GT.AND P3, PT, R164.reuse, 0x60, PT ;  /* 0x00000060a400780c */ /* 0x040fe20003f64270 */
[----:B-1----:R-:W-:Y:S01]  /*8650*/  FFMA.FTZ R172, R215, R120, -R134 ;  /* 0x00000078d7ac7223 */ /* 0x002fe20000010886 */
[----:B------:R-:W-:Y:S02]  /*8660*/  FSEL R165, R165, -INF , P4 ;  /* 0xff800000a5a57808 */ /* 0x000fe40002000000 */
[----:B------:R-:W-:Y:S02]  /*8670*/  FMNMX.FTZ R168, R163, R168, !PT ;  /* 0x000000a8a3a87209 */ /* 0x000fe40007810000 */
[----:B------:R-:W-:Y:S01]  /*8680*/  ISETP.GT.AND P4, PT, R164, 0x61, PT ;  /* 0x00000061a400780c */ /* 0x000fe20003f84270 */
[----:B------:R-:W-:Y:S01]  /*8690*/  MUFU.EX2 R135, R135 ;  /* 0x0000008700877308 */ /* 0x000fe20000000800 */
[----:B------:R-:W-:-:S02]  /*86a0*/  FSEL R136, R136, -INF , P3 ;  /* 0xff80000088887808 */ /* 0x000fc40001800000 */
[----:B------:R-:W-:Y:S02]  /*86b0*/  FMNMX.FTZ R168, R165, R168, !PT ;  /* 0x000000a8a5a87209 */ /* 0x000fe40007810000 */
[----:B------:R-:W-:Y:S02]  /*86c0*/  ISETP.GT.AND P3, PT, R164, 0x68, PT ;  /* 0x00000068a400780c */ /* 0x000fe40003f64270 */
[----:B------:R-:W-:Y:S01]  /*86d0*/  FSEL R197, R138, -INF , P4 ;  /* 0xff8000008ac57808 */ /* 0x000fe20002000000 */
[----:B------:R-:W-:Y:S01]  /*86e0*/  MUFU.EX2 R152, R152 ;  /* 0x0000009800987308 */ /* 0x000fe20000000800 */
[----:B------:R-:W-:Y:S02]  /*86f0*/  FMNMX.FTZ R168, R136, R168, !PT ;  /* 0x000000a888a87209 */ /* 0x000fe40007810000 */
[----:B------:R-:W-:Y:S02]  /*8700*/  ISETP.GT.AND P4, PT, R164, 0x69, PT ;  /* 0x00000069a400780c */ /* 0x000fe40003f84270 */
[----:B------:R-:W-:-:S02]  /*8710*/  FSEL R124, R124, -INF , P3 ;  /* 0xff8000007c7c7808 */ /* 0x000fc40001800000 */
[----:B------:R-:W-:Y:S01]  /*8720*/  FMNMX.FTZ R168, R197, R168, !PT ;  /* 0x000000a8c5a87209 */ /* 0x000fe20007810000 */
[----:B------:R-:W-:Y:S01]  /*8730*/  MUFU.EX2 R138, R160 ;  /* 0x000000a0008a7308 */ /* 0x000fe20000000800 */
[----:B------:R-:W-:Y:S02]  /*8740*/  ISETP.GT.AND P3, PT, R164, 0x70, PT ;  /* 0x00000070a400780c */ /* 0x000fe40003f64270 */
[----:B------:R-:W-:Y:S02]  /*8750*/  FSEL R159, R142, -INF , P4 ;  /* 0xff8000008e9f7808 */ /* 0x000fe40002000000 */
[----:B------:R-:W-:Y:S02]  /*8760*/  FMNMX.FTZ R168, R124, R168, !PT ;  /* 0x000000a87ca87209 */ /* 0x000fe40007810000 */
[----:B------:R-:W-:Y:S01]  /*8770*/  ISETP.GT.AND P4, PT, R164, 0x71, PT ;  /* 0x00000071a400780c */ /* 0x000fe20003f84270 */
[----:B------:R1:W-:Y:S01]  /*8780*/  MUFU.EX2 R142, R170 ;  /* 0x000000aa008e7308 */ /* 0x0003e20000000800 */
[----:B------:R-:W-:-:S02]  /*8790*/  FSEL R144, R144, -INF , P3 ;  /* 0xff80000090907808 */ /* 0x000fc40001800000 */
[----:B------:R-:W-:Y:S02]  /*87a0*/  FMNMX.FTZ R168, R159, R168, !PT ;  /* 0x000000a89fa87209 */ /* 0x000fe40007810000 */
[----:B------:R-:W-:Y:S02]  /*87b0*/  ISETP.GT.AND P3, PT, R164, 0x78, PT ;  /* 0x00000078a400780c */ /* 0x000fe40003f64270 */
[----:B------:R-:W-:Y:S01]  /*87c0*/  FSEL R146, R146, -INF , P4 ;  /* 0xff80000092927808 */ /* 0x000fe20002000000 */
[----:B------:R-:W-:Y:S01]  /*87d0*/  MUFU.EX2 R9, R9 ;  /* 0x0000000900097308 */ /* 0x000fe20000000800 */
[----:B------:R-:W-:Y:S01]  /*87e0*/  FMNMX.FTZ R168, R144, R168, !PT ;  /* 0x000000a890a87209 */ /* 0x000fe20007810000 */
[----:B-1----:R-:W-:Y:S01]  /*87f0*/  FFMA.FTZ R170, R199, R120, -R134 ;  /* 0x00000078c7aa7223 */ /* 0x002fe20000010886 */
        /* <DEDUP_REMOVED lines=9> */
[----:B--2---:R-:W-:-:S02]  /*8890*/  FSEL R122, R122, -INF , P3 ;  /* 0xff8000007a7a7808 */ /* 0x004fc40001800000 */
[----:B------:R-:W-:Y:S02]  /*88a0*/  FMNMX.FTZ R168, R199, R168, !PT ;  /* 0x000000a8c7a87209 */ /* 0x000fe40007810000 */
[----:B----4-:R-:W-:Y:S02]  /*88b0*/  FSEL R160, R123, -INF , P4 ;  /* 0xff8000007ba07808 */ /* 0x010fe40002000000 */
[----:B------:R-:W-:Y:S01]  /*88c0*/  ISETP.GT.AND P3, PT, R164, 0x88, PT ;  /* 0x00000088a400780c */ /* 0x000fe20003f64270 */
[----:B------:R-:W-:Y:S01]  /*88d0*/  MUFU.EX2 R13, R13 ;  /* 0x0000000d000d7308 */ /* 0x000fe20000000800 */
[----:B------:R-:W-:Y:S02]  /*88e0*/  FMNMX.FTZ R123, R122, R168, !PT ;  /* 0x000000a87a7b7209 */ /* 0x000fe40007810000 */
[----:B------:R-:W-:Y:S02]  /*88f0*/  ISETP.GT.AND P4, PT, R164, 0x89, PT ;  /* 0x00000089a400780c */ /* 0x000fe40003f84270 */
[----:B------:R-:W-:-:S02]  /*8900*/  FSEL R126, R126, -INF , P3 ;  /* 0xff8000007e7e7808 */ /* 0x000fc40001800000 */
[----:B------:R-:W-:Y:S01]  /*8910*/  FMNMX.FTZ R123, R160, R123, !PT ;  /* 0x0000007ba07b7209 */ /* 0x000fe20007810000 */
[----:B------:R-:W-:Y:S01]  /*8920*/  MUFU.EX2 R20, R20 ;  /* 0x0000001400147308 */ /* 0x000fe20000000800 */
[----:B------:R-:W-:Y:S02]  /*8930*/  ISETP.GT.AND P3, PT, R164, 0x90, PT ;  /* 0x00000090a400780c */ /* 0x000fe40003f64270 */
[----:B-----5:R-:W-:Y:S02]  /*8940*/  FSEL R215, R127, -INF , P4 ;  /* 0xff8000007fd77808 */ /* 0x020fe40002000000 */
[----:B------:R-:W-:Y:S02]  /*8950*/  FMNMX.FTZ R168, R126, R123, !PT ;  /* 0x0000007b7ea87209 */ /* 0x000fe40007810000 */
[----:B------:R-:W-:Y:S01]  /*8960*/  ISETP.GT.AND P4, PT, R164, 0x91, PT ;  /* 0x00000091a400780c */ /* 0x000fe20003f84270 */
[----:B------:R2:W-:Y:S01]  /*8970*/  MUFU.EX2 R127, R172 ;  /* 0x000000ac007f7308 */ /* 0x0005e20000000800 */
[----:B------:R-:W-:-:S02]  /*8980*/  FSEL R130, R130, -INF , P3 ;  /* 0xff80000082827808 */ /* 0x000fc40001800000 */
[----:B------:R-:W-:Y:S02]  /*8990*/  FMNMX.FTZ R123, R215, R168, !PT ;  /* 0x000000a8d77b7209 */ /* 0x000fe40007810000 */
[----:B------:R-:W-:Y:S02]  /*89a0*/  ISETP.GT.AND P3, PT, R164, 0x98, PT ;  /* 0x00000098a400780c */ /* 0x000fe40003f64270 */
[----:B------:R-:W-:Y:S01]  /*89b0*/  FSEL R131, R131, -INF , P4 ;  /* 0xff80000083837808 */ /* 0x000fe20002000000 */
[----:B------:R4:W-:Y:S01]  /*89c0*/  MUFU.EX2 R168, R174 ;  /* 0x000000ae00a87308 */ /* 0x0009e20000000800 */
[----:B-1----:R-:W-:Y:S01]  /*89d0*/  FMNMX.FTZ R170, R130, R123, !PT ;  /* 0x0000007b82aa7209 */ /* 0x002fe20007810000 */
[-CC-:B--2---:R-:W-:Y:S01]  /*89e0*/  FFMA.FTZ R172, R235, R120.reuse, -R134.reuse ;  /* 0x00000078ebac7223 */ /* 0x184fe20000010886 */
[----:B------:R-:W-:Y:S01]  /*89f0*/  ISETP.GT.AND P4, PT, R164, 0x99, PT ;  /* 0x00000099a400780c */ /* 0x000fe20003f84270 */
[-CC-:B------:R-:W-:Y:S01]  /*8a00*/  FFMA.FTZ R164, R229, R120.reuse, -R134.reuse ;  /* 0x00000078e5a47223 */ /* 0x180fe20000010886 */
[----:B------:R-:W-:Y:S01]  /*8a10*/  FSEL R217, R150, -INF , P3 ;  /* 0xff80000096d97808 */ /* 0x000fe20001800000 */
[--C-:B------:R-:W-:Y:S01]  /*8a20*/  FFMA.FTZ R150, R219, R120, -R134.reuse ;  /* 0x00000078db967223 */ /* 0x100fe20000010886 */
[----:B------:R-:W-:Y:S01]  /*8a30*/  FMNMX.FTZ R170, R131, R170, !PT ;  /* 0x000000aa83aa7209 */ /* 0x000fe20007810000 */
[-CC-:B------:R-:W-:Y:S01]  /*8a40*/  FFMA.FTZ R219, R231, R120.reuse, -R134.reuse ;  /* 0x00000078e7db7223 */ /* 0x180fe20000010886 */
[----:B---3--:R-:W-:Y:S01]  /*8a50*/  FSEL R151, R151, -INF , P4 ;  /* 0xff80000097977808 */ /* 0x008fe20002000000 */
[--C-:B------:R-:W-:Y:S01]  /*8a60*/  FFMA.FTZ R231, R132, R120, -R134.reuse ;  /* 0x0000007884e77223 */ /* 0x100fe20000010886 */
[----:B------:R-:W-:Y:S01]  /*8a70*/  FMNMX.FTZ R170, R217, R170, !PT ;  /* 0x000000aad9aa7209 */ /* 0x000fe20007810000 */
[-CC-:B------:R-:W-:Y:S01]  /*8a80*/  FFMA.FTZ R229, R237, R120.reuse, -R134.reuse ;  /* 0x00000078ede57223 */ /* 0x180fe20000010886 */
[----:B------:R-:W-:-:S01]  /*8a90*/  FFMA.FTZ R132, R140, R120, -R134 ;  /* 0x000000788c847223 */ /* 0x000fc20000010886 */
[----:B------:R-:W-:Y:S01]  /*8aa0*/  MUFU.EX2 R21, R21 ;  /* 0x0000001500157308 */ /* 0x000fe20000000800 */
[----:B------:R-:W-:Y:S01]  /*8ab0*/  FMNMX.FTZ R123, R151, R170, !PT ;  /* 0x000000aa977b7209 */ /* 0x000fe20007810000 */
[----:B------:R-:W-:Y:S01]  /*8ac0*/  FFMA.FTZ R170, R233, R120, -R134 ;  /* 0x00000078e9aa7223 */ /* 0x000fe20000010886 */
[----:B------:R-:W-:-:S03]  /*8ad0*/  FSEL R233, R121, RZ, P2 ;  /* 0x000000ff79e97208 */ /* 0x000fc60001000000 */
[----:B----4-:R-:W1:Y:S02]  /*8ae0*/  SHFL.BFLY PT, R174, R123, 0x2, 0x1f ;  /* 0x0c401f007bae7f89 */ /* 0x010e6400000e0000 */
[----:B------:R-:W-:-:S01]  /*8af0*/  FADD.FTZ R233, -R233, R6 ;  /* 0x00000006e9e97221 */ /* 0x000fc20000010100 */
[----:B------:R-:W-:Y:S03]  /*8b00*/  MUFU.EX2 R156, R156 ;  /* 0x0000009c009c7308 */ /* 0x000fe60000000800 */
[----:B------:R-:W-:-:S05]  /*8b10*/  FMUL.FTZ R6, R233, R120 ;  /* 0x00000078e9067220 */ /* 0x000fca0000410000 */
[----:B------:R-:W-:Y:S08]  /*8b20*/  MUFU.EX2 R14, R14 ;  /* 0x0000000e000e7308 */ /* 0x000ff00000000800 */
[----:B------:R-:W2:Y:S01]  /*8b30*/  MUFU.EX2 R6, R6 ;  /* 0x0000000600067308 */ /* 0x000ea20000000800 */
[----:B-1----:R-:W-:-:S07]  /*8b40*/  FMNMX.FTZ R174, R123, R174, !PT ;  /* 0x000000ae7bae7209 */ /* 0x002fce0007810000 */
[----:B------:R-:W-:Y:S01]  /*8b50*/  MUFU.EX2 R167, R167 ;  /* 0x000000a700a77308 */ /* 0x000fe20000000800 */
[----:B------:R-:W1:Y:S07]  /*8b60*/  SHFL.BFLY PT, R123, R174, 0x1, 0x1f ;  /* 0x0c201f00ae7b7f89 */ /* 0x000e6e00000e0000 */
[----:B------:R-:W-:Y:S08]  /*8b70*/  MUFU.EX2 R141, R141 ;  /* 0x0000008d008d7308 */ /* 0x000ff00000000800 */
[----:B------:R-:W-:Y:S08]  /*8b80*/  MUFU.EX2 R177, R177 ;  /* 0x000000b100b17308 */ /* 0x000ff00000000800 */
[----:B------:R-:W-:Y:S01]  /*8b90*/  MUFU.EX2 R145, R145 ;  /* 0x0000009100917308 */ /* 0x000fe20000000800 */
[----:B-1----:R-:W-:Y:S01]  /*8ba0*/  FMNMX.FTZ R123, R174, R123, !PT ;  /* 0x0000007bae7b7209 */ /* 0x002fe20007810000 */
[----:B------:R-:W-:-:S02]  /*8bb0*/  WARPGROUP.DEPBAR.LE gsb0, 0x0 ;  /* 0x00008000000079c5 */ /* 0x000fc40000010000 */
[----:B------:R-:W-:Y:S01]  /*8bc0*/  WARPGROUP.ARRIVE ;  /* 0x00000000000079c5 */ /* 0x000fe20000000000 */
[C---:B------:R-:W-:Y:S01]  /*8bd0*/  FSETP.NEU.FTZ.AND P2, PT, R123.reuse, -INF , PT ;  /* 0xff8000007b00780b */ /* 0x040fe20003f5d000 */
[----:B------:R-:W-:-:S02]  /*8be0*/  FFMA.FTZ R134, R123, R120, -8 ;  /* 0xc10000007b867423 */ /* 0x000fc40000010078 */
[----:B------:R-:W-:Y:S01]  /*8bf0*/  MUFU.EX2 R154, R154 ;  /* 0x0000009a009a7308 */ /* 0x000fe20000000800 */
[----:B------:R-:W-:Y:S01]  /*8c00*/  FSEL R188, R123, RZ, P2 ;  /* 0x000000ff7bbc7208 */ /* 0x000fe20001000000 */
[----:B------:R-:W-:Y:S01]  /*8c10*/  QGMMA.64x192x32.F32.E4M3.E4M3 R24, R200, gdesc[UR8], R24, gsb0 ;  /* 0x02e00008c8187df3 */ /* 0x000fe20008000818 */
[----:B------:R-:W-:-:S05]  /*8c20*/  FSEL R134, R134, RZ, P2 ;  /* 0x000000ff86867208 */ /* 0x000fca0001000000 */
[----:B------:R-:W-:Y:S01]  /*8c30*/  MUFU.EX2 R153, R153 ;  /* 0x0000009900997308 */ /* 0x000fe20000000800 */
[----:B------:R-:W-:-:S01]  /*8c40*/  FFMA.FTZ R186, R155, R120, -R134 ;  /* 0x000000789bba7223 */ /* 0x000fc20000010886 */
[----:B------:R-:W-:Y:S01]  /*8c50*/  FADD.FTZ R155, -R188, R7 ;  /* 0x00000007bc9b7221 */ /* 0x000fe20000010100 */
        /* <DEDUP_REMOVED lines=10> */
[----:B--2---:R-:W-:Y:S01]  /*8d00*/  FFMA.FTZ R163, R6, R4, R135 ;  /* 0x0000000406a37223 */ /* 0x004fe20000010087 */
[----:B------:R-:W-:-:S01]  /*8d10*/  FFMA.FTZ R139, R169, R120, -R134 ;  /* 0x00000078a98b7223 */ /* 0x000fc20000010886 */
[-CC-:B------:R-:W-:Y:S01]  /*8d20*/  FFMA.FTZ R176, R189, R120.reuse, -R134.reuse ;  /* 0x00000078bdb07223 */ /* 0x180fe20000010886 */
[----:B------:R-:W-:-:S01]  /*8d30*/  FFMA.FTZ R169, R187, R120, -R134 ;  /* 0x00000078bba97223 */ /* 0x000fc20000010886 */
[----:B------:R-:W1:Y:S01]  /*8d40*/  MUFU.EX2 R155, R155 ;  /* 0x0000009b009b7308 */ /* 0x000e620000000800 */
[----:B------:R-:W-:-:S01]  /*8d50*/  FADD.FTZ R194, R152, R163 ;  /* 0x000000a398c27221 */ /* 0x000fc20000010000 */
[-CC-:B------:R-:W-:Y:S01]  /*8d60*/  FFMA.FTZ R178, R171, R120.reuse, -R134.reuse ;  /* 0x00000078abb27223 */ /* 0x180fe20000010886 */
[----:B------:R-:W-:-:S01]  /*8d70*/  FFMA.FTZ R171, R173, R120, -R134 ;  /* 0x00000078adab7223 */ /* 0x000fc20000010886 */
[-CC-:B------:R-:W-:Y:S01]  /*8d80*/  FFMA.FTZ R180, R175, R120.reuse, -R134.reuse ;  /* 0x00000078afb47223 */ /* 0x180fe20000010886 */
[----:B------:R-:W-:-:S01]  /*8d90*/  FFMA.FTZ R192, R165, R120, -R134 ;  /* 0x00000078a5c07223 */ /* 0x000fc20000010886 */
[-CC-:B------:R-:W-:Y:S01]  /*8da0*/  FFMA.FTZ R173, R193, R120.reuse, -R134.reuse ;  /* 0x00000078c1ad7223 */ /* 0x180fe20000010886 */
[----:B------:R-:W-:-:S01]  /*8db0*/  FFMA.FTZ R182, R179, R120, -R134 ;  /* 0x00000078b3b67223 */ /* 0x000fc20000010886 */
[----:B------:R-:W2:Y:S01]  /*8dc0*/  MUFU.EX2 R11, R11 ;  /* 0x0000000b000b7308 */ /* 0x000ea20000000800 */
[----:B------:R-:W-:-:S01]  /*8dd0*/  FFMA.FTZ R175, R209, R120, -R134 ;  /* 0x00000078d1af7223 */ /* 0x000fc20000010886 */
[-CC-:B------:R-:W-:Y:S01]  /*8de0*/  FFMA.FTZ R184, R183, R120.reuse, -R134.reuse ;  /* 0x00000078b7b87223 */ /* 0x180fe20000010886 */
[----:B------:R-:W-:-:S01]  /*8df0*/  FFMA.FTZ R179, R211, R120, -R134 ;  /* 0x00000078d3b37223 */ /* 0x000fc20000010886 */
[-CC-:B------:R-:W-:Y:S01]  /*8e00*/  FFMA.FTZ R183, R157, R120.reuse, -R134.reuse ;  /* 0x000000789db77223 */ /* 0x180fe20000010886 */
[----:B------:R-:W-:-:S01]  /*8e10*/  FFMA.FTZ R188, R181, R120, -R134 ;  /* 0x00000078b5bc7223 */ /* 0x000fc20000010886 */
[-CC-:B------:R-:W-:Y:S01]  /*8e20*/  FFMA.FTZ R157, R195, R120.reuse, -R134.reuse ;  /* 0x00000078c39d7223 */ /* 0x180fe20000010886 */
[----:B------:R-:W-:-:S01]  /*8e30*/  FFMA.FTZ R136, R136, R120, -R134 ;  /* 0x0000007888887223 */ /* 0x000fc20000010886 */
[----:B------:R-:W3:Y:S01]  /*8e40*/  MUFU.EX2 R137, R137 ;  /* 0x0000008900897308 */ /* 0x000ee20000000800 */
[----:B-1----:R-:W-:-:S01]  /*8e50*/  FFMA.FTZ R4, R155, R3, R10 ;  /* 0x000000039b047223 */ /* 0x002fc2000001000a */
[----:B------:R-:W-:Y:S01]  /*8e60*/  FADD.FTZ R3, R9, R194 ;  /* 0x000000c209037221 */ /* 0x000fe20000010000 */
[----:B------:R-:W-:-:S01]  /*8e70*/  FFMA.FTZ R124, R124, R120, -R134 ;  /* 0x000000787c7c7223 */ /* 0x000fc20000010886 */
[-CC-:B------:R-:W-:Y:S01]  /*8e80*/  FFMA.FTZ R159, R159, R120.reuse, -R134.reuse ;  /* 0x000000789f9f7223 */ /* 0x180fe20000010886 */
[----:B------:R-:W-:-:S01]  /*8e90*/  FFMA.FTZ R144, R144, R120, -R134 ;  /* 0x0000007890907223 */ /* 0x000fc20000010886 */
[-CC-:B------:R-:W-:Y:S01]  /*8ea0*/  FFMA.FTZ R122, R122, R120.reuse, -R134.reuse ;  /* 0x000000787a7a7223 */ /* 0x180fe20000010886 */
[----:B------:R-:W-:-:S01]  /*8eb0*/  FFMA.FTZ R126, R126, R120, -R134 ;  /* 0x000000787e7e7223 */ /* 0x000fc20000010886 */
[----:B------:R-:W1:Y:S01]  /*8ec0*/  MUFU.EX2 R140, R140 ;  /* 0x0000008c008c7308 */ /* 0x000e620000000800 */
[----:B--2---:R-:W-:-:S01]  /*8ed0*/  FADD.FTZ R4, R11, R4 ;  /* 0x000000040b047221 */ /* 0x004fc20000010000 */
[----:B------:R-:W-:-:S02]  /*8ee0*/  IMAD.U32 R189, RZ, RZ, UR55 ;  /* 0x00000037ffbd7e24 */ /* 0x000fc4000f8e00ff */
[----:B------:R-:W-:-:S01]  /*8ef0*/  FFMA.FTZ R130, R130, R120, -R134 ;  /* 0x0000007882827223 */ /* 0x000fc20000010886 */
[----:B------:R-:W-:Y:S02]  /*8f00*/  FFMA.FTZ R131, R131, R120, -R134 ;  /* 0x0000007883837223 */ /* 0x000fe40000010886 */
[----:B------:R-:W-:Y:S01]  /*8f10*/  @!P0 LEA R189, R189, UR37, 0x3 ;  /* 0x00000025bdbd8c11 */ /* 0x000fe2000f8e18ff */
[----:B------:R-:W2:Y:S01]  /*8f20*/  MUFU.EX2 R15, R15 ;  /* 0x0000000f000f7308 */ /* 0x000ea20000000800 */
[----:B---3--:R-:W-:-:S01]  /*8f30*/  FADD.FTZ R163, R137, R4 ;  /* 0x0000000489a37221 */ /* 0x008fc20000010000 */
[----:B------:R-:W-:-:S04]  /*8f40*/  FADD.FTZ R4, R12, R3 ;  /* 0x000000030c047221 */ /* 0x000fc80000010000 */
[----:B------:R-:W-:Y:S02]  /*8f50*/  FADD.FTZ R3, R13, R4 ;  /* 0x000000040d037221 */ /* 0x000fe40000010000 */
[----:B------:R-:W3:Y:S01]  /*8f60*/  MUFU.EX2 R174, R174 ;  /* 0x000000ae00ae7308 */ /* 0x000ee20000000800 */
[----:B-1----:R-:W-:-:S01]  /*8f70*/  FADD.FTZ R194, R140, R163 ;  /* 0x000000a38cc27221 */ /* 0x002fc20000010000 */
[----:B------:R-:W-:-:S04]  /*8f80*/  FADD.FTZ R4, R20, R3 ;  /* 0x0000000314047221 */ /* 0x000fc80000010000 */
[----:B------:R-:W-:Y:S02]  /*8f90*/  FADD.FTZ R3, R21, R4 ;  /* 0x0000000415037221 */ /* 0x000fe40000010000 */
[----:B------:R-:W1:Y:S01]  /*8fa0*/  MUFU.EX2 R139, R139 ;  /* 0x0000008b008b7308 */ /* 0x000e620000000800 */
[----:B--2---:R-:W-:-:S01]  /*8fb0*/  FADD.FTZ R163, R15, R194 ;  /* 0x000000c20fa37221 */ /* 0x004fc20000010000 */
[----:B------:R-:W-:-:S06]  /*8fc0*/  FADD.FTZ R3, R156, R3 ;  /* 0x000000039c037221 */ /* 0x000fcc0000010000 */
[----:B------:R-:W2:Y:S01]  /*8fd0*/  MUFU.EX2 R176, R176 ;  /* 0x000000b000b07308 */ /* 0x000ea20000000800 */
[----:B---3--:R-:W-:-:S01]  /*8fe0*/  FADD.FTZ R194, R174, R163 ;  /* 0x000000a3aec27221 */ /* 0x008fc20000010000 */
[----:B------:R-:W-:-:S06]  /*8ff0*/  FFMA.FTZ R163, R197, R120, -R134 ;  /* 0x00000078c5a37223 */ /* 0x000fcc0000010886 */
[----:B------:R-:W3:Y:S01]  /*9000*/  MUFU.EX2 R169, R169 ;  /* 0x000000a900a97308 */ /* 0x000ee20000000800 */
[----:B-1----:R-:W-:-:S01]  /*9010*/  FADD.FTZ R165, R139, R194 ;  /* 0x000000c28ba57221 */ /* 0x002fc20000010000 */
[----:B------:R-:W-:-:S04]  /*9020*/  FADD.FTZ R194, R14, R3 ;  /* 0x000000030ec27221 */ /* 0x000fc80000010000 */
[----:B------:R-:W-:Y:S02]  /*9030*/  FADD.FTZ R194, R167, R194 ;  /* 0x000000c2a7c27221 */ /* 0x000fe40000010000 */
[----:B------:R-:W1:Y:S01]  /*9040*/  MUFU.EX2 R178, R178 ;  /* 0x000000b200b27308 */ /* 0x000e620000000800 */
[----:B--2---:R-:W-:-:S07]  /*9050*/  FADD.FTZ R4, R176, R165 ;  /* 0x000000a5b0047221 */ /* 0x004fce0000010000 */
[----:B------:R-:W2:Y:S01]  /*9060*/  MUFU.EX2 R171, R171 ;  /* 0x000000ab00ab7308 */ /* 0x000ea20000000800 */
[----:B---3--:R-:W-:-:S07]  /*9070*/  FADD.FTZ R3, R169, R4 ;  /* 0x00000004a9037221 */ /* 0x008fce0000010000 */
        /* <DEDUP_REMOVED lines=10> */
[-CC-:B------:R-:W-:Y:S01]  /*9120*/  FFMA.FTZ R165, R146, R120.reuse, -R134.reuse ;  /* 0x0000007892a57223 */ /* 0x180fe20000010886 */
[----:B------:R-:W-:-:S01]  /*9130*/  FFMA.FTZ R146, R147, R120, -R134 ;  /* 0x0000007893927223 */ /* 0x000fc20000010886 */
[----:B------:R-:W-:-:S04]  /*9140*/  FFMA.FTZ R147, R199, R120, -R134 ;  /* 0x00000078c7937223 */ /* 0x000fc80000010886 */
[----:B------:R-:W3:Y:S01]  /*9150*/  MUFU.EX2 R175, R175 ;  /* 0x000000af00af7308 */ /* 0x000ee20000000800 */
[----:B-1----:R-:W-:-:S07]  /*9160*/  FADD.FTZ R3, R173, R4 ;  /* 0x00000004ad037221 */ /* 0x002fce0000010000 */
        /* <DEDUP_REMOVED lines=16> */
[----:B------:R-:W-:-:S03]  /*9270*/  FADD.FTZ R3, R138, R3 ;  /* 0x000000038a037221 */ /* 0x000fc60000010000 */
        /* <DEDUP_REMOVED lines=8> */
[----:B------:R-:W-:-:S06]  /*9300*/  WARPGROUP.DEPBAR.LE gsb0, 0x0 ;  /* 0x00008000000079c5 */ /* 0x000fcc0000010000 */
[----:B------:R-:W1:Y:S01]  /*9310*/  MUFU.EX2 R161, R161 ;  /* 0x000000a100a17308 */ /* 0x000e620000000800 */
[----:B--2---:R-:W-:-:S04]  /*9320*/  FADD.FTZ R183, R191, R194 ;  /* 0x000000c2bfb77221 */ /* 0x004fc80000010000 */
[----:B------:R-:W-:-:S03]  /*9330*/  FADD.FTZ R160, R148, R183 ;  /* 0x000000b794a07221 */ /* 0x000fc60000010000 */
[----:B------:R-:W2:Y:S01]  /*9340*/  MUFU.EX2 R213, R213 ;  /* 0x000000d500d57308 */ /* 0x000ea20000000800 */
[----:B---3--:R-:W-:-:S07]  /*9350*/  FADD.FTZ R4, R190, R3 ;  /* 0x00000003be047221 */ /* 0x008fce0000010000 */
[----:B------:R-:W3:Y:S01]  /*9360*/  MUFU.EX2 R192, R192 ;  /* 0x000000c000c07308 */ /* 0x000ee20000000800 */
[----:B-1----:R-:W-:-:S07]  /*9370*/  FADD.FTZ R3, R161, R4 ;  /* 0x00000004a1037221 */ /* 0x002fce0000010000 */
[----:B------:R-:W1:Y:S01]  /*9380*/  MUFU.EX2 R136, R136 ;  /* 0x0000008800887308 */ /* 0x000e620000000800 */
[----:B--2---:R-:W-:-:S04]  /*9390*/  FADD.FTZ R160, R213, R160 ;  /* 0x000000a0d5a07221 */ /* 0x004fc80000010000 */
[----:B------:R-:W-:-:S03]  /*93a0*/  FADD.FTZ R183, R127, R160 ;  /* 0x000000a07fb77221 */ /* 0x000fc60000010000 */
[----:B------:R-:W2:Y:S01]  /*93b0*/  MUFU.EX2 R163, R163 ;  /* 0x000000a300a37308 */ /* 0x000ea20000000800 */
[----:B---3--:R-:W-:-:S01]  /*93c0*/  FADD.FTZ R3, R192, R3 ;  /* 0x00000003c0037221 */ /* 0x008fc20000010000 */
[----:B------:R-:W-:Y:S01]  /*93d0*/  FADD.FTZ R160, R168, R183 ;  /* 0x000000b7a8a07221 */ /* 0x000fe20000010000 */
[----:B------:R-:W-:-:S05]  /*93e0*/  FFMA.FTZ R183, R215, R120, -R134 ;  /* 0x00000078d7b77223 */ /* 0x000fca0000010886 */
        /* <DEDUP_REMOVED lines=16> */
[----:B------:R-:W-:-:S05]  /*94f0*/  IADD3 R3, -R230, 0xb, RZ ;  /* 0x0000000be6037810 */ /* 0x000fca0007ffe1ff */
[----:B------:R2:W-:Y:S06]  /*9500*/  BAR.ARV R3, 0x100 ;  /* 0x000400030000751d */ /* 0x0005ec0000002000 */
[----:B------:R-:W4:Y:S01]  /*9510*/  MUFU.EX2 R129, R129 ;  /* 0x0000008100817308 */ /* 0x000f220000000800 */
[----:B---3--:R-:W-:-:S01]  /*9520*/  FADD.FTZ R4, R219, R4 ;  /* 0x00000004db047221 */ /* 0x008fc20000010000 */
[----:B--2---:R-:W-:Y:S02]  /*9530*/  @!P0 VIADD R3, R189, 0x33440 ;  /* 0x00033440bd038836 */ /* 0x004fe40000000000 */
[----:B-1----:R-:W-:-:S01]  /*9540*/  FADD.FTZ R185, R165, R160 ;  /* 0x000000a0a5b97221 */ /* 0x002fc20000010000 */
[-CC-:B------:R-:W-:Y:S01]  /*9550*/  FFMA.FTZ R160, R217, R120.reuse, -R134.reuse ;  /* 0x00000078d9a07223 */ /* 0x180fe20000010886 */
[----:B------:R-:W-:-:S01]  /*9560*/  FFMA.FTZ R134, R151, R120, -R134 ;  /* 0x0000007897867223 */ /* 0x000fc20000010886 */
[----:B------:R-:W-:Y:S01]  /*9570*/  @!P0 PRMT R3, RZ, 0x654, R3 ;  /* 0x00000654ff038816 */ /* 0x000fe20000000003 */
[----:B------:R-:W1:Y:S03]  /*9580*/  MUFU.EX2 R146, R146 ;  /* 0x0000009200927308 */ /* 0x000e660000000800 */
        /* <DEDUP_REMOVED lines=19> */
[----:B------:R-:W2:Y:S01]  /*96c0*/  MUFU.EX2 R183, R183 ;  /* 0x000000b700b77308 */ /* 0x000ea20000000800 */
[----:B----4-:R-:W-:-:S07]  /*96d0*/  FADD.FTZ R4, R126, R185 ;  /* 0x000000b97e047221 */ /* 0x010fce0000010000 */
        /* <DEDUP_REMOVED lines=16> */
[----:B---3--:R-:W-:-:S03]  /*97e0*/  FADD.FTZ R4, R143, R4 ;  /* 0x000000048f047221 */ /* 0x008fc60000010000 */
[----:B-1----:R-:W-:Y:S01]  /*97f0*/  FADD.FTZ R3, R134, R151 ;  /* 0x0000009786037221 */ /* 0x002fe20000010000 */
[----:B------:R-:W-:Y:S06]  /*9800*/  @!P1 BRA `(.L_x_1891) ;  /* 0x0000000000049947 */ /* 0x000fec0003800000 */
[----:B------:R-:W-:Y:S01]  /*9810*/  BPT.TRAP 0x1 ;  /* 0x000000040000795c */ /* 0x000fe20000300000 */
.L_x_1891:
[----:B------:R-:W-:Y:S01]  /*9820*/  ULEA UR10, UR56, UR37, 0x3 ;  /* 0x00000025380a7291 */ /* 0x000fe2000f8e183f */
[----:B------:R-:W-:Y:S01]  /*9830*/  ISETP.LT.AND P2, PT, R5, UR41, PT ;  /* 0x0000002905007c0c */ /* 0x000fe2000bf41270 */
        /* <DEDUP_REMOVED lines=9> */
[----:B------:R-:W-:Y:S01]  /*98d0*/  F2FP.SATFINITE.E4M3.F32.PACK_AB_MERGE_C R139, R174, R15, R139 ;  /* 0x0000000fae8b723e */ /* 0x000fe2000480708b */
        /* <DEDUP_REMOVED lines=33> */
[----:B------:R-:W-:Y:S01]  /*9af0*/  F2FP.SATFINITE.E4M3.F32.PACK_AB_MERGE_C R209, R186, R179, R7 ;  /* 0x000000b3bad1723e */ /* 0x000fe20004807007 */
        /* <DEDUP_REMOVED lines=98> */
[----:B------:R-:W-:-:S02]  /*a120*/  IMAD.MOV.U32 R7, RZ, RZ, R123 ;  /* 0x000000ffff077224 */ /* 0x000fc400078e007b */
[----:B------:R-:W-:Y:S02]  /*a130*/  IMAD.MOV.U32 R6, RZ, RZ, R121 ;  /* 0x000000ffff067224 */ /* 0x000fe400078e0079 */
[----:B------:R-:W-:Y:S02]  /*a140*/  IMAD.MOV.U32 R8, RZ, RZ, R2 ;  /* 0x000000ffff087224 */ /* 0x000fe400078e0002 */
[----:B------:R-:W-:Y:S01]  /*a150*/  IMAD.MOV.U32 R219, RZ, RZ, R139 ;  /* 0x000000ffffdb7224 */ /* 0x000fe200078e008b */
[----:B------:R-:W-:Y:S06]  /*a160*/  @P2 BRA `(.L_x_1892) ;  /* 0xffffffbc00042947 */ /* 0x000fec000383ffff */
[----:B------:R-:W-:Y:S01]  /*a170*/  UMOV UR48, UR55 ;  /* 0x0000003700307c82 */ /* 0x000fe20008000000 */
[----:B------:R-:W-:-:S05]  /*a180*/  UMOV UR45, UR11 ;  /* 0x0000000b002d7c82 */ /* 0x000fca0008000000 */
.L_x_1882:
[----:B------:R-:W-:-:S13]  /*a190*/  ISETP.LE.AND P2, PT, RZ, UR45, PT ;  /* 0x0000002dff007c0c */ /* 0x000fda000bf43270 */
[----:B------:R-:W-:Y:S05]  /*a1a0*/  @!P2 BRA `(.L_x_1893) ;  /* 0x000000380018a947 */ /* 0x000fea0003800000 */
[----:B------:R-:W-:Y:S01]  /*a1b0*/  IMAD.MOV.U32 R6, RZ, RZ, R123 ;  /* 0x000000ffff067224 */ /* 0x000fe200078e007b */
[----:B------:R-:W-:Y:S01]  /*a1c0*/  UMOV UR41, UR48 ;  /* 0x0000003000297c82 */ /* 0x000fe20008000000 */
[----:B------:R-:W-:Y:S02]  /*a1d0*/  IMAD.MOV.U32 R5, RZ, RZ, R121 ;  /* 0x000000ffff057224 */ /* 0x000fe400078e0079 */
[----:B------:R-:W-:-:S07]  /*a1e0*/  IMAD.MOV.U32 R7, RZ, RZ, R2 ;  /* 0x000000ffff077224 */ /* 0x000fce00078e0002 */
.L_x_1903:
[----:B------:R-:W-:Y:S01]  /*a1f0*/  UIADD3 UR48, UR41, 0x1, URZ ;  /* 0x0000000129307890 */ /* 0x000fe2000fffe03f */
[----:B------:R-:W-:-:S03]  /*a200*/  ISETP.NE.AND P3, PT, RZ, UR38, PT ;  /* 0x00000026ff007c0c */ /* 0x000fc6000bf65270 */
[----:B------:R-:W-:-:S04]  /*a210*/  UISETP.NE.AND UP0, UPT, UR48, 0x2, UPT ;  /* 0x000000023000788c */ /* 0x000fc8000bf05270 */
[----:B------:R-:W-:Y:S02]  /*a220*/  USEL UR6, URZ, 0x1, UP0 ;  /* 0x000000013f067887 */ /* 0x000fe40008000000 */
[----:B------:R-:W-:-:S04]  /*a230*/  USEL UR48, UR48, URZ, UP0 ;  /* 0x0000003f30307287 */ /* 0x000fc80008000000 */
[----:B------:R-:W-:Y:S01]  /*a240*/  LOP3.LUT R2, R7, UR6, RZ, 0x3c, !PT ;  /* 0x0000000607027c12 */ /* 0x000fe2000f8e3cff */
[----:B------:R-:W-:Y:S07]  /*a250*/  @P3 BRA `(.L_x_1894) ;  /* 0x0000000000283947 */ /* 0x000fee0003800000 */
[----:B------:R-:W-:Y:S05]  /*a260*/  @!P1 BRA `(.L_x_1895) ;  /* 0x0000000000049947 */ /* 0x000fea0003800000 */
[----:B------:R-:W-:Y:S01]  /*a270*/  BPT.TRAP 0x1 ;  /* 0x000000040000795c */ /* 0x000fe20000300000 */
.L_x_1895:
[----:B------:R-:W-:Y:S01]  /*a280*/  ULEA UR6, UR48, UR37, 0x3 ;  /* 0x0000002530067291 */ /* 0x000fe2000f8e183f */
[----:B------:R-:W-:-:S08]  /*a290*/  SHF.L.U32 R8, R2, 0x1f, RZ ;  /* 0x0000001f02087819 */ /* 0x000fd000000006ff */
[----:B------:R1:W2:Y:S01]  /*a2a0*/  SYNCS.PHASECHK.TRANS64.TRYWAIT P2, [UR6+0x33430], R8 ;  /* 0x03343008ff0075a7 */ /* 0x0002a20008040146 */
[----:B------:R-:W-:Y:S05]  /*a2b0*/  @!P1 BRA `(.L_x_1896) ;  /* 0x0000000000049947 */ /* 0x000fea0003800000 */
[----:B------:R-:W-:Y:S01]  /*a2c0*/  BPT.TRAP 0x1 ;  /* 0x000000040000795c */ /* 0x000fe20000300000 */
.L_x_1896:
[----:B--2---:R-:W-:Y:S05]  /*a2d0*/  @P2 BRA `(.L_x_1894) ;  /* 0x0000000000082947 */ /* 0x004fea0003800000 */
[----:B------:R-:W2:Y:S02]  /*a2e0*/  SYNCS.PHASECHK.TRANS64.TRYWAIT P2, [UR6+0x33430], R8 ;  /* 0x03343008ff0075a7 */ /* 0x000ea40008040146 */
[----:B--2---:R-:W-:Y:S05]  /*a2f0*/  @!P2 BRA `(.L_x_1897) ;  /* 0x0000009c00fca947 */ /* 0x004fea0003800000 */
.L_x_1894:
[----:B--2---:R-:W2:Y:S01]  /*a300*/  S2R R9, SR_TID.X ;  /* 0x0000000000097919 */ /* 0x004ea20000002100 */
[----:B------:R-:W-:Y:S01]  /*a310*/  UIMAD UR49, UR48, 0x780, UR40 ;  /* 0x00000780303178a4 */ /* 0x000fe2000f8e0228 */
[----:B------:R-:W-:Y:S01]  /*a320*/  UMOV UR27, 0x80000020 ;  /* 0x80000020001b7882 */ /* 0x000fe20000000000 */
[----:B------:R-:W-:Y:S02]  /*a330*/  UMOV UR28, UR24 ;  /* 0x00000018001c7c82 */ /* 0x000fe40008000000 */
[----:B------:R-:W-:Y:S01]  /*a340*/  UIADD3 UR30, UR49, 0x80, URZ ;  /* 0x00000080311e7890 */ /* 0x000fe2000fffe03f */
[----:B------:R-:W-:Y:S02]  /*a350*/  UMOV UR29, UR25 ;  /* 0x00000019001d7c82 */ /* 0x000fe40008000000 */
[----:B------:R-:W-:Y:S01]  /*a360*/  UMOV UR26, UR49 ;  /* 0x00000031001a7c82 */ /* 0x000fe20008000000 */
[----:B------:R-:W-:Y:S01]  /*a370*/  UMOV UR31, 0x80000020 ;  /* 0x80000020001f7882 */ /* 0x000fe20000000000 */
[----:B------:R-:W-:Y:S01]  /*a380*/  UIADD3 UR34, UR49, 0x100, URZ ;  /* 0x0000010031227890 */ /* 0x000fe2000fffe03f */
[----:B------:R-:W-:Y:S01]  /*a390*/  UMOV UR32, UR24 ;  /* 0x0000001800207c82 */ /* 0x000fe20008000000 */
[----:B------:R-:W-:Y:S01]  /*a3a0*/  UMOV UR33, UR25 ;  /* 0x0000001900217c82 */ /* 0x000fe20008000000 */
[----:B------:R-:W-:Y:S01]  /*a3b0*/  UMOV UR35, 0x80000020 ;  /* 0x8000002000237882 */ /* 0x000fe20000000000 */
        /* <DEDUP_REMOVED lines=176> */
.L_x_1899:
[----:B------:R-:W-:Y:S01]  /*aec0*/  ULEA UR6, UR41, UR37, 0x3 ;  /* 0x0000002529067291 */ /* 0x000fe2000f8e183f */
[----:B------:R-:W-:-:S08]  /*aed0*/  SHF.L.U32 R7, R7, 0x1f, RZ ;  /* 0x0000001f07077819 */ /* 0x000fd000000006ff */
[----:B------:R1:W2:Y:S01]  /*aee0*/  SYNCS.PHASECHK.TRANS64.TRYWAIT P2, [UR6+0x33450], R7 ;  /* 0x03345007ff0075a7 */ /* 0x0002a20008040146 */
[----:B------:R-:W-:Y:S05]  /*aef0*/  @!P1 BRA `(.L_x_1900) ;  /* 0x0000000000049947 */ /* 0x000fea0003800000 */
[----:B------:R-:W-:Y:S01]  /*af00*/  BPT.TRAP 0x1 ;  /* 0x000000040000795c */ /* 0x000fe20000300000 */
.L_x_1900:
[----:B--2---:R-:W-:Y:S05]  /*af10*/  @P2 BRA `(.L_x_1898) ;  /* 0x0000000000082947 */ /* 0x004fea0003800000 */
[----:B------:R-:W2:Y:S02]  /*af20*/  SYNCS.PHASECHK.TRANS64.TRYWAIT P2, [UR6+0x33450], R7 ;  /* 0x03345007ff0075a7 */ /* 0x000ea40008040146 */
[----:B--2---:R-:W-:Y:S05]  /*af30*/  @!P2 BRA `(.L_x_1901) ;  /* 0x000000940004a947 */ /* 0x004fea0003800000 */
.L_x_1898:
[----:B------:R-:W-:Y:S01]  /*af40*/  UIADD3 UR6, UR37, 0x200, URZ ;  /* 0x0000020025067890 */ /* 0x000fe2000fffe03f */
[----:B------:R-:W-:Y:S01]  /*af50*/  WARPGROUP.ARRIVE ;  /* 0x00000000000079c5 */ /* 0x000fe20000000000 */
[----:B------:R-:W-:Y:S01]  /*af60*/  UMOV UR7, 0xc0000010 ;  /* 0xc000001000077882 */ /* 0x000fe20000000000 */
[----:B------:R-:W-:Y:S01]  /*af70*/  UMOV UR11, 0xc0000010 ;  /* 0xc0000010000b7882 */ /* 0x000fe20000000000 */
[----:B------:R-:W-:Y:S01]  /*af80*/  USHF.R.U32.HI UR6, URZ, 0x4, UR6 ;  /* 0x000000043f067899 */ /* 0x000fe20008011606 */
[C---:B------:R-:W-:Y:S01]  /*af90*/  FMUL.FTZ R9, R0.reuse, R186 ;  /* 0x000000ba00097220 */ /* 0x040fe20000410000 */
[C---:B--2---:R-:W-:Y:S01]  /*afa0*/  FMUL.FTZ R8, R0.reuse, R184 ;  /* 0x000000b800087220 */ /* 0x044fe20000410000 */
[C---:B------:R-:W-:Y:S01]  /*afb0*/  FMUL.FTZ R10, R0.reuse, R187 ;  /* 0x000000bb000a7220 */ /* 0x040fe20000410000 */
[----:B------:R-:W-:Y:S01]  /*afc0*/  ULOP3.LUT UR6, UR6, 0x3fff, URZ, 0xc0, !UPT ;  /* 0x00003fff06067892 */ /* 0x000fe2000f8ec03f */
[C---:B-1----:R-:W-:Y:S01]  /*afd0*/  FMUL.FTZ R7, R0.reuse, R185 ;  /* 0x000000b900077220 */ /* 0x042fe20000410000 */
[C---:B------:R-:W-:Y:S01]  /*afe0*/  FMUL.FTZ R13, R0.reuse, R190 ;  /* 0x000000be000d7220 */ /* 0x040fe20000410000 */
[----:B------:R-:W1:Y:S01]  /*aff0*/  MUFU.TANH R9, R9 ;  /* 0x0000000900097308 */ /* 0x000e620000002400 */
[----:B------:R-:W-:Y:S01]  /*b000*/  ULOP3.LUT UR6, UR6, 0x10000, URZ, 0xfc, !UPT ;  /* 0x0001000006067892 */ /* 0x000fe2000f8efc3f */
[C---:B------:R-:W-:Y:S01]  /*b010*/  FMUL.FTZ R11, R0.reuse, R188 ;  /* 0x000000bc000b7220 */ /* 0x040fe20000410000 */
[C---:B------:R-:W-:Y:S01]  /*b020*/  FMUL.FTZ R14, R0.reuse, R191 ;  /* 0x000000bf000e7220 */ /* 0x040fe20000410000 */
[C---:B------:R-:W-:Y:S01]  /*b030*/  FMUL.FTZ R12, R0.reuse, R189 ;  /* 0x000000bd000c7220 */ /* 0x040fe20000410000 */
[----:B------:R-:W-:Y:S01]  /*b040*/  UIMAD UR6, UR41, 0x780, UR6 ;  /* 0x00000780290678a4 */ /* 0x000fe2000f8e0206 */
[C---:B------:R-:W-:Y:S01]  /*b050*/  FMUL.FTZ R21, R0.reuse, R194 ;  /* 0x000000c200157220 */ /* 0x040fe20000410000 */
[C---:B------:R-:W-:Y:S01]  /*b060*/  FMUL.FTZ R15, R0.reuse, R192 ;  /* 0x000000c0000f7220 */ /* 0x040fe20000410000 */
[----:B------:R-:W2:Y:S01]  /*b070*/  MUFU.TANH R8, R8 ;  /* 0x0000000800087308 */ /* 0x000ea20000002400 */
[----:B------:R-:W-:Y:S01]  /*b080*/  UIADD3 UR10, UR6, 0x180, URZ ;  /* 0x00000180060a7890 */ /* 0x000fe2000fffe03f */
[C---:B------:R-:W-:Y:S01]  /*b090*/  FMUL.FTZ R237, R0.reuse, R154 ;  /* 0x0000009a00ed7220 */ /* 0x040fe20000410000 */
[C---:B------:R-:W-:Y:S01]  /*b0a0*/  FMUL.FTZ R184, R0.reuse, R195 ;  /* 0x000000c300b87220 */ /* 0x040fe20000410000 */
[C---:B------:R-:W-:Y:S01]  /*b0b0*/  FMUL.FTZ R154, R0.reuse, R158 ;  /* 0x0000009e009a7220 */ /* 0x040fe20000410000 */
[C---:B------:R-:W-:Y:S01]  /*b0c0*/  FMUL.FTZ R235, R0.reuse, R152 ;  /* 0x0000009800eb7220 */ /* 0x040fe20000410000 */
[----:B------:R-:W-:Y:S01]  /*b0d0*/  QGMMA.64x192x32.F32.E4M3.E4M3 R24, R216, gdesc[UR4], R24, gsb0 ;  /* 0x02e00004d8187df3 */ /* 0x000fe20008000818 */
[C---:B------:R-:W-:Y:S01]  /*b0e0*/  FMUL.FTZ R158, R0.reuse, R162 ;  /* 0x000000a2009e7220 */ /* 0x040fe20000410000 */
[----:B------:R-:W3:Y:S01]  /*b0f0*/  MUFU.TANH R10, R10 ;  /* 0x0000000a000a7308 */ /* 0x000ee20000002400 */
[C---:B------:R-:W-:Y:S01]  /*b100*/  FMUL.FTZ R152, R0.reuse, R156 ;  /* 0x0000009c00987220 */ /* 0x040fe20000410000 */
[C---:B------:R-:W-:Y:S01]  /*b110*/  FMUL.FTZ R162, R0.reuse, R166 ;  /* 0x000000a600a27220 */ /* 0x040fe20000410000 */
[C---:B------:R-:W-:Y:S01]  /*b120*/  FMUL.FTZ R20, R0.reuse, R193 ;  /* 0x000000c100147220 */ /* 0x040fe20000410000 */
[C---:B------:R-:W-:Y:S01]  /*b130*/  FMUL.FTZ R156, R0.reuse, R160 ;  /* 0x000000a0009c7220 */ /* 0x040fe20000410000 */
[----:B-1----:R-:W-:Y:S01]  /*b140*/  FMNMX.FTZ R166, R9, R6, !PT ;  /* 0x0000000609a67209 */ /* 0x002fe20007810000 */
        /* <DEDUP_REMOVED lines=72> */
[----:B------:R-:W-:Y:S01]  /*b5d0*/  FMUL.FTZ R133, R0, R133 ;  /* 0x0000008500857220 */ /* 0x000fe20000410000 */
[----:B------:R-:W-:Y:S01]  /*b5e0*/  UMOV UR7, 0xc0000010 ;  /* 0xc000001000077882 */ /* 0x000fe20000000000 */
[----:B------:R-:W1:Y:S01]  /*b5f0*/  MUFU.TANH R187, R187 ;  /* 0x000000bb00bb7308 */ /* 0x000e620000002400 */
[----:B--2---:R-:W-:Y:S01]  /*b600*/  FMNMX.FTZ R120, R184, R166, !PT ;  /* 0x000000a6b8787209 */ /* 0x004fe20007810000 */
[----:B------:R-:W-:Y:S01]  /*b610*/  FMUL.FTZ R166, R0, R121 ;  /* 0x0000007900a67220 */ /* 0x000fe20000410000 */
[----:B------:R-:W2:Y:S05]  /*b620*/  S2R R230, SR_TID.X ;  /* 0x0000000000e67919 */ /* 0x000eaa0000002100 */
        /* <DEDUP_REMOVED lines=8> */
[----:B--2---:R-:W-:-:S04]  /*b6b0*/  SHF.R.U32.HI R230, RZ, 0x7, R230 ;  /* 0x00000007ffe67819 */ /* 0x004fc800000116e6 */
[----:B------:R-:W-:Y:S01]  /*b6c0*/  IADD3 R194, -R230, 0xb, RZ ;  /* 0x0000000be6c27810 */ /* 0x000fe20007ffe1ff */
        /* <DEDUP_REMOVED lines=13> */
[----:B-1----:R-:W-:Y:S01]  /*b7a0*/  FMNMX.FTZ R170, R195, R168, !PT ;  /* 0x000000a8c3aa7209 */ /* 0x002fe20007810000 */
[----:B------:R-:W-:-:S06]  /*b7b0*/  FMUL.FTZ R168, R0, R123 ;  /* 0x0000007b00a87220 */ /* 0x000fcc0000410000 */
        /* <DEDUP_REMOVED lines=9> */
[----:B------:R-:W-:Y:S01]  /*b850*/  WARPGROUP.ARRIVE ;  /* 0x00000000000079c5 */ /* 0x000fe20000000000 */
[----:B------:R-:W-:-:S03]  /*b860*/  FMUL.FTZ R219, R0, R128 ;  /* 0x0000008000db7220 */ /* 0x000fc60000410000 */
        /* <DEDUP_REMOVED lines=35> */
[----:B------:R-:W-:Y:S01]  /*baa0*/  MUFU.TANH R162, R162 ;  /* 0x000000a200a27308 */ /* 0x000fe20000002400 */
[----:B-1----:R-:W-:-:S07]  /*bab0*/  FMNMX.FTZ R123, R163, R128, !PT ;  /* 0x00000080a37b7209 */ /* 0x002fce0007810000 */
[----:B------:R-:W1:Y:S01]  /*bac0*/  MUFU.TANH R160, R160 ;  /* 0x000000a000a07308 */ /* 0x000e620000002400 */
[----:B---3--:R-:W-:-:S07]  /*bad0*/  FMNMX.FTZ R121, R161, R120, !PT ;  /* 0x00000078a1797209 */ /* 0x008fce0007810000 */
[----:B------:R-:W-:Y:S08]  /*bae0*/  MUFU.TANH R167, R167 ;  /* 0x000000a700a77308 */ /* 0x000ff00000002400 */
[----:B------:R-:W2:Y:S01]  /*baf0*/  MUFU.TANH R165, R165 ;  /* 0x000000a500a57308 */ /* 0x000ea20000002400 */
[----:B-1----:R-:W-:-:S07]  /*bb00*/  FMNMX.FTZ R120, R160, R121, !PT ;  /* 0x00000079a0787209 */ /* 0x002fce0007810000 */
[----:B------:R-:W-:Y:S08]  /*bb10*/  MUFU.TANH R138, R138 ;  /* 0x0000008a008a7308 */ /* 0x000ff00000002400 */
[----:B------:R-:W1:Y:S01]  /*bb20*/  MUFU.TANH R136, R136 ;  /* 0x0000008800887308 */ /* 0x000e620000002400 */
[----:B--2---:R-:W-:-:S07]  /*bb30*/  FMNMX.FTZ R121, R165, R120, !PT ;  /* 0x00000078a5797209 */ /* 0x004fce0007810000 */
[----:B------:R-:W-:Y:S08]  /*bb40*/  MUFU.TANH R139, R139 ;  /* 0x0000008b008b7308 */ /* 0x000ff00000002400 */
[----:B------:R-:W2:Y:S01]  /*bb50*/  MUFU.TANH R137, R137 ;  /* 0x0000008900897308 */ /* 0x000ea20000002400 */
[----:B-1----:R-:W-:-:S07]  /*bb60*/  FMNMX.FTZ R120, R136, R121, !PT ;  /* 0x0000007988787209 */ /* 0x002fce0007810000 */
[----:B------:R-:W1:Y:S08]  /*bb70*/  MUFU.TANH R142, R142 ;  /* 0x0000008e008e7308 */ /* 0x000e700000002400 */
[----:B------:R3:W-:Y:S01]  /*bb80*/  MUFU.TANH R217, R126 ;  /* 0x0000007e00d97308 */ /* 0x0007e20000002400 */
[----:B--2---:R-:W-:-:S07]  /*bb90*/  FMNMX.FTZ R121, R137, R120, !PT ;  /* 0x0000007889797209 */ /* 0x004fce0007810000 */
[----:B------:R-:W2:Y:S01]  /*bba0*/  MUFU.TANH R140, R140 ;  /* 0x0000008c008c7308 */ /* 0x000ea20000002400 */
[----:B---3--:R-:W-:Y:S01]  /*bbb0*/  FMNMX.FTZ R126, R162, R123, !PT ;  /* 0x0000007ba27e7209 */ /* 0x008fe20007810000 */
[----:B------:R-:W-:Y:S02]  /*bbc0*/  WARPGROUP.DEPBAR.LE gsb0, 0x0 ;  /* 0x00008000000079c5 */ /* 0x000fe40000010000 */
[----:B------:R-:W-:Y:S01]  /*bbd0*/  WARPGROUP.ARRIVE ;  /* 0x00000000000079c5 */ /* 0x000fe20000000000 */
[----:B------:R-:W-:Y:S01]  /*bbe0*/  FMNMX.FTZ R123, R167, R126, !PT ;  /* 0x0000007ea77b7209 */ /* 0x000fe20007810000 */
[----:B------:R-:W-:Y:S02]  /*bbf0*/  FMUL.FTZ R126, R0, R130 ;  /* 0x00000082007e7220 */ /* 0x000fe40000410000 */
[----:B------:R-:W3:Y:S01]  /*bc00*/  MUFU.TANH R143, R143 ;  /* 0x0000008f008f7308 */ /* 0x000ee20000002400 */
[----:B------:R-:W-:Y:S01]  /*bc10*/  FMNMX.FTZ R128, R138, R123, !PT ;  /* 0x0000007b8a807209 */ /* 0x000fe20007810000 */
[----:B------:R-:W-:Y:S01]  /*bc20*/  QGMMA.64x192x32.F32.E4M3.E4M3 R24, R208, gdesc[UR8], R24, gsb0 ;  /* 0x02e00008d0187df3 */ /* 0x000fe20008000818 */
[----:B------:R-:W-:-:S02]  /*bc30*/  UIADD3 UR10, UR6, 0x480, URZ ;  /* 0x00000480060a7890 */ /* 0x000fc4000fffe03f */
[----:B------:R-:W-:Y:S01]  /*bc40*/  FMNMX.FTZ R123, R139, R128, !PT ;  /* 0x000000808b7b7209 */ /* 0x000fe20007810000 */
[----:B------:R-:W-:Y:S01]  /*bc50*/  UMOV UR11, 0xc0000010 ;  /* 0xc0000010000b7882 */ /* 0x000fe20000000000 */
[----:B------:R-:W-:Y:S01]  /*bc60*/  UIADD3 UR6, UR6, 0x600, URZ ;  /* 0x0000060006067890 */ /* 0x000fe2000fffe03f */
[----:B------:R-:W4:Y:S01]  /*bc70*/  MUFU.TANH R141, R141 ;  /* 0x0000008d008d7308 */ /* 0x000f220000002400 */
[----:B-1----:R-:W-:Y:S02]  /*bc80*/  FMNMX.FTZ R128, R142, R123, !PT ;  /* 0x0000007b8e807209 */ /* 0x002fe40007810000 */
[----:B--2---:R-:W-:-:S05]  /*bc90*/  FMNMX.FTZ R120, R140, R121, !PT ;  /* 0x000000798c787209 */ /* 0x004fca0007810000 */
[----:B------:R-:W1:Y:S01]  /*bca0*/  MUFU.TANH R146, R146 ;  /* 0x0000009200927308 */ /* 0x000e620000002400 */
[----:B---3--:R-:W-:Y:S01]  /*bcb0*/  FMNMX.FTZ R123, R143, R128, !PT ;  /* 0x000000808f7b7209 */ /* 0x008fe20007810000 */
[----:B------:R-:W-:-:S06]  /*bcc0*/  FMUL.FTZ R128, R0, R132 ;  /* 0x0000008400807220 */ /* 0x000fcc0000410000 */
[----:B------:R-:W2:Y:S01]  /*bcd0*/  MUFU.TANH R144, R144 ;  /* 0x0000009000907308 */ /* 0x000ea20000002400 */
[----:B----4-:R-:W-:-:S07]  /*bce0*/  FMNMX.FTZ R121, R141, R120, !PT ;  /* 0x000000788d797209 */ /* 0x010fce0007810000 */
        /* <DEDUP_REMOVED lines=22> */
[----:B--2---:R-:W-:-:S04]  /*be50*/  FMNMX.FTZ R120, R168, R123, !PT ;  /* 0x0000007ba8787209 */ /* 0x004fc80007810000 */
[----:B------:R-:W-:-:S03]  /*be60*/  FMNMX.FTZ R120, R217, R120, !PT ;  /* 0x00000078d9787209 */ /* 0x000fc60007810000 */
        /* <DEDUP_REMOVED lines=20> */
[----:B-1----:R-:W-:-:S03]  /*bfb0*/  FMNMX.FTZ R120, R128, R121, !PT ;  /* 0x0000007980787209 */ /* 0x002fc60007810000 */
[----:B------:R-:W1:Y:S01]  /*bfc0*/  SHFL.BFLY PT, R121, R132, 0x2, 0x1f ;  /* 0x0c401f0084797f89 */ /* 0x000e6200000e0000 */
[----:B------:R-:W-:Y:S02]  /*bfd0*/  WARPGROUP.DEPBAR.LE gsb0, 0x0 ;  /* 0x00008000000079c5 */ /* 0x000fe40000010000 */
[----:B------:R-:W-:Y:S01]  /*bfe0*/  WARPGROUP.ARRIVE ;  /* 0x00000000000079c5 */ /* 0x000fe20000000000 */
[----:B--2---:R-:W-:-:S05]  /*bff0*/  FMNMX.FTZ R123, R133, R120, !PT ;  /* 0x00000078857b7209 */ /* 0x004fca0007810000 */
[----:B------:R-:W-:Y:S01]  /*c000*/  QGMMA.64x192x32.F32.E4M3.E4M3 R24, R204, gdesc[UR8], R24, gsb0 ;  /* 0x02e00008cc187df3 */ /* 0x000fe20008000818 */
[----:B------:R-:W2:Y:S01]  /*c010*/  SHFL.BFLY PT, R120, R123, 0x2, 0x1f ;  /* 0x0c401f007b787f89 */ /* 0x000ea200000e0000 */
[----:B-1----:R-:W-:-:S05]  /*c020*/  FMNMX.FTZ R170, R132, R121, !PT ;  /* 0x0000007984aa7209 */ /* 0x002fca0007810000 */
[----:B------:R-:W1:Y:S01]  /*c030*/  SHFL.BFLY PT, R172, R170, 0x1, 0x1f ;  /* 0x0c201f00aaac7f89 */ /* 0x000e6200000e0000 */
[----:B--2---:R-:W-:Y:S02]  /*c040*/  FMNMX.FTZ R134, R123, R120, !PT ;  /* 0x000000787b867209 */ /* 0x004fe40007810000 */
[----:B------:R-:W2:Y:S03]  /*c050*/  LDC R120, c[0x0][0x988] ;  /* 0x00026200ff787b82 */ /* 0x000ea60000000800 */
[----:B------:R-:W3:Y:S01]  /*c060*/  SHFL.BFLY PT, R121, R134, 0x1, 0x1f ;  /* 0x0c201f0086797f89 */ /* 0x000ee200000e0000 */
[----:B-1----:R-:W-:-:S05]  /*c070*/  FMNMX.FTZ R123, R170, R172, !PT ;  /* 0x000000acaa7b7209 */ /* 0x002fca0007810000 */
[----:B------:R-:W-:-:S04]  /*c080*/  FADD.FTZ R213, -R123, R6 ;  /* 0x000000067bd57221 */ /* 0x000fc80000010100 */
[----:B--2---:R-:W-:Y:S01]  /*c090*/  FMUL.FTZ R6, R213, R120 ;  /* 0x00000078d5067220 */ /* 0x004fe20000410000 */
[----:B---3--:R-:W-:-:S05]  /*c0a0*/  FMNMX.FTZ R121, R134, R121, !PT ;  /* 0x0000007986797209 */ /* 0x008fca0007810000 */
[----:B------:R-:W-:Y:S01]  /*c0b0*/  MUFU.EX2 R6, R6 ;  /* 0x0000000600067308 */ /* 0x000fe20000000800 */
[----:B------:R-:W-:-:S01]  /*c0c0*/  FFMA.FTZ R213, R121, R120, -8 ;  /* 0xc100000079d57423 */ /* 0x000fc20000010078 */
[----:B------:R-:W-:-:S03]  /*c0d0*/  FADD.FTZ R5, -R121, R5 ;  /* 0x0000000579057221 */ /* 0x000fc60000010100 */
[-C--:B------:R-:W-:Y:S01]  /*c0e0*/  FFMA.FTZ R170, R195, R120.reuse, -R213 ;  /* 0x00000078c3aa7223 */ /* 0x080fe200000108d5 */
[----:B------:R-:W-:-:S01]  /*c0f0*/  FFMA.FTZ R195, R123, R120, -8 ;  /* 0xc10000007bc37423 */ /* 0x000fc20000010078 */
[-C--:B------:R-:W-:Y:S01]  /*c100*/  FMUL.FTZ R5, R5, R120.reuse ;  /* 0x0000007805057220 */ /* 0x080fe20000410000 */
[----:B------:R-:W-:-:S01]  /*c110*/  FFMA.FTZ R8, R8, R120, -R213 ;  /* 0x0000007808087223 */ /* 0x000fc200000108d5 */
[-C--:B------:R-:W-:Y:S01]  /*c120*/  FFMA.FTZ R7, R7, R120.reuse, -R213 ;  /* 0x0000007807077223 */ /* 0x080fe200000108d5 */
[----:B------:R-:W-:-:S01]  /*c130*/  FFMA.FTZ R9, R9, R120, -R195 ;  /* 0x0000007809097223 */ /* 0x000fc200000108c3 */
[-C--:B------:R-:W-:Y:S01]  /*c140*/  FFMA.FTZ R10, R10, R120.reuse, -R195 ;  /* 0x000000780a0a7223 */ /* 0x080fe200000108c3 */
[----:B------:R-:W-:-:S01]  /*c150*/  FFMA.FTZ R11, R11, R120, -R213 ;  /* 0x000000780b0b7223 */ /* 0x000fc200000108d5 */
[----:B------:R-:W-:Y:S01]  /*c160*/  MUFU.EX2 R5, R5 ;  /* 0x0000000500057308 */ /* 0x000fe20000000800 */
[----:B------:R-:W-:-:S01]  /*c170*/  FFMA.FTZ R13, R13, R120, -R195 ;  /* 0x000000780d0d7223 */ /* 0x000fc200000108c3 */
[-C--:B------:R-:W-:Y:S01]  /*c180*/  FFMA.FTZ R12, R12, R120.reuse, -R213 ;  /* 0x000000780c0c7223 */ /* 0x080fe200000108d5 */
[----:B------:R-:W-:-:S01]  /*c190*/  FFMA.FTZ R14, R14, R120, -R195 ;  /* 0x000000780e0e7223 */ /* 0x000fc200000108c3 */
[-C--:B------:R-:W-:Y:S01]  /*c1a0*/  FFMA.FTZ R15, R15, R120.reuse, -R213 ;  /* 0x000000780f0f7223 */ /* 0x080fe200000108d5 */
[----:B------:R-:W-:-:S01]  /*c1b0*/  FFMA.FTZ R21, R21, R120, -R195 ;  /* 0x0000007815157223 */ /* 0x000fc200000108c3 */
[-C--:B------:R-:W-:Y:S01]  /*c1c0*/  FFMA.FTZ R20, R20, R120.reuse, -R213 ;  /* 0x0000007814147223 */ /* 0x080fe200000108d5 */
[----:B------:R-:W-:-:S01]  /*c1d0*/  FFMA.FTZ R178, R184, R120, -R195 ;  /* 0x00000078b8b27223 */ /* 0x000fc200000108c3 */
[----:B------:R-:W1:Y:S01]  /*c1e0*/  MUFU.EX2 R8, R8 ;  /* 0x0000000800087308 */ /* 0x000e620000000800 */
[----:B------:R-:W-:-:S01]  /*c1f0*/  FFMA.FTZ R132, R185, R120, -R213 ;  /* 0x00000078b9847223 */ /* 0x000fc200000108d5 */
[-C--:B------:R-:W-:Y:S01]  /*c200*/  FFMA.FTZ R180, R187, R120.reuse, -R195 ;  /* 0x00000078bbb47223 */ /* 0x080fe200000108c3 */
[----:B------:R-:W-:-:S01]  /*c210*/  FFMA.FTZ R185, R186, R120, -R213 ;  /* 0x00000078bab97223 */ /* 0x000fc200000108d5 */
[-CC-:B------:R-:W-:Y:S01]  /*c220*/  FFMA.FTZ R190, R155, R120.reuse, -R195.reuse ;  /* 0x000000789bbe7223 */ /* 0x180fe200000108c3 */
[----:B------:R-:W-:-:S01]  /*c230*/  FFMA.FTZ R187, R189, R120, -R195 ;  /* 0x00000078bdbb7223 */ /* 0x000fc200000108c3 */
[-CC-:B------:R-:W-:Y:S01]  /*c240*/  FFMA.FTZ R155, R159, R120.reuse, -R195.reuse ;  /* 0x000000789f9b7223 */ /* 0x180fe200000108c3 */
[----:B------:R-:W-:-:S01]  /*c250*/  FFMA.FTZ R159, R163, R120, -R195 ;  /* 0x00000078a39f7223 */ /* 0x000fc200000108c3 */
[----:B------:R-:W2:Y:S01]  /*c260*/  MUFU.EX2 R9, R9 ;  /* 0x0000000900097308 */ /* 0x000ea20000000800 */
[----:B------:R-:W-:-:S01]  /*c270*/  FFMA.FTZ R163, R167, R120, -R195 ;  /* 0x00000078a7a37223 */ /* 0x000fc200000108c3 */
[-C--:B------:R-:W-:Y:S01]  /*c280*/  FFMA.FTZ R134, R191, R120.reuse, -R213 ;  /* 0x00000078bf867223 */ /* 0x080fe200000108d5 */
[----:B------:R-:W-:-:S01]  /*c290*/  FFMA.FTZ R182, R193, R120, -R195 ;  /* 0x00000078c1b67223 */ /* 0x000fc200000108c3 */
[-C--:B------:R-:W-:Y:S01]  /*c2a0*/  FFMA.FTZ R169, R169, R120.reuse, -R213 ;  /* 0x00000078a9a97223 */ /* 0x080fe200000108d5 */
[----:B------:R-:W-:-:S01]  /*c2b0*/  FFMA.FTZ R171, R171, R120, -R195 ;  /* 0x00000078abab7223 */ /* 0x000fc200000108c3 */
[-C--:B------:R-:W-:Y:S01]  /*c2c0*/  FFMA.FTZ R184, R197, R120.reuse, -R195 ;  /* 0x00000078c5b87223 */ /* 0x080fe200000108c3 */
[----:B------:R-:W-:-:S01]  /*c2d0*/  FFMA.FTZ R173, R173, R120, -R213 ;  /* 0x00000078adad7223 */ /* 0x000fc200000108d5 */
[----:B------:R-:W3:Y:S01]  /*c2e0*/  MUFU.EX2 R7, R7 ;  /* 0x0000000700077308 */ /* 0x000ee20000000800 */
[----:B-1----:R-:W-:-:S01]  /*c2f0*/  FFMA.FTZ R4, R5, R4, R8 ;  /* 0x0000000405047223 */ /* 0x002fc20000010008 */
[-C--:B------:R-:W-:Y:S01]  /*c300*/  FFMA.FTZ R175, R175, R120.reuse, -R195 ;  /* 0x00000078afaf7223 */ /* 0x080fe200000108c3 */
[----:B------:R-:W-:-:S01]  /*c310*/  FFMA.FTZ R172, R199, R120, -R213 ;  /* 0x00000078c7ac7223 */ /* 0x000fc200000108d5 */
[-C--:B------:R-:W-:Y:S01]  /*c320*/  FFMA.FTZ R186, R229, R120.reuse, -R195 ;  /* 0x00000078e5ba7223 */ /* 0x080fe200000108c3 */
[----:B------:R-:W-:-:S01]  /*c330*/  FFMA.FTZ R177, R177, R120, -R213 ;  /* 0x00000078b1b17223 */ /* 0x000fc200000108d5 */
[-C--:B------:R-:W-:Y:S01]  /*c340*/  FFMA.FTZ R179, R179, R120.reuse, -R195 ;  /* 0x00000078b3b37223 */ /* 0x080fe200000108c3 */
[----:B------:R-:W-:-:S01]  /*c350*/  FFMA.FTZ R174, R231, R120, -R213 ;  /* 0x00000078e7ae7223 */ /* 0x000fc200000108d5 */
[----:B------:R-:W1:Y:S01]  /*c360*/  MUFU.EX2 R10, R10 ;  /* 0x0000000a000a7308 */ /* 0x000e620000000800 */
[----:B--2---:R-:W-:-:S01]  /*c370*/  FFMA.FTZ R3, R6, R3, R9 ;  /* 0x0000000306037223 */ /* 0x004fc20000010009 */
[-C--:B------:R-:W-:Y:S01]  /*c380*/  FFMA.FTZ R188, R233, R120.reuse, -R195 ;  /* 0x00000078e9bc7223 */ /* 0x080fe200000108c3 */
[----:B------:R-:W-:-:S01]  /*c390*/  FFMA.FTZ R181, R181, R120, -R213 ;  /* 0x00000078b5b57223 */ /* 0x000fc200000108d5 */
[-C--:B------:R-:W-:Y:S01]  /*c3a0*/  FFMA.FTZ R183, R183, R120.reuse, -R195 ;  /* 0x00000078b7b77223 */ /* 0x080fe200000108c3 */
[----:B------:R-:W-:-:S01]  /*c3b0*/  FFMA.FTZ R176, R235, R120, -R213 ;  /* 0x00000078ebb07223 */ /* 0x000fc200000108d5 */
[-C--:B------:R-:W-:Y:S01]  /*c3c0*/  FFMA.FTZ R189, R237, R120.reuse, -R195 ;  /* 0x00000078edbd7223 */ /* 0x080fe200000108c3 */
[----:B------:R-:W-:-:S01]  /*c3d0*/  FFMA.FTZ R153, R153, R120, -R213 ;  /* 0x0000007899997223 */ /* 0x000fc200000108d5 */
[----:B------:R-:W2:Y:S01]  /*c3e0*/  MUFU.EX2 R11, R11 ;  /* 0x0000000b000b7308 */ /* 0x000ea20000000800 */
[----:B---3--:R-:W-:-:S01]  /*c3f0*/  FADD.FTZ R4, R7, R4 ;  /* 0x0000000407047221 */ /* 0x008fc20000010000 */
[-C--:B------:R-:W-:Y:S01]  /*c400*/  FFMA.FTZ R152, R152, R120.reuse, -R213 ;  /* 0x0000007898987223 */ /* 0x080fe200000108d5 */
[----:B------:R-:W-:-:S01]  /*c410*/  FFMA.FTZ R154, R154, R120, -R195 ;  /* 0x000000789a9a7223 */ /* 0x000fc200000108c3 */
[-CC-:B------:R-:W-:Y:S01]  /*c420*/  FFMA.FTZ R157, R157, R120.reuse, -R213.reuse ;  /* 0x000000789d9d7223 */ /* 0x180fe200000108d5 */
[----:B------:R-:W-:-:S01]  /*c430*/  FFMA.FTZ R156, R156, R120, -R213 ;  /* 0x000000789c9c7223 */ /* 0x000fc200000108d5 */
[-C--:B------:R-:W-:Y:S01]  /*c440*/  FFMA.FTZ R158, R158, R120.reuse, -R195 ;  /* 0x000000789e9e7223 */ /* 0x080fe200000108c3 */
[----:B------:R-:W-:-:S01]  /*c450*/  FFMA.FTZ R161, R161, R120, -R213 ;  /* 0x00000078a1a17223 */ /* 0x000fc200000108d5 */
[----:B------:R-:W3:Y:S01]  /*c460*/  MUFU.EX2 R13, R13 ;  /* 0x0000000d000d7308 */ /* 0x000ee20000000800 */
[----:B-1----:R-:W-:-:S01]  /*c470*/  FADD.FTZ R192, R10, R3 ;  /* 0x000000030ac07221 */ /* 0x002fc20000010000 */
[-C--:B------:R-:W-:Y:S01]  /*c480*/  FFMA.FTZ R160, R160, R120.reuse, -R213 ;  /* 0x00000078a0a07223 */ /* 0x080fe200000108d5 */
[----:B------:R-:W-:-:S01]  /*c490*/  FFMA.FTZ R162, R162, R120, -R195 ;  /* 0x00000078a2a27223 */ /* 0x000fc200000108c3 */
[-CC-:B------:R-:W-:Y:S01]  /*c4a0*/  FFMA.FTZ R165, R165, R120.reuse, -R213.reuse ;  /* 0x00000078a5a57223 */ /* 0x180fe200000108d5 */
[----:B------:R-:W-:-:S01]  /*c4b0*/  FFMA.FTZ R136, R136, R120, -R213 ;  /* 0x0000007888887223 */ /* 0x000fc200000108d5 */
[-C--:B------:R-:W-:Y:S01]  /*c4c0*/  FFMA.FTZ R138, R138, R120.reuse, -R195 ;  /* 0x000000788a8a7223 */ /* 0x080fe200000108c3 */
[----:B------:R-:W-:-:S01]  /*c4d0*/  FFMA.FTZ R137, R137, R120, -R213 ;  /* 0x0000007889897223 */ /* 0x000fc200000108d5 */
[----:B------:R-:W1:Y:S01]  /*c4e0*/  MUFU.EX2 R12, R12 ;  /* 0x0000000c000c7308 */ /* 0x000e620000000800 */
[----:B--2---:R-:W-:-:S01]  /*c4f0*/  FADD.FTZ R3, R11, R4 ;  /* 0x000000040b037221 */ /* 0x004fc20000010000 */
        /* <DEDUP_REMOVED lines=10> */
[-C--:B------:R-:W-:Y:S01]  /*c5a0*/  FFMA.FTZ R147, R147, R120.reuse, -R195 ;  /* 0x0000007893937223 */ /* 0x080fe200000108c3 */
[----:B------:R-:W-:-:S01]  /*c5b0*/  FFMA.FTZ R148, R148, R120, -R213 ;  /* 0x0000007894947223 */ /* 0x000fc200000108d5 */
[-C--:B------:R-:W-:Y:S01]  /*c5c0*/  FFMA.FTZ R150, R150, R120.reuse, -R195 ;  /* 0x0000007896967223 */ /* 0x080fe200000108c3 */
[----:B------:R-:W-:-:S01]  /*c5d0*/  FFMA.FTZ R149, R149, R120, -R213 ;  /* 0x0000007895957223 */ /* 0x000fc200000108d5 */
[----:B------:R-:W3:Y:S01]  /*c5e0*/  MUFU.EX2 R15, R15 ;  /* 0x0000000f000f7308 */ /* 0x000ee20000000800 */
[----:B-1----:R-:W-:-:S01]  /*c5f0*/  FADD.FTZ R4, R12, R3 ;  /* 0x000000030c047221 */ /* 0x002fc20000010000 */
[-C--:B------:R-:W-:Y:S01]  /*c600*/  FFMA.FTZ R151, R151, R120.reuse, -R195 ;  /* 0x0000007897977223 */ /* 0x080fe200000108c3 */
[----:B------:R-:W-:-:S01]  /*c610*/  FFMA.FTZ R164, R164, R120, -R213 ;  /* 0x00000078a4a47223 */ /* 0x000fc200000108d5 */
[-C--:B------:R-:W-:Y:S01]  /*c620*/  FFMA.FTZ R122, R122, R120.reuse, -R195 ;  /* 0x000000787a7a7223 */ /* 0x080fe200000108c3 */
[----:B------:R-:W-:-:S01]  /*c630*/  FFMA.FTZ R191, R166, R120, -R213 ;  /* 0x00000078a6bf7223 */ /* 0x000fc200000108d5 */
[-CC-:B------:R-:W-:Y:S01]  /*c640*/  FFMA.FTZ R124, R124, R120.reuse, -R213.reuse ;  /* 0x000000787c7c7223 */ /* 0x180fe200000108d5 */
        /* <DEDUP_REMOVED lines=13> */
[----:B------:R-:W-:-:S04]  /*c720*/  FFMA.FTZ R135, R135, R120, -R195 ;  /* 0x0000007887877223 */ /* 0x000fc800000108c3 */
        /* <DEDUP_REMOVED lines=10> */
[----:B------:R-:W-:Y:S02]  /*c7d0*/  WARPGROUP.DEPBAR.LE gsb0, 0x0 ;  /* 0x00008000000079c5 */ /* 0x000fe40000010000 */
[----:B------:R-:W-:-:S04]  /*c7e0*/  WARPGROUP.ARRIVE ;  /* 0x00000000000079c5 */ /* 0x000fc80000000000 */
[----:B------:R-:W2:Y:S01]  /*c7f0*/  MUFU.EX2 R134, R134 ;  /* 0x0000008600867308 */ /* 0x000ea20000000800 */
[----:B---3--:R-:W-:-:S01]  /*c800*/  FADD.FTZ R3, R185, R4 ;  /* 0x00000004b9037221 */ /* 0x008fc20000010000 */
[----:B------:R-:W-:Y:S01]  /*c810*/  QGMMA.64x192x32.F32.E4M3.E4M3 R24, R200, gdesc[UR4], R24, gsb0 ;  /* 0x02e00004c8187df3 */ /* 0x000fe20008000818 */
[----:B-1----:R-:W-:-:S05]  /*c820*/  FADD.FTZ R167, R187, R192 ;  /* 0x000000c0bba77221 */ /* 0x002fca0000010000 */
[----:B------:R-:W1:Y:S08]  /*c830*/  MUFU.EX2 R182, R182 ;  /* 0x000000b600b67308 */ /* 0x000e700000000800 */
        /* <DEDUP_REMOVED lines=50> */
[----:B------:R-:W-:-:S06]  /*cb60*/  WARPGROUP.DEPBAR.LE gsb0, 0x0 ;  /* 0x00008000000079c5 */ /* 0x000fcc0000010000 */
[----:B------:R-:W2:Y:S01]  /*cb70*/  MUFU.EX2 R159, R159 ;  /* 0x0000009f009f7308 */ /* 0x000ea20000000800 */
[----:B-1----:R-:W-:-:S01]  /*cb80*/  FADD.FTZ R192, R158, R167 ;  /* 0x000000a79ec07221 */ /* 0x002fc20000010000 */
[----:B------:R-:W-:-:S06]  /*cb90*/  FFMA.FTZ R167, R168, R120, -R195 ;  /* 0x00000078a8a77223 */ /* 0x000fcc00000108c3 */
        /* <DEDUP_REMOVED lines=39> */
[----:B------:R-:W-:-:S05]  /*ce10*/  IMAD.U32 R3, RZ, RZ, UR48 ;  /* 0x00000030ff037e24 */ /* 0x000fca000f8e00ff */
[----:B------:R-:W-:Y:S01]  /*ce20*/  @!P0 LEA R3, R3, UR37, 0x3 ;  /* 0x0000002503038c11 */ /* 0x000fe2000f8e18ff */
[----:B------:R-:W3:Y:S01]  /*ce30*/  MUFU.EX2 R151, R151 ;  /* 0x0000009700977308 */ /* 0x000ee20000000800 */
[----:B--2---:R-:W-:-:S03]  /*ce40*/  FADD.FTZ R192, R150, R193 ;  /* 0x000000c196c07221 */ /* 0x004fc60000010000 */
[----:B------:R-:W-:-:S04]  /*ce50*/  @!P0 VIADD R3, R3, 0x33440 ;  /* 0x0003344003038836 */ /* 0x000fc80000000000 */
[----:B------:R-:W2:Y:S01]  /*ce60*/  MUFU.EX2 R164, R164 ;  /* 0x000000a400a47308 */ /* 0x000ea20000000800 */
[----:B-1----:R-:W-:-:S01]  /*ce70*/  FADD.FTZ R193, R149, R4 ;  /* 0x0000000495c17221 */ /* 0x002fc20000010000 */
[----:B------:R-:W-:Y:S01]  /*ce80*/  @!P0 PRMT R3, RZ, 0x654, R3 ;  /* 0x00000654ff038816 */ /* 0x000fe20000000003 */
[----:B------:R1:W-:Y:S06]  /*ce90*/  BAR.ARV R194, 0x100 ;  /* 0x000400c20000751d */ /* 0x0003ec0000002000 */
[----:B------:R-:W4:Y:S01]  /*cea0*/  MUFU.EX2 R122, R122 ;  /* 0x0000007a007a7308 */ /* 0x000f220000000800 */
[----:B---3--:R-:W-:-:S01]  /*ceb0*/  FADD.FTZ R197, R151, R192 ;  /* 0x000000c097c57221 */ /* 0x008fc20000010000 */
[----:B------:R3:W-:Y:S06]  /*cec0*/  @!P0 SYNCS.ARRIVE.TRANS64.RED.A1T0 RZ, [R3+URZ], RZ ;  /* 0x000000ff03ff89a7 */ /* 0x0007ec000810043f */
[----:B------:R-:W5:Y:S01]  /*ced0*/  MUFU.EX2 R191, R191 ;  /* 0x000000bf00bf7308 */ /* 0x000f620000000800 */
[----:B--2---:R-:W-:-:S07]  /*cee0*/  FADD.FTZ R4, R164, R193 ;  /* 0x000000c1a4047221 */ /* 0x004fce0000010000 */
[----:B------:R-:W2:Y:S01]  /*cef0*/  MUFU.EX2 R167, R167 ;  /* 0x000000a700a77308 */ /* 0x000ea20000000800 */
[----:B----4-:R-:W-:-:S07]  /*cf00*/  FADD.FTZ R192, R122, R197 ;  /* 0x000000c57ac07221 */ /* 0x010fce0000010000 */
[----:B------:R-:W4:Y:S01]  /*cf10*/  MUFU.EX2 R124, R124 ;  /* 0x0000007c007c7308 */ /* 0x000f220000000800 */
[----:B-----5:R-:W-:-:S07]  /*cf20*/  FADD.FTZ R193, R191, R4 ;  /* 0x00000004bfc17221 */ /* 0x020fce0000010000 */
[----:B------:R-:W5:Y:S01]  /*cf30*/  MUFU.EX2 R168, R168 ;  /* 0x000000a800a87308 */ /* 0x000f620000000800 */
[----:B--2---:R-:W-:-:S07]  /*cf40*/  FADD.FTZ R197, R167, R192 ;  /* 0x000000c0a7c57221 */ /* 0x004fce0000010000 */
[----:B------:R-:W3:Y:S01]  /*cf50*/  MUFU.EX2 R125, R125 ;  /* 0x0000007d007d7308 */ /* 0x000ee20000000800 */
[----:B----4-:R-:W-:-:S07]  /*cf60*/  FADD.FTZ R4, R124, R193 ;  /* 0x000000c17c047221 */ /* 0x010fce0000010000 */
[----:B------:R-:W2:Y:S01]  /*cf70*/  MUFU.EX2 R127, R127 ;  /* 0x0000007f007f7308 */ /* 0x000ea20000000800 */
[----:B-----5:R-:W-:-:S07]  /*cf80*/  FADD.FTZ R192, R168, R197 ;  /* 0x000000c5a8c07221 */ /* 0x020fce0000010000 */
        /* <DEDUP_REMOVED lines=15> */
[----:B--2---:R-:W-:-:S01]  /*d080*/  FADD.FTZ R193, R130, R193 ;  /* 0x000000c182c17221 */ /* 0x004fc20000010000 */
[----:B----4-:R-:W-:-:S03]  /*d090*/  FADD.FTZ R4, R133, R4 ;  /* 0x0000000485047221 */ /* 0x010fc60000010000 */
[----:B---3--:R-:W-:Y:S01]  /*d0a0*/  FADD.FTZ R3, R135, R193 ;  /* 0x000000c187037221 */ /* 0x008fe20000010000 */
[----:B-1----:R-:W-:Y:S06]  /*d0b0*/  @!P1 BRA `(.L_x_1902) ;  /* 0x0000000000049947 */ /* 0x002fec0003800000 */
[----:B------:R-:W-:Y:S01]  /*d0c0*/  BPT.TRAP 0x1 ;  /* 0x000000040000795c */ /* 0x000fe20000300000 */
.L_x_1902:
        /* <DEDUP_REMOVED lines=146> */
[----:B------:R-:W-:Y:S01]  /*d9f0*/  F2FP.SATFINITE.E4M3.F32.PACK_AB_MERGE_C R203, R131, R126, R130 ;  /* 0x0000007e83cb723e */ /* 0x000fe20004807082 */
[----:B------:R-:W-:Y:S06]  /*da00*/  @P2 BRA `(.L_x_1903) ;  /* 0xffffffc400f82947 */ /* 0x000fec000383ffff */
.L_x_1893:
[----:B------:R-:W-:Y:S06]  /*da10*/  BAR.ARV 0x8, 0x120 ;  /* 0x0204800000007b1d */ /* 0x000fec0000002000 */
[----:B------:R-:W-:Y:S05]  /*da20*/  @!P1 BRA `(.L_x_1904) ;  /* 0x0000000000049947 */ /* 0x000fea0003800000 */
[----:B------:R-:W-:Y:S01]  /*da30*/  BPT.TRAP 0x1 ;  /* 0x000000040000795c */ /* 0x000fe20000300000 */
.L_x_1904:
[----:B------:R-:W-:Y:S01]  /*da40*/  ULEA UR5, UR48, UR37, 0x3 ;  /* 0x0000002530057291 */ /* 0x000fe2000f8e183f */
[----:B------:R-:W-:-:S08]  /*da50*/  SHF.L.U32 R0, R2, 0x1f, RZ ;  /* 0x0000001f02007819 */ /* 0x000fd000000006ff */
[----:B------:R1:W2:Y:S01]  /*da60*/  SYNCS.PHASECHK.TRANS64.TRYWAIT P0, [UR5+0x33450], R0 ;  /* 0x03345000ff0075a7 */ /* 0x0002a20008000145 */
[----:B------:R-:W-:Y:S05]  /*da70*/  @!P1 BRA `(.L_x_1905) ;  /* 0x0000000000049947 */ /* 0x000fea0003800000 */
[----:B------:R-:W-:Y:S01]  /*da80*/  BPT.TRAP 0x1 ;  /* 0x000000040000795c */ /* 0x000fe20000300000 */
.L_x_1905:
[----:B--2---:R-:W-:Y:S05]  /*da90*/  @P0 BRA `(.L_x_1906) ;  /* 0x0000000000080947 */ /* 0x004fea0003800000 */
[----:B------:R-:W2:Y:S02]  /*daa0*/  SYNCS.PHASECHK.TRANS64.TRYWAIT P0, [UR5+0x33450], R0 ;  /* 0x03345000ff0075a7 */ /* 0x000ea40008000145 */
[----:B--2---:R-:W-:Y:S05]  /*dab0*/  @!P0 BRA `(.L_x_1907) ;  /* 0x00000068003c8947 */ /* 0x004fea0003800000 */
.L_x_1906:
[----:B------:R-:W-:Y:S01]  /*dac0*/  UIADD3 UR37, UR37, 0x200, URZ ;  /* 0x0000020025257890 */ /* 0x000fe2000fffe03f */
[----:B------:R-:W-:Y:S01]  /*dad0*/  WARPGROUP.ARRIVE ;  /* 0x00000000000079c5 */ /* 0x000fe20000000000 */
[----:B------:R-:W-:Y:S01]  /*dae0*/  UMOV UR7, 0xc0000010 ;  /* 0xc000001000077882 */ /* 0x000fe20000000000 */
[----:B------:R-:W3:Y:S01]  /*daf0*/  LDC.64 R8, c[0x0][0x9a0] ;  /* 0x00026800ff087b82 */ /* 0x000ee20000000a00 */
[----:B------:R-:W-:Y:S01]  /*db00*/  USHF.R.U32.HI UR37, URZ, 0x4, UR37 ;  /* 0x000000043f257899 */ /* 0x000fe20008011625 */
[----:B--2---:R-:W-:-:S03]  /*db10*/  IMAD.U32 R5, RZ, RZ, UR44 ;  /* 0x0000002cff057e24 */ /* 0x004fc6000f8e00ff */
[----:B------:R-:W-:-:S04]  /*db20*/  ULOP3.LUT UR37, UR37, 0x3fff, URZ, 0xc0, !UPT ;  /* 0x00003fff25257892 */ /* 0x000fc8000f8ec03f */
[----:B------:R-:W-:-:S04]  /*db30*/  ULOP3.LUT UR4, UR37, 0x10000, URZ, 0xfc, !UPT ;  /* 0x0001000025047892 */ /* 0x000fc8000f8efc3f */
[----:B------:R-:W-:-:S07]  /*db40*/  UIMAD UR4, UR48, 0x780, UR4 ;  /* 0x00000780300478a4 */ /* 0x000fce000f8e0204 */
[----:B------:R-:W-:Y:S02]  /*db50*/  UMOV UR6, UR4 ;  /* 0x0000000400067c82 */ /* 0x000fe40008000000 */
[----:B------:R-:W-:Y:S01]  /*db60*/  QGMMA.64x192x32.F32.E4M3.E4M3 R24, R216, gdesc[UR4], R24, gsb0 ;  /* 0x02e00004d8187df3 */ /* 0x000fe20008000818 */
[----:B------:R-:W-:Y:S01]  /*db70*/  UIADD3 UR6, UR4, 0x180, URZ ;  /* 0x0000018004067890 */ /* 0x000fe2000fffe03f */
[----:B---3--:R-:W-:Y:S01]  /*db80*/  ISETP.NE.U32.AND P0, PT, R8, RZ, PT ;  /* 0x000000ff0800720c */ /* 0x008fe20003f05070 */
[----:B------:R-:W-:-:S03]  /*db90*/  UMOV UR7, 0xc0000010 ;  /* 0xc000001000077882 */ /* 0x000fc60000000000 */
[----:B------:R-:W-:-:S13]  /*dba0*/  ISETP.NE.AND.EX P0, PT, R9, RZ, PT, P0 ;  /* 0x000000ff0900720c */ /* 0x000fda0003f05300 */
[----:B------:R-:W1:Y:S01]  /*dbb0*/  @P0 LDC.64 R6, c[0x0][0x9c8] ;  /* 0x00027200ff060b82 */ /* 0x000e620000000a00 */
[----:B------:R-:W-:Y:S02]  /*dbc0*/  @P0 SHF.R.S32.HI R5, RZ, 0x1f, R5 ;  /* 0x0000001fff050819 */ /* 0x000fe40000011405 */
[----:B------:R-:W-:-:S05]  /*dbd0*/  @P0 SHF.R.S32.HI R13, RZ, 0x1f, R221 ;  /* 0x0000001fff0d0819 */ /* 0x000fca00000114dd */
[----:B------:R-:W2:Y:S01]  /*dbe0*/  @P0 LDC.64 R10, c[0x0][0x9d0] ;  /* 0x00027400ff0a0b82 */ /* 0x000ea20000000a00 */
[----:B-1----:R-:W-:-:S04]  /*dbf0*/  @P0 IMAD R0, R5, R6, RZ ;  /* 0x0000000605000224 */ /* 0x002fc800078e02ff */
[----:B------:R-:W-:Y:S02]  /*dc00*/  @P0 IMAD R5, R7, UR44, R0 ;  /* 0x0000002c07050c24 */ /* 0x000fe4000f8e0200 */
[----:B------:R-:W-:-:S04]  /*dc10*/  @P0 IMAD.WIDE.U32 R6, R6, UR44, RZ ;  /* 0x0000002c06060c25 */ /* 0x000fc8000f8e00ff */
[-C--:B--2---:R-:W-:Y:S02]  /*dc20*/  @P0 IMAD R0, R13, R10.reuse, RZ ;  /* 0x0000000a0d000224 */ /* 0x084fe400078e02ff */
[----:B------:R-:W-:Y:S02]  /*dc30*/  @P0 IMAD.IADD R7, R7, 0x1, R5 ;  /* 0x0000000107070824 */ /* 0x000fe400078e0205 */
[C---:B------:R-:W-:Y:S02]  /*dc40*/  @P0 IMAD R5, R221.reuse, R11, R0 ;  /* 0x0000000bdd050224 */ /* 0x040fe400078e0200 */
[----:B------:R-:W-:-:S04]  /*dc50*/  @P0 IMAD.WIDE.U32 R6, R221, R10, R6 ;  /* 0x0000000add060225 */ /* 0x000fc800078e0006 */
[----:B------:R-:W-:Y:S01]  /*dc60*/  @P0 IMAD.IADD R0, R7, 0x1, R5 ;  /* 0x0000000107000824 */ /* 0x000fe200078e0205 */
[----:B------:R-:W-:Y:S01]  /*dc70*/  @P0 LEA R8, P2, R6, R8, 0x2 ;  /* 0x0000000806080211 */ /* 0x000fe200078410ff */
[----:B------:R-:W-:-:S03]  /*dc80*/  IMAD.MOV.U32 R5, RZ, RZ, 0x3f800000 ;  /* 0x3f800000ff057424 */ /* 0x000fc600078e00ff */
[----:B------:R-:W-:-:S05]  /*dc90*/  @P0 LEA.HI.X R9, R6, R9, R0, 0x2, P2 ;  /* 0x0000000906090211 */ /* 0x000fca00010f1400 */
[----:B------:R1:W2:Y:S01]  /*dca0*/  @P0 LDG.E R5, desc[UR46][R8.64] ;  /* 0x0000002e08050981 */ /* 0x0002a2000c1e1900 */
[----:B------:R-:W-:Y:S02]  /*dcb0*/  WARPGROUP.DEPBAR.LE gsb0, 0x0 ;  /* 0x00008000000079c5 */ /* 0x000fe40000010000 */
[----:B------:R-:W-:-:S06]  /*dcc0*/  WARPGROUP.ARRIVE ;  /* 0x00000000000079c5 */ /* 0x000fcc0000000000 */
        /* <DEDUP_REMOVED lines=8> */
[----:B------:R-:W-:Y:S01]  /*dd50*/  UIADD3 UR4, UR4, 0x600, URZ ;  /* 0x0000060004047890 */ /* 0x000fe2000fffe03f */
[----:B------:R-:W3:Y:S04]  /*dd60*/  SHFL.BFLY PT, R7, R4, 0x2, 0x1f ;  /* 0x0c401f0004077f89 */ /* 0x000ee800000e0000 */
[----:B------:R-:W4:Y:S01]  /*dd70*/  SHFL.BFLY PT, R6, R3, 0x2, 0x1f ;  /* 0x0c401f0003067f89 */ /* 0x000f2200000e0000 */
[----:B------:R-:W-:Y:S02]  /*dd80*/  WARPGROUP.DEPBAR.LE gsb0, 0x0 ;  /* 0x00008000000079c5 */ /* 0x000fe40000010000 */
[----:B------:R-:W-:-:S09]  /*dd90*/  WARPGROUP.ARRIVE ;  /* 0x00000000000079c5 */ /* 0x000fd20000000000 */
[----:B------:R-:W-:Y:S01]  /*dda0*/  QGMMA.64x192x32.F32.E4M3.E4M3 R24, R204, gdesc[UR4], R24, gsb0 ;  /* 0x02e00004cc187df3 */ /* 0x000fe20008000818 */
[----:B------:R-:W-:Y:S01]  /*ddb0*/  UMOV UR6, UR4 ;  /* 0x0000000400067c82 */ /* 0x000fe20008000000 */
[----:B------:R-:W-:Y:S01]  /*ddc0*/  UMOV UR7, 0xc0000010 ;  /* 0xc000001000077882 */ /* 0x000fe20000000000 */
[----:B---3--:R-:W-:-:S01]  /*ddd0*/  FADD.FTZ R7, R7, R4 ;  /* 0x0000000407077221 */ /* 0x008fc20000010000 */
[----:B----4-:R-:W-:-:S04]  /*dde0*/  FADD.FTZ R6, R6, R3 ;  /* 0x0000000306067221 */ /* 0x010fc80000010000 */
[----:B------:R-:W3:Y:S04]  /*ddf0*/  SHFL.BFLY PT, R0, R7, 0x1, 0x1f ;  /* 0x0c201f0007007f89 */ /* 0x000ee800000e0000 */
[----:B-1----:R-:W1:Y:S01]  /*de00*/  SHFL.BFLY PT, R9, R6, 0x1, 0x1f ;  /* 0x0c201f0006097f89 */ /* 0x002e6200000e0000 */
[----:B------:R-:W-:Y:S02]  /*de10*/  IMAD.MOV.U32 R4, RZ, RZ, RZ ;  /* 0x000000ffff047224 */ /* 0x000fe400078e00ff */
[----:B---3--:R-:W-:Y:S01]  /*de20*/  FADD.FTZ R10, R7, R0 ;  /* 0x00000000070a7221 */ /* 0x008fe20000010000 */
[----:B-1----:R-:W-:-:S04]  /*de30*/  FADD.FTZ R11, R6, R9 ;  /* 0x00000009060b7221 */ /* 0x002fc80000010000 */
        /* <DEDUP_REMOVED lines=8> */
[----:B------:R-:W1:Y:S08]  /*dec0*/  @P2 MUFU.LG2 R7, R12 ;  /* 0x0000000c00072308 */ /* 0x000e700000000c00 */
[----:B------:R-:W3:Y:S08]  /*ded0*/  @P3 MUFU.LG2 R9, R9 ;  /* 0x0000000900093308 */ /* 0x000ef00000000c00 */
[----:B------:R-:W4:Y:S01]  /*dee0*/  @P0 MUFU.RCP R8, R11 ;  /* 0x0000000b00080308 */ /* 0x000f220000001000 */
[----:B------:R-:W-:-:S02]  /*def0*/  WARPGROUP.DEPBAR.LE gsb0, 0x0 ;  /* 0x00008000000079c5 */ /* 0x000fc40000010000 */
[----:B------:R-:W-:-:S06]  /*df00*/  WARPGROUP.ARRIVE ;  /* 0x00000000000079c5 */ /* 0x000fcc0000000000 */
[----:B------:R-:W-:Y:S01]  /*df10*/  QGMMA.64x192x32.F32.E4M3.E4M3 R24, R200, gdesc[UR4], R24, gsb0 ;  /* 0x02e00004c8187df3 */ /* 0x000fe20008000818 */
[C---:B------:R-:W-:Y:S01]  /*df20*/  @P2 FMUL.FTZ R6, R120.reuse, 0.69314718246459960938 ;  /* 0x3f31721878062820 */ /* 0x040fe20000410000 */
[----:B------:R-:W-:Y:S01]  /*df30*/  @P3 FMUL.FTZ R13, R120, 0.69314718246459960938 ;  /* 0x3f317218780d3820 */ /* 0x000fe20000410000 */
[----:B-1----:R-:W-:Y:S01]  /*df40*/  @P2 FMUL.FTZ R7, R7, 0.69314718246459960938 ;  /* 0x3f31721807072820 */ /* 0x002fe20000410000 */
[----:B---3--:R-:W-:Y:S01]  /*df50*/  @P3 FMUL.FTZ R10, R9, 0.69314718246459960938 ;  /* 0x3f317218090a3820 */ /* 0x008fe20000410000 */
[----:B------:R-:W-:Y:S02]  /*df60*/  IMAD.MOV.U32 R0, RZ, RZ, -0x800000 ;  /* 0xff800000ff007424 */ /* 0x000fe400078e00ff */
[----:B--2---:R-:W-:Y:S01]  /*df70*/  FMUL.FTZ R4, R4, R5 ;  /* 0x0000000504047220 */ /* 0x004fe20000410000 */
[----:B------:R-:W-:Y:S02]  /*df80*/  IMAD.MOV.U32 R3, RZ, RZ, -0x800000 ;  /* 0xff800000ff037424 */ /* 0x000fe400078e00ff */
[----:B------:R-:W-:Y:S01]  /*df90*/  @P2 FFMA.FTZ R0, R6, R121, R7 ;  /* 0x0000007906002223 */ /* 0x000fe20000010007 */
[----:B------:R-:W-:-:S01]  /*dfa0*/  @P3 FFMA.FTZ R3, R13, R123, R10 ;  /* 0x0000007b0d033223 */ /* 0x000fc2000001000a */
[----:B----4-:R-:W-:Y:S01]  /*dfb0*/  FMUL.FTZ R5, R8, R5 ;  /* 0x0000000508057220 */ /* 0x010fe20000410000 */
[----:B------:R-:W-:-:S02]  /*dfc0*/  WARPGROUP.DEPBAR.LE gsb0, 0x0 ;  /* 0x00008000000079c5 */ /* 0x000fc40000010000 */
[----:B------:R-:W-:Y:S05]  /*dfd0*/  @!P1 BRA `(.L_x_1908) ;  /* 0x0000000000049947 */ /* 0x000fea0003800000 */
[----:B------:R-:W-:Y:S01]  /*dfe0*/  BPT.TRAP 0x1 ;  /* 0x000000040000795c */ /* 0x000fe20000300000 */
.L_x_1908:
        /* <DEDUP_REMOVED lines=13> */
[----:B------:R-:W-:Y:S01]  /*e0c0*/  SYNCS.ARRIVE.TRANS64.RED.A1T0 RZ, [UR4], RZ ;  /* 0x000000ffffff79a7 */ /* 0x000fe20008100404 */
        /* <DEDUP_REMOVED lines=89> */
[----:B------:R-:W-:Y:S01]  /*e660*/  VIADD R224, R224, 0x1 ;  /* 0x00000001e0e07836 */ /* 0x000fe20000000000 */
[----:B------:R-:W-:Y:S01]  /*e670*/  LOP3.LUT R2, R2, UR4, RZ, 0x3c, !PT ;  /* 0x0000000402027c12 */ /* 0x000fe2000f8e3cff */
[----:B------:R-:W-:-:S12]  /*e680*/  USEL UR48, UR48, URZ, UP0 ;  /* 0x0000003f30307287 */ /* 0x000fd80008000000 */
.L_x_1875:
        /* <DEDUP_REMOVED lines=10> */
[----:B------:R-:W-:Y:S01]  /*e730*/  F2FP.BF16.F32.PACK_AB R57, R57, R60 ;  /* 0x0000003c3939723e */ /* 0x000fe200000010ff */
[----:B------:R-:W-:Y:S01]  /*e740*/  ULDC UR10, c[0x0][0xa88] ;  /* 0x0002a200000a7ab9 */ /* 0x000fe20000000800 */
[----:B-1----:R-:W-:-:S05]  /*e750*/  IMAD.SHL.U32 R4, R66, 0x4, RZ ;  /* 0x0000000442047824 */ /* 0x002fca00078e00ff */
[----:B------:R-:W-:-:S04]  /*e760*/  LOP3.LUT R4, R4, 0xc, RZ, 0xc0, !PT ;  /* 0x0000000c04047812 */ /* 0x000fc800078ec0ff */
[----:B------:R-:W-:-:S05]  /*e770*/  IADD3 R4, P0, R4, UR6, RZ ;  /* 0x0000000604047c10 */ /* 0x000fca000ff1e0ff */
[----:B------:R-:W-:Y:S01]  /*e780*/  IMAD.X R5, RZ, RZ, UR7, P0 ;  /* 0x00000007ff057e24 */ /* 0x000fe200080e06ff */
[----:B------:R-:W-:Y:S02]  /*e790*/  F2FP.BF16.F32.PACK_AB R56, R53, R56 ;  /* 0x000000383538723e */ /* 0x000fe400000010ff */
[----:B------:R-:W-:Y:S02]  /*e7a0*/  F2FP.BF16.F32.PACK_AB R49, R49, R52 ;  /* 0x000000343131723e */ /* 0x000fe400000010ff */
[----:B------:R-:W-:Y:S01]  /*e7b0*/  F2FP.BF16.F32.PACK_AB R48, R45, R48 ;  /* 0x000000302d30723e */ /* 0x000fe200000010ff */
[----:B------:R1:W2:Y:S01]  /*e7c0*/  LDG.E.CONSTANT R4, desc[UR46][R4.64] ;  /* 0x0000002e04047981 */ /* 0x0002a2000c1e9900 */
[----:B------:R-:W-:Y:S01]  /*e7d0*/  F2FP.BF16.F32.PACK_AB R64, R61, R64 ;  /* 0x000000403d40723e */ /* 0x000fe200000010ff */
[----:B------:R-:W-:Y:S01]  /*e7e0*/  VIADD R87, R220, UR42 ;  /* 0x0000002adc577c36 */ /* 0x000fe20008000000 */
[----:B------:R-:W-:Y:S01]  /*e7f0*/  F2FP.BF16.F32.PACK_AB R41, R41, R44 ;  /* 0x0000002c2929723e */ /* 0x000fe200000010ff */
[----:B------:R-:W-:Y:S01]  /*e800*/  USHF.R.S32.HI UR5, URZ, 0x1f, UR43 ;  /* 0x0000001f3f057899 */ /* 0x000fe2000801142b */
[----:B------:R-:W-:Y:S01]  /*e810*/  F2FP.BF16.F32.PACK_AB R40, R37, R40 ;  /* 0x000000282528723e */ /* 0x000fe200000010ff */
[----:B------:R-:W-:Y:S01]  /*e820*/  ULDC.64 UR6, c[0x0][0xb70] ;  /* 0x0002dc0000067ab9 */ /* 0x000fe20000000a00 */
[----:B------:R-:W-:Y:S01]  /*e830*/  F2FP.BF16.F32.PACK_AB R30, R30, R31 ;  /* 0x0000001f1e1e723e */ /* 0x000fe200000010ff */
[----:B------:R-:W-:Y:S01]  /*e840*/  UIMAD UR5, UR5, UR6, URZ ;  /* 0x00000006050572a4 */ /* 0x000fe2000f8e023f */
[----:B------:R-:W-:Y:S01]  /*e850*/  F2FP.BF16.F32.PACK_AB R32, R29, R32 ;  /* 0x000000201d20723e */ /* 0x000fe200000010ff */
[----:B------:R-:W-:Y:S01]  /*e860*/  UIMAD.WIDE.U32 UR8, UR43, UR6, URZ ;  /* 0x000000062b0872a5 */ /* 0x000fe2000f8e003f */
[----:B-1----:R-:W-:Y:S01]  /*e870*/  LOP3.LUT P0, R5, R66, 0x3, RZ, 0xc0, !PT ;  /* 0x0000000342057812 */ /* 0x002fe2000780c0ff */
[----:B------:R-:W-:Y:S01]  /*e880*/  UIMAD UR5, UR43, UR7, UR5 ;  /* 0x000000072b0572a4 */ /* 0x000fe2000f8e0205 */
[----:B------:R-:W-:-:S02]  /*e890*/  F2FP.BF16.F32.PACK_AB R27, R26, R27 ;  /* 0x0000001b1a1b723e */ /* 0x000fc400000010ff */
[----:B------:R-:W-:Y:S01]  /*e8a0*/  ISETP.EQ.OR P0, PT, R5, 0x3, !P0 ;  /* 0x000000030500780c */ /* 0x000fe20004702670 */
[----:B------:R-:W-:Y:S01]  /*e8b0*/  VIADD R5, R87, 0x8 ;  /* 0x0000000857057836 */ /* 0x000fe20000000000 */
[----:B------:R-:W-:Y:S01]  /*e8c0*/  IADD3 R31, P4, R16, 0x40, RZ ;  /* 0x00000040101f7810 */ /* 0x000fe20007f9e0ff */
[----:B------:R-:W-:Y:S01]  /*e8d0*/  UIADD3 UR5, UR9, UR5, URZ ;  /* 0x0000000509057290 */ /* 0x000fe2000fffe03f */
[----:B------:R-:W-:Y:S01]  /*e8e0*/  SEL R61, R57, R56, P0 ;  /* 0x00000038393d7207 */ /* 0x000fe20000000000 */
[----:B------:R-:W-:Y:S01]  /*e8f0*/  ULDC.64 UR6, c[0x0][0xb40] ;  /* 0x0002d00000067ab9 */ /* 0x000fe20000000a00 */
[----:B------:R-:W-:Y:S02]  /*e900*/  SEL R56, R56, R57, P0 ;  /* 0x0000003938387207 */ /* 0x000fe40000000000 */
[----:B------:R-:W-:Y:S02]  /*e910*/  IADD3 R29, P5, R16, 0x60, RZ ;  /* 0x00000060101d7810 */ /* 0x000fe40007fbe0ff */
[----:B------:R-:W-:-:S02]  /*e920*/  F2FP.BF16.F32.PACK_AB R33, R33, R36 ;  /* 0x000000242121723e */ /* 0x000fc400000010ff */
[----:B------:R-:W-:Y:S02]  /*e930*/  SEL R57, R49, R48, P0 ;  /* 0x0000003031397207 */ /* 0x000fe40000000000 */
[----:B------:R-:W-:Y:S02]  /*e940*/  F2FP.BF16.F32.PACK_AB R51, R50, R51 ;  /* 0x000000333233723e */ /* 0x000fe400000010ff */
[----:B------:R-:W-:Y:S02]  /*e950*/  SEL R48, R48, R49, P0 ;  /* 0x0000003130307207 */ /* 0x000fe40000000000 */
[----:B------:R-:W-:Y:S02]  /*e960*/  F2FP.BF16.F32.PACK_AB R25, R25, R28 ;  /* 0x0000001c1919723e */ /* 0x000fe400000010ff */
[----:B------:R-:W-:Y:S02]  /*e970*/  SEL R49, R41, R40, P0 ;  /* 0x0000002829317207 */ /* 0x000fe40000000000 */
[----:B------:R-:W-:-:S02]  /*e980*/  SEL R79, R30, R27, P0 ;  /* 0x0000001b1e4f7207 */ /* 0x000fc40000000000 */
[----:B------:R-:W-:Y:S02]  /*e990*/  SEL R50, R27, R30, P0 ;  /* 0x0000001e1b327207 */ /* 0x000fe40000000000 */
[----:B------:R-:W-:Y:S02]  /*e9a0*/  SEL R40, R40, R41, P0 ;  /* 0x0000002928287207 */ /* 0x000fe40000000000 */
[----:B------:R-:W-:Y:S02]  /*e9b0*/  LOP3.LUT R30, R31, 0x380, RZ, 0xc0, !PT ;  /* 0x000003801f1e7812 */ /* 0x000fe400078ec0ff */
[----:B------:R-:W-:Y:S02]  /*e9c0*/  LOP3.LUT R28, R29, 0x380, RZ, 0xc0, !PT ;  /* 0x000003801d1c7812 */ /* 0x000fe400078ec0ff */
[----:B------:R-:W-:Y:S02]  /*e9d0*/  SEL R41, R33, R32, P0 ;  /* 0x0000002021297207 */ /* 0x000fe40000000000 */
[----:B------:R-:W-:-:S02]  /*e9e0*/  SEL R36, R32, R33, P0 ;  /* 0x0000002120247207 */ /* 0x000fc40000000000 */
[----:B------:R-:W-:Y:S02]  /*e9f0*/  IADD3 R33, P3, R16, 0x20, RZ ;  /* 0x0000002010217810 */ /* 0x000fe40007f7e0ff */
[----:B------:R-:W-:Y:S02]  /*ea00*/  SHF.R.U64 R30, R30, 0x3, RZ ;  /* 0x000000031e1e7819 */ /* 0x000fe400000012ff */
[----:B------:R-:W-:Y:S02]  /*ea10*/  SHF.R.U64 R28, R28, 0x3, RZ ;  /* 0x000000031c1c7819 */ /* 0x000fe400000012ff */
[----:B------:R-:W-:Y:S02]  /*ea20*/  F2FP.BF16.F32.PACK_AB R21, R21, R24 ;  /* 0x000000181515723e */ /* 0x000fe400000010ff */
[----:B------:R-:W-:Y:S02]  /*ea30*/  F2FP.BF16.F32.PACK_AB R14, R13, R14 ;  /* 0x0000000e0d0e723e */ /* 0x000fe400000010ff */
[----:B------:R-:W-:-:S02]  /*ea40*/  LOP3.LUT R32, R33, 0x380, RZ, 0xc0, !PT ;  /* 0x0000038021207812 */ /* 0x000fc400078ec0ff */
[----:B------:R-:W-:Y:S02]  /*ea50*/  F2FP.BF16.F32.PACK_AB R139, R139, R140 ;  /* 0x0000008c8b8b723e */ /* 0x000fe400000010ff */
[----:B------:R-:W-:Y:S02]  /*ea60*/  F2FP.BF16.F32.PACK_AB R108, R108, R109 ;  /* 0x0000006d6c6c723e */ /* 0x000fe400000010ff */
[----:B------:R-:W-:Y:S02]  /*ea70*/  F2FP.BF16.F32.PACK_AB R138, R137, R138 ;  /* 0x0000008a898a723e */ /* 0x000fe400000010ff */
[----:B------:R-:W-:Y:S02]  /*ea80*/  F2FP.BF16.F32.PACK_AB R101, R100, R101 ;  /* 0x000000656465723e */ /* 0x000fe400000010ff */
[----:B------:R-:W-:Y:S02]  /*ea90*/  F2FP.BF16.F32.PACK_AB R80, R80, R81 ;  /* 0x000000515050723e */ /* 0x000fe400000010ff */
[----:B------:R-:W-:Y:S01]  /*eaa0*/  LOP3.LUT R30, R30, R31, RZ, 0x3c, !PT ;  /* 0x0000001f1e1e7212 */ /* 0x000fe200078e3cff */
[--C-:B------:R-:W-:Y:S01]  /*eab0*/  IMAD.X R31, RZ, RZ, R17.reuse, P4 ;  /* 0x000000ffff1f7224 */ /* 0x100fe200020e0611 */
[----:B------:R-:W-:Y:S01]  /*eac0*/  LOP3.LUT R28, R28, R29, RZ, 0x3c, !PT ;  /* 0x0000001d1c1c7212 */ /* 0x000fe200078e3cff */
[----:B------:R-:W-:Y:S01]  /*ead0*/  IMAD.X R29, RZ, RZ, R17, P5 ;  /* 0x000000ffff1d7224 */ /* 0x000fe200028e0611 */
[----:B------:R-:W-:-:S02]  /*eae0*/  F2FP.BF16.F32.PACK_AB R135, R135, R136 ;  /* 0x000000888787723e */ /* 0x000fc400000010ff */
[----:B------:R-:W-:Y:S02]  /*eaf0*/  F2FP.BF16.F32.PACK_AB R96, R96, R97 ;  /* 0x000000616060723e */ /* 0x000fe400000010ff */
[----:B------:R-:W-:Y:S02]  /*eb00*/  F2FP.BF16.F32.PACK_AB R134, R133, R134 ;  /* 0x000000868586723e */ /* 0x000fe400000010ff */
[----:B------:R-:W-:Y:S02]  /*eb10*/  F2FP.BF16.F32.PACK_AB R93, R92, R93 ;  /* 0x0000005d5c5d723e */ /* 0x000fe400000010ff */
[----:B------:R-:W-:Y:S02]  /*eb20*/  F2FP.BF16.F32.PACK_AB R20, R15, R20 ;  /* 0x000000140f14723e */ /* 0x000fe400000010ff */
[----:B------:R-:W-:Y:S02]  /*eb30*/  SEL R81, R21, R14, P0 ;  /* 0x0000000e15517207 */ /* 0x000fe40000000000 */
[----:B------:R-:W-:-:S02]  /*eb40*/  SEL R52, R14, R21, P0 ;  /* 0x000000150e347207 */ /* 0x000fc40000000000 */
[----:B------:R-:W-:Y:S02]  /*eb50*/  LOP3.LUT P1, RZ, R225, 0x3, RZ, 0xc0, !PT ;  /* 0x00000003e1ff7812 */ /* 0x000fe4000782c0ff */
[----:B------:R-:W-:Y:S02]  /*eb60*/  SHF.R.U64 R32, R32, 0x3, RZ ;  /* 0x0000000320207819 */ /* 0x000fe400000012ff */
[C---:B------:R-:W-:Y:S02]  /*eb70*/  IADD3 R21, P4, R16.reuse, 0x4040, RZ ;  /* 0x0000404010157810 */ /* 0x040fe40007f9e0ff */
[C---:B------:R-:W-:Y:S02]  /*eb80*/  IADD3 R15, P5, R16.reuse, 0x4060, RZ ;  /* 0x00004060100f7810 */ /* 0x040fe40007fbe0ff */
[----:B------:R-:W-:Y:S02]  /*eb90*/  IADD3 R27, P6, R16, 0x4000, RZ ;  /* 0x00004000101b7810 */ /* 0x000fe40007fde0ff */
[----:B------:R-:W-:-:S02]  /*eba0*/  F2FP.BF16.F32.PACK_AB R77, R76, R77 ;  /* 0x0000004d4c4d723e */ /* 0x000fc400000010ff */
[----:B------:R-:W-:Y:S02]  /*ebb0*/  F2FP.BF16.F32.PACK_AB R62, R62, R63 ;  /* 0x0000003f3e3e723e */ /* 0x000fe400000010ff */
[----:B------:R-:W-:Y:S02]  /*ebc0*/  F2FP.BF16.F32.PACK_AB R43, R42, R43 ;  /* 0x0000002b2a2b723e */ /* 0x000fe400000010ff */
[----:B------:R-:W-:Y:S02]  /*ebd0*/  F2FP.BF16.F32.PACK_AB R38, R38, R39 ;  /* 0x000000272626723e */ /* 0x000fe400000010ff */
[----:B------:R-:W-:Y:S02]  /*ebe0*/  SEL R37, R139, R138, P0 ;  /* 0x0000008a8b257207 */ /* 0x000fe40000000000 */
[----:B------:R-:W-:Y:S02]  /*ebf0*/  SEL R67, R108, R101, P0 ;  /* 0x000000656c437207 */ /* 0x000fe40000000000 */
[----:B------:R-:W-:-:S02]  /*ec00*/  F2FP.BF16.F32.PACK_AB R131, R131, R132 ;  /* 0x000000848383723e */ /* 0x000fc400000010ff */
[----:B------:R-:W-:Y:S02]  /*ec10*/  F2FP.BF16.F32.PACK_AB R88, R88, R89 ;  /* 0x000000595858723e */ /* 0x000fe400000010ff */
[----:B------:R-:W-:Y:S02]  /*ec20*/  F2FP.BF16.F32.PACK_AB R130, R129, R130 ;  /* 0x000000828182723e */ /* 0x000fe400000010ff */
[----:B------:R-:W-:Y:S02]  /*ec30*/  F2FP.BF16.F32.PACK_AB R85, R84, R85 ;  /* 0x000000555455723e */ /* 0x000fe400000010ff */
[----:B------:R-:W-:Y:S02]  /*ec40*/  SEL R138, R138, R139, P0 ;  /* 0x0000008b8a8a7207 */ /* 0x000fe40000000000 */
[----:B------:R-:W-:Y:S02]  /*ec50*/  SEL R39, R135, R134, P0 ;  /* 0x0000008687277207 */ /* 0x000fe40000000000 */
[----:B------:R-:W-:-:S02]  /*ec60*/  SEL R63, R25, R20, P0 ;  /* 0x00000014193f7207 */ /* 0x000fc40000000000 */
[----:B------:R-:W-:Y:S02]  /*ec70*/  SEL R42, R20, R25, P0 ;  /* 0x00000019142a7207 */ /* 0x000fe40000000000 */
[----:B------:R-:W-:Y:S02]  /*ec80*/  SEL R108, R101, R108, P0 ;  /* 0x0000006c656c7207 */ /* 0x000fe40000000000 */
[----:B------:R-:W-:Y:S02]  /*ec90*/  SEL R71, R96, R93, P0 ;  /* 0x0000005d60477207 */ /* 0x000fe40000000000 */
[----:B------:R-:W-:Y:S02]  /*eca0*/  ISETP.GE.OR P2, PT, R5, UR10, P1 ;  /* 0x0000000a05007c0c */ /* 0x000fe40008f46670 */
[----:B------:R-:W-:Y:S02]  /*ecb0*/  F2FP.BF16.F32.PACK_AB R127, R127, R128 ;  /* 0x000000807f7f723e */ /* 0x000fe400000010ff */
[----:B------:R-:W-:-:S02]  /*ecc0*/  F2FP.BF16.F32.PACK_AB R126, R125, R126 ;  /* 0x0000007e7d7e723e */ /* 0x000fc400000010ff */
[----:B------:R-:W-:Y:S02]  /*ecd0*/  F2FP.BF16.F32.PACK_AB R72, R72, R73 ;  /* 0x000000494848723e */ /* 0x000fe400000010ff */
[----:B------:R-:W-:Y:S02]  /*ece0*/  F2FP.BF16.F32.PACK_AB R69, R68, R69 ;  /* 0x000000454445723e */ /* 0x000fe400000010ff */
[----:B------:R-:W-:Y:S02]  /*ecf0*/  SEL R134, R134, R135, P0 ;  /* 0x0000008786867207 */ /* 0x000fe40000000000 */
[----:B------:R-:W-:Y:S02]  /*ed00*/  SEL R96, R93, R96, P0 ;  /* 0x000000605d607207 */ /* 0x000fe40000000000 */
[----:B------:R-:W-:Y:S01]  /*ed10*/  LOP3.LUT R32, R32, R33, RZ, 0x3c, !PT ;  /* 0x0000002120207212 */ /* 0x000fe200078e3cff */
[----:B------:R-:W-:Y:S01]  /*ed20*/  IMAD.X R33, RZ, RZ, R17, P3 ;  /* 0x000000ffff217224 */ /* 0x000fe200018e0611 */
[----:B------:R-:W-:-:S02]  /*ed30*/  LOP3.LUT R20, R21, 0x380, RZ, 0xc0, !PT ;  /* 0x0000038015147812 */ /* 0x000fc400078ec0ff */
[----:B------:R-:W-:Y:S02]  /*ed40*/  LOP3.LUT R14, R15, 0x380, RZ, 0xc0, !PT ;  /* 0x000003800f0e7812 */ /* 0x000fe400078ec0ff */
[----:B------:R-:W-:Y:S02]  /*ed50*/  F2FP.BF16.F32.PACK_AB R123, R123, R124 ;  /* 0x0000007c7b7b723e */ /* 0x000fe400000010ff */
[----:B------:R-:W-:Y:S02]  /*ed60*/  F2FP.BF16.F32.PACK_AB R122, R121, R122 ;  /* 0x0000007a797a723e */ /* 0x000fe400000010ff */
[----:B------:R-:W-:Y:S02]  /*ed70*/  LOP3.LUT R26, R27, 0x380, RZ, 0xc0, !PT ;  /* 0x000003801b1a7812 */ /* 0x000fe400078ec0ff */
[----:B------:R-:W-:Y:S02]  /*ed80*/  F2FP.BF16.F32.PACK_AB R65, R65, R120 ;  /* 0x000000784141723e */ /* 0x000fe400000010ff */
[----:B------:R-:W-:-:S02]  /*ed90*/  F2FP.BF16.F32.PACK_AB R59, R58, R59 ;  /* 0x0000003b3a3b723e */ /* 0x000fc400000010ff */
[----:B------:R-:W-:Y:S02]  /*eda0*/  SEL R75, R80, R77, P0 ;  /* 0x0000004d504b7207 */ /* 0x000fe40000000000 */
[----:B------:R-:W-:Y:S02]  /*edb0*/  IADD3 R25, P3, R16, 0x4020, RZ ;  /* 0x0000402010197810 */ /* 0x000fe40007f7e0ff */
[----:B------:R-:W-:Y:S02]  /*edc0*/  F2FP.BF16.F32.PACK_AB R46, R46, R47 ;  /* 0x0000002f2e2e723e */ /* 0x000fe400000010ff */
[----:B------:R-:W-:Y:S02]  /*edd0*/  SEL R45, R131, R130, P0 ;  /* 0x00000082832d7207 */ /* 0x000fe40000000000 */
[----:B------:R-:W-:Y:S02]  /*ede0*/  SEL R73, R88, R85, P0 ;  /* 0x0000005558497207 */ /* 0x000fe40000000000 */
[----:B------:R-:W-:-:S02]  /*edf0*/  SEL R80, R77, R80, P0 ;  /* 0x000000504d507207 */ /* 0x000fc40000000000 */
[----:B------:R-:W-:Y:S02]  /*ee00*/  F2FP.BF16.F32.PACK_AB R54, R54, R55 ;  /* 0x000000373636723e */ /* 0x000fe400000010ff */
[----:B------:R-:W-:Y:S02]  /*ee10*/  SEL R130, R130, R131, P0 ;  /* 0x0000008382827207 */ /* 0x000fe40000000000 */
[----:B------:R-:W-:Y:S02]  /*ee20*/  SEL R47, R127, R126, P0 ;  /* 0x0000007e7f2f7207 */ /* 0x000fe40000000000 */
[----:B------:R-:W-:Y:S02]  /*ee30*/  SEL R88, R85, R88, P0 ;  /* 0x0000005855587207 */ /* 0x000fe40000000000 */
[----:B------:R-:W-:Y:S01]  /*ee40*/  SEL R77, R72, R69, P0 ;  /* 0x00000045484d7207 */ /* 0x000fe20000000000 */
[----:B------:R-:W1:Y:S01]  /*ee50*/  LDC.64 R84, c[0x0][0xb78] ;  /* 0x0002de00ff547b82 */ /* 0x000e620000000a00 */
[----:B------:R-:W-:-:S02]  /*ee60*/  SHF.R.U64 R20, R20, 0x3, RZ ;  /* 0x0000000314147819 */ /* 0x000fc400000012ff */
[----:B------:R-:W-:Y:S02]  /*ee70*/  SHF.R.U64 R14, R14, 0x3, RZ ;  /* 0x000000030e0e7819 */ /* 0x000fe400000012ff */
[----:B------:R-:W-:Y:S02]  /*ee80*/  F2FP.BF16.F32.PACK_AB R11, R11, R12 ;  /* 0x0000000c0b0b723e */ /* 0x000fe400000010ff */
[----:B------:R-:W-:Y:S02]  /*ee90*/  F2FP.BF16.F32.PACK_AB R9, R9, R10 ;  /* 0x0000000a0909723e */ /* 0x000fe400000010ff */
[----:B------:R-:W-:Y:S02]  /*eea0*/  F2FP.BF16.F32.PACK_AB R8, R7, R8 ;  /* 0x000000080708723e */ /* 0x000fe400000010ff */
[----:B------:R-:W-:Y:S02]  /*eeb0*/  F2FP.BF16.F32.PACK_AB R6, R119, R6 ;  /* 0x000000067706723e */ /* 0x000fe400000010ff */
[----:B------:R-:W-:-:S02]  /*eec0*/  SEL R126, R126, R127, P0 ;  /* 0x0000007f7e7e7207 */ /* 0x000fc40000000000 */
[----:B------:R-:W-:Y:S02]  /*eed0*/  SEL R53, R123, R122, P0 ;  /* 0x0000007a7b357207 */ /* 0x000fe40000000000 */
[----:B------:R-:W-:Y:S02]  /*eee0*/  SEL R72, R69, R72, P0 ;  /* 0x0000004845487207 */ /* 0x000fe40000000000 */
[----:B------:R-:W-:Y:S02]  /*eef0*/  SHF.R.U64 R26, R26, 0x3, RZ ;  /* 0x000000031a1a7819 */ /* 0x000fe400000012ff */
[----:B------:R-:W-:Y:S02]  /*ef00*/  SEL R122, R122, R123, P0 ;  /* 0x0000007b7a7a7207 */ /* 0x000fe40000000000 */
[----:B------:R-:W-:Y:S02]  /*ef10*/  SEL R55, R65, R64, P0 ;  /* 0x0000004041377207 */ /* 0x000fe40000000000 */
[----:B------:R-:W-:-:S02]  /*ef20*/  SEL R69, R62, R59, P0 ;  /* 0x0000003b3e457207 */ /* 0x000fc40000000000 */
[----:B------:R-:W-:Y:S02]  /*ef30*/  LOP3.LUT R24, R25, 0x380, RZ, 0xc0, !PT ;  /* 0x0000038019187812 */ /* 0x000fe400078ec0ff */
[----:B------:R-:W-:Y:S02]  /*ef40*/  SEL R64, R64, R65, P0 ;  /* 0x0000004140407207 */ /* 0x000fe40000000000 */
[----:B------:R-:W-:Y:S02]  /*ef50*/  SEL R62, R59, R62, P0 ;  /* 0x0000003e3b3e7207 */ /* 0x000fe40000000000 */
[----:B------:R-:W-:Y:S02]  /*ef60*/  F2FP.BF16.F32.PACK_AB R35, R34, R35 ;  /* 0x000000232223723e */ /* 0x000fe400000010ff */
[----:B------:R-:W-:Y:S02]  /*ef70*/  SEL R59, R54, R51, P0 ;  /* 0x00000033363b7207 */ /* 0x000fe40000000000 */
[----:B------:R-:W-:Y:S01]  /*ef80*/  LOP3.LUT R20, R20, R21, RZ, 0x3c, !PT ;  /* 0x0000001514147212 */ /* 0x000fe200078e3cff */
[--C-:B------:R-:W-:Y:S01]  /*ef90*/  IMAD.X R21, RZ, RZ, R17.reuse, P4 ;  /* 0x000000ffff157224 */ /* 0x100fe200020e0611 */
[----:B------:R-:W-:Y:S01]  /*efa0*/  LOP3.LUT R14, R14, R15, RZ, 0x3c, !PT ;  /* 0x0000000f0e0e7212 */ /* 0x000fe200078e3cff */
[----:B------:R-:W-:Y:S01]  /*efb0*/  IMAD.X R15, RZ, RZ, R17, P5 ;  /* 0x000000ffff0f7224 */ /* 0x000fe200028e0611 */
[----:B------:R-:W-:-:S02]  /*efc0*/  SEL R65, R11, R8, P0 ;  /* 0x000000080b417207 */ /* 0x000fc40000000000 */
[----:B------:R-:W-:Y:S02]  /*efd0*/  SEL R44, R8, R11, P0 ;  /* 0x0000000b082c7207 */ /* 0x000fe40000000000 */
[----:B------:R-:W-:Y:S02]  /*efe0*/  SEL R54, R51, R54, P0 ;  /* 0x0000003633367207 */ /* 0x000fe40000000000 */
[----:B------:R-:W-:Y:S02]  /*eff0*/  SEL R83, R9, R6, P0 ;  /* 0x0000000609537207 */ /* 0x000fe40000000000 */
[----:B------:R-:W-:Y:S02]  /*f000*/  SEL R58, R6, R9, P0 ;  /* 0x00000009063a7207 */ /* 0x000fe40000000000 */
[----:B------:R-:W-:Y:S01]  /*f010*/  LOP3.LUT R26, R26, R27, RZ, 0x3c, !PT ;  /* 0x0000001b1a1a7212 */ /* 0x000fe200078e3cff */
[----:B------:R-:W-:Y:S01]  /*f020*/  IMAD.X R27, RZ, RZ, R17, P6 ;  /* 0x000000ffff1b7224 */ /* 0x000fe200030e0611 */
[----:B------:R-:W-:-:S02]  /*f030*/  SEL R51, R46, R43, P0 ;  /* 0x0000002b2e337207 */ /* 0x000fc40000000000 */
[----:B------:R-:W-:Y:S02]  /*f040*/  SHF.R.U64 R24, R24, 0x3, RZ ;  /* 0x0000000318187819 */ /* 0x000fe400000012ff */
[C---:B------:R-:W-:Y:S02]  /*f050*/  IADD3 R11, P4, R16.reuse, 0x8040, RZ ;  /* 0x00008040100b7810 */ /* 0x040fe40007f9e0ff */
[C---:B------:R-:W-:Y:S02]  /*f060*/  IADD3 R9, P5, R16.reuse, 0x8060, RZ ;  /* 0x0000806010097810 */ /* 0x040fe40007fbe0ff */
[----:B------:R-:W-:Y:S02]  /*f070*/  SEL R46, R43, R46, P0 ;  /* 0x0000002e2b2e7207 */ /* 0x000fe40000000000 */
[----:B------:R-:W-:Y:S02]  /*f080*/  IADD3 R13, P6, R16, 0x8000, RZ ;  /* 0x00008000100d7810 */ /* 0x000fe40007fde0ff */
[----:B------:R-:W-:-:S02]  /*f090*/  SEL R43, R38, R35, P0 ;  /* 0x00000023262b7207 */ /* 0x000fc40000000000 */
[----:B------:R-:W-:Y:S02]  /*f0a0*/  SEL R38, R35, R38, P0 ;  /* 0x0000002623267207 */ /* 0x000fe40000000000 */
[----:B------:R-:W-:Y:S01]  /*f0b0*/  LOP3.LUT R24, R24, R25, RZ, 0x3c, !PT ;  /* 0x0000001918187212 */ /* 0x000fe200078e3cff */
[----:B------:R-:W-:Y:S01]  /*f0c0*/  IMAD.X R25, RZ, RZ, R17, P3 ;  /* 0x000000ffff197224 */ /* 0x000fe200018e0611 */
[----:B------:R-:W-:Y:S02]  /*f0d0*/  LOP3.LUT R10, R11, 0x380, RZ, 0xc0, !PT ;  /* 0x000003800b0a7812 */ /* 0x000fe400078ec0ff */
[----:B------:R-:W-:Y:S02]  /*f0e0*/  LOP3.LUT R8, R9, 0x380, RZ, 0xc0, !PT ;  /* 0x0000038009087812 */ /* 0x000fe400078ec0ff */
[----:B------:R-:W-:Y:S02]  /*f0f0*/  LOP3.LUT R35, R16, 0x380, RZ, 0xc0, !PT ;  /* 0x0000038010237812 */ /* 0x000fe400078ec0ff */
[----:B------:R-:W-:-:S02]  /*f100*/  LOP3.LUT R12, R13, 0x380, RZ, 0xc0, !PT ;  /* 0x000003800d0c7812 */ /* 0x000fc400078ec0ff */
[----:B------:R-:W-:Y:S02]  /*f110*/  IADD3 R7, P3, R16, 0x8020, RZ ;  /* 0x0000802010077810 */ /* 0x000fe40007f7e0ff */
[----:B------:R-:W-:Y:S02]  /*f120*/  SHF.R.U64 R10, R10, 0x3, RZ ;  /* 0x000000030a0a7819 */ /* 0x000fe400000012ff */
[----:B------:R-:W-:Y:S02]  /*f130*/  SHF.R.U64 R8, R8, 0x3, RZ ;  /* 0x0000000308087819 */ /* 0x000fe400000012ff */
[----:B------:R-:W-:Y:S02]  /*f140*/  SHF.R.U64 R35, R35, 0x3, RZ ;  /* 0x0000000323237819 */ /* 0x000fe400000012ff */
[----:B------:R-:W-:Y:S02]  /*f150*/  SHF.R.U64 R12, R12, 0x3, RZ ;  /* 0x000000030c0c7819 */ /* 0x000fe400000012ff */
[----:B------:R-:W-:-:S02]  /*f160*/  LOP3.LUT R6, R7, 0x380, RZ, 0xc0, !PT ;  /* 0x0000038007067812 */ /* 0x000fc400078ec0ff */
[----:B------:R-:W-:Y:S01]  /*f170*/  LOP3.LUT R10, R10, R11, RZ, 0x3c, !PT ;  /* 0x0000000b0a0a7212 */ /* 0x000fe200078e3cff */
[--C-:B------:R-:W-:Y:S01]  /*f180*/  IMAD.X R11, RZ, RZ, R17.reuse, P4 ;  /* 0x000000ffff0b7224 */ /* 0x100fe200020e0611 */
[----:B------:R-:W-:Y:S01]  /*f190*/  LOP3.LUT R8, R8, R9, RZ, 0x3c, !PT ;  /* 0x0000000908087212 */ /* 0x000fe200078e3cff */
[--C-:B------:R-:W-:Y:S01]  /*f1a0*/  IMAD.X R9, RZ, RZ, R17.reuse, P5 ;  /* 0x000000ffff097224 */ /* 0x100fe200028e0611 */
[----:B------:R-:W-:Y:S01]  /*f1b0*/  LOP3.LUT R34, R35, R16, RZ, 0x3c, !PT ;  /* 0x0000001023227212 */ /* 0x000fe200078e3cff */
[--C-:B------:R-:W-:Y:S01]  /*f1c0*/  IMAD.MOV.U32 R35, RZ, RZ, R17.reuse ;  /* 0x000000ffff237224 */ /* 0x100fe200078e0011 */
[----:B------:R-:W-:Y:S01]  /*f1d0*/  LOP3.LUT R12, R12, R13, RZ, 0x3c, !PT ;  /* 0x0000000d0c0c7212 */ /* 0x000fe200078e3cff */
[----:B------:R-:W-:Y:S01]  /*f1e0*/  IMAD.X R13, RZ, RZ, R17, P6 ;  /* 0x000000ffff0d7224 */ /* 0x000fe200030e0611 */
[----:B------:R-:W-:Y:S02]  /*f1f0*/  SHF.R.U64 R6, R6, 0x3, RZ ;  /* 0x0000000306067819 */ /* 0x000fe400000012ff */
[----:B------:R-:W-:-:S02]  /*f200*/  MOV R70, R20 ;  /* 0x0000001400467202 */ /* 0x000fc40000000f00 */
[----:B------:R-:W-:Y:S01]  /*f210*/  LOP3.LUT R6, R6, R7, RZ, 0x3c, !PT ;  /* 0x0000000706067212 */ /* 0x000fe200078e3cff */
[----:B------:R-:W-:Y:S01]  /*f220*/  IMAD.X R7, RZ, RZ, R17, P3 ;  /* 0x000000ffff077224 */ /* 0x000fe200018e0611 */
[----:B------:R-:W-:Y:S02]  /*f230*/  MOV R21, R10 ;  /* 0x0000000a00157202 */ /* 0x000fe40000000f00 */
[----:B------:R-:W-:Y:S02]  /*f240*/  MOV R20, R8 ;  /* 0x0000000800147202 */ /* 0x000fe40000000f00 */
[----:B------:R-:W-:Y:S02]  /*f250*/  MOV R34, R34 ;  /* 0x0000002200227202 */ /* 0x000fe40000000f00 */
[----:B------:R-:W-:Y:S02]  /*f260*/  MOV R68, R14 ;  /* 0x0000000e00447202 */ /* 0x000fe40000000f00 */
[----:B------:R-:W-:-:S02]  /*f270*/  MOV R66, R12 ;  /* 0x0000000c00427202 */ /* 0x000fc40000000f00 */
[----:B------:R-:W-:Y:S01]  /*f280*/  MOV R33, R32 ;  /* 0x0000002000217202 */ /* 0x000fe20000000f00 */
[----:B--2---:R-:W-:Y:S01]  /*f290*/  SHFL.IDX PT, R37, R37, R4, 0x1c1f ;  /* 0x001c1f0425257589 */ /* 0x004fe200000e0000 */
[----:B------:R-:W-:Y:S02]  /*f2a0*/  LOP3.LUT R5, R4, 0x2, RZ, 0x3c, !PT ;  /* 0x0000000204057812 */ /* 0x000fe400078e3cff */
[----:B------:R-:W-:Y:S01]  /*f2b0*/  MOV R76, R26 ;  /* 0x0000001a004c7202 */ /* 0x000fe20000000f00 */
[----:B------:R-:W-:Y:S01]  /*f2c0*/  SHFL.IDX PT, R67, R67, R4, 0x1c1f ;  /* 0x001c1f0443437589 */ /* 0x000fe200000e0000 */
[----:B------:R-:W-:Y:S02]  /*f2d0*/  MOV R74, R24 ;  /* 0x00000018004a7202 */ /* 0x000fe40000000f00 */
[----:B------:R-:W-:Y:S01]  /*f2e0*/  MOV R82, R30 ;  /* 0x0000001e00527202 */ /* 0x000fe20000000f00 */
[----:B------:R-:W2:Y:S01]  /*f2f0*/  SHFL.IDX PT, R138, R138, R5, 0x1c1f ;  /* 0x001c1f058a8a7589 */ /* 0x000ea200000e0000 */
[----:B------:R-:W-:-:S02]  /*f300*/  MOV R78, R28 ;  /* 0x0000001c004e7202 */ /* 0x000fc40000000f00 */
[----:B------:R-:W-:Y:S01]  /*f310*/  MOV R60, R6 ;  /* 0x00000006003c7202 */ /* 0x000fe20000000f00 */
[----:B------:R-:W3:Y:S01]  /*f320*/  SHFL.IDX PT, R108, R108, R5, 0x1c1f ;  /* 0x001c1f056c6c7589 */ /* 0x000ee200000e0000 */
[----:B------:R-:W-:Y:S01]  /*f330*/  IMAD.U32 R7, RZ, RZ, UR9 ;  /* 0x00000009ff077e24 */ /* 0x000fe2000f8e00ff */
[----:B------:R-:W-:Y:S01]  /*f340*/  ISETP.GE.OR P1, PT, R87, UR10, P1 ;  /* 0x0000000a57007c0c */ /* 0x000fe20008f26670 */
[----:B------:R-:W-:Y:S01]  /*f350*/  IMAD.U32 R7, RZ, RZ, UR5 ;  /* 0x00000005ff077e24 */ /* 0x000fe2000f8e00ff */
[----:B------:R-:W-:Y:S01]  /*f360*/  SHFL.IDX PT, R39, R39, R4, 0x1c1f ;  /* 0x001c1f0427277589 */ /* 0x000fe200000e0000 */
[----:B------:R-:W-:Y:S01]  /*f370*/  USHF.R.S32.HI UR5, URZ, 0x1f, UR44 ;  /* 0x0000001f3f057899 */ /* 0x000fe2000801142c */
[----:B------:R-:W-:Y:S02]  /*f380*/  IMAD.U32 R6, RZ, RZ, UR8 ;  /* 0x00000008ff067e24 */ /* 0x000fe4000f8e00ff */
[----:B------:R-:W4:Y:S02]  /*f390*/  SHFL.IDX PT, R134, R134, R5, 0x1c1f ;  /* 0x001c1f0586867589 */ /* 0x000f2400000e0000 */
[----:B-1----:R-:W-:-:S02]  /*f3a0*/  IMAD.WIDE.U32 R6, R84, UR44, R6 ;  /* 0x0000002c54067c25 */ /* 0x002fc4000f8e0006 */
[----:B------:R-:W-:Y:S01]  /*f3b0*/  SHFL.IDX PT, R71, R71, R4, 0x1c1f ;  /* 0x001c1f0447477589 */ /* 0x000fe200000e0000 */
[----:B------:R-:W-:-:S03]  /*f3c0*/  IADD3 R6, P3, R87, R6, RZ ;  /* 0x0000000657067210 */ /* 0x000fc60007f7e0ff */
[----:B------:R-:W1:Y:S04]  /*f3d0*/  SHFL.IDX PT, R96, R96, R5, 0x1c1f ;  /* 0x001c1f0560607589 */ /* 0x000e6800000e0000 */
[----:B------:R-:W-:Y:S01]  /*f3e0*/  SHFL.IDX PT, R45, R45, R4, 0x1c1f ;  /* 0x001c1f042d2d7589 */ /* 0x000fe200000e0000 */
[----:B--2---:R-:W-:Y:S02]  /*f3f0*/  SEL R8, R37, R138, P0 ;  /* 0x0000008a25087207 */ /* 0x004fe40000000000 */
[----:B------:R-:W-:Y:S01]  /*f400*/  SEL R10, R138, R37, P0 ;  /* 0x000000258a0a7207 */ /* 0x000fe20000000000 */
[----:B------:R-:W-:Y:S01]  /*f410*/  SHFL.IDX PT, R73, R73, R4, 0x1c1f ;  /* 0x001c1f0449497589 */ /* 0x000fe200000e0000 */
[----:B---3--:R-:W-:Y:S02]  /*f420*/  SEL R9, R67, R108, P0 ;  /* 0x0000006c43097207 */ /* 0x008fe40000000000 */
[----:B------:R-:W-:Y:S01]  /*f430*/  SEL R11, R108, R67, P0 ;  /* 0x000000436c0b7207 */ /* 0x000fe20000000000 */
[----:B------:R-:W2:Y:S04]  /*f440*/  SHFL.IDX PT, R130, R130, R5, 0x1c1f ;  /* 0x001c1f0582827589 */ /* 0x000ea800000e0000 */
[----:B------:R-:W3:Y:S01]  /*f450*/  SHFL.IDX PT, R88, R88, R5, 0x1c1f ;  /* 0x001c1f0558587589 */ /* 0x000ee200000e0000 */
[----:B----4-:R-:W-:-:S02]  /*f460*/  SEL R12, R39, R134, P0 ;  /* 0x00000086270c7207 */ /* 0x010fc40000000000 */
[----:B------:R-:W-:Y:S01]  /*f470*/  SEL R14, R134, R39, P0 ;  /* 0x00000027860e7207 */ /* 0x000fe20000000000 */
[----:B------:R-:W-:Y:S01]  /*f480*/  BAR.SYNC.DEFER_BLOCKING 0x1, 0x100 ;  /* 0x0044000000007b1d */ /* 0x000fe20000010000 */
[----:B-1----:R-:W-:Y:S02]  /*f490*/  SEL R13, R71, R96, P0 ;  /* 0x00000060470d7207 */ /* 0x002fe40000000000 */
[----:B------:R-:W-:-:S03]  /*f4a0*/  SEL R15, R96, R71, P0 ;  /* 0x00000047600f7207 */ /* 0x000fc60000000000 */
[----:B------:R-:W-:Y:S04]  /*f4b0*/  SHFL.IDX PT, R47, R47, R4, 0x1c1f ;  /* 0x001c1f042f2f7589 */ /* 0x000fe800000e0000 */
[----:B------:R-:W-:Y:S04]  /*f4c0*/  SHFL.IDX PT, R75, R75, R4, 0x1c1f ;  /* 0x001c1f044b4b7589 */ /* 0x000fe800000e0000 */
[----:B------:R-:W1:Y:S01]  /*f4d0*/  SHFL.IDX PT, R126, R126, R5, 0x1c1f ;  /* 0x001c1f057e7e7589 */ /* 0x000e6200000e0000 */
[----:B--2---:R-:W-:Y:S02]  /*f4e0*/  SEL R24, R45, R130, P0 ;  /* 0x000000822d187207 */ /* 0x004fe40000000000 */
[----:B------:R-:W-:Y:S01]  /*f4f0*/  SEL R26, R130, R45, P0 ;  /* 0x0000002d821a7207 */ /* 0x000fe20000000000 */
[----:B------:R-:W2:Y:S01]  /*f500*/  SHFL.IDX PT, R80, R80, R5, 0x1c1f ;  /* 0x001c1f0550507589 */ /* 0x000ea200000e0000 */
[----:B---3--:R-:W-:-:S02]  /*f510*/  SEL R25, R73, R88, P0 ;  /* 0x0000005849197207 */ /* 0x008fc40000000000 */
        /* <DEDUP_REMOVED lines=29> */
[----:B------:R-:W-:Y:S04]  /*f6f0*/  SHFL.IDX PT, R79, R79, R4, 0x1c1f ;  /* 0x001c1f044f4f7589 */ /* 0x000fe800000e0000 */
[----:B------:R-:W5:Y:S04]  /*f700*/  SHFL.IDX PT, R36, R36, R5, 0x1c1f ;  /* 0x001c1f0524247589 */ /* 0x000f6800000e0000 */
[----:B------:R-:W-:Y:S04]  /*f710*/  SHFL.IDX PT, R42, R42, R5, 0x1c1f ;  /* 0x001c1f052a2a7589 */ /* 0x000fe800000e0000 */
[----:B------:R-:W5:Y:S04]  /*f720*/  SHFL.IDX PT, R50, R50, R5, 0x1c1f ;  /* 0x001c1f0532327589 */ /* 0x000f6800000e0000 */
[----:B------:R-:W-:Y:S04]  /*f730*/  SHFL.IDX PT, R81, R81, R4, 0x1c1f ;  /* 0x001c1f0451517589 */ /* 0x000fe800000e0000 */
[----:B------:R-:W5:Y:S04]  /*f740*/  SHFL.IDX PT, R52, R52, R5, 0x1c1f ;  /* 0x001c1f0534347589 */ /* 0x000f6800000e0000 */
[----:B------:R-:W-:Y:S04]  /*f750*/  SHFL.IDX PT, R65, R65, R4, 0x1c1f ;  /* 0x001c1f0441417589 */ /* 0x000fe800000e0000 */
[----:B------:R1:W-:Y:S04]  /*f760*/  SHFL.IDX PT, R83, R83, R4, 0x1c1f ;  /* 0x001c1f0453537589 */ /* 0x0003e800000e0000 */
[----:B------:R-:W-:Y:S04]  /*f770*/  SHFL.IDX PT, R44, R44, R5, 0x1c1f ;  /* 0x001c1f052c2c7589 */ /* 0x000fe800000e0000 */
[----:B------:R2:W5:Y:S01]  /*f780*/  SHFL.IDX PT, R58, R58, R5, 0x1c1f ;  /* 0x001c1f053a3a7589 */ /* 0x00056200000e0000 */
[----:B-1----:R-:W-:-:S03]  /*f790*/  IMAD R4, R84, UR5, RZ ;  /* 0x0000000554047c24 */ /* 0x002fc6000f8e02ff */
[----:B------:R1:W-:Y:S01]  /*f7a0*/  STSM.16.M88.4 [R34], R8 ;  /* 0x0000000822007844 */ /* 0x0003e20000000200 */
[----:B------:R-:W-:-:S03]  /*f7b0*/  IMAD R4, R85, UR44, R4 ;  /* 0x0000002c55047c24 */ /* 0x000fc6000f8e0204 */
[----:B------:R3:W-:Y:S01]  /*f7c0*/  STSM.16.M88.4 [R33], R12 ;  /* 0x0000000c21007844 */ /* 0x0007e20000000200 */
[----:B--2---:R-:W-:-:S03]  /*f7d0*/  SHF.R.S32.HI R5, RZ, 0x1f, R87 ;  /* 0x0000001fff057819 */ /* 0x004fc60000011457 */
[----:B------:R5:W-:Y:S01]  /*f7e0*/  STSM.16.M88.4 [R82], R24 ;  /* 0x0000001852007844 */ /* 0x000be20000000200 */
[----:B------:R-:W-:-:S03]  /*f7f0*/  IADD3.X R5, R5, R7, R4, P3, !PT ;  /* 0x0000000705057210 */ /* 0x000fc60001ffe404 */
[----:B------:R2:W-:Y:S01]  /*f800*/  STSM.16.M88.4 [R78], R28 ;  /* 0x0000001c4e007844 */ /* 0x0005e20000000200 */
[----:B------:R-:W-:Y:S02]  /*f810*/  LEA R4, P3, R6, UR6, 0x2 ;  /* 0x0000000606047c11 */ /* 0x000fe4000f8610ff */
[----:B-1----:R-:W-:Y:S02]  /*f820*/  SEL R34, R122, R53, P0 ;  /* 0x000000357a227207 */ /* 0x002fe40000000000 */
        /* <DEDUP_REMOVED lines=13> */
[----:B------:R-:W-:Y:S01]  /*f900*/  STSM.16.M88.4 [R70], R12 ;  /* 0x0000000c46007844 */ /* 0x000fe20000000200 */
        /* <DEDUP_REMOVED lines=12> */
[----:B------:R-:W-:Y:S02]  /*f9d0*/  SEL R40, R63, R42, P0 ;  /* 0x0000002a3f287207 */ /* 0x000fe40000000000 */
        /* <DEDUP_REMOVED lines=44> */
.L_x_1912:
[----:B------:R-:W-:Y:S05]  /*fca0*/  BSYNC B0 ;  /* 0x0000000000007941 */ /* 0x000fea0003800000 */
.L_x_1911:
[----:B------:R-:W-:Y:S05]  /*fcb0*/  BRA `(.L_x_1910) ;  /* 0x00000008004c7947 */ /* 0x000fea0003800000 */
.L_x_1909:
        /* <DEDUP_REMOVED lines=31> */
.L_x_1914:
[----:B------:R-:W-:Y:S05]  /*feb0*/  BSYNC B0 ;  /* 0x0000000000007941 */ /* 0x000fea0003800000 */
.L_x_1913:
[----:B------:R-:W-:Y:S01]  /*fec0*/  ULDC UR5, c[0x0][0xa88] ;  /* 0x0002a20000057ab9 */ /* 0x000fe20000000800 */
[C---:B--2---:R-:W-:Y:S01]  /*fed0*/  IMAD R0, R8.reuse, UR6, RZ ;  /* 0x0000000608007c24 */ /* 0x044fe2000f8e02ff */
[----:B------:R-:W-:Y:S01]  /*fee0*/  UIADD3 UR42, -UR42, UR5, URZ ;  /* 0x000000052a2a7290 */ /* 0x000fe2000fffe13f */
[----:B------:R-:W-:Y:S01]  /*fef0*/  IMAD.WIDE.U32 R4, R8, UR43, R22 ;  /* 0x0000002b08047c25 */ /* 0x000fe2000f8e0016 */
[----:B------:R-:W-:Y:S01]  /*ff00*/  ULOP3.LUT UR39, URZ, UR39, URZ, 0x33, !UPT ;  /* 0x000000273f277292 */ /* 0x000fe2000f8e333f */
[----:B------:R-:W-:Y:S01]  /*ff10*/  SHF.R.S32.HI R223, RZ, 0x1f, R222 ;  /* 0x0000001fffdf7819 */ /* 0x000fe200000114de */
[----:B------:R-:W-:Y:S01]  /*ff20*/  BSSY B0, `(.L_x_1915) ;  /* 0x0000024000007945 */ /* 0x000fe20003800000 */
[----:B----4-:R-:W-:Y:S01]  /*ff30*/  IMAD R3, R9, UR43, R0 ;  /* 0x0000002b09037c24 */ /* 0x010fe2000f8e0200 */
        /* <DEDUP_REMOVED lines=34> */
.L_x_1916:
[----:B------:R-:W-:Y:S05]  /*10160*/  BSYNC B0 ;  /* 0x0000000000007941 */ /* 0x000fea0003800000 */
.L_x_1915:
        /* <DEDUP_REMOVED lines=17> */
[----:B-1----:R-:W-:Y:S01]  /*10280*/  LEA R12, P0, R4, UR6, 0x1 ;  /* 0x00000006040c7c11 */ /* 0x002fe2000f8008ff */
[----:B------:R-:W-:-:S05]  /*10290*/  IMAD.IADD R3, R5, 0x1, R3 ;  /* 0x0000000105037824 */ /* 0x000fca00078e0203 */
[----:B------:R-:W-:-:S05]  /*102a0*/  LEA.HI.X R13, R4, UR7, R3, 0x1, P0 ;  /* 0x00000007040d7c11 */ /* 0x000fca00080f0c03 */
[----:B------:R2:W-:Y:S04]  /*102b0*/  @!P3 STG.E.128 desc[UR46][R12.64], RZ ;  /* 0x000000ff0c00b986 */ /* 0x0005e8000c101d2e */
[----:B------:R2:W-:Y:S04]  /*102c0*/  @!P4 STG.E.128 desc[UR46][R12.64+0x80], RZ ;  /* 0x000080ff0c00c986 */ /* 0x0005e8000c101d2e */
[----:B------:R2:W-:Y:S02]  /*102d0*/  @!P5 STG.E.128 desc[UR46][R12.64+0x100], RZ ;  /* 0x000100ff0c00d986 */ /* 0x0005e4000c101d2e */
.L_x_1918:
[----:B------:R-:W-:Y:S05]  /*102e0*/  BSYNC B0 ;  /* 0x0000000000007941 */ /* 0x000fea0003800000 */
.L_x_1917:
        /* <DEDUP_REMOVED lines=17> */
[----:B-12---:R-:W-:Y:S01]  /*10400*/  LEA R12, P0, R4, UR6, 0x1 ;  /* 0x00000006040c7c11 */ /* 0x006fe2000f8008ff */
[----:B------:R-:W-:-:S05]  /*10410*/  IMAD.IADD R3, R5, 0x1, R3 ;  /* 0x0000000105037824 */ /* 0x000fca00078e0203 */
[----:B------:R-:W-:-:S05]  /*10420*/  LEA.HI.X R13, R4, UR7, R3, 0x1, P0 ;  /* 0x00000007040d7c11 */ /* 0x000fca00080f0c03 */
[----:B------:R3:W-:Y:S04]  /*10430*/  @!P1 STG.E.128 desc[UR46][R12.64], RZ ;  /* 0x000000ff0c009986 */ /* 0x0007e8000c101d2e */
[----:B------:R3:W-:Y:S04]  /*10440*/  @!P3 STG.E.128 desc[UR46][R12.64+0x80], RZ ;  /* 0x000080ff0c00b986 */ /* 0x0007e8000c101d2e */
[----:B------:R3:W-:Y:S02]  /*10450*/  @!P4 STG.E.128 desc[UR46][R12.64+0x100], RZ ;  /* 0x000100ff0c00c986 */ /* 0x0007e4000c101d2e */
.L_x_1920:
[----:B------:R-:W-:Y:S05]  /*10460*/  BSYNC B0 ;  /* 0x0000000000007941 */ /* 0x000fea0003800000 */
.L_x_1919:
        /* <DEDUP_REMOVED lines=23> */
.L_x_1921:
[----:B------:R-:W-:Y:S05]  /*105e0*/  BSYNC B0 ;  /* 0x0000000000007941 */ /* 0x000fea0003800000 */
.L_x_1910:
[----:B--2---:R-:W2:Y:S02]  /*105f0*/  LDC R0, c[0x0][0xda8] ;  /* 0x00036a00ff007b82 */ /* 0x004ea40000000800 */
[----:B--2---:R-:W-:-:S13]  /*10600*/  ISETP.LE.AND P0, PT, R0, UR4, PT ;  /* 0x0000000400007c0c */ /* 0x004fda000bf03270 */
[----:B------:R-:W-:Y:S05]  /*10610*/  @!P0 BRA `(.L_x_1922) ;  /* 0xffffff0400ec8947 */ /* 0x000fea000383ffff */
[----:B------:R-:W-:Y:S05]  /*10620*/  EXIT ;  /* 0x000000000000794d */ /* 0x000fea0003800000 */
.L_x_1871:
[----:B------:R-:W-:-:S08]  /*10630*/  NOP ;  /* 0x0000000000007918 */ /* 0x000fd00000000000 */
[----:B---3--:R-:W1:-:S00]  /*10640*/  USETMAXREG.DEALLOC.CTAPOOL 0x18 ;  /* 0x00000018000079c8 */ /* 0x008e4000080e0500 */
[----:B-1----:R-:W-:-:S06]  /*10650*/  LOP3.LUT R0, R0, 0x3, RZ, 0xc0, !PT ;  /* 0x0000000300007812 */ /* 0x002fcc00078ec0ff */
[----:B------:R-:W1:Y:S01]  /*10660*/  S2UR UR4, SR_CTAID.X ;  /* 0x00000000000479c3 */ /* 0x000e620000002500 */
[----:B------:R-:W-:Y:S02]  /*10670*/  IMAD.MOV.U32 R18, RZ, RZ, 0x1 ;  /* 0x00000001ff127424 */ /* 0x000fe400078e00ff */
[----:B------:R-:W-:Y:S01]  /*10680*/  IMAD.MOV.U32 R17, RZ, RZ, RZ ;  /* 0x000000ffff117224 */ /* 0x000fe200078e00ff */
[----:B------:R-:W2:Y:S02]  /*10690*/  SHFL.IDX PT, R0, R0, RZ, 0x1f ;  /* 0x00001fff00007589 */ /* 0x000ea400000e0000 */
[----:B--2---:R-:W-:Y:S02]  /*106a0*/  ISETP.NE.AND P0, PT, R0, RZ, PT ;  /* 0x000000ff0000720c */ /* 0x004fe40003f05270 */
[----:B------:R-:W1:Y:S02]  /*106b0*/  LDC R0, c[0x0][0xda8] ;  /* 0x00036a00ff007b82 */ /* 0x000e640000000800 */
[----:B------:R-:W-:-:S05]  /*106c0*/  P2R R2, PR, RZ, 0x1 ;  /* 0x00000001ff027803 */ /* 0x000fca0000000000 */
[----:B------:R2:W-:Y:S04]  /*106d0*/  STL [R1+0x1c], R2 ;  /* 0x00001c0201007387 */ /* 0x0005e80000100800 */
[----:B------:R2:W-:Y:S01]  /*106e0*/  STL [R1+0x14], RZ ;  /* 0x000014ff01007387 */ /* 0x0005e20000100800 */
[----:B------:R-:W-:Y:S06]  /*106f0*/  @P0 BAR.ARV 0x4, 0x180 ;  /* 0x0106000000000b1d */ /* 0x000fec0000002000 */
[----:B-1----:R-:W-:-:S13]  /*10700*/  ISETP.LE.AND P0, PT, R0, UR4, PT ;  /* 0x0000000400007c0c */ /* 0x002fda000bf03270 */
[----:B--2---:R-:W-:Y:S05]  /*10710*/  @P0 BRA `(.L_x_1923) ;  /* 0x0000003400940947 */ /* 0x004fea0003800000 */
[----:B------:R-:W2:Y:S01]  /*10720*/  LDL R6, [R1+0x10] ;  /* 0x0000100001067983 */ /* 0x000ea20000100800 */
[----:B------:R-:W1:Y:S01]  /*10730*/  S2R R2, SR_TID.X ;  /* 0x0000000000027919 */ /* 0x000e620000002100 */
[----:B------:R-:W3:Y:S01]  /*10740*/  S2R R7, SR_TID.X ;  /* 0x0000000000077919 */ /* 0x000ee20000002100 */
[----:B-1----:R-:W-:-:S05]  /*10750*/  LOP3.LUT R2, R2, 0x7f, RZ, 0xc0, !PT ;  /* 0x0000007f02027812 */ /* 0x002fca00078ec0ff */
[----:B------:R-:W-:Y:S02]  /*10760*/  IMAD.SHL.U32 R0, R2, 0x10, RZ ;  /* 0x0000001002007824 */ /* 0x000fe400078e00ff */
[----:B---3--:R-:W-:-:S03]  /*10770*/  IMAD.SHL.U32 R2, R7, 0x20, RZ ;  /* 0x0000002007027824 */ /* 0x008fc600078e00ff */
[----:B------:R-:W-:Y:S01]  /*10780*/  LOP3.LUT R3, R0, 0x600, RZ, 0xc0, !PT ;  /* 0x0000060000037812 */ /* 0x000fe200078ec0ff */
[----:B------:R-:W-:-:S03]  /*10790*/  IMAD.SHL.U32 R0, R7, 0x40, RZ ;  /* 0x0000004007007824 */ /* 0x000fc600078e00ff */
[--C-:B------:R-:W-:Y:S02]  /*107a0*/  LOP3.LUT R3, R3, 0x60, R2.reuse, 0xf8, !PT ;  /* 0x0000006003037812 */ /* 0x100fe400078ef802 */
[----:B------:R-:W-:Y:S02]  /*107b0*/  LOP3.LUT R4, R2, 0x80, RZ, 0xc0, !PT ;  /* 0x0000008002047812 */ /* 0x000fe400078ec0ff */
[----:B------:R-:W-:Y:S02]  /*107c0*/  LOP3.LUT R5, R3, 0x100, R2, 0xf8, !PT ;  /* 0x0000010003057812 */ /* 0x000fe400078ef802 */
[--C-:B------:R-:W-:Y:S02]  /*107d0*/  SHF.R.U32.HI R3, RZ, 0x1, R7.reuse ;  /* 0x00000001ff037819 */ /* 0x100fe40000011607 */
[----:B------:R-:W-:Y:S02]  /*107e0*/  LOP3.LUT R2, R0, 0x180, RZ, 0xc0, !PT ;  /* 0x0000018000027812 */ /* 0x000fe400078ec0ff */
[----:B------:R-:W-:-:S02]  /*107f0*/  LOP3.LUT R4, R4, 0x10, R7, 0xf8, !PT ;  /* 0x0000001004047812 */ /* 0x000fc400078ef807 */
[----:B------:R-:W-:Y:S01]  /*10800*/  LOP3.LUT R2, R2, 0x30, R3, 0xf8, !PT ;  /* 0x0000003002027812 */ /* 0x000fe200078ef803 */
[----:B------:R-:W-:-:S05]  /*10810*/  IMAD.SHL.U32 R3, R7, 0x4, RZ ;  /* 0x0000000407037824 */ /* 0x000fca00078e00ff */
[----:B------:R-:W-:Y:S01]  /*10820*/  LOP3.LUT R4, R4, 0x10, R3, 0x78, !PT ;  /* 0x0000001004047812 */ /* 0x000fe200078e7803 */
[----:B------:R-:W-:-:S05]  /*10830*/  IMAD.SHL.U32 R3, R7, 0x8, RZ ;  /* 0x0000000807037824 */ /* 0x000fca00078e00ff */
[----:B------:R-:W-:Y:S02]  /*10840*/  LOP3.LUT R3, R2, 0x30, R3, 0x78, !PT ;  /* 0x0000003002037812 */ /* 0x000fe400078e7803 */
[----:B------:R-:W-:Y:S02]  /*10850*/  LOP3.LUT R2, R5, R4, RZ, 0xfc, !PT ;  /* 0x0000000405027212 */ /* 0x000fe400078efcff */
[----:B------:R-:W-:Y:S01]  /*10860*/  LOP3.LUT R0, R3, 0x640, R0, 0xf8, !PT ;  /* 0x0000064003007812 */ /* 0x000fe200078ef800 */
[----:B------:R-:W-:Y:S02]  /*10870*/  IMAD.U32 R3, RZ, RZ, UR4 ;  /* 0x00000004ff037e24 */ /* 0x000fe4000f8e00ff */
[----:B------:R2:W-:Y:S04]  /*10880*/  STL [R1], R2 ;  /* 0x0000000201007387 */ /* 0x0005e80000100800 */
[----:B------:R1:W-:Y:S04]  /*10890*/  STL [R1+0x4], R0 ;  /* 0x0000040001007387 */ /* 0x0003e80000100800 */
[----:B------:R3:W-:Y:S01]  /*108a0*/  STL [R1+0x8], R3 ;  /* 0x0000080301007387 */ /* 0x0007e20000100800 */
[----:B------:R-:W-:-:S02]  /*108b0*/  IMAD.MOV.U32 R18, RZ, RZ, 0x1 ;  /* 0x00000001ff127424 */ /* 0x000fc400078e00ff */
[----:B------:R-:W-:Y:S01]  /*108c0*/  IMAD.MOV.U32 R17, RZ, RZ, RZ ;  /* 0x000000ffff117224 */ /* 0x000fe200078e00ff */
[----:B------:R-:W-:Y:S01]  /*108d0*/  ULDC UR42, c[0x0][0xc] ;  /* 0x00000300002a7ab9 */ /* 0x000fe20000000800 */
[----:B------:R-:W-:Y:S01]  /*108e0*/  ULDC.64 UR44, c[0x0][0x198] ;  /* 0x00006600002c7ab9 */ /* 0x000fe20000000a00 */
[C---:B--2---:R-:W-:Y:S02]  /*108f0*/  LOP3.LUT R2, R6.reuse, 0x1, RZ, 0xfc, !PT ;  /* 0x0000000106027812 */ /* 0x044fe400078efcff */
[----:B-1----:R-:W-:-:S03]  /*10900*/  LOP3.LUT R0, R6, 0x2, RZ, 0xfc, !PT ;  /* 0x0000000206007812 */ /* 0x002fc600078efcff */
[----:B------:R3:W-:Y:S04]  /*10910*/  STL [R1+0x18], R2 ;  /* 0x0000180201007387 */ /* 0x0007e80000100800 */
[----:B------:R3:W-:Y:S04]  /*10920*/  STL [R1+0xc], R0 ;  /* 0x00000c0001007387 */ /* 0x0007e80000100800 */
[----:B------:R3:W-:Y:S02]  /*10930*/  STL [R1+0x14], RZ ;  /* 0x000014ff01007387 */ /* 0x0007e40000100800 */
.L_x_1979:
[----:B-123--:R-:W2:Y:S01]  /*10940*/  LDL R2, [R1+0x8] ;  /* 0x0000080001027983 */ /* 0x00eea20000100800 */
        /* <DEDUP_REMOVED lines=21> */
.L_x_1924:
[----:B------:R-:W-:Y:S01]  /*10aa0*/  ULDC UR9, c[0x0][0xdc4] ;  /* 0x0003710000097ab9 */ /* 0x000fe20000000800 */
[----:B------:R-:W-:Y:S01]  /*10ab0*/  UMOV UR6, UR7 ;  /* 0x0000000700067c82 */ /* 0x000fe20008000000 */
[----:B------:R-:W-:-:S11]  /*10ac0*/  UISETP.NE.AND UP0, UPT, UR9, 0x1, UPT ;  /* 0x000000010900788c */ /* 0x000fd6000bf05270 */
[----:B------:R-:W-:Y:S02]  /*10ad0*/  @UP0 ULDC.64 UR10, c[0x0][0xdc8] ;  /* 0x00037200000a0ab9 */ /* 0x000fe40000000a00 */
[----:B------:R-:W-:-:S04]  /*10ae0*/  UIMAD.WIDE.U32 UR4, UR7, UR10, URZ ;  /* 0x0000000a070472a5 */ /* 0x000fc8000f8e003f */
[----:B------:R-:W-:-:S04]  /*10af0*/  @UP0 USHF.R.U32.HI UR6, URZ, UR11, UR5 ;  /* 0x0000000b3f060299 */ /* 0x000fc80008011605 */
[----:B------:R-:W-:-:S12]  /*10b00*/  UIMAD UR4, UR6, UR9, URZ ;  /* 0x00000009060472a4 */ /* 0x000fd8000f8e023f */
.L_x_1925:
[----:B------:R-:W-:Y:S01]  /*10b10*/  ULDC.64 UR10, c[0x0][0x3f8] ;  /* 0x0000fe00000a7ab9 */ /* 0x000fe20000000a00 */
[----:B------:R-:W-:Y:S01]  /*10b20*/  ULOP3.LUT UR6, URZ, UR6, URZ, 0x33, !UPT ;  /* 0x000000063f067292 */ /* 0x000fe2000f8e333f */
[----:B------:R-:W-:Y:S01]  /*10b30*/  BSSY B6, `(.L_x_1926) ;  /* 0x0000308000067945 */ /* 0x000fe20003800000 */
[----:B------:R-:W-:Y:S02]  /*10b40*/  UISETP.NE.U32.AND UP0, UPT, UR10, URZ, UPT ;  /* 0x0000003f0a00728c */ /* 0x000fe4000bf05070 */
[----:B------:R-:W-:Y:S02]  /*10b50*/  UIADD3 UR9, UR7, -UR4, URZ ;  /* 0x8000000407097290 */ /* 0x000fe4000fffe03f */
[----:B------:R-:W-:Y:S01]  /*10b60*/  UISETP.NE.AND.EX UP0, UPT, UR11, URZ, UPT, UP0 ;  /* 0x0000003f0b00728c */ /* 0x000fe2000bf05300 */
[----:B------:R-:W-:Y:S01]  /*10b70*/  ULDC UR4, c[0x0][0xdac] ;  /* 0x00036b0000047ab9 */ /* 0x000fe20000000800 */
[----:B------:R-:W-:Y:S01]  /*10b80*/  ULDC UR5, c[0x0][0x404] ;  /* 0x0001010000057ab9 */ /* 0x000fe20000000800 */
[----:B------:R-:W-:Y:S01]  /*10b90*/  UIADD3 UR6, UR6, UR4, URZ ;  /* 0x0000000406067290 */ /* 0x000fe2000fffe03f */
[----:B------:R-:W-:-:S02]  /*10ba0*/  ULDC UR7, c[0x0][0x2e0] ;  /* 0x0000b80000077ab9 */ /* 0x000fc40000000800 */
[----:B------:R-:W-:Y:S01]  /*10bb0*/  ULDC UR4, c[0x0][0x288] ;  /* 0x0000a20000047ab9 */ /* 0x000fe20000000800 */
[----:B------:R-:W-:Y:S02]  /*10bc0*/  USHF.L.U32 UR37, UR6, 0x7, URZ ;  /* 0x0000000706257899 */ /* 0x000fe4000800063f */
[----:B------:R-:W-:Y:S02]  /*10bd0*/  USEL UR6, UR5, 0x1, UP0 ;  /* 0x0000000105067887 */ /* 0x000fe40008000000 */
[----:B------:R-:W-:Y:S02]  /*10be0*/  UIADD3 UR5, UR37, 0x11f, -UR4 ;  /* 0x0000011f25057890 */ /* 0x000fe4000fffe804 */
[----:B------:R-:W-:Y:S02]  /*10bf0*/  UIMAD UR4, UR6, UR7, 0x9f ;  /* 0x0000009f060474a4 */ /* 0x000fe4000f8e0207 */
[----:B------:R-:W-:Y:S02]  /*10c00*/  UIMAD UR6, UR6, UR7, UR5 ;  /* 0x00000007060672a4 */ /* 0x000fe4000f8e0205 */
[----:B------:R-:W-:Y:S01]  /*10c10*/  UIMAD.WIDE UR4, UR4, 0x66666667, URZ ;  /* 0x66666667040478a5 */ /* 0x000fe2000f8e023f */
[----:B------:R-:W-:Y:S01]  /*10c20*/  ULDC UR10, c[0x0][0xdc4] ;  /* 0x00037100000a7ab9 */ /* 0x000fe20000000800 */
[----:B------:R-:W-:-:S02]  /*10c30*/  UIMAD.WIDE UR6, UR6, 0x66666667, URZ ;  /* 0x66666667060678a5 */ /* 0x000fc4000f8e023f */
[----:B------:R-:W-:Y:S02]  /*10c40*/  UIMAD UR10, UR8, UR10, UR9 ;  /* 0x0000000a080a72a4 */ /* 0x000fe4000f8e0209 */
[----:B------:R-:W-:Y:S01]  /*10c50*/  USHF.R.U32.HI UR6, URZ, 0x1f, UR7 ;  /* 0x0000001f3f067899 */ /* 0x000fe20008011607 */
[----:B------:R-:W-:Y:S01]  /*10c60*/  UMOV UR8, UR5 ;  /* 0x0000000500087c82 */ /* 0x000fe20008000000 */
[----:B------:R-:W-:Y:S01]  /*10c70*/  ULDC UR11, c[0x0][0xdb8] ;  /* 0x00036e00000b7ab9 */ /* 0x000fe20000000800 */
[----:B------:R-:W-:Y:S02]  /*10c80*/  USHF.R.U32.HI UR9, URZ, 0x1f, UR8 ;  /* 0x0000001f3f097899 */ /* 0x000fe40008011608 */
[----:B------:R-:W-:Y:S02]  /*10c90*/  ULEA.HI.SX32 UR6, UR7, UR6, 0x1a ;  /* 0x0000000607067291 */ /* 0x000fe4000f8fd23f */
[----:B------:R-:W-:Y:S02]  /*10ca0*/  ULEA.HI.SX32 UR9, UR8, UR9, 0x1a ;  /* 0x0000000908097291 */ /* 0x000fe4000f8fd23f */
[----:B------:R-:W-:-:S02]  /*10cb0*/  UISETP.NE.AND UP1, UPT, UR11, 0x1, UPT ;  /* 0x000000010b00788c */ /* 0x000fc4000bf25270 */
[----:B------:R-:W-:Y:S01]  /*10cc0*/  UISETP.LT.AND UP0, UPT, UR9, UR6, UPT ;  /* 0x000000060900728c */ /* 0x000fe2000bf01270 */
[----:B------:R-:W-:-:S03]  /*10cd0*/  UMOV UR39, UR10 ;  /* 0x0000000a00277c82 */ /* 0x000fc60008000000 */
[----:B------:R-:W-:-:S05]  /*10ce0*/  USEL UR41, UR9, UR6, UP0 ;  /* 0x0000000609297287 */ /* 0x000fca0008000000 */
[----:B------:R-:W-:Y:S01]  /*10cf0*/  @UP1 ULDC UR12, c[0x0][0xdbc] ;  /* 0x00036f00000c1ab9 */ /* 0x000fe20000000800 */
[----:B------:R-:W-:Y:S01]  /*10d00*/  ISETP.LT.AND P0, PT, RZ, UR41, PT ;  /* 0x00000029ff007c0c */ /* 0x000fe2000bf01270 */
[----:B------:R-:W-:Y:S01]  /*10d10*/  UIMAD.WIDE.U32 UR4, UR10, UR12, URZ ;  /* 0x0000000c0a0472a5 */ /* 0x000fe2000f8e003f */
[----:B------:R-:W-:-:S03]  /*10d20*/  @UP1 ULDC UR7, c[0x0][0xdc0] ;  /* 0x0003700000071ab9 */ /* 0x000fc60000000800 */
[----:B------:R-:W-:-:S04]  /*10d30*/  @UP1 USHF.R.U32.HI UR39, URZ, UR7, UR5 ;  /* 0x000000073f271299 */ /* 0x000fc80008011605 */
[----:B------:R-:W-:-:S04]  /*10d40*/  UIADD3 UR38, -UR39, URZ, URZ ;  /* 0x0000003f27267290 */ /* 0x000fc8000fffe13f */
[----:B------:R-:W-:Y:S01]  /*10d50*/  UIMAD UR38, UR11, UR38, UR10 ;  /* 0x000000260b2672a4 */ /* 0x000fe2000f8e020a */
[----:B------:R-:W-:Y:S11]  /*10d60*/  @P0 BRA `(.L_x_1927) ;  /* 0x0000000000480947 */ /* 0x000ff60003800000 */
        /* <DEDUP_REMOVED lines=16> */
[----:B------:R4:W-:Y:S01]  /*10e70*/  STL [R1+0x8], R0 ;  /* 0x0000080001007387 */ /* 0x0009e20000100800 */
[----:B------:R-:W-:Y:S05]  /*10e80*/  BRA `(.L_x_1928) ;  /* 0x0000002c00487947 */ /* 0x000fea0003800000 */
.L_x_1927:
        /* <DEDUP_REMOVED lines=23> */
.L_x_1929:
        /* <DEDUP_REMOVED lines=20> */
.L_x_1930:
        /* <DEDUP_REMOVED lines=20> */
.L_x_1931:
        /* <DEDUP_REMOVED lines=18> */
.L_x_1932:
[----:B------:R-:W-:Y:S01]  /*113a0*/  ULDC.64 UR4, c[0x0][0x9f8] ;  /* 0x00027e0000047ab9 */ /* 0x000fe20000000a00 */
[----:B------:R-:W-:Y:S01]  /*113b0*/  IMAD.U32 R5, RZ, RZ, UR39 ;  /* 0x00000027ff057e24 */ /* 0x000fe2000f8e00ff */
[----:B------:R-:W-:Y:S01]  /*113c0*/  ISETP.NE.U32.AND P0, PT, RZ, UR4, PT ;  /* 0x00000004ff007c0c */ /* 0x000fe2000bf05070 */
[----:B------:R-:W-:Y:S01]  /*113d0*/  IMAD.U32 R19, RZ, RZ, UR39 ;  /* 0x00000027ff137e24 */ /* 0x000fe2000f8e00ff */
[----:B------:R-:W1:Y:S01]  /*113e0*/  S2R R4, SR_TID.X ;  /* 0x0000000000047919 */ /* 0x000e620000002100 */
[----:B------:R-:W2:Y:S01]  /*113f0*/  LDC R0, c[0x0][0x428] ;  /* 0x00010a00ff007b82 */ /* 0x000ea20000000800 */
[----:B------:R-:W-:-:S13]  /*11400*/  ISETP.NE.AND.EX P0, PT, RZ, UR5, PT, P0 ;  /* 0x00000005ff007c0c */ /* 0x000fda000bf05300 */
[----:B------:R-:W3:Y:S01]  /*11410*/  @P0 LDC.64 R2, c[0x0][0x9f8] ;  /* 0x00027e00ff020b82 */ /* 0x000ee20000000a00 */
[----:B-1----:R-:W-:Y:S01]  /*11420*/  LOP3.LUT R8, R4, 0x7f, RZ, 0xc0, !PT ;  /* 0x0000007f04087812 */ /* 0x002fe200078ec0ff */
[----:B---3--:R-:W-:-:S05]  /*11430*/  @P0 IMAD.WIDE R2, R5, 0x4, R2 ;  /* 0x0000000405020825 */ /* 0x008fca00078e0202 */
[----:B------:R1:W3:Y:S01]  /*11440*/  @P0 LDG.E R19, desc[UR46][R2.64] ;  /* 0x0000002e02130981 */ /* 0x0002e2000c1e1900 */
[----:B--2---:R-:W-:Y:S01]  /*11450*/  ISETP.NE.AND P0, PT, R0, 0x1, PT ;  /* 0x000000010000780c */ /* 0x004fe20003f05270 */
        /* <DEDUP_REMOVED lines=15> */
[----:B------:R-:W2:Y:S01]  /*11550*/  @P0 LDC R0, c[0x0][0x42c] ;  /* 0x00010b00ff000b82 */ /* 0x000ea20000000800 */
[----:B------:R-:W-:Y:S02]  /*11560*/  LOP3.LUT R4, R4, 0x3, RZ, 0xc0, !PT ;  /* 0x0000000304047812 */ /* 0x000fe400078ec0ff */
[----:B------:R-:W-:-:S04]  /*11570*/  @!UP1 UIADD3 UR4, UP0, UR44, 0x270, URZ ;  /* 0x000002702c049890 */ /* 0x000fc8000ff1e03f */
[----:B------:R-:W-:Y:S01]  /*11580*/  @!UP1 UIADD3.X UR5, URZ, UR45, URZ, UP0, !UPT ;  /* 0x0000002d3f059290 */ /* 0x000fe200087fe43f */
[----:B------:R-:W4:Y:S01]  /*11590*/  @P0 LDC R5, c[0x0][0x430] ;  /* 0x00010c00ff050b82 */ /* 0x000f220000000800 */
[----:B-1----:R-:W-:-:S07]  /*115a0*/  ISETP.NE.U32.AND P1, PT, R2, RZ, PT ;  /* 0x000000ff0200720c */ /* 0x002fce0003f25070 */
[----:B------:R1:W-:Y:S01]  /*115b0*/  @!UP1 UTMAPF.L2.4D [UR36], [UR4] ;  /* 0x00000024040095b8 */ /* 0x0003e20008018000 */
[----:B------:R-:W-:Y:S01]  /*115c0*/  ISETP.NE.AND.EX P1, PT, R3, RZ, PT, P1 ;  /* 0x000000ff0300720c */ /* 0x000fe20003f25310 */
[----:B--2---:R-:W-:Y:S01]  /*115d0*/  @P0 IMAD.HI.U32 R0, R0, UR38, RZ ;  /* 0x0000002600000c27 */ /* 0x004fe2000f8e00ff */
[----:B------:R1:W-:Y:S04]  /*115e0*/  @!UP1 UTMAPF.L2.4D [UR8], [UR4] ;  /* 0x00000008040095b8 */ /* 0x0003e80008018000 */
[----:B----4-:R-:W-:Y:S01]  /*115f0*/  @P0 SHF.R.U32.HI R16, RZ, R5, R0 ;  /* 0x00000005ff100219 */ /* 0x010fe20000011600 */
[----:B------:R1:W-:Y:S01]  /*11600*/  @!UP1 UTMAPF.L2.4D [UR12], [UR4] ;  /* 0x0000000c040095b8 */ /* 0x0003e20008018000 */
[----:B---3--:R-:W-:Y:S02]  /*11610*/  SHF.R.S32.HI R20, RZ, 0x1f, R19 ;  /* 0x0000001fff147819 */ /* 0x008fe40000011413 */
[----:B------:R-:W-:Y:S01]  /*11620*/  SEL R0, R19, RZ, !P1 ;  /* 0x000000ff13007207 */ /* 0x000fe20004800000 */
[----:B-1----:R-:W-:Y:S06]  /*11630*/  BRA.DIV UR6, `(.L_x_1933) ;  /* 0x0000002e06747947 */ /* 0x002fec000b800000 */
[----:B------:R1:W2:Y:S02]  /*11640*/  SHFL.IDX PT, R14, R4, RZ, 0x1f ;  /* 0x00001fff040e7589 */ /* 0x0002a400000e0000 */
.L_x_1998:
        /* <DEDUP_REMOVED lines=8> */
.L_x_2001:
        /* <DEDUP_REMOVED lines=20> */
.L_x_1937:
[----:B-1----:R-:W-:Y:S02]  /*11810*/  LEA R4, R17, UR40, 0x3 ;  /* 0x0000002811047c11 */ /* 0x002fe4000f8e18ff */
[----:B--2---:R-:W-:Y:S02]  /*11820*/  SHF.L.U32 R3, R18, 0x1f, RZ ;  /* 0x0000001f12037819 */ /* 0x004fe400000006ff */
[----:B------:R-:W-:Y:S02]  /*11830*/  ISETP.NE.AND P0, PT, R8, RZ, PT ;  /* 0x000000ff0800720c */ /* 0x000fe40003f05270 */
[----:B------:R-:W1:Y:S02]  /*11840*/  SYNCS.PHASECHK.TRANS64.TRYWAIT P3, [R4+URZ+0x33480], R3 ;  /* 0x03348003040075a7 */ /* 0x000e64000806017f */
[----:B-1----:R-:W-:Y:S09]  /*11850*/  @!P3 BRA `(.L_x_1938) ;  /* 0x0000002c002cb947 */ /* 0x002ff20003800000 */
.L_x_2002:
        /* <DEDUP_REMOVED lines=8> */
.L_x_1939:
[----:B------:R-:W-:Y:S01]  /*118e0*/  IMAD.U32 R2, RZ, RZ, UR40 ;  /* 0x00000028ff027e24 */ /* 0x000fe2000f8e00ff */
        /* <DEDUP_REMOVED lines=27> */
.L_x_2003:
        /* <DEDUP_REMOVED lines=8> */
.L_x_1941:
        /* <DEDUP_REMOVED lines=24> */
.L_x_1936:
        /* <DEDUP_REMOVED lines=31> */
.L_x_1934:
[----:B-12---:R-:W2:Y:S01]  /*11e90*/  LDL.LU R3, [R1+0x14] ;  /* 0x0000140001037983 */ /* 0x006ea20000300800 */
[----:B------:R-:W-:Y:S01]  /*11ea0*/  BSSY B0, `(.L_x_1942) ;  /* 0x0000009000007945 */ /* 0x000fe20003800000 */
[----:B--2---:R-:W-:-:S05]  /*11eb0*/  VIADD R3, R3, 0x1 ;  /* 0x0000000103037836 */ /* 0x004fca0000000000 */
[----:B------:R-:W-:Y:S01]  /*11ec0*/  LEA.HI R2, R3, R3, RZ, 0x1 ;  /* 0x0000000303027211 */ /* 0x000fe200078f08ff */
[----:B------:R1:W-:Y:S03]  /*11ed0*/  STL [R1+0x14], R3 ;  /* 0x0000140301007387 */ /* 0x0003e60000100800 */
[----:B------:R-:W-:-:S05]  /*11ee0*/  LOP3.LUT R2, R2, 0xfffffffe, RZ, 0xc0, !PT ;  /* 0xfffffffe02027812 */ /* 0x000fca00078ec0ff */
[----:B------:R-:W-:-:S05]  /*11ef0*/  IMAD.IADD R2, R3, 0x1, -R2 ;  /* 0x0000000103027824 */ /* 0x000fca00078e0a02 */
[----:B------:R-:W-:-:S04]  /*11f00*/  SHF.L.U32 R2, R2, 0x1f, RZ ;  /* 0x0000001f02027819 */ /* 0x000fc800000006ff */
[----:B------:R-:W2:Y:S02]  /*11f10*/  SYNCS.PHASECHK.TRANS64.TRYWAIT P0, [UR40+0x33420], R2 ;  /* 0x03342002ff0075a7 */ /* 0x000ea40008000168 */
[----:B-12---:R-:W-:Y:S05]  /*11f20*/  @!P0 BRA `(.L_x_1943) ;  /* 0x0000002400a08947 */ /* 0x006fea0003800000 */
.L_x_2004:
[----:B------:R-:W-:Y:S05]  /*11f30*/  BSYNC B0 ;  /* 0x0000000000007941 */ /* 0x000fea0003800000 */
.L_x_1942:
[----:B------:R-:W-:-:S06]  /*11f40*/  UISETP.GE.AND UP0, UPT, UR41, 0x2, UPT ;  /* 0x000000022900788c */ /* 0x000fcc000bf06270 */
[----:B------:R-:W-:-:S13]  /*11f50*/  PLOP3.LUT P0, PT, PT, PT, UP0, 0x80, 0x0 ;  /* 0x000000000000781c */ /* 0x000fda0003f0f008 */
[----:B------:R-:W-:Y:S05]  /*11f60*/  @!P0 BRA `(.L_x_1944) ;  /* 0x0000001000bc8947 */ /* 0x000fea0003800000 */
[----:B------:R-:W-:Y:S01]  /*11f70*/  UIADD3 UR4, UR41, -0x2, URZ ;  /* 0xfffffffe29047890 */ /* 0x000fe2000fffe03f */
[----:B-1----:R-:W-:Y:S02]  /*11f80*/  IMAD.MOV.U32 R2, RZ, RZ, R18 ;  /* 0x000000ffff027224 */ /* 0x002fe400078e0012 */
[----:B------:R-:W-:-:S03]  /*11f90*/  IMAD.MOV.U32 R8, RZ, RZ, R17 ;  /* 0x000000ffff087224 */ /* 0x000fc600078e0011 */
[----:B------:R-:W-:-:S07]  /*11fa0*/  IMAD.U32 R3, RZ, RZ, UR4 ;  /* 0x00000004ff037e24 */ /* 0x000fce000f8e00ff */
.L_x_1968:
[----:B------:R-:W-:Y:S01]  /*11fb0*/  VIADD R17, R8, 0x1 ;  /* 0x0000000108117836 */ /* 0x000fe20000000000 */
[----:B------:R-:W-:Y:S05]  /*11fc0*/  YIELD ;  /* 0x0000000000007946 */ /* 0x000fea0003800000 */
[----:B------:R-:W-:Y:S01]  /*11fd0*/  ISETP.NE.AND P0, PT, R17, 0x2, PT ;  /* 0x000000021100780c */ /* 0x000fe20003f05270 */
[----:B------:R-:W-:Y:S03]  /*11fe0*/  BSSY B0, `(.L_x_1945) ;  /* 0x00000a2000007945 */ /* 0x000fe60003800000 */
[----:B------:R-:W-:-:S02]  /*11ff0*/  SEL R5, RZ, 0x1, P0 ;  /* 0x00000001ff057807 */ /* 0x000fc40000000000 */
        /* <DEDUP_REMOVED lines=23> */
.L_x_1947:
        /* <DEDUP_REMOVED lines=8> */
.L_x_2005:
[----:B------:R-:W-:Y:S05]  /*121f0*/  BSYNC B1 ;  /* 0x0000000000017941 */ /* 0x000fea0003800000 */
.L_x_1948:
        /* <DEDUP_REMOVED lines=9> */
.L_x_1951:
[----:B------:R-:W-:Y:S05]  /*12290*/  BSYNC B1 ;  /* 0x0000000000017941 */ /* 0x000fea0003800000 */
.L_x_1950:
        /* <DEDUP_REMOVED lines=13> */
.L_x_1952:
        /* <DEDUP_REMOVED lines=16> */
.L_x_1953:
        /* <DEDUP_REMOVED lines=16> */
.L_x_1954:
        /* <DEDUP_REMOVED lines=12> */
.L_x_2006:
[----:B------:R-:W-:Y:S05]  /*12630*/  BSYNC B1 ;  /* 0x0000000000017941 */ /* 0x000fea0003800000 */
.L_x_1955:
        /* <DEDUP_REMOVED lines=11> */
.L_x_1958:
[----:B------:R-:W-:Y:S05]  /*126f0*/  BSYNC B1 ;  /* 0x0000000000017941 */ /* 0x000fea0003800000 */
.L_x_1957:
        /* <DEDUP_REMOVED lines=9> */
.L_x_1959:
        /* <DEDUP_REMOVED lines=15> */
.L_x_1960:
        /* <DEDUP_REMOVED lines=15> */
.L_x_1961:
        /* <DEDUP_REMOVED lines=9> */
.L_x_1946:
[----:B------:R-:W-:Y:S05]  /*12a00*/  BSYNC B0 ;  /* 0x0000000000007941 */ /* 0x000fea0003800000 */
.L_x_1945:
[----:B------:R-:W2:Y:S02]  /*12a10*/  LDL R5, [R1+0x18] ;  /* 0x0000180001057983 */ /* 0x000ea40000100800 */
[----:B--2---:R-:W-:-:S13]  /*12a20*/  ISETP.NE.AND P0, PT, R5, 0x3, PT ;  /* 0x000000030500780c */ /* 0x004fda0003f05270 */
[----:B------:R-:W-:Y:S05]  /*12a30*/  @!P0 BRA `(.L_x_1962) ;  /* 0x0000000000048947 */ /* 0x000fea0003800000 */
[----:B------:R-:W-:Y:S01]  /*12a40*/  BPT.TRAP 0x1 ;  /* 0x000000040000795c */ /* 0x000fe20000300000 */
.L_x_1962:
[----:B------:R-:W2:Y:S01]  /*12a50*/  LDL R5, [R1+0xc] ;  /* 0x00000c0001057983 */ /* 0x000ea20000100800 */
[----:B------:R-:W-:Y:S01]  /*12a60*/  LOP3.LUT R4, R2, 0x1, RZ, 0x3c, !PT ;  /* 0x0000000102047812 */ /* 0x000fe200078e3cff */
[----:B------:R-:W-:Y:S01]  /*12a70*/  BSSY B0, `(.L_x_1963) ;  /* 0x0000006000007945 */ /* 0x000fe20003800000 */
[----:B------:R-:W-:Y:S02]  /*12a80*/  LEA R13, R8, UR40, 0x3 ;  /* 0x00000028080d7c11 */ /* 0x000fe4000f8e18ff */
[----:B------:R-:W-:-:S04]  /*12a90*/  SHF.L.U32 R4, R4, 0x1f, RZ ;  /* 0x0000001f04047819 */ /* 0x000fc800000006ff */
[----:B------:R-:W1:Y:S01]  /*12aa0*/  SYNCS.PHASECHK.TRANS64.TRYWAIT P3, [R13+URZ+0x33470], R4 ;  /* 0x033470040d0075a7 */ /* 0x000e62000806017f */
[----:B--2---:R-:W-:Y:S01]  /*12ab0*/  ISETP.NE.AND P0, PT, R5, 0x3, PT ;  /* 0x000000030500780c */ /* 0x004fe20003f05270 */
[----:B-1----:R-:W-:-:S12]  /*12ac0*/  @!P3 BRA `(.L_x_1964) ;  /* 0x0000001800f8b947 */ /* 0x002fd80003800000 */
.L_x_2007:
[----:B------:R-:W-:Y:S05]  /*12ad0*/  BSYNC B0 ;  /* 0x0000000000007941 */ /* 0x000fea0003800000 */
.L_x_1963:
[----:B------:R-:W-:Y:S05]  /*12ae0*/  @!P0 BRA `(.L_x_1965) ;  /* 0x0000000000048947 */ /* 0x000fea0003800000 */
[----:B------:R-:W-:Y:S01]  /*12af0*/  BPT.TRAP 0x1 ;  /* 0x000000040000795c */ /* 0x000fe20000300000 */
.L_x_1965:
[----:B------:R-:W-:Y:S01]  /*12b00*/  SHF.L.U32 R2, R2, 0x1f, RZ ;  /* 0x0000001f02027819 */ /* 0x000fe200000006ff */
[----:B------:R-:W-:-:S03]  /*12b10*/  IMAD R10, R8, 0x7800, RZ ;  /* 0x00007800080a7824 */ /* 0x000fc600078e02ff */
[----:B------:R-:W2:Y:S02]  /*12b20*/  SYNCS.PHASECHK.TRANS64.TRYWAIT P3, [R13+URZ+0x33460], R2 ;  /* 0x033460020d0075a7 */ /* 0x000ea4000806017f */
[----:B--2---:R-:W-:Y:S05]  /*12b30*/  @!P3 BRA `(.L_x_1966) ;  /* 0x0000001800f0b947 */ /* 0x004fea0003800000 */
.L_x_2008:
[----:B-1----:R-:W2:Y:S04]  /*12b40*/  LDL R4, [R1+0x4] ;  /* 0x0000040001047983 */ /* 0x002ea80000100800 */
[----:B------:R-:W3:Y:S01]  /*12b50*/  LDL R11, [R1] ;  /* 0x00000000010b7983 */ /* 0x000ee20000100800 */
        /* <DEDUP_REMOVED lines=102> */
.L_x_1967:
[----:B--2---:R2:W-:Y:S01]  /*131c0*/  SYNCS.ARRIVE.TRANS64.A1T0 RZ, [R13+URZ+0x33450], RZ ;  /* 0x033450ff0dff79a7 */ /* 0x0045e2000810003f */
[----:B------:R-:W-:Y:S01]  /*131d0*/  BAR.SYNC.DEFER_BLOCKING 0x2, 0x80 ;  /* 0x0082000000007b1d */ /* 0x000fe20000010000 */
[C---:B------:R-:W-:Y:S01]  /*131e0*/  ISETP.GT.AND P0, PT, R3.reuse, RZ, PT ;  /* 0x000000ff0300720c */ /* 0x040fe20003f04270 */
[----:B------:R-:W-:Y:S02]  /*131f0*/  VIADD R3, R3, 0xffffffff ;  /* 0xffffffff03037836 */ /* 0x000fe40000000000 */
[----:B------:R-:W-:Y:S02]  /*13200*/  IMAD.MOV.U32 R2, RZ, RZ, R18 ;  /* 0x000000ffff027224 */ /* 0x000fe400078e0012 */
[----:B-1----:R-:W-:Y:S02]  /*13210*/  IMAD.MOV.U32 R8, RZ, RZ, R17 ;  /* 0x000000ffff087224 */ /* 0x002fe400078e0011 */
[----:B--2---:R-:W-:-:S05]  /*13220*/  @!P2 VIADD R13, R13, 0x33480 ;  /* 0x000334800d0da836 */ /* 0x004fca0000000000 */
[----:B------:R-:W-:-:S04]  /*13230*/  @!P2 PRMT R13, RZ, 0x654, R13 ;  /* 0x00000654ff0da816 */ /* 0x000fc8000000000d */
[----:B------:R2:W-:Y:S01]  /*13240*/  @!P2 SYNCS.ARRIVE.TRANS64.RED.A1T0 RZ, [R13+URZ], RZ ;  /* 0x000000ff0dffa9a7 */ /* 0x0005e2000810043f */
[----:B------:R-:W-:Y:S05]  /*13250*/  @P0 BRA `(.L_x_1968) ;  /* 0xffffffec00540947 */ /* 0x000fea000383ffff */
.L_x_1944:
[----:B------:R-:W3:Y:S01]  /*13260*/  LDL R4, [R1+0x18] ;  /* 0x0000180001047983 */ /* 0x000ee20000100800 */
[----:B------:R-:W-:Y:S01]  /*13270*/  BSSY B0, `(.L_x_1969) ;  /* 0x0000010000007945 */ /* 0x000fe20003800000 */
[----:B---3--:R-:W-:-:S03]  /*13280*/  ISETP.NE.AND P1, PT, R4, 0x3, PT ;  /* 0x000000030400780c */ /* 0x008fc60003f25270 */
[----:B------:R-:W-:Y:S10]  /*13290*/  @P2 BRA `(.L_x_1970) ;  /* 0x0000000000342947 */ /* 0x000ff40003800000 */
[----:B------:R-:W3:Y:S01]  /*132a0*/  S2R R5, SR_LANEID ;  /* 0x0000000000057919 */ /* 0x000ee20000000000 */
[----:B------:R-:W-:Y:S01]  /*132b0*/  VOTEU.ANY UR4, UPT, PT ;  /* 0x0000000000047886 */ /* 0x000fe200038e0100 */
[----:B-1----:R-:W1:Y:S01]  /*132c0*/  LDC.64 R2, c[0x0][0xdf0] ;  /* 0x00037c00ff027b82 */ /* 0x002e620000000a00 */
[----:B------:R-:W3:Y:S02]  /*132d0*/  FLO.U32 R0, UR4 ;  /* 0x0000000400007d00 */ /* 0x000ee400080e0000 */
[----:B---3--:R-:W-:-:S06]  /*132e0*/  ISETP.EQ.U32.AND P0, PT, R0, R5, PT ;  /* 0x000000050000720c */ /* 0x008fcc0003f02070 */
[----:B------:R-:W1:Y:S07]  /*132f0*/  POPC R5, UR4 ;  /* 0x0000000400057d09 */ /* 0x000e6e0008000000 */
[----:B-1----:R-:W3:Y:S01]  /*13300*/  @P0 ATOMG.E.ADD.STRONG.GPU PT, R3, desc[UR46][R2.64], R5 ;  /* 0x00000005020309a8 */ /* 0x002ee200081ee1ee */
[----:B------:R-:W1:Y:S02]  /*13310*/  S2R R4, SR_LTMASK ;  /* 0x0000000000047919 */ /* 0x000e640000003900 */
[----:B-1----:R-:W-:-:S04]  /*13320*/  LOP3.LUT R4, R4, UR4, RZ, 0xc0, !PT ;  /* 0x0000000404047c12 */ /* 0x002fc8000f8ec0ff */
[----:B------:R-:W1:Y:S01]  /*13330*/  POPC R7, R4 ;  /* 0x0000000400077309 */ /* 0x000e620000000000 */
[----:B---3--:R-:W1:Y:S02]  /*13340*/  SHFL.IDX PT, R0, R3, R0, 0x1f ;  /* 0x00001f0003007589 */ /* 0x008e6400000e0000 */
[----:B-1----:R-:W-:-:S05]  /*13350*/  IADD3 R0, R0, UR42, R7 ;  /* 0x0000002a00007c10 */ /* 0x002fca000fffe007 */
[----:B------:R3:W-:Y:S02]  /*13360*/  STL [R1+0x8], R0 ;  /* 0x0000080001007387 */ /* 0x0007e40000100800 */
.L_x_1970:
[----:B------:R-:W-:Y:S05]  /*13370*/  BSYNC B0 ;  /* 0x0000000000007941 */ /* 0x000fea0003800000 */
.L_x_1969:
[----:B------:R-:W-:Y:S05]  /*13380*/  @!P1 BRA `(.L_x_1971) ;  /* 0x0000000000049947 */ /* 0x000fea0003800000 */
[----:B------:R-:W-:Y:S01]  /*13390*/  BPT.TRAP 0x1 ;  /* 0x000000040000795c */ /* 0x000fe20000300000 */
.L_x_1971:
[----:B-1----:R-:W4:Y:S01]  /*133a0*/  LDL R2, [R1+0xc] ;  /* 0x00000c0001027983 */ /* 0x002f220000100800 */
[----:B---3--:R-:W-:Y:S01]  /*133b0*/  LOP3.LUT R0, R18, 0x1, RZ, 0x3c, !PT ;  /* 0x0000000112007812 */ /* 0x008fe200078e3cff */
[----:B------:R-:W-:Y:S01]  /*133c0*/  BSSY B0, `(.L_x_1972) ;  /* 0x0000006000007945 */ /* 0x000fe20003800000 */
[----:B------:R-:W-:Y:S02]  /*133d0*/  LEA R3, R17, UR40, 0x3 ;  /* 0x0000002811037c11 */ /* 0x000fe4000f8e18ff */
[----:B------:R-:W-:-:S04]  /*133e0*/  SHF.L.U32 R0, R0, 0x1f, RZ ;  /* 0x0000001f00007819 */ /* 0x000fc800000006ff */
[----:B------:R-:W1:Y:S01]  /*133f0*/  SYNCS.PHASECHK.TRANS64.TRYWAIT P0, [R3+URZ+0x33470], R0 ;  /* 0x03347000030075a7 */ /* 0x000e62000800017f */
[----:B----4-:R-:W-:Y:S01]  /*13400*/  ISETP.NE.AND P1, PT, R2, 0x3, PT ;  /* 0x000000030200780c */ /* 0x010fe20003f25270 */
[----:B-1----:R-:W-:-:S12]  /*13410*/  @!P0 BRA `(.L_x_1973) ;  /* 0x0000001000cc8947 */ /* 0x002fd80003800000 */
.L_x_2009:
[----:B------:R-:W-:Y:S05]  /*13420*/  BSYNC B0 ;  /* 0x0000000000007941 */ /* 0x000fea0003800000 */
.L_x_1972:
[----:B------:R-:W-:Y:S05]  /*13430*/  @!P1 BRA `(.L_x_1974) ;  /* 0x0000000000049947 */ /* 0x000fea0003800000 */
[----:B------:R-:W-:Y:S01]  /*13440*/  BPT.TRAP 0x1 ;  /* 0x000000040000795c */ /* 0x000fe20000300000 */
.L_x_1974:
[----:B-1----:R-:W-:-:S04]  /*13450*/  SHF.L.U32 R0, R18, 0x1f, RZ ;  /* 0x0000001f12007819 */ /* 0x002fc800000006ff */
[----:B------:R-:W1:Y:S02]  /*13460*/  SYNCS.PHASECHK.TRANS64.TRYWAIT P0, [R3+URZ+0x33460], R0 ;  /* 0x03346000030075a7 */ /* 0x000e64000800017f */
[----:B-1----:R-:W-:Y:S05]  /*13470*/  @!P0 BRA `(.L_x_1975) ;  /* 0x0000001000c88947 */ /* 0x002fea0003800000 */
.L_x_2010:
[----:B------:R-:W1:Y:S04]  /*13480*/  LDL R4, [R1+0x4] ;  /* 0x0000040001047983 */ /* 0x000e680000100800 */
[----:B------:R-:W3:Y:S01]  /*13490*/  LDL R10, [R1] ;  /* 0x00000000010a7983 */ /* 0x000ee20000100800 */
[----:B------:R-:W-:Y:S01]  /*134a0*/  IMAD R2, R17, 0x7800, RZ ;  /* 0x0000780011027824 */ /* 0x000fe200078e02ff */
[----:B------:R-:W-:Y:S05]  /*134b0*/  WARPSYNC.ALL ;  /* 0x0000000000007948 */ /* 0x000fea0003800000 */
[----:B-1----:R-:W-:-:S02]  /*134c0*/  LOP3.LUT R0, R2, R4, RZ, 0xfc, !PT ;  /* 0x0000000402007212 */ /* 0x002fc400078efcff */
        /* <DEDUP_REMOVED lines=97> */
[----:B---3--:R-:W3:Y:S01]  /*13ae0*/  FENCE.VIEW.ASYNC.S ;  /* 0x00000000000073c6 */ /* 0x008ee20000000000 */
[----:B------:R-:W-:Y:S05]  /*13af0*/  @!P1 BRA `(.L_x_1976) ;  /* 0x0000000000049947 */ /* 0x000fea0003800000 */
[----:B------:R-:W-:Y:S01]  /*13b00*/  BPT.TRAP 0x1 ;  /* 0x000000040000795c */ /* 0x000fe20000300000 */
.L_x_1976:
[----:B---3--:R3:W-:Y:S01]  /*13b10*/  SYNCS.ARRIVE.TRANS64.A1T0 RZ, [R3+URZ+0x33450], RZ ;  /* 0x033450ff03ff79a7 */ /* 0x0087e2000810003f */
[----:B------:R-:W-:Y:S02]  /*13b20*/  @!P2 VIADD R0, R3, 0x33480 ;  /* 0x000334800300a836 */ /* 0x000fe40000000000 */
[----:B------:R-:W-:-:S03]  /*13b30*/  VIADD R17, R17, 0x1 ;  /* 0x0000000111117836 */ /* 0x000fc60000000000 */
[----:B------:R-:W-:Y:S01]  /*13b40*/  @!P2 PRMT R0, RZ, 0x654, R0 ;  /* 0x00000654ff00a816 */ /* 0x000fe20000000000 */
[----:B------:R-:W-:Y:S01]  /*13b50*/  BAR.SYNC.DEFER_BLOCKING 0x2, 0x80 ;  /* 0x0082000000007b1d */ /* 0x000fe20000010000 */
[----:B------:R-:W-:-:S04]  /*13b60*/  ISETP.NE.AND P0, PT, R17, 0x2, PT ;  /* 0x000000021100780c */ /* 0x000fc80003f05270 */
[----:B---3--:R-:W-:Y:S02]  /*13b70*/  SEL R3, RZ, 0x1, P0 ;  /* 0x00000001ff037807 */ /* 0x008fe40000000000 */
[----:B------:R-:W-:Y:S02]  /*13b80*/  SEL R17, R17, RZ, P0 ;  /* 0x000000ff11117207 */ /* 0x000fe40000000000 */
[----:B------:R-:W-:Y:S01]  /*13b90*/  LOP3.LUT R18, R18, R3, RZ, 0x3c, !PT ;  /* 0x0000000312127212 */ /* 0x000fe200078e3cff */
[----:B------:R3:W-:Y:S06]  /*13ba0*/  @!P2 SYNCS.ARRIVE.TRANS64.RED.A1T0 RZ, [R0+URZ], RZ ;  /* 0x000000ff00ffa9a7 */ /* 0x0007ec000810043f */
.L_x_1928:
[----:B------:R-:W-:Y:S05]  /*13bb0*/  BSYNC B6 ;  /* 0x0000000000067941 */ /* 0x000fea0003800000 */
.L_x_1926:
[----:B---34-:R-:W3:Y:S04]  /*13bc0*/  LDL R0, [R1+0x1c] ;  /* 0x00001c0001007983 */ /* 0x018ee80000100800 */
[----:B-1----:R1:W5:Y:S01]  /*13bd0*/  LDL R2, [R1+0x8] ;  /* 0x0000080001027983 */ /* 0x0023620000100800 */
[----:B---3--:R-:W-:-:S13]  /*13be0*/  ISETP.NE.AND P0, PT, R0, RZ, PT ;  /* 0x000000ff0000720c */ /* 0x008fda0003f05270 */
        /* <DEDUP_REMOVED lines=9> */
.L_x_1977:
        /* <DEDUP_REMOVED lines=11> */
.L_x_1978:
[----:B---3--:R-:W3:Y:S01]  /*13d30*/  LDL R0, [R1+0x8] ;  /* 0x0000080001007983 */ /* 0x008ee20000100800 */
[----:B------:R-:W-:Y:S02]  /*13d40*/  ULDC UR4, c[0x0][0xda8] ;  /* 0x00036a0000047ab9 */ /* 0x000fe40000000800 */
[----:B---3--:R-:W-:-:S13]  /*13d50*/  ISETP.GE.AND P0, PT, R0, UR4, PT ;  /* 0x0000000400007c0c */ /* 0x008fda000bf06270 */
[----:B------:R-:W-:Y:S05]  /*13d60*/  @!P0 BRA `(.L_x_1979) ;  /* 0xffffffc800f48947 */ /* 0x000fea000383ffff */
.L_x_1923:
[----:B------:R-:W3:Y:S01]  /*13d70*/  LDL.LU R0, [R1+0x14] ;  /* 0x0000140001007983 */ /* 0x000ee20000300800 */
[----:B------:R-:W-:Y:S01]  /*13d80*/  BSSY B0, `(.L_x_1980) ;  /* 0x000000b000007945 */ /* 0x000fe20003800000 */
[----:B------:R-:W4:Y:S01]  /*13d90*/  S2R R5, SR_CgaCtaId ;  /* 0x0000000000057919 */ /* 0x000f220000008800 */
[----:B---3--:R-:W-:-:S05]  /*13da0*/  VIADD R0, R0, 0x1 ;  /* 0x0000000100007836 */ /* 0x008fca0000000000 */
[----:B-1----:R-:W-:-:S04]  /*13db0*/  LEA.HI R2, R0, R0, RZ, 0x1 ;  /* 0x0000000000027211 */ /* 0x002fc800078f08ff */
[----:B------:R-:W-:-:S05]  /*13dc0*/  LOP3.LUT R3, R2, 0xfffffffe, RZ, 0xc0, !PT ;  /* 0xfffffffe02037812 */ /* 0x000fca00078ec0ff */
[----:B------:R-:W-:Y:S01]  /*13dd0*/  IMAD.IADD R3, R0, 0x1, -R3 ;  /* 0x0000000100037824 */ /* 0x000fe200078e0a03 */
[----:B------:R-:W-:-:S04]  /*13de0*/  MOV R0, 0x400 ;  /* 0x0000040000007802 */ /* 0x000fc80000000f00 */
[----:B----4-:R-:W-:Y:S02]  /*13df0*/  LEA R0, R5, R0, 0x18 ;  /* 0x0000000005007211 */ /* 0x010fe400078ec0ff */
[----:B------:R-:W-:-:S04]  /*13e00*/  SHF.L.U32 R3, R3, 0x1f, RZ ;  /* 0x0000001f03037819 */ /* 0x000fc800000006ff */
[----:B------:R-:W1:Y:S02]  /*13e10*/  SYNCS.PHASECHK.TRANS64.TRYWAIT P0, [R0+URZ+0x33420], R3 ;  /* 0x03342003000075a7 */ /* 0x000e64000800017f */
[----:B-1----:R-:W-:Y:S05]  /*13e20*/  @!P0 BRA `(.L_x_1981) ;  /* 0x0000000800708947 */ /* 0x002fea0003800000 */
.L_x_2011:
[----:B------:R-:W-:Y:S05]  /*13e30*/  BSYNC B0 ;  /* 0x0000000000007941 */ /* 0x000fea0003800000 */
.L_x_1980:
[----:B------:R-:W-:-:S03]  /*13e40*/  UMOV UR4, 0xffffffff ;  /* 0xffffffff00047882 */ /* 0x000fc60000000000 */
[----:B------:R-:W-:Y:S05]  /*13e50*/  BRA.DIV UR4, `(.L_x_1982) ;  /* 0x0000000a04787947 */ /* 0x000fea000b800000 */
[----:B------:R-:W3:Y:S02]  /*13e60*/  S2R R2, SR_TID.X ;  /* 0x0000000000027919 */ /* 0x000ee40000002100 */
[----:B---3--:R-:W-:-:S04]  /*13e70*/  SHF.R.U32.HI R2, RZ, 0x5, R2 ;  /* 0x00000005ff027819 */ /* 0x008fc80000011602 */
[----:B------:R-:W-:-:S05]  /*13e80*/  LOP3.LUT R2, R2, 0x3, RZ, 0xc0, !PT ;  /* 0x0000000302027812 */ /* 0x000fca00078ec0ff */
[----:B------:R3:W4:Y:S02]  /*13e90*/  SHFL.IDX PT, R14, R2, RZ, 0x1f ;  /* 0x00001fff020e7589 */ /* 0x00072400000e0000 */
.L_x_2014:
[----:B----4-:R-:W-:Y:S01]  /*13ea0*/  ISETP.NE.AND P0, PT, R14, RZ, PT ;  /* 0x000000ff0e00720c */ /* 0x010fe20003f05270 */
[----:B------:R-:W-:-:S12]  /*13eb0*/  BSSY B0, `(.L_x_1983) ;  /* 0x000002b000007945 */ /* 0x000fd80003800000 */
[----:B------:R-:W-:Y:S05]  /*13ec0*/  @P0 BRA `(.L_x_1984) ;  /* 0x0000000000a40947 */ /* 0x000fea0003800000 */
[----:B------:R-:W-:-:S03]  /*13ed0*/  UMOV UR4, 0xffffffff ;  /* 0xffffffff00047882 */ /* 0x000fc60000000000 */
[----:B------:R-:W-:Y:S05]  /*13ee0*/  BRA.DIV UR4, `(.L_x_1985) ;  /* 0x0000000a04887947 */ /* 0x000fea000b800000 */
[----:B------:R-:W-:-:S13]  /*13ef0*/  ELECT P6, URZ, PT ;  /* 0x00000000003f782f */ /* 0x000fda00038c0000 */
.L_x_2017:
[----:B------:R-:W-:Y:S05]  /*13f00*/  @!P6 BRA `(.L_x_1984) ;  /* 0x000000000094e947 */ /* 0x000fea0003800000 */
[----:B---3--:R-:W3:Y:S02]  /*13f10*/  LDL.LU R2, [R1+0x10] ;  /* 0x0000100001027983 */ /* 0x008ee40000300800 */
[----:B---3--:R-:W-:-:S04]  /*13f20*/  LOP3.LUT R2, R2, 0x2, RZ, 0xfc, !PT ;  /* 0x0000000202027812 */ /* 0x008fc800078efcff */
[----:B------:R-:W-:-:S13]  /*13f30*/  ISETP.NE.AND P0, PT, R2, 0x3, PT ;  /* 0x000000030200780c */ /* 0x000fda0003f05270 */
[----:B------:R-:W-:Y:S05]  /*13f40*/  @!P0 BRA `(.L_x_1986) ;  /* 0x0000000000048947 */ /* 0x000fea0003800000 */
[----:B------:R-:W-:Y:S01]  /*13f50*/  BPT.TRAP 0x1 ;  /* 0x000000040000795c */ /* 0x000fe20000300000 */
.L_x_1986:
        /* <DEDUP_REMOVED lines=12> */
.L_x_2018:
[----:B------:R-:W3:Y:S02]  /*14020*/  SYNCS.PHASECHK.TRANS64.TRYWAIT P1, [R9+URZ], R2 ;  /* 0x00000002090075a7 */ /* 0x000ee4000802017f */
[----:B---3--:R-:W-:Y:S05]  /*14030*/  @!P1 BRA `(.L_x_1988) ;  /* 0x0000000800689947 */ /* 0x008fea0003800000 */
.L_x_2019:
[----:B------:R-:W-:Y:S05]  /*14040*/  @!P0 BRA `(.L_x_1989) ;  /* 0x0000000000048947 */ /* 0x000fea0003800000 */
[----:B------:R-:W-:Y:S01]  /*14050*/  BPT.TRAP 0x1 ;  /* 0x000000040000795c */ /* 0x000fe20000300000 */
.L_x_1989:
[----:B------:R-:W-:-:S04]  /*14060*/  IMAD R17, R17, 0x8, R0 ;  /* 0x0000000811117824 */ /* 0x000fc800078e0200 */
[----:B------:R-:W4:Y:S02]  /*14070*/  SYNCS.PHASECHK.TRANS64.TRYWAIT P1, [R17+URZ+0x33460], R4 ;  /* 0x03346004110075a7 */ /* 0x000f24000802017f */
[----:B----4-:R-:W-:Y:S05]  /*14080*/  @!P1 BRA `(.L_x_1990) ;  /* 0x0000000800689947 */ /* 0x010fea0003800000 */
.L_x_2020:
[----:B------:R-:W-:Y:S05]  /*14090*/  @!P0 BRA `(.L_x_1991) ;  /* 0x0000000000048947 */ /* 0x000fea0003800000 */
[----:B------:R-:W-:Y:S01]  /*140a0*/  BPT.TRAP 0x1 ;  /* 0x000000040000795c */ /* 0x000fe20000300000 */
.L_x_1991:
[----:B------:R-:W-:-:S04]  /*140b0*/  IMAD R3, R3, 0x8, R0 ;  /* 0x0000000803037824 */ /* 0x000fc800078e0200 */
[----:B------:R-:W5:Y:S02]  /*140c0*/  SYNCS.PHASECHK.TRANS64.TRYWAIT P1, [R3+URZ+0x33460], R2 ;  /* 0x03346002030075a7 */ /* 0x000f64000802017f */
[----:B-----5:R-:W-:Y:S05]  /*140d0*/  @!P1 BRA `(.L_x_1992) ;  /* 0x0000000800689947 */ /* 0x020fea0003800000 */
.L_x_2021:
[----:B------:R-:W-:Y:S05]  /*140e0*/  @!P0 BRA `(.L_x_1993) ;  /* 0x0000000000048947 */ /* 0x000fea0003800000 */
[----:B------:R-:W-:Y:S01]  /*140f0*/  BPT.TRAP 0x1 ;  /* 0x000000040000795c */ /* 0x000fe20000300000 */
.L_x_1993:
[----:B------:R-:W5:Y:S02]  /*14100*/  SYNCS.PHASECHK.TRANS64.TRYWAIT P0, [R17+URZ+0x33480], R4 ;  /* 0x03348004110075a7 */ /* 0x000f64000800017f */
[----:B-----5:R-:W-:Y:S05]  /*14110*/  @!P0 BRA `(.L_x_1994) ;  /* 0x00000008006c8947 */ /* 0x020fea0003800000 */
.L_x_1995:
[----:B------:R1:W1:Y:S02]  /*14120*/  SYNCS.PHASECHK.TRANS64.TRYWAIT P0, [R3+URZ+0x33480], R2 ;  /* 0x03348002030075a7 */ /* 0x000264000800017f */
[----:B-1----:R-:W-:Y:S05]  /*14130*/  @!P0 NANOSLEEP.SYNCS 0x989680 ;  /* 0x009896800000895d */ /* 0x002fea0003900000 */
[----:B------:R-:W1:Y:S02]  /*14140*/  @!P0 SYNCS.PHASECHK.TRANS64 P0, [R3+URZ+0x33480], R2 ;  /* 0x03348002030085a7 */ /* 0x000e64000800007f */
[----:B-1----:R-:W-:Y:S05]  /*14150*/  @!P0 BRA `(.L_x_1995) ;  /* 0xfffffffc00f08947 */ /* 0x002fea000383ffff */
.L_x_1984:
[----:B------:R-:W-:Y:S05]  /*14160*/  BSYNC B0 ;  /* 0x0000000000007941 */ /* 0x000fea0003800000 */
.L_x_1983:
[----:B------:R-:W-:Y:S05]  /*14170*/  EXIT ;  /* 0x000000000000794d */ /* 0x000fea0003800000 */
.L_x_1877:
[----:B-1----:R-:W-:-:S04]  /*14180*/  IMAD.U32 R3, RZ, RZ, UR37 ;  /* 0x00000025ff037e24 */ /* 0x002fc8000f8e00ff */
[----:B------:R1:W2:Y:S03]  /*14190*/  SYNCS.PHASECHK.TRANS64.TRYWAIT P0, [R3+URZ+0x33400], R4 ;  /* 0x03340004030075a7 */ /* 0x0002a6000800017f */
[----:B--2---:R-:W-:Y:S05]  /*141a0*/  @!P0 NANOSLEEP.SYNCS 0x989680 ;  /* 0x009896800000895d */ /* 0x004fea0003900000 */
[----:B------:R-:W2:Y:S02]  /*141b0*/  @!P0 SYNCS.PHASECHK.TRANS64 P0, [R3+URZ+0x33400], R4 ;  /* 0x03340004030085a7 */ /* 0x000ea4000800007f */
[----:B--2---:R-:W-:Y:S05]  /*141c0*/  @!P0 BRA `(.L_x_1877) ;  /* 0xfffffffc00ec8947 */ /* 0x004fea000383ffff */
[----:B------:R-:W-:Y:S05]  /*141d0*/  BRA `(.L_x_1996) ;  /* 0xfffffed800187947 */ /* 0x000fea000383ffff */
.L_x_1881:
[----:B--2---:R2:W3:Y:S02]  /*141e0*/  SYNCS.PHASECHK.TRANS64.TRYWAIT P2, [R3+URZ+0x33430], R4 ;  /* 0x03343004030075a7 */ /* 0x0044e4000804017f */
[----:B---3--:R-:W-:Y:S05]  /*141f0*/  @!P2 NANOSLEEP.SYNCS 0x989680 ;  /* 0x009896800000a95d */ /* 0x008fea0003900000 */
[----:B------:R-:W3:Y:S02]  /*14200*/  @!P2 SYNCS.PHASECHK.TRANS64 P2, [R3+URZ+0x33430], R4 ;  /* 0x033430040300a5a7 */ /* 0x000ee4000804007f */
[----:B---3--:R-:W-:Y:S05]  /*14210*/  @!P2 BRA `(.L_x_1881) ;  /* 0xfffffffc00f0a947 */ /* 0x008fea000383ffff */
[----:B------:R-:W-:Y:S05]  /*14220*/  BRA `(.L_x_1880) ;  /* 0xfffffed8003c7947 */ /* 0x000fea000383ffff */
.L_x_1886:
[----:B--2---:R-:W-:-:S04]  /*14230*/  IMAD.U32 R10, RZ, RZ, UR10 ;  /* 0x0000000aff0a7e24 */ /* 0x004fc8000f8e00ff */
[----:B------:R2:W3:Y:S03]  /*14240*/  SYNCS.PHASECHK.TRANS64.TRYWAIT P2, [R10+URZ+0x33430], R9 ;  /* 0x033430090a0075a7 */ /* 0x0004e6000804017f */
[----:B---3--:R-:W-:Y:S05]  /*14250*/  @!P2 NANOSLEEP.SYNCS 0x989680 ;  /* 0x009896800000a95d */ /* 0x008fea0003900000 */
[----:B------:R-:W3:Y:S02]  /*14260*/  @!P2 SYNCS.PHASECHK.TRANS64 P2, [R10+URZ+0x33430], R9 ;  /* 0x033430090a00a5a7 */ /* 0x000ee4000804007f */
[----:B---3--:R-:W-:Y:S05]  /*14270*/  @!P2 BRA `(.L_x_1886) ;  /* 0xfffffffc00eca947 */ /* 0x008fea000383ffff */
[----:B------:R-:W-:Y:S05]  /*14280*/  BRA `(.L_x_1883) ;  /* 0xffffff1c00047947 */ /* 0x000fea000383ffff */
.L_x_1890:
[----:B--2---:R-:W-:-:S04]  /*14290*/  IMAD.U32 R9, RZ, RZ, UR10 ;  /* 0x0000000aff097e24 */ /* 0x004fc8000f8e00ff */
[----:B------:R2:W3:Y:S03]  /*142a0*/  SYNCS.PHASECHK.TRANS64.TRYWAIT P2, [R9+URZ+0x33450], R8 ;  /* 0x03345008090075a7 */ /* 0x0004e6000804017f */
[----:B---3--:R-:W-:Y:S05]  /*142b0*/  @!P2 NANOSLEEP.SYNCS 0x989680 ;  /* 0x009896800000a95d */ /* 0x008fea0003900000 */
[----:B------:R-:W3:Y:S02]  /*142c0*/  @!P2 SYNCS.PHASECHK.TRANS64 P2, [R9+URZ+0x33450], R8 ;  /* 0x033450080900a5a7 */ /* 0x000ee4000804007f */
[----:B---3--:R-:W-:Y:S05]  /*142d0*/  @!P2 BRA `(.L_x_1890) ;  /* 0xfffffffc00eca947 */ /* 0x008fea000383ffff */
[----:B------:R-:W-:Y:S05]  /*142e0*/  BRA `(.L_x_1887) ;  /* 0xffffff2800207947 */ /* 0x000fea000383ffff */
.L_x_1897:
[----:B--2---:R-:W-:-:S04]  /*142f0*/  IMAD.U32 R9, RZ, RZ, UR6 ;  /* 0x00000006ff097e24 */ /* 0x004fc8000f8e00ff */
[----:B------:R2:W3:Y:S03]  /*14300*/  SYNCS.PHASECHK.TRANS64.TRYWAIT P2, [R9+URZ+0x33430], R8 ;  /* 0x03343008090075a7 */ /* 0x0004e6000804017f */
[----:B---3--:R-:W-:Y:S05]  /*14310*/  @!P2 NANOSLEEP.SYNCS 0x989680 ;  /* 0x009896800000a95d */ /* 0x008fea0003900000 */
[----:B------:R-:W3:Y:S02]  /*14320*/  @!P2 SYNCS.PHASECHK.TRANS64 P2, [R9+URZ+0x33430], R8 ;  /* 0x033430080900a5a7 */ /* 0x000ee4000804007f */
[----:B---3--:R-:W-:Y:S05]  /*14330*/  @!P2 BRA `(.L_x_1897) ;  /* 0xfffffffc00eca947 */ /* 0x008fea000383ffff */
[----:B------:R-:W-:Y:S05]  /*14340*/  BRA `(.L_x_1894) ;  /* 0xffffff5c00ec7947 */ /* 0x000fea000383ffff */
.L_x_1901:
[----:B--2---:R-:W-:-:S04]  /*14350*/  IMAD.U32 R8, RZ, RZ, UR6 ;  /* 0x00000006ff087e24 */ /* 0x004fc8000f8e00ff */
[----:B------:R2:W3:Y:S03]  /*14360*/  SYNCS.PHASECHK.TRANS64.TRYWAIT P2, [R8+URZ+0x33450], R7 ;  /* 0x03345007080075a7 */ /* 0x0004e6000804017f */
[----:B---3--:R-:W-:Y:S05]  /*14370*/  @!P2 NANOSLEEP.SYNCS 0x989680 ;  /* 0x009896800000a95d */ /* 0x008fea0003900000 */
[----:B------:R-:W3:Y:S02]  /*14380*/  @!P2 SYNCS.PHASECHK.TRANS64 P2, [R8+URZ+0x33450], R7 ;  /* 0x033450070800a5a7 */ /* 0x000ee4000804007f */
[----:B---3--:R-:W-:Y:S05]  /*14390*/  @!P2 BRA `(.L_x_1901) ;  /* 0xfffffffc00eca947 */ /* 0x008fea000383ffff */
[----:B------:R-:W-:Y:S05]  /*143a0*/  BRA `(.L_x_1898) ;  /* 0xffffff6800e47947 */ /* 0x000fea000383ffff */
.L_x_1907:
[----:B--2---:R-:W-:-:S04]  /*143b0*/  IMAD.U32 R5, RZ, RZ, UR5 ;  /* 0x00000005ff057e24 */ /* 0x004fc8000f8e00ff */
[----:B------:R2:W3:Y:S03]  /*143c0*/  SYNCS.PHASECHK.TRANS64.TRYWAIT P0, [R5+URZ+0x33450], R0 ;  /* 0x03345000050075a7 */ /* 0x0004e6000800017f */
[----:B---3--:R-:W-:Y:S05]  /*143d0*/  @!P0 NANOSLEEP.SYNCS 0x989680 ;  /* 0x009896800000895d */ /* 0x008fea0003900000 */
[----:B------:R-:W3:Y:S02]  /*143e0*/  @!P0 SYNCS.PHASECHK.TRANS64 P0, [R5+URZ+0x33450], R0 ;  /* 0x03345000050085a7 */ /* 0x000ee4000800007f */
[----:B---3--:R-:W-:Y:S05]  /*143f0*/  @!P0 BRA `(.L_x_1907) ;  /* 0xfffffffc00ec8947 */ /* 0x008fea000383ffff */
[----:B------:R-:W-:Y:S05]  /*14400*/  BRA `(.L_x_1906) ;  /* 0xffffff9400ac7947 */ /* 0x000fea000383ffff */
.L_x_1933:
[----:B------:R-:W-:Y:S02]  /*14410*/  IMAD.MOV.U32 R13, RZ, RZ, R4 ;  /* 0x000000ffff0d7224 */ /* 0x000fe400078e0004 */
[----:B------:R-:W-:Y:S02]  /*14420*/  IMAD.MOV.U32 R12, RZ, RZ, RZ ;  /* 0x000000ffff0c7224 */ /* 0x000fe400078e00ff */
[----:B------:R-:W-:Y:S02]  /*14430*/  IMAD.MOV.U32 R11, RZ, RZ, 0x1f ;  /* 0x0000001fff0b7424 */ /* 0x000fe400078e00ff */
[----:B------:R-:W-:-:S07]  /*14440*/  IMAD.MOV.U32 R15, RZ, RZ, -0x1 ;  /* 0xffffffffff0f7424 */ /* 0x000fce00078e00ff */
[----:B------:R-:W-:Y:S05]  /*14450*/  WARPSYNC.COLLECTIVE R15, `(.L_x_1997) ;  /* 0x000000000f087348 */ /* 0x000fea0003c00000 */
[----:B------:R1:W2:Y:S02]  /*14460*/  SHFL.IDX P6, R14, R13, R12, R11 ;  /* 0x0000000c0d0e7389 */ /* 0x0002a400000c000b */
[----:B-12---:R-:W-:Y:S01]  /*14470*/  ENDCOLLECTIVE ;  /* 0x000000000000791b */ /* 0x006fe20003800000 */
.L_x_1997:
[----:B------:R-:W-:Y:S05]  /*14480*/  BRA `(.L_x_1998) ;  /* 0xffffffd000707947 */ /* 0x000fea000383ffff */
.L_x_1935:
[----:B------:R-:W-:Y:S01]  /*14490*/  BSSY B0, `(.L_x_1999) ;  /* 0x0000006000007945 */ /* 0x000fe20003800000 */
[----:B------:R-:W-:-:S07]  /*144a0*/  IMAD.MOV.U32 R15, RZ, RZ, -0x1 ;  /* 0xffffffffff0f7424 */ /* 0x000fce00078e00ff */
[----:B-1----:R-:W-:Y:S05]  /*144b0*/  WARPSYNC.COLLECTIVE R15, `(.L_x_2000) ;  /* 0x000000000f0c7348 */ /* 0x002fea0003c00000 */
[----:B------:R-:W-:Y:S02]  /*144c0*/  ELECT P6, UR62, PT ;  /* 0x00000000003e782f */ /* 0x000fe400038c0000 */
[----:B------:R-:W-:Y:S01]  /*144d0*/  MOV R14, UR62 ;  /* 0x0000003e000e7c02 */ /* 0x000fe20008000f00 */
[----:B-1----:R-:W-:Y:S10]  /*144e0*/  ENDCOLLECTIVE ;  /* 0x000000000000791b */ /* 0x002ff40003800000 */
.L_x_2000:
[----:B------:R-:W-:Y:S05]  /*144f0*/  BSYNC B0 ;  /* 0x0000000000007941 */ /* 0x000fea0003800000 */
.L_x_1999:
[----:B------:R-:W-:Y:S05]  /*14500*/  BRA `(.L_x_2001) ;  /* 0xffffffd000707947 */ /* 0x000fea000383ffff */
.L_x_1938:
[----:B-1----:R1:W2:Y:S02]  /*14510*/  SYNCS.PHASECHK.TRANS64.TRYWAIT P3, [R4+URZ+0x33480], R3 ;  /* 0x03348003040075a7 */ /* 0x0022a4000806017f */
[----:B--2---:R-:W-:Y:S05]  /*14520*/  @!P3 NANOSLEEP.SYNCS 0x989680 ;  /* 0x009896800000b95d */ /* 0x004fea0003900000 */
[----:B------:R-:W2:Y:S02]  /*14530*/  @!P3 SYNCS.PHASECHK.TRANS64 P3, [R4+URZ+0x33480], R3 ;  /* 0x033480030400b5a7 */ /* 0x000ea4000806007f */
[----:B--2---:R-:W-:Y:S05]  /*14540*/  @!P3 BRA `(.L_x_1938) ;  /* 0xfffffffc00f0b947 */ /* 0x004fea000383ffff */
[----:B------:R-:W-:Y:S05]  /*14550*/  BRA `(.L_x_2002) ;  /* 0xffffffd000c07947 */ /* 0x000fea000383ffff */
.L_x_1940:
[----:B--2---:R2:W3:Y:S02]  /*14560*/  SYNCS.PHASECHK.TRANS64.TRYWAIT P3, [R4+URZ+0x33440], R3 ;  /* 0x03344003040075a7 */ /* 0x0044e4000806017f */
[----:B---3--:R-:W-:Y:S05]  /*14570*/  @!P3 NANOSLEEP.SYNCS 0x989680 ;  /* 0x009896800000b95d */ /* 0x008fea0003900000 */
[----:B------:R-:W3:Y:S02]  /*14580*/  @!P3 SYNCS.PHASECHK.TRANS64 P3, [R4+URZ+0x33440], R3 ;  /* 0x033440030400b5a7 */ /* 0x000ee4000806007f */
[----:B---3--:R-:W-:Y:S05]  /*14590*/  @!P3 BRA `(.L_x_1940) ;  /* 0xfffffffc00f0b947 */ /* 0x008fea000383ffff */
[----:B------:R-:W-:Y:S05]  /*145a0*/  BRA `(.L_x_2003) ;  /* 0xffffffd4003c7947 */ /* 0x000fea000383ffff */
.L_x_1943:
[----:B-1----:R-:W-:-:S04]  /*145b0*/  IMAD.U32 R3, RZ, RZ, UR40 ;  /* 0x00000028ff037e24 */ /* 0x002fc8000f8e00ff */
[----:B------:R1:W2:Y:S03]  /*145c0*/  SYNCS.PHASECHK.TRANS64.TRYWAIT P0, [R3+URZ+0x33420], R2 ;  /* 0x03342002030075a7 */ /* 0x0002a6000800017f */
[----:B--2---:R-:W-:Y:S05]  /*145d0*/  @!P0 NANOSLEEP.SYNCS 0x989680 ;  /* 0x009896800000895d */ /* 0x004fea0003900000 */
[----:B------:R-:W2:Y:S02]  /*145e0*/  @!P0 SYNCS.PHASECHK.TRANS64 P0, [R3+URZ+0x33420], R2 ;  /* 0x03342002030085a7 */ /* 0x000ea4000800007f */
[----:B--2---:R-:W-:Y:S05]  /*145f0*/  @!P0 BRA `(.L_x_1943) ;  /* 0xfffffffc00ec8947 */ /* 0x004fea000383ffff */
[----:B------:R-:W-:Y:S05]  /*14600*/  BRA `(.L_x_2004) ;  /* 0xffffffd800487947 */ /* 0x000fea000383ffff */
.L_x_1949:
[----:B-1----:R1:W2:Y:S02]  /*14610*/  SYNCS.PHASECHK.TRANS64.TRYWAIT P0, [R6+URZ+0x33480], R5 ;  /* 0x03348005060075a7 */ /* 0x0022a4000800017f */
[----:B--2---:R-:W-:Y:S05]  /*14620*/  @!P0 NANOSLEEP.SYNCS 0x989680 ;  /* 0x009896800000895d */ /* 0x004fea0003900000 */
[----:B------:R-:W2:Y:S02]  /*14630*/  @!P0 SYNCS.PHASECHK.TRANS64 P0, [R6+URZ+0x33480], R5 ;  /* 0x03348005060085a7 */ /* 0x000ea4000800007f */
[----:B--2---:R-:W-:Y:S05]  /*14640*/  @!P0 BRA `(.L_x_1949) ;  /* 0xfffffffc00f08947 */ /* 0x004fea000383ffff */
[----:B------:R-:W-:Y:S05]  /*14650*/  BRA `(.L_x_2005) ;  /* 0xffffffd800e47947 */ /* 0x000fea000383ffff */
.L_x_1956:
[----:B--2---:R2:W3:Y:S02]  /*14660*/  SYNCS.PHASECHK.TRANS64.TRYWAIT P0, [R6+URZ+0x33440], R5 ;  /* 0x03344005060075a7 */ /* 0x0044e4000800017f */
[----:B---3--:R-:W-:Y:S05]  /*14670*/  @!P0 NANOSLEEP.SYNCS 0x989680 ;  /* 0x009896800000895d */ /* 0x008fea0003900000 */
[----:B------:R-:W3:Y:S02]  /*14680*/  @!P0 SYNCS.PHASECHK.TRANS64 P0, [R6+URZ+0x33440], R5 ;  /* 0x03344005060085a7 */ /* 0x000ee4000800007f */
[----:B---3--:R-:W-:Y:S05]  /*14690*/  @!P0 BRA `(.L_x_1956) ;  /* 0xfffffffc00f08947 */ /* 0x008fea000383ffff */
[----:B------:R-:W-:Y:S05]  /*146a0*/  BRA `(.L_x_2006) ;  /* 0xffffffdc00e07947 */ /* 0x000fea000383ffff */
.L_x_1964:
[----:B-1----:R1:W2:Y:S02]  /*146b0*/  SYNCS.PHASECHK.TRANS64.TRYWAIT P3, [R13+URZ+0x33470], R4 ;  /* 0x033470040d0075a7 */ /* 0x0022a4000806017f */
[----:B--2---:R-:W-:Y:S05]  /*146c0*/  @!P3 NANOSLEEP.SYNCS 0x989680 ;  /* 0x009896800000b95d */ /* 0x004fea0003900000 */
[----:B------:R-:W2:Y:S02]  /*146d0*/  @!P3 SYNCS.PHASECHK.TRANS64 P3, [R13+URZ+0x33470], R4 ;  /* 0x033470040d00b5a7 */ /* 0x000ea4000806007f */
[----:B--2---:R-:W-:Y:S05]  /*146e0*/  @!P3 BRA `(.L_x_1964) ;  /* 0xfffffffc00f0b947 */ /* 0x004fea000383ffff */
[----:B------:R-:W-:Y:S05]  /*146f0*/  BRA `(.L_x_2007) ;  /* 0xffffffe000f47947 */ /* 0x000fea000383ffff */
.L_x_1966:
[----:B--2---:R2:W3:Y:S02]  /*14700*/  SYNCS.PHASECHK.TRANS64.TRYWAIT P3, [R13+URZ+0x33460], R2 ;  /* 0x033460020d0075a7 */ /* 0x0044e4000806017f */
[----:B---3--:R-:W-:Y:S05]  /*14710*/  @!P3 NANOSLEEP.SYNCS 0x989680 ;  /* 0x009896800000b95d */ /* 0x008fea0003900000 */
[----:B------:R-:W3:Y:S02]  /*14720*/  @!P3 SYNCS.PHASECHK.TRANS64 P3, [R13+URZ+0x33460], R2 ;  /* 0x033460020d00b5a7 */ /* 0x000ee4000806007f */
[----:B---3--:R-:W-:Y:S05]  /*14730*/  @!P3 BRA `(.L_x_1966) ;  /* 0xfffffffc00f0b947 */ /* 0x008fea000383ffff */
[----:B------:R-:W-:Y:S05]  /*14740*/  BRA `(.L_x_2008) ;  /* 0xffffffe000fc7947 */ /* 0x000fea000383ffff */
.L_x_1973:
[----:B-1----:R1:W3:Y:S02]  /*14750*/  SYNCS.PHASECHK.TRANS64.TRYWAIT P0, [R3+URZ+0x33470], R0 ;  /* 0x03347000030075a7 */ /* 0x0022e4000800017f */
[----:B---3--:R-:W-:Y:S05]  /*14760*/  @!P0 NANOSLEEP.SYNCS 0x989680 ;  /* 0x009896800000895d */ /* 0x008fea0003900000 */
[----:B------:R-:W3:Y:S02]  /*14770*/  @!P0 SYNCS.PHASECHK.TRANS64 P0, [R3+URZ+0x33470], R0 ;  /* 0x03347000030085a7 */ /* 0x000ee4000800007f */
[----:B---3--:R-:W-:Y:S05]  /*14780*/  @!P0 BRA `(.L_x_1973) ;  /* 0xfffffffc00f08947 */ /* 0x008fea000383ffff */
[----:B------:R-:W-:Y:S05]  /*14790*/  BRA `(.L_x_2009) ;  /* 0xffffffec00207947 */ /* 0x000fea000383ffff */
.L_x_1975:
[----:B-1----:R1:W3:Y:S02]  /*147a0*/  SYNCS.PHASECHK.TRANS64.TRYWAIT P0, [R3+URZ+0x33460], R0 ;  /* 0x03346000030075a7 */ /* 0x0022e4000800017f */
[----:B---3--:R-:W-:Y:S05]  /*147b0*/  @!P0 NANOSLEEP.SYNCS 0x989680 ;  /* 0x009896800000895d */ /* 0x008fea0003900000 */
[----:B------:R-:W3:Y:S02]  /*147c0*/  @!P0 SYNCS.PHASECHK.TRANS64 P0, [R3+URZ+0x33460], R0 ;  /* 0x03346000030085a7 */ /* 0x000ee4000800007f */
[----:B---3--:R-:W-:Y:S05]  /*147d0*/  @!P0 BRA `(.L_x_1975) ;  /* 0xfffffffc00f08947 */ /* 0x008fea000383ffff */
[----:B------:R-:W-:Y:S05]  /*147e0*/  BRA `(.L_x_2010) ;  /* 0xffffffec00247947 */ /* 0x000fea000383ffff */
.L_x_1981:
[----:B-1----:R1:W3:Y:S02]  /*147f0*/  SYNCS.PHASECHK.TRANS64.TRYWAIT P0, [R0+URZ+0x33420], R3 ;  /* 0x03342003000075a7 */ /* 0x0022e4000800017f */
[----:B---3--:R-:W-:Y:S05]  /*14800*/  @!P0 NANOSLEEP.SYNCS 0x989680 ;  /* 0x009896800000895d */ /* 0x008fea0003900000 */
[----:B------:R-:W3:Y:S02]  /*14810*/  @!P0 SYNCS.PHASECHK.TRANS64 P0, [R0+URZ+0x33420], R3 ;  /* 0x03342003000085a7 */ /* 0x000ee4000800007f */
[----:B---3--:R-:W-:Y:S05]  /*14820*/  @!P0 BRA `(.L_x_1981) ;  /* 0xfffffffc00f08947 */ /* 0x008fea000383ffff */
[----:B------:R-:W-:Y:S05]  /*14830*/  BRA `(.L_x_2011) ;  /* 0xfffffff4007c7947 */ /* 0x000fea000383ffff */
.L_x_1982:
[----:B------:R-:W3:Y:S01]  /*14840*/  S2R R2, SR_TID.X ;  /* 0x0000000000027919 */ /* 0x000ee20000002100 */
[----:B------:R-:W-:Y:S01]  /*14850*/  BSSY B0, `(.L_x_2012) ;  /* 0x000000a000007945 */ /* 0x000fe20003800000 */
[----:B------:R-:W-:Y:S02]  /*14860*/  IMAD.MOV.U32 R12, RZ, RZ, RZ ;  /* 0x000000ffff0c7224 */ /* 0x000fe400078e00ff */
[----:B------:R-:W-:Y:S02]  /*14870*/  IMAD.MOV.U32 R11, RZ, RZ, 0x1f ;  /* 0x0000001fff0b7424 */ /* 0x000fe400078e00ff */
[----:B------:R-:W-:Y:S01]  /*14880*/  IMAD.MOV.U32 R15, RZ, RZ, -0x1 ;  /* 0xffffffffff0f7424 */ /* 0x000fe200078e00ff */
[----:B---3--:R-:W-:-:S04]  /*14890*/  SHF.R.U32.HI R2, RZ, 0x5, R2 ;  /* 0x00000005ff027819 */ /* 0x008fc80000011602 */
[----:B------:R-:W-:-:S05]  /*148a0*/  LOP3.LUT R2, R2, 0x3, RZ, 0xc0, !PT ;  /* 0x0000000302027812 */ /* 0x000fca00078ec0ff */
[----:B--2---:R-:W-:-:S07]  /*148b0*/  IMAD.MOV.U32 R13, RZ, RZ, R2 ;  /* 0x000000ffff0d7224 */ /* 0x004fce00078e0002 */
[----:B-1----:R-:W-:Y:S05]  /*148c0*/  WARPSYNC.COLLECTIVE R15, `(.L_x_2013) ;  /* 0x000000000f087348 */ /* 0x002fea0003c00000 */
[----:B------:R2:W3:Y:S02]  /*148d0*/  SHFL.IDX P6, R14, R13, R12, R11 ;  /* 0x0000000c0d0e7389 */ /* 0x0004e400000c000b */
[----:B-123--:R-:W-:Y:S01]  /*148e0*/  ENDCOLLECTIVE ;  /* 0x000000000000791b */ /* 0x00efe20003800000 */
.L_x_2013:
[----:B------:R-:W-:Y:S05]  /*148f0*/  BSYNC B0 ;  /* 0x0000000000007941 */ /* 0x000fea0003800000 */
.L_x_2012:
[----:B------:R-:W-:Y:S05]  /*14900*/  BRA `(.L_x_2014) ;  /* 0xfffffff400647947 */ /* 0x000fea000383ffff */
.L_x_1985:
[----:B------:R-:W-:Y:S01]  /*14910*/  BSSY B1, `(.L_x_2015) ;  /* 0x0000006000017945 */ /* 0x000fe20003800000 */
[----:B------:R-:W-:-:S07]  /*14920*/  IMAD.MOV.U32 R15, RZ, RZ, -0x1 ;  /* 0xffffffffff0f7424 */ /* 0x000fce00078e00ff */
[----:B-123--:R-:W-:Y:S05]  /*14930*/  WARPSYNC.COLLECTIVE R15, `(.L_x_2016) ;  /* 0x000000000f0c7348 */ /* 0x00efea0003c00000 */
[----:B------:R-:W-:Y:S02]  /*14940*/  ELECT P6, UR62, PT ;  /* 0x00000000003e782f */ /* 0x000fe400038c0000 */
[----:B------:R-:W-:Y:S01]  /*14950*/  MOV R14, UR62 ;  /* 0x0000003e000e7c02 */ /* 0x000fe20008000f00 */
[----:B-123--:R-:W-:Y:S10]  /*14960*/  ENDCOLLECTIVE ;  /* 0x000000000000791b */ /* 0x00eff40003800000 */
.L_x_2016:
[----:B------:R-:W-:Y:S05]  /*14970*/  BSYNC B1 ;  /* 0x0000000000017941 */ /* 0x000fea0003800000 */
.L_x_2015:
[----:B------:R-:W-:Y:S05]  /*14980*/  BRA `(.L_x_2017) ;  /* 0xfffffff4005c7947 */ /* 0x000fea000383ffff */
.L_x_1987:
[----:B-1----:R1:W3:Y:S02]  /*14990*/  SYNCS.PHASECHK.TRANS64.TRYWAIT P1, [R7+URZ], R4 ;  /* 0x00000004070075a7 */ /* 0x0022e4000802017f */
[----:B---3--:R-:W-:Y:S05]  /*149a0*/  @!P1 NANOSLEEP.SYNCS 0x989680 ;  /* 0x009896800000995d */ /* 0x008fea0003900000 */
[----:B------:R-:W3:Y:S02]  /*149b0*/  @!P1 SYNCS.PHASECHK.TRANS64 P1, [R7+URZ], R4 ;  /* 0x00000004070095a7 */ /* 0x000ee4000802007f */
[----:B---3--:R-:W-:Y:S05]  /*149c0*/  @!P1 BRA `(.L_x_1987) ;  /* 0xfffffffc00f09947 */ /* 0x008fea000383ffff */
[----:B------:R-:W-:Y:S05]  /*149d0*/  BRA `(.L_x_2018) ;  /* 0xfffffff400907947 */ /* 0x000fea000383ffff */
.L_x_1988:
[----:B---3--:R3:W4:Y:S02]  /*149e0*/  SYNCS.PHASECHK.TRANS64.TRYWAIT P1, [R9+URZ], R2 ;  /* 0x00000002090075a7 */ /* 0x008724000802017f */
[----:B----4-:R-:W-:Y:S05]  /*149f0*/  @!P1 NANOSLEEP.SYNCS 0x989680 ;  /* 0x009896800000995d */ /* 0x010fea0003900000 */
[----:B------:R-:W4:Y:S02]  /*14a00*/  @!P1 SYNCS.PHASECHK.TRANS64 P1, [R9+URZ], R2 ;  /* 0x00000002090095a7 */ /* 0x000f24000802007f */
[----:B----4-:R-:W-:Y:S05]  /*14a10*/  @!P1 BRA `(.L_x_1988) ;  /* 0xfffffffc00f09947 */ /* 0x010fea000383ffff */
[----:B------:R-:W-:Y:S05]  /*14a20*/  BRA `(.L_x_2019) ;  /* 0xfffffff400847947 */ /* 0x000fea000383ffff */
.L_x_1990:
[----:B----4-:R4:W1:Y:S02]  /*14a30*/  SYNCS.PHASECHK.TRANS64.TRYWAIT P1, [R17+URZ+0x33460], R4 ;  /* 0x03346004110075a7 */ /* 0x010864000802017f */
[----:B-1----:R-:W-:Y:S05]  /*14a40*/  @!P1 NANOSLEEP.SYNCS 0x989680 ;  /* 0x009896800000995d */ /* 0x002fea0003900000 */
[----:B------:R-:W1:Y:S02]  /*14a50*/  @!P1 SYNCS.PHASECHK.TRANS64 P1, [R17+URZ+0x33460], R4 ;  /* 0x03346004110095a7 */ /* 0x000e64000802007f */
[----:B-1----:R-:W-:Y:S05]  /*14a60*/  @!P1 BRA `(.L_x_1990) ;  /* 0xfffffffc00f09947 */ /* 0x002fea000383ffff */
[----:B------:R-:W-:Y:S05]  /*14a70*/  BRA `(.L_x_2020) ;  /* 0xfffffff400847947 */ /* 0x000fea000383ffff */
.L_x_1992:
[----:B------:R1:W1:Y:S02]  /*14a80*/  SYNCS.PHASECHK.TRANS64.TRYWAIT P1, [R3+URZ+0x33460], R2 ;  /* 0x03346002030075a7 */ /* 0x000264000802017f */
[----:B-1----:R-:W-:Y:S05]  /*14a90*/  @!P1 NANOSLEEP.SYNCS 0x989680 ;  /* 0x009896800000995d */ /* 0x002fea0003900000 */
[----:B------:R-:W1:Y:S02]  /*14aa0*/  @!P1 SYNCS.PHASECHK.TRANS64 P1, [R3+URZ+0x33460], R2 ;  /* 0x03346002030095a7 */ /* 0x000e64000802007f */
[----:B-1----:R-:W-:Y:S05]  /*14ab0*/  @!P1 BRA `(.L_x_1992) ;  /* 0xfffffffc00f09947 */ /* 0x002fea000383ffff */
[----:B------:R-:W-:Y:S05]  /*14ac0*/  BRA `(.L_x_2021) ;  /* 0xfffffff400847947 */ /* 0x000fea000383ffff */
.L_x_1994:
[----:B------:R1:W1:Y:S02]  /*14ad0*/  SYNCS.PHASECHK.TRANS64.TRYWAIT P0, [R17+URZ+0x33480], R4 ;  /* 0x03348004110075a7 */ /* 0x000264000800017f */
[----:B-1----:R-:W-:Y:S05]  /*14ae0*/  @!P0 NANOSLEEP.SYNCS 0x989680 ;  /* 0x009896800000895d */ /* 0x002fea0003900000 */
[----:B------:R-:W1:Y:S02]  /*14af0*/  @!P0 SYNCS.PHASECHK.TRANS64 P0, [R17+URZ+0x33480], R4 ;  /* 0x03348004110085a7 */ /* 0x000e64000800007f */
[----:B-1----:R-:W-:Y:S05]  /*14b00*/  @!P0 BRA `(.L_x_1994) ;  /* 0xfffffffc00f08947 */ /* 0x002fea000383ffff */
[----:B------:R-:W-:Y:S05]  /*14b10*/  BRA `(.L_x_1995) ;  /* 0xfffffff400807947 */ /* 0x000fea000383ffff */
.L_x_2022:
        /* <DEDUP_REMOVED lines=14> */
.L_x_2707:


//--------------------- .text._ZN7cutlass13device_kernelIN5flash11enable_sm90INS1_16FlashAttnFwdSm90INS1_25CollectiveMainloopFwdSm90ILi2EN4cute5tupleIJNS5_1CILi1EEES8_S8_EEENS6_IJNS7_ILi128EEENS7_ILi160EEENS7_ILi192EEEEEELi192ENS_12float_e4m3_tEfNS_4arch4Sm90ELb1ELb0ELb1ELb1ELb0ELb0ELb0ELb1ELb1ELb0ELb0ELb0EEENS1_21CollectiveEpilogueFwdINS6_IJSA_SC_SB_EEES9_NS_10bfloat16_tESG_Li256ELb1ELb0ELb0ELb1EEENS1_36VarlenDynamicPersistentTileSchedulerILi128ELi160ELi256ELi128ELb0ELb0ELb1ELb1ELb1ELb1EEEEEEEEEvNT_6ParamsE --------------------------
	.section	.text._ZN7cutlass13device_kernelIN5flash11enable_sm90INS1_16FlashAttnFwdSm90INS1_25CollectiveMainloopFwdSm90ILi2EN4cute5tupleIJNS5_1CILi1EEES8_S8_EEENS6_IJNS7_ILi128EEENS7_ILi160EEENS7_ILi192EEEEEELi192ENS_12float_e4m3_tEfNS_4arch4Sm90ELb1ELb0ELb1ELb1ELb0ELb0ELb0ELb1ELb1ELb0ELb0ELb0EEENS1_21CollectiveEpilogueFwdINS6_IJSA_SC_SB_EEES9_NS_10bfloat16_tESG_Li256ELb1ELb0ELb0ELb1EEENS1_36VarlenDynamicPersistentTileSchedulerILi128ELi160ELi256ELi128ELb0ELb0ELb1ELb1ELb1ELb1EEEEEEEEEvNT_6ParamsE,"ax",@progbits
	.align	128
.text._ZN7cutlass13device_kernelIN5flash11enable_sm90INS1_16FlashAttnFwdSm90INS1_25CollectiveMainloopFwdSm90ILi2EN4cute5tupleIJNS5_1CILi1EEES8_S8_EEENS6_IJNS7_ILi128EEENS7_ILi160EEENS7_ILi192EEEEEELi192ENS_12float_e4m3_tEfNS_4arch4Sm90ELb1ELb0ELb1ELb1ELb0ELb0ELb0ELb1ELb1ELb0ELb0ELb0EEENS1_21CollectiveEpilogueFwdINS6_IJSA_SC_SB_EEES9_NS_10bfloat16_tESG_Li256ELb1ELb0ELb0ELb1EEENS1_36VarlenDynamicPersistentTileSchedulerILi128ELi160ELi256ELi128ELb0ELb0ELb1ELb1ELb1ELb1EEEEEEEEEvNT_6ParamsE:
        .type           _ZN7cutlass13device_kernelIN5flash11enable_sm90INS1_16FlashAttnFwdSm90INS1_25CollectiveMainloopFwdSm90ILi2EN4cute5tupleIJNS5_1CILi1EEES8_S8_EEENS6_IJNS7_ILi128EEENS7_ILi160EEENS7_ILi192EEEEEELi192ENS_12float_e4m3_tEfNS_4arch4Sm90ELb1ELb0ELb1ELb1ELb0ELb0ELb0ELb1ELb1ELb0ELb0ELb0EEENS1_21CollectiveEpilogueFwdINS6_IJSA_SC_SB_EEES9_NS_10bfloat16_tESG_Li256ELb1ELb0ELb0ELb1EEENS1_36VarlenDynamicPersistentTileSchedulerILi128ELi160ELi256ELi128ELb0ELb0ELb1ELb1ELb1ELb1EEEEEEEEEvNT_6ParamsE,@function
        .size           _ZN7cutlass13device_kernelIN5flash11enable_sm90INS1_16FlashAttnFwdSm90INS1_25CollectiveMainloopFwdSm90ILi2EN4cute5tupleIJNS5_1CILi1EEES8_S8_EEENS6_IJNS7_ILi128EEENS7_ILi160EEENS7_ILi192EEEEEELi192ENS_12float_e4m3_tEfNS_4arch4Sm90ELb1ELb0ELb1ELb1ELb0ELb0ELb0ELb1ELb1ELb0ELb0ELb0EEENS1_21CollectiveEpilogueFwdINS6_IJSA_SC_SB_EEES9_NS_10bfloat16_tESG_Li256ELb1ELb0ELb0ELb1EEENS1_36VarlenDynamicPersistentTileSchedulerILi128ELi160ELi256ELi128ELb0ELb0ELb1ELb1ELb1ELb1EEEEEEEEEvNT_6ParamsE,(.L_x_2708 - _ZN7cutlass13device_kernelIN5flash11enable_sm90INS1_16FlashAttnFwdSm90INS1_25CollectiveMainloopFwdSm90ILi2EN4cute5tupleIJNS5_1CILi1EEES8_S8_EEENS6_IJNS7_ILi128EEENS7_ILi160EEENS7_ILi192EEEEEELi192ENS_12float_e4m3_tEfNS_4arch4Sm90ELb1ELb0ELb1ELb1ELb0ELb0ELb0ELb1ELb1ELb0ELb0ELb0EEENS1_21CollectiveEpilogueFwdINS6_IJSA_SC_SB_EEES9_NS_10bfloat16_tESG_Li256ELb1ELb0ELb0ELb1EEENS1_36VarlenDynamicPersistentTileSchedulerILi128ELi160ELi256ELi128ELb0ELb0ELb1ELb1ELb1ELb1EEEEEEEEEvNT_6ParamsE)
        .other          _ZN7cutlass13device_kernelIN5flash11enable_sm90INS1_16FlashAttnFwdSm90INS1_25CollectiveMainloopFwdSm90ILi2EN4cute5tupleIJNS5_1CILi1EEES8_S8_EEENS6_IJNS7_ILi128EEENS7_ILi160EEENS7_ILi192EEEEEELi192ENS_12float_e4m3_tEfNS_4arch4Sm90ELb1ELb0ELb1ELb1ELb0ELb0ELb0ELb1ELb1ELb0ELb0ELb0EEENS1_21CollectiveEpilogueFwdINS6_IJSA_SC_SB_EEES9_NS_10bfloat16_tESG_Li256ELb1ELb0ELb0ELb1EEENS1_36VarlenDynamicPersistentTileSchedulerILi128ELi160ELi256ELi128ELb0ELb0ELb1ELb1ELb1ELb1EEEEEEEEEvNT_6ParamsE,@"STO_CUDA_ENTRY STV_DEFAULT"
_ZN7cutlass13device_kernelIN5flash11enable_sm90INS1_16FlashAttnFwdSm90INS1_25CollectiveMainloopFwdSm90ILi2EN4cute5tupleIJNS5_1CILi1EEES8_S8_EEENS6_IJNS7_ILi128EEENS7_ILi160EEENS7_ILi192EEEEEELi192ENS_12float_e4m3_tEfNS_4arch4Sm90ELb1ELb0ELb1ELb1ELb0ELb0ELb0ELb1ELb1ELb0ELb0ELb0EEENS1_21CollectiveEpilogueFwdINS6_IJSA_SC_SB_EEES9_NS_10bfloat16_tESG_Li256ELb1ELb0ELb0ELb1EEENS1_36VarlenDynamicPersistentTileSchedulerILi128ELi160ELi256ELi128ELb0ELb0ELb1ELb1ELb1ELb1EEEEEEEEEvNT_6ParamsE:
        /* <DEDUP_REMOVED lines=21> */
.L_x_2024:
[----:B------:R-:W-:Y:S05]  /*0150*/  BSYNC B0 ;  /* 0x0000000000007941 */ /* 0x000fea0003800000 */
.L_x_2023:
        /* <DEDUP_REMOVED lines=41> */
.L_x_2025:
        /* <DEDUP_REMOVED lines=22> */
.L_x_2026:
        /* <DEDUP_REMOVED lines=18> */
.L_x_2027:
        /* <DEDUP_REMOVED lines=22> */
.L_x_2028:
        /* <DEDUP_REMOVED lines=22> */
.L_x_2029:
[----:B------:R-:W-:Y:S01]  /*0930*/  PLOP3.LUT P0, PT, PT, PT, UP0, 0x80, 0x0 ;  /* 0x000000000000781c */ /* 0x000fe20003f0f008 */
[----:B------:R-:W-:Y:S01]  /*0940*/  UMOV UR40, 0x1 ;  /* 0x0000000100287882 */ /* 0x000fe20000000000 */
[----:B------:R-:W-:Y:S01]  /*0950*/  NOP ;  /* 0x0000000000007918 */ /* 0x000fe20000000000 */
[----:B------:R-:W-:Y:S01]  /*0960*/  USEL UR40, UR40, 0x2, !UP0 ;  /* 0x0000000228287887 */ /* 0x000fe2000c000000 */
[----:B------:R-:W-:Y:S01]  /*0970*/  ULDC.64 UR52, c[0x0][0x208] ;  /* 0x0000820000347ab9 */ /* 0x000fe20000000a00 */
[----:B012-4-:R-:W-:Y:S08]  /*0980*/  BAR.SYNC.DEFER_BLOCKING 0x0 ;  /* 0x0000000000007b1d */ /* 0x017ff00000010000 */
[----:B------:R-:W-:Y:S05]  /*0990*/  @!P0 BRA `(.L_x_2030) ;  /* 0x0000010c00788947 */ /* 0x000fea0003800000 */
.L_x_2031:
        /* <DEDUP_REMOVED lines=29> */
[----:B------:R-:W-:-:S03]  /*0b70*/  SHF.R.S32.HI R221, RZ, 0x7, R2 ;  /* 0x00000007ffdd7819 */ /* 0x000fc60000011402 */
[----:B------:R-:W-:Y:S01]  /*0b80*/  IMAD.IADD R220, R223, 0x1, -R220 ;  /* 0x00000001dfdc7824 */ /* 0x000fe200078e0adc */
[----:B------:R-:W-:-:S04]  /*0b90*/  LEA.HI R2, R2, R221, RZ, 0x1 ;  /* 0x000000dd02027211 */ /* 0x000fc800078f08ff */
[----:B------:R-:W-:Y:S02]  /*0ba0*/  SHF.R.S32.HI R7, RZ, 0x1f, R220 ;  /* 0x0000001fff077819 */ /* 0x000fe400000114dc */
[----:B------:R-:W-:Y:S02]  /*0bb0*/  LOP3.LUT R2, R2, 0x3fffffe, RZ, 0xc0, !PT ;  /* 0x03fffffe02027812 */ /* 0x000fe400078ec0ff */
[CC--:B------:R-:W-:Y:S02]  /*0bc0*/  LEA.HI R8, R7.reuse, R220.reuse, RZ, 0x2 ;  /* 0x000000dc07087211 */ /* 0x0c0fe400078f10ff */
[----:B------:R-:W-:Y:S01]  /*0bd0*/  LEA.HI R7, R7, R220, RZ, 0x5 ;  /* 0x000000dc07077211 */ /* 0x000fe200078f28ff */
[----:B------:R-:W-:Y:S01]  /*0be0*/  IMAD.IADD R22, R221, 0x1, -R2 ;  /* 0x00000001dd167824 */ /* 0x000fe200078e0a02 */
[--C-:B------:R-:W-:Y:S02]  /*0bf0*/  SHF.R.S32.HI R5, RZ, 0x2, R8.reuse ;  /* 0x00000002ff057819 */ /* 0x100fe40000011408 */
[----:B------:R-:W-:-:S02]  /*0c00*/  SHF.R.S32.HI R4, RZ, 0x1f, R8 ;  /* 0x0000001fff047819 */ /* 0x000fc40000011408 */
[----:B------:R-:W-:Y:S02]  /*0c10*/  SHF.R.S32.HI R7, RZ, 0x5, R7 ;  /* 0x00000005ff077819 */ /* 0x000fe40000011407 */
[----:B------:R-:W-:Y:S02]  /*0c20*/  LEA.HI R4, R4, R5, RZ, 0x3 ;  /* 0x0000000504047211 */ /* 0x000fe400078f18ff */
[----:B------:R-:W-:Y:S02]  /*0c30*/  LOP3.LUT R17, R8, 0x7ffffffc, RZ, 0xc0, !PT ;  /* 0x7ffffffc08117812 */ /* 0x000fe400078ec0ff */
[----:B------:R-:W-:Y:S02]  /*0c40*/  LOP3.LUT R6, R4, 0xfffffff8, RZ, 0xc0, !PT ;  /* 0xfffffff804067812 */ /* 0x000fe400078ec0ff */
[-C--:B------:R-:W-:Y:S01]  /*0c50*/  LEA.HI R4, R0, R223.reuse, RZ, 0x5 ;  /* 0x000000df00047211 */ /* 0x080fe200078f28ff */
[----:B------:R-:W-:Y:S01]  /*0c60*/  IMAD.IADD R17, R220, 0x1, -R17 ;  /* 0x00000001dc117824 */ /* 0x000fe200078e0a11 */
[----:B------:R-:W-:Y:S01]  /*0c70*/  LEA.HI R0, R0, R223, RZ, 0x3 ;  /* 0x000000df00007211 */ /* 0x000fe200078f18ff */
[----:B------:R-:W-:Y:S01]  /*0c80*/  IMAD.IADD R10, R5, 0x1, -R6 ;  /* 0x00000001050a7824 */ /* 0x000fe200078e0a06 */
[----:B------:R-:W-:Y:S01]  /*0c90*/  SHF.R.S32.HI R6, RZ, 0x4, R3 ;  /* 0x00000004ff067819 */ /* 0x000fe20000011403 */
[----:B------:R-:W-:Y:S01]  /*0ca0*/  IMAD.SHL.U32 R5, R4, 0x20, RZ ;  /* 0x0000002004057824 */ /* 0x000fe200078e00ff */
[----:B------:R-:W-:Y:S01]  /*0cb0*/  LOP3.LUT R4, R3, 0x3fffff0, RZ, 0xc0, !PT ;  /* 0x03fffff003047812 */ /* 0x000fe200078ec0ff */
[----:B------:R-:W-:Y:S01]  /*0cc0*/  IMAD R7, R7, 0x10, R10 ;  /* 0x0000001007077824 */ /* 0x000fe200078e020a */
[----:B------:R-:W-:-:S02]  /*0cd0*/  LEA.HI R3, R3, R6, RZ, 0x1 ;  /* 0x0000000603037211 */ /* 0x000fc400078f08ff */
[----:B------:R-:W-:Y:S01]  /*0ce0*/  LOP3.LUT R5, R5, 0xfffffc00, RZ, 0xc0, !PT ;  /* 0xfffffc0005057812 */ /* 0x000fe200078ec0ff */
[----:B------:R-:W-:Y:S01]  /*0cf0*/  IMAD.IADD R4, R223, 0x1, -R4 ;  /* 0x00000001df047824 */ /* 0x000fe200078e0a04 */
[----:B------:R-:W-:Y:S01]  /*0d00*/  LOP3.LUT R3, R3, 0x1ffffffe, RZ, 0xc0, !PT ;  /* 0x1ffffffe03037812 */ /* 0x000fe200078ec0ff */
[----:B------:R-:W-:Y:S01]  /*0d10*/  IMAD R22, R22, 0x40, R7 ;  /* 0x0000004016167824 */ /* 0x000fe200078e0207 */
[----:B------:R-:W-:Y:S01]  /*0d20*/  LOP3.LUT R2, R0, 0x1ffffff8, RZ, 0xc0, !PT ;  /* 0x1ffffff800027812 */ /* 0x000fe200078ec0ff */
[----:B------:R-:W-:Y:S01]  /*0d30*/  IMAD R4, R4, 0x40, R5 ;  /* 0x0000004004047824 */ /* 0x000fe200078e0205 */
[----:B------:R-:W-:Y:S01]  /*0d40*/  SHF.R.S32.HI R18, RZ, 0x3, R0 ;  /* 0x00000003ff127819 */ /* 0x000fe20000011400 */
[----:B------:R-:W-:Y:S02]  /*0d50*/  IMAD.IADD R3, R6, 0x1, -R3 ;  /* 0x0000000106037824 */ /* 0x000fe400078e0a03 */
[----:B------:R-:W-:Y:S02]  /*0d60*/  IMAD.IADD R2, R223, 0x1, -R2 ;  /* 0x00000001df027824 */ /* 0x000fe400078e0a02 */
[----:B------:R-:W-:-:S02]  /*0d70*/  IMAD R222, R3, 0x8, R4 ;  /* 0x0000000803de7824 */ /* 0x000fc400078e0204 */
[----:B------:R-:W-:-:S07]  /*0d80*/  IMAD.SHL.U32 R16, R2, 0x8, RZ ;  /* 0x0000000802107824 */ /* 0x000fce00078e00ff */
.L_x_2088:
[----:B0-----:R-:W0:Y:S01]  /*0d90*/  LDC.64 R2, c[0x0][0xc60] ;  /* 0x00031800ff027b82 */ /* 0x001e220000000a00 */
[----:B------:R-:W-:Y:S01]  /*0da0*/  ULDC.64 UR4, c[0x0][0xa28] ;  /* 0x00028a0000047ab9 */ /* 0x000fe20000000a00 */
[----:B------:R-:W-:Y:S01]  /*0db0*/  ULDC.64 UR6, c[0x0][0xa18] ;  /* 0x0002860000067ab9 */ /* 0x000fe20000000a00 */
[----:B------:R-:W-:Y:S01]  /*0dc0*/  ULDC.64 UR8, c[0x0][0xa20] ;  /* 0x0002880000087ab9 */ /* 0x000fe20000000a00 */
        /* <DEDUP_REMOVED lines=10> */
[----:B------:R-:W-:-:S04]  /*0e70*/  @UP0 ULEA UR4, UP2, UR36, UR4, 0x2 ;  /* 0x0000000424040291 */ /* 0x000fc8000f84103f */
[----:B------:R-:W-:Y:S02]  /*0e80*/  @UP0 ULEA.HI.X UR5, UR36, UR5, UR37, 0x2, UP2 ;  /* 0x0000000524050291 */ /* 0x000fe400090f1425 */
[----:B------:R-:W-:Y:S01]  /*0e90*/  @UP1 ULEA UR6, UP0, UR36, UR6, 0x2 ;  /* 0x0000000624061291 */ /* 0x000fe2000f80103f */
[----:B------:R-:W-:-:S03]  /*0ea0*/  IMAD.U32 R2, RZ, RZ, UR4 ;  /* 0x00000004ff027e24 */ /* 0x000fc6000f8e00ff */
[----:B------:R-:W-:Y:S01]  /*0eb0*/  @UP1 ULEA.HI.X UR7, UR36, UR7, UR37, 0x2, UP0 ;  /* 0x0000000724071291 */ /* 0x000fe200080f1425 */
[----:B------:R-:W-:Y:S01]  /*0ec0*/  IMAD.U32 R3, RZ, RZ, UR5 ;  /* 0x00000005ff037e24 */ /* 0x000fe2000f8e00ff */
[----:B------:R-:W-:Y:S01]  /*0ed0*/  ULDC.64 UR4, c[0x0][0x3f8] ;  /* 0x0000fe0000047ab9 */ /* 0x000fe20000000a00 */
[----:B---345:R-:W-:-:S03]  /*0ee0*/  IMAD.U32 R4, RZ, RZ, UR6 ;  /* 0x00000006ff047e24 */ /* 0x038fc6000f8e00ff */
[----:B------:R-:W-:Y:S01]  /*0ef0*/  IMAD.U32 R5, RZ, RZ, UR7 ;  /* 0x00000007ff057e24 */ /* 0x000fe2000f8e00ff */
[----:B------:R-:W2:Y:S01]  /*0f00*/  @P0 LDG.E R2, desc[UR52][R2.64] ;  /* 0x0000003402020981 */ /* 0x000ea2000c1e1900 */
[----:B------:R-:W-:Y:S01]  /*0f10*/  UISETP.NE.U32.AND UP0, UPT, UR4, URZ, UPT ;  /* 0x0000003f0400728c */ /* 0x000fe2000bf05070 */
[----:B------:R-:W-:Y:S01]  /*0f20*/  ISETP.NE.U32.AND P1, PT, RZ, UR8, PT ;  /* 0x00000008ff007c0c */ /* 0x000fe2000bf25070 */
[----:B------:R-:W-:Y:S01]  /*0f30*/  ULDC UR6, c[0x0][0x2e0] ;  /* 0x0000b80000067ab9 */ /* 0x000fe20000000800 */
[----:B------:R-:W3:Y:S01]  /*0f40*/  @P2 LDG.E R4, desc[UR52][R4.64] ;  /* 0x0000003404042981 */ /* 0x000ee2000c1e1900 */
[----:B------:R-:W-:Y:S01]  /*0f50*/  UISETP.NE.AND.EX UP0, UPT, UR5, URZ, UPT, UP0 ;  /* 0x0000003f0500728c */ /* 0x000fe2000bf05300 */
[----:B------:R-:W-:Y:S01]  /*0f60*/  ISETP.NE.AND.EX P1, PT, RZ, UR9, PT, P1 ;  /* 0x00000009ff007c0c */ /* 0x000fe2000bf25310 */
[----:B------:R-:W-:Y:S01]  /*0f70*/  ULDC UR4, c[0x0][0x404] ;  /* 0x0001010000047ab9 */ /* 0x000fe20000000800 */
[----:B------:R-:W-:Y:S01]  /*0f80*/  UMOV UR49, URZ ;  /* 0x0000003f00317c82 */ /* 0x000fe20008000000 */
[----:B------:R-:W-:Y:S01]  /*0f90*/  USEL UR4, UR4, 0x1, UP0 ;  /* 0x0000000104047887 */ /* 0x000fe20008000000 */
[----:B------:R-:W-:-:S03]  /*0fa0*/  ULDC UR50, c[0x0][0x288] ;  /* 0x0000a20000327ab9 */ /* 0x000fc60000000800 */
[----:B------:R-:W-:Y:S01]  /*0fb0*/  UIMAD UR6, UR4, UR6, URZ ;  /* 0x00000006040672a4 */ /* 0x000fe2000f8e023f */
[----:B--2---:R-:W-:Y:S02]  /*0fc0*/  @P0 R2UR UR49, R2 ;  /* 0x00000000023102ca */ /* 0x004fe400000e0000 */
[----:B---3--:R-:W-:Y:S01]  /*0fd0*/  @P2 R2UR UR50, R4 ;  /* 0x00000000043222ca */ /* 0x008fe200000e0000 */
[----:B-1----:R-:W-:-:S14]  /*0fe0*/  @P2 BRA `(.L_x_2032) ;  /* 0x0000000000342947 */ /* 0x002fdc0003800000 */
        /* <DEDUP_REMOVED lines=13> */
.L_x_2032:
[----:B------:R-:W-:Y:S01]  /*10c0*/  UMOV UR42, UR51 ;  /* 0x00000033002a7c82 */ /* 0x000fe20008000000 */
[----:B------:R-:W-:Y:S01]  /*10d0*/  UMOV UR38, UR44 ;  /* 0x0000002c00267c82 */ /* 0x000fe20008000000 */
[----:B------:R-:W-:Y:S05]  /*10e0*/  @!P1 BRA `(.L_x_2033) ;  /* 0x00000000001c9947 */ /* 0x000fea0003800000 */
[----:B------:R-:W-:-:S04]  /*10f0*/  ULEA UR4, UP0, UR36, UR8, 0x2 ;  /* 0x0000000824047291 */ /* 0x000fc8000f80103f */
[----:B------:R-:W-:Y:S02]  /*1100*/  ULEA.HI.X UR5, UR36, UR9, UR37, 0x2, UP0 ;  /* 0x0000000924057291 */ /* 0x000fe400080f1425 */
[----:B------:R-:W-:-:S04]  /*1110*/  IMAD.U32 R2, RZ, RZ, UR4 ;  /* 0x00000004ff027e24 */ /* 0x000fc8000f8e00ff */
[----:B------:R-:W-:-:S05]  /*1120*/  IMAD.U32 R3, RZ, RZ, UR5 ;  /* 0x00000005ff037e24 */ /* 0x000fca000f8e00ff */
[----:B------:R-:W2:Y:S02]  /*1130*/  LDG.E R2, desc[UR52][R2.64] ;  /* 0x0000003402027981 */ /* 0x000ea4000c1e1900 */
[----:B--2---:R-:W-:Y:S01]  /*1140*/  R2UR UR6, R2 ;  /* 0x00000000020672ca */ /* 0x004fe200000e0000 */
[----:B------:R-:W-:-:S14]  /*1150*/  BRA `(.L_x_2034) ;  /* 0x0000000000347947 */ /* 0x000fdc0003800000 */
.L_x_2033:
        /* <DEDUP_REMOVED lines=13> */
.L_x_2034:
[----:B------:R-:W-:Y:S01]  /*1230*/  UIADD3 UR49, -UR49, UR6, URZ ;  /* 0x0000000631317290 */ /* 0x000fe2000fffe13f */
[----:B------:R-:W-:Y:S01]  /*1240*/  PLOP3.LUT P0, PT, PT, PT, PT, 0x80, 0x0 ;  /* 0x000000000000781c */ /* 0x000fe20003f0f070 */
[----:B------:R-:W-:Y:S01]  /*1250*/  ULDC UR8, c[0x0][0x428] ;  /* 0x00010a0000087ab9 */ /* 0x000fe20000000800 */
[----:B------:R-:W-:Y:S01]  /*1260*/  IMAD.MOV.U32 R2, RZ, RZ, RZ ;  /* 0x000000ffff027224 */ /* 0x000fe200078e00ff */
[----:B------:R-:W-:Y:S01]  /*1270*/  UIADD3 UR5, UR49, 0x11f, -UR50 ;  /* 0x0000011f31057890 */ /* 0x000fe2000fffe832 */
[----:B------:R-:W-:Y:S01]  /*1280*/  IMAD.MOV.U32 R0, RZ, RZ, RZ ;  /* 0x000000ffff007224 */ /* 0x000fe200078e00ff */
[----:B------:R-:W-:Y:S01]  /*1290*/  UIADD3 UR4, UR49, 0x9f, URZ ;  /* 0x0000009f31047890 */ /* 0x000fe2000fffe03f */
[----:B------:R-:W-:Y:S01]  /*12a0*/  IMAD.MOV.U32 R119, RZ, RZ, RZ ;  /* 0x000000ffff777224 */ /* 0x000fe200078e00ff */
[----:B------:R-:W-:Y:S01]  /*12b0*/  ULEA UR6, UR51, UR5, 0x7 ;  /* 0x0000000533067291 */ /* 0x000fe2000f8e383f */
[----:B------:R-:W-:Y:S01]  /*12c0*/  CS2R R4, SRZ ;  /* 0x0000000000047805 */ /* 0x000fe2000001ff00 */
[----:B------:R-:W-:Y:S01]  /*12d0*/  UIMAD.WIDE UR4, UR4, 0x66666667, URZ ;  /* 0x66666667040478a5 */ /* 0x000fe2000f8e023f */
[----:B------:R-:W-:Y:S01]  /*12e0*/  CS2R R8, SRZ ;  /* 0x0000000000087805 */ /* 0x000fe2000001ff00 */
[----:B------:R-:W-:Y:S01]  /*12f0*/  UIMAD.WIDE UR6, UR6, 0x66666667, URZ ;  /* 0x66666667060678a5 */ /* 0x000fe2000f8e023f */
[----:B------:R-:W-:Y:S01]  /*1300*/  CS2R R10, SRZ ;  /* 0x00000000000a7805 */ /* 0x000fe2000001ff00 */
[----:B------:R-:W-:Y:S01]  /*1310*/  USHF.R.U32.HI UR4, URZ, 0x1f, UR5 ;  /* 0x0000001f3f047899 */ /* 0x000fe20008011605 */
[----:B------:R-:W-:Y:S01]  /*1320*/  CS2R R12, SRZ ;  /* 0x00000000000c7805 */ /* 0x000fe2000001ff00 */
[----:B------:R-:W-:Y:S01]  /*1330*/  USHF.R.U32.HI UR6, URZ, 0x1f, UR7 ;  /* 0x0000001f3f067899 */ /* 0x000fe20008011607 */
[----:B------:R-:W-:Y:S01]  /*1340*/  CS2R R14, SRZ ;  /* 0x00000000000e7805 */ /* 0x000fe2000001ff00 */
[----:B------:R-:W-:Y:S01]  /*1350*/  ULEA.HI.SX32 UR4, UR5, UR4, 0x1a ;  /* 0x0000000405047291 */ /* 0x000fe2000f8fd23f */
[----:B------:R-:W-:Y:S01]  /*1360*/  CS2R R20, SRZ ;  /* 0x0000000000147805 */ /* 0x000fe2000001ff00 */
[----:B------:R-:W-:Y:S01]  /*1370*/  ULEA.HI.SX32 UR6, UR7, UR6, 0x1a ;  /* 0x0000000607067291 */ /* 0x000fe2000f8fd23f */
[----:B------:R-:W-:Y:S01]  /*1380*/  CS2R R24, SRZ ;  /* 0x0000000000187805 */ /* 0x000fe2000001ff00 */
[----:B------:R-:W-:Y:S01]  /*1390*/  UISETP.NE.AND UP0, UPT, UR8, 0x1, UPT ;  /* 0x000000010800788c */ /* 0x000fe2000bf05270 */
[----:B------:R-:W-:Y:S01]  /*13a0*/  CS2R R28, SRZ ;  /* 0x00000000001c7805 */ /* 0x000fe2000001ff00 */
[----:B------:R-:W-:Y:S01]  /*13b0*/  UISETP.LT.AND UP1, UPT, UR4, UR6, UPT ;  /* 0x000000060400728c */ /* 0x000fe2000bf21270 */
[----:B------:R-:W-:-:S02]  /*13c0*/  CS2R R26, SRZ ;  /* 0x00000000001a7805 */ /* 0x000fc4000001ff00 */
[----:B------:R-:W-:Y:S02]  /*13d0*/  CS2R R32, SRZ ;  /* 0x0000000000207805 */ /* 0x000fe4000001ff00 */
[----:B------:R-:W-:Y:S01]  /*13e0*/  CS2R R30, SRZ ;  /* 0x00000000001e7805 */ /* 0x000fe2000001ff00 */
[----:B------:R-:W-:Y:S01]  /*13f0*/  USEL UR54, UR4, UR6, UP1 ;  /* 0x0000000604367287 */ /* 0x000fe20008800000 */
[----:B------:R-:W-:Y:S02]  /*1400*/  CS2R R36, SRZ ;  /* 0x0000000000247805 */ /* 0x000fe4000001ff00 */
[----:B------:R-:W-:Y:S02]  /*1410*/  CS2R R34, SRZ ;  /* 0x0000000000227805 */ /* 0x000fe4000001ff00 */
[----:B------:R-:W-:Y:S01]  /*1420*/  CS2R R40, SRZ ;  /* 0x0000000000287805 */ /* 0x000fe2000001ff00 */
[----:B------:R-:W-:Y:S01]  /*1430*/  UISETP.GE.AND UP1, UPT, UR54, 0x1, UPT ;  /* 0x000000013600788c */ /* 0x000fe2000bf26270 */
[----:B------:R-:W-:Y:S01]  /*1440*/  CS2R R38, SRZ ;  /* 0x0000000000267805 */ /* 0x000fe2000001ff00 */
[----:B------:R-:W-:Y:S01]  /*1450*/  @UP0 ULDC UR5, c[0x0][0x42c] ;  /* 0x00010b0000050ab9 */ /* 0x000fe20000000800 */
[----:B------:R-:W-:Y:S01]  /*1460*/  @UP0 ULDC UR6, c[0x0][0x430] ;  /* 0x00010c0000060ab9 */ /* 0x000fe20000000800 */
[----:B------:R-:W-:Y:S01]  /*1470*/  UIMAD.WIDE.U32 UR4, UR44, UR5, URZ ;  /* 0x000000052c0472a5 */ /* 0x000fe2000f8e003f */
[----:B------:R-:W-:-:S02]  /*1480*/  CS2R R44, SRZ ;  /* 0x00000000002c7805 */ /* 0x000fc4000001ff00 */
[----:B------:R-:W-:Y:S02]  /*1490*/  PLOP3.LUT P1, PT, PT, PT, UP1, 0x80, 0x0 ;  /* 0x000000000000781c */ /* 0x000fe40003f2f018 */
[----:B------:R-:W-:Y:S01]  /*14a0*/  CS2R R42, SRZ ;  /* 0x00000000002a7805 */ /* 0x000fe2000001ff00 */
[----:B------:R-:W-:Y:S01]  /*14b0*/  @UP0 USHF.R.U32.HI UR44, URZ, UR6, UR5 ;  /* 0x000000063f2c0299 */ /* 0x000fe20008011605 */
        /* <DEDUP_REMOVED lines=63> */
.L_x_2036:
        /* <DEDUP_REMOVED lines=10> */
[----:B------:R-:W-:Y:S02]  /*1950*/  @UP0 ULDC.64 UR16, c[0x0][0x9a8] ;  /* 0x00026a0000100ab9 */ /* 0x000fe40000000a00 */
[----:B------:R-:W-:Y:S01]  /*1960*/  @UP1 ULDC.64 UR10, c[0x0][0x9b8] ;  /* 0x00026e00000a1ab9 */ /* 0x000fe20000000a00 */
[----:B------:R-:W-:Y:S02]  /*1970*/  @UP0 UIMAD UR8, UR37, UR16, URZ ;  /* 0x00000010250802a4 */ /* 0x000fe4000f8e023f */
[----:B------:R-:W-:Y:S02]  /*1980*/  @UP1 UIMAD UR9, UR37, UR10, URZ ;  /* 0x0000000a250912a4 */ /* 0x000fe4000f8e023f */
[----:B------:R-:W-:Y:S02]  /*1990*/  @UP0 UIMAD.WIDE.U32 UR14, UR36, UR16, URZ ;  /* 0x00000010240e02a5 */ /* 0x000fe4000f8e003f */
[----:B------:R-:W-:Y:S02]  /*19a0*/  @UP0 UIMAD UR17, UR36, UR17, UR8 ;  /* 0x00000011241102a4 */ /* 0x000fe4000f8e0208 */
[----:B------:R-:W-:-:S02]  /*19b0*/  @UP0 USHF.R.S32.HI UR16, URZ, 0x1f, UR44 ;  /* 0x0000001f3f100899 */ /* 0x000fc4000801142c */
[----:B------:R-:W-:Y:S02]  /*19c0*/  @UP1 UIMAD UR18, UR36, UR11, UR9 ;  /* 0x0000000b241212a4 */ /* 0x000fe4000f8e0209 */
[----:B------:R-:W-:Y:S02]  /*19d0*/  @UP1 USHF.R.S32.HI UR19, URZ, 0x1f, UR44 ;  /* 0x0000001f3f131899 */ /* 0x000fe4000801142c */
[----:B------:R-:W-:Y:S01]  /*19e0*/  @UP1 UIMAD.WIDE.U32 UR12, UR36, UR10, URZ ;  /* 0x0000000a240c12a5 */ /* 0x000fe2000f8e003f */
[----:B------:R-:W-:Y:S02]  /*19f0*/  @UP0 ULDC.64 UR8, c[0x0][0x9b0] ;  /* 0x00026c0000080ab9 */ /* 0x000fe40000000a00 */
        /* <DEDUP_REMOVED lines=33> */
.L_x_2179:
[----:B------:R-:W-:Y:S05]  /*1c10*/  @!P0 BRA `(.L_x_2038) ;  /* 0x0000000000048947 */ /* 0x000fea0003800000 */
[----:B------:R-:W-:Y:S01]  /*1c20*/  BPT.TRAP 0x1 ;  /* 0x000000040000795c */ /* 0x000fe20000300000 */
.L_x_2038:
[----:B------:R-:W-:Y:S02]  /*1c30*/  IMAD.U32 R2, RZ, RZ, UR55 ;  /* 0x00000037ff027e24 */ /* 0x000fe4000f8e00ff */
[----:B0-----:R-:W-:-:S03]  /*1c40*/  IMAD.U32 R3, RZ, RZ, UR45 ;  /* 0x0000002dff037e24 */ /* 0x001fc6000f8e00ff */
[----:B------:R-:W-:Y:S02]  /*1c50*/  LEA R2, R2, UR41, 0x3 ;  /* 0x0000002902027c11 */ /* 0x000fe4000f8e18ff */
[----:B------:R-:W-:-:S04]  /*1c60*/  SHF.L.U32 R3, R3, 0x1f, RZ ;  /* 0x0000001f03037819 */ /* 0x000fc800000006ff */
[----:B------:R0:W1:Y:S01]  /*1c70*/  SYNCS.PHASECHK.TRANS64.TRYWAIT P2, [R2+URZ+0x33430], R3 ;  /* 0x03343003020075a7 */ /* 0x000062000804017f */
[----:B------:R-:W-:Y:S05]  /*1c80*/  @!P0 BRA `(.L_x_2039) ;  /* 0x0000000000048947 */ /* 0x000fea0003800000 */
[----:B------:R-:W-:Y:S01]  /*1c90*/  BPT.TRAP 0x1 ;  /* 0x000000040000795c */ /* 0x000fe20000300000 */
.L_x_2039:
[----:B------:R-:W2:Y:S01]  /*1ca0*/  S2R R4, SR_TID.X ;  /* 0x0000000000047919 */ /* 0x000ea20000002100 */
[----:B------:R-:W-:Y:S01]  /*1cb0*/  IMAD.MOV.U32 R119, RZ, RZ, RZ ;  /* 0x000000ffff777224 */ /* 0x000fe200078e00ff */
[----:B--2---:R-:W-:Y:S01]  /*1cc0*/  LOP3.LUT P1, RZ, R4, 0x7f, RZ, 0xc0, !PT ;  /* 0x0000007f04ff7812 */ /* 0x004fe2000782c0ff */
[----:B-1----:R-:W-:-:S12]  /*1cd0*/  @P2 BRA `(.L_x_2040) ;  /* 0x0000000000082947 */ /* 0x002fd80003800000 */
[----:B------:R-:W1:Y:S02]  /*1ce0*/  SYNCS.PHASECHK.TRANS64.TRYWAIT P2, [R2+URZ+0x33430], R3 ;  /* 0x03343003020075a7 */ /* 0x000e64000804017f */
[----:B-1----:R-:W-:Y:S05]  /*1cf0*/  @!P2 BRA `(.L_x_2041) ;  /* 0x0000014c00c8a947 */ /* 0x002fea0003800000 */
.L_x_2040:
[----:B------:R-:W-:Y:S05]  /*1d00*/  WARPSYNC.ALL ;  /* 0x0000000000007948 */ /* 0x000fea0003800000 */
[----:B------:R-:W-:Y:S01]  /*1d10*/  UIADD3 UR4, UR41, 0x24200, URZ ;  /* 0x0002420029047890 */ /* 0x000fe2000fffe03f */
[----:B------:R-:W-:Y:S01]  /*1d20*/  WARPGROUP.ARRIVE ;  /* 0x00000000000079c5 */ /* 0x000fe20000000000 */
[----:B------:R-:W-:Y:S01]  /*1d30*/  ULOP3.LUT UR28, UR56, 0x10000, URZ, 0xfc, !UPT ;  /* 0x00010000381c7892 */ /* 0x000fe2000f8efc3f */
[----:B01----:R-:W-:Y:S01]  /*1d40*/  @!P1 VIADD R2, R2, 0x33440 ;  /* 0x0003344002029836 */ /* 0x003fe20000000000 */
[----:B------:R-:W-:Y:S01]  /*1d50*/  USHF.R.U32.HI UR4, URZ, 0x4, UR4 ;  /* 0x000000043f047899 */ /* 0x000fe20008011604 */
[--C-:B------:R-:W-:Y:S01]  /*1d60*/  IMAD.MOV.U32 R118, RZ, RZ, R119.reuse ;  /* 0x000000ffff767224 */ /* 0x100fe200078e0077 */
[----:B------:R-:W-:Y:S01]  /*1d70*/  UMOV UR25, 0x80000020 ;  /* 0x8000002000197882 */ /* 0x000fe20000000000 */
[----:B------:R-:W-:Y:S01]  /*1d80*/  UMOV UR27, 0x80000020 ;  /* 0x80000020001b7882 */ /* 0x000fe20000000000 */
[----:B------:R-:W-:Y:S01]  /*1d90*/  ULOP3.LUT UR4, UR4, 0x3fff, URZ, 0xc0, !UPT ;  /* 0x00003fff04047892 */ /* 0x000fe2000f8ec03f */
[----:B------:R-:W-:Y:S01]  /*1da0*/  @!P1 PRMT R2, RZ, 0x654, R2 ;  /* 0x00000654ff029816 */ /* 0x000fe20000000002 */
        /* <DEDUP_REMOVED lines=32> */
[----:B------:R-:W-:Y:S01]  /*1fb0*/  UMOV UR23, 0x80000020 ;  /* 0x8000002000177882 */ /* 0x000fe20000000000 */
[----:B------:R-:W-:Y:S01]  /*1fc0*/  UIADD3 UR30, UR32, 0x680, URZ ;  /* 0x00000680201e7890 */ /* 0x000fe2000fffe03f */
[----:B------:R-:W-:Y:S01]  /*1fd0*/  IMAD.MOV.U32 R107, RZ, RZ, R119 ;  /* 0x000000ffff6b7224 */ /* 0x000fe200078e0077 */
[----:B------:R-:W-:Y:S01]  /*1fe0*/  UMOV UR31, 0x80000020 ;  /* 0x80000020001f7882 */ /* 0x000fe20000000000 */
[----:B------:R-:W-:Y:S01]  /*1ff0*/  UIADD3 UR56, UR54, -0x2, URZ ;  /* 0xfffffffe36387890 */ /* 0x000fe2000fffe03f */
[----:B------:R-:W-:-:S02]  /*2000*/  WARPGROUP.DEPBAR.LE gsb0, 0x0 ;  /* 0x00008000000079c5 */ /* 0x000fc40000010000 */
        /* <DEDUP_REMOVED lines=131> */
[----:B------:R-:W-:-:S04]  /*2840*/  UIMAD UR6, UR54, -0xa0, UR49 ;  /* 0xffffff60360678a4 */ /* 0x000fc8000f8e0231 */
[----:B------:R-:W-:Y:S02]  /*2850*/  UIADD3 UR7, UR6, 0xa0, URZ ;  /* 0x000000a006077890 */ /* 0x000fe4000fffe03f */
[----:B------:R-:W-:Y:S01]  /*2860*/  UIADD3 UR6, -UR50, 0xa1, UR6 ;  /* 0x000000a132067890 */ /* 0x000fe2000fffe106 */
        /* <DEDUP_REMOVED lines=20> */
[----:B------:R-:W0:Y:S01]  /*29b0*/  MUFU.TANH R88, R88 ;  /* 0x0000005800587308 */ /* 0x000e220000002400 */
[----:B------:R-:W-:Y:S01]  /*29c0*/  UMOV UR23, 0x80000020 ;  /* 0x8000002000177882 */ /* 0x000fe20000000000 */
        /* <DEDUP_REMOVED lines=11> */
[----:B------:R-:W-:-:S03]  /*2a80*/  FMUL.FTZ R10, R0, R103 ;  /* 0x00000067000a7220 */ /* 0x000fc60000410000 */
[----:B------:R-:W-:Y:S08]  /*2a90*/  MUFU.TANH R90, R100 ;  /* 0x00000064005a7308 */ /* 0x000ff00000002400 */
[----:B------:R-:W2:Y:S08]  /*2aa0*/  MUFU.TANH R92, R92 ;  /* 0x0000005c005c7308 */ /* 0x000eb00000002400 */
[----:B------:R-:W3:Y:S08]  /*2ab0*/  MUFU.TANH R93, R93 ;  /* 0x0000005d005d7308 */ /* 0x000ef00000002400 */
[----:B------:R-:W4:Y:S08]  /*2ac0*/  MUFU.TANH R96, R96 ;  /* 0x0000006000607308 */ /* 0x000f300000002400 */
        /* <DEDUP_REMOVED lines=11> */
[C---:B------:R-:W-:Y:S01]  /*2b80*/  FMUL.FTZ R72, R0.reuse, R72 ;  /* 0x0000004800487220 */ /* 0x040fe20000410000 */
[----:B------:R-:W-:Y:S01]  /*2b90*/  UMOV UR23, 0x80000020 ;  /* 0x8000002000177882 */ /* 0x000fe20000000000 */
        /* <DEDUP_REMOVED lines=8> */
[----:B------:R0:W5:Y:S01]  /*2c20*/  MUFU.TANH R15, R72 ;  /* 0x00000048000f7308 */ /* 0x0001620000002400 */
[----:B------:R-:W-:-:S07]  /*2c30*/  FMUL.FTZ R13, R0, R78 ;  /* 0x0000004e000d7220 */ /* 0x000fce0000410000 */
[----:B------:R1:W5:Y:S01]  /*2c40*/  MUFU.TANH R91, R73 ;  /* 0x00000049005b7308 */ /* 0x0003620000002400 */
[----:B0-----:R-:W-:-:S07]  /*2c50*/  FMUL.FTZ R72, R0, R86 ;  /* 0x0000005600487220 */ /* 0x001fce0000410000 */
[----:B------:R-:W0:Y:S01]  /*2c60*/  MUFU.TANH R76, R76 ;  /* 0x0000004c004c7308 */ /* 0x000e220000002400 */
[----:B-1----:R-:W-:-:S07]  /*2c70*/  FMUL.FTZ R73, R0, R87 ;  /* 0x0000005700497220 */ /* 0x002fce0000410000 */
[----:B------:R-:W1:Y:S08]  /*2c80*/  MUFU.TANH R77, R77 ;  /* 0x0000004d004d7308 */ /* 0x000e700000002400 */
[----:B------:R-:W1:Y:S08]  /*2c90*/  MUFU.TANH R79, R80 ;  /* 0x00000050004f7308 */ /* 0x000e700000002400 */
[----:B------:R-:W-:Y:S01]  /*2ca0*/  MUFU.TANH R95, R84 ;  /* 0x00000054005f7308 */ /* 0x000fe20000002400 */
        /* <DEDUP_REMOVED lines=8> */
[C---:B------:R-:W-:Y:S01]  /*2d30*/  FMUL.FTZ R75, R0.reuse, R57 ;  /* 0x00000039004b7220 */ /* 0x040fe20000410000 */
[C---:B------:R-:W-:Y:S01]  /*2d40*/  FMUL.FTZ R59, R0.reuse, R63 ;  /* 0x0000003f003b7220 */ /* 0x040fe20000410000 */
[----:B------:R-:W-:Y:S02]  /*2d50*/  IMAD.U32 R63, RZ, RZ, UR51 ;  /* 0x00000033ff3f7e24 */ /* 0x000fe4000f8e00ff */
[C---:B------:R-:W-:Y:S01]  /*2d60*/  FMUL.FTZ R65, R0.reuse, R65 ;  /* 0x0000004100417220 */ /* 0x040fe20000410000 */
[----:B------:R-:W-:Y:S01]  /*2d70*/  UIADD3 UR22, UR32, 0x702, URZ ;  /* 0x0000070220167890 */ /* 0x000fe2000fffe03f */
[C---:B------:R-:W-:Y:S01]  /*2d80*/  FMUL.FTZ R57, R0.reuse, R58 ;  /* 0x0000003a00397220 */ /* 0x040fe20000410000 */
[----:B------:R3:W-:Y:S01]  /*2d90*/  MUFU.TANH R104, R64 ;  /* 0x0000004000687308 */ /* 0x0007e20000002400 */
[C---:B--2---:R-:W-:Y:S01]  /*2da0*/  FMUL.FTZ R60, R0.reuse, R66 ;  /* 0x00000042003c7220 */ /* 0x044fe20000410000 */
[----:B------:R-:W-:Y:S01]  /*2db0*/  IMAD.U32 R66, RZ, RZ, UR7 ;  /* 0x00000007ff427e24 */ /* 0x000fe2000f8e00ff */
[----:B------:R-:W-:Y:S01]  /*2dc0*/  UMOV UR23, 0x80000020 ;  /* 0x8000002000177882 */ /* 0x000fe20000000000 */
[C---:B------:R-:W-:Y:S01]  /*2dd0*/  FMUL.FTZ R61, R0.reuse, R61 ;  /* 0x0000003d003d7220 */ /* 0x040fe20000410000 */
[----:B------:R-:W-:Y:S01]  /*2de0*/  FMUL.FTZ R58, R0, R62 ;  /* 0x0000003e003a7220 */ /* 0x000fe20000410000 */
[----:B------:R-:W-:-:S02]  /*2df0*/  IMAD R66, R17, -0x2, R66 ;  /* 0xfffffffe11427824 */ /* 0x000fc400078e0242 */
[C---:B------:R-:W-:Y:S01]  /*2e00*/  FMUL.FTZ R68, R0.reuse, R68 ;  /* 0x0000004400447220 */ /* 0x040fe20000410000 */
[----:B------:R2:W-:Y:S01]  /*2e10*/  MUFU.TANH R99, R74 ;  /* 0x0000004a00637308 */ /* 0x0005e20000002400 */
[----:B---3--:R-:W-:Y:S02]  /*2e20*/  IMAD.U32 R64, RZ, RZ, UR6 ;  /* 0x00000006ff407e24 */ /* 0x008fe4000f8e00ff */
[C---:B------:R-:W-:Y:S01]  /*2e30*/  FMUL.FTZ R62, R0.reuse, R70 ;  /* 0x00000046003e7220 */ /* 0x040fe20000410000 */
[----:B------:R-:W-:Y:S01]  /*2e40*/  FMUL.FTZ R69, R0, R69 ;  /* 0x0000004500457220 */ /* 0x000fe20000410000 */
[----:B------:R-:W-:-:S03]  /*2e50*/  UIADD3 UR6, UR49, -UR50, URZ ;  /* 0x8000003231067290 */ /* 0x000fc6000fffe03f */
[----:B------:R3:W-:Y:S01]  /*2e60*/  MUFU.TANH R100, R75 ;  /* 0x0000004b00647308 */ /* 0x0007e20000002400 */
[----:B--2---:R-:W-:Y:S02]  /*2e70*/  IMAD R74, R63, 0x80, R22 ;  /* 0x000000803f4a7824 */ /* 0x004fe400078e0216 */
[----:B------:R-:W-:Y:S01]  /*2e80*/  FMUL.FTZ R63, R0, R71 ;  /* 0x00000047003f7220 */ /* 0x000fe20000410000 */
[----:B------:R-:W-:-:S04]  /*2e90*/  ULEA UR6, UR51, UR6, 0x7 ;  /* 0x0000000633067291 */ /* 0x000fc8000f8e383f */
[----:B------:R-:W-:Y:S01]  /*2ea0*/  UIMAD.WIDE UR6, UR6, 0x66666667, URZ ;  /* 0x66666667060678a5 */ /* 0x000fe2000f8e023f */
[----:B------:R-:W-:Y:S01]  /*2eb0*/  MUFU.TANH R105, R65 ;  /* 0x0000004100697308 */ /* 0x000fe20000002400 */
[----:B---3--:R-:W-:Y:S02]  /*2ec0*/  IMAD R75, R17, -0x2, R64 ;  /* 0xfffffffe114b7824 */ /* 0x008fe400078e0240 */
[----:B------:R-:W-:-:S03]  /*2ed0*/  USHF.R.U32.HI UR6, URZ, 0x1f, UR7 ;  /* 0x0000001f3f067899 */ /* 0x000fc60008011607 */
[----:B------:R-:W-:Y:S01]  /*2ee0*/  VIADDMNMX R106, R74, R75, R66, PT ;  /* 0x0000004b4a6a7246 */ /* 0x000fe20003800142 */
[----:B------:R-:W-:Y:S01]  /*2ef0*/  ULEA.HI.SX32 UR6, UR7, UR6, 0x1a ;  /* 0x0000000607067291 */ /* 0x000fe2000f8fd23f */
[----:B------:R-:W2:Y:S01]  /*2f00*/  MUFU.TANH R94, R81 ;  /* 0x00000051005e7308 */ /* 0x000ea20000002400 */
[----:B------:R-:W-:Y:S02]  /*2f10*/  IADD3 R75, R75, 0x8, R74 ;  /* 0x000000084b4b7810 */ /* 0x000fe40007ffe04a */
[C---:B------:R-:W-:Y:S01]  /*2f20*/  ISETP.GT.AND P5, PT, R106.reuse, RZ, PT ;  /* 0x000000ff6a00720c */ /* 0x040fe20003fa4270 */
[----:B------:R-:W-:Y:S01]  /*2f30*/  UISETP.LT.AND UP0, UPT, URZ, UR6, UPT ;  /* 0x000000063f00728c */ /* 0x000fe2000bf01270 */
[C---:B------:R-:W-:Y:S02]  /*2f40*/  ISETP.GT.AND P6, PT, R106.reuse, 0x1, PT ;  /* 0x000000016a00780c */ /* 0x040fe40003fc4270 */
[----:B------:R-:W-:Y:S01]  /*2f50*/  ISETP.GT.AND P4, PT, R106, 0x8, PT ;  /* 0x000000086a00780c */ /* 0x000fe20003f84270 */
[----:B------:R3:W2:Y:S01]  /*2f60*/  MUFU.TANH R103, R61 ;  /* 0x0000003d00677308 */ /* 0x0006a20000002400 */
[----:B------:R-:W-:Y:S01]  /*2f70*/  FSEL R82, R88, -INF , P5 ;  /* 0xff80000058527808 */ /* 0x000fe20002800000 */
[----:B------:R-:W-:Y:S01]  /*2f80*/  USEL UR54, URZ, UR6, !UP0 ;  /* 0x000000063f367287 */ /* 0x000fe2000c000000 */
[----:B------:R-:W-:-:S02]  /*2f90*/  FSEL R83, R89, -INF , P6 ;  /* 0xff80000059537808 */ /* 0x000fc40003000000 */
[----:B------:R-:W-:Y:S01]  /*2fa0*/  ISETP.GT.AND P2, PT, R106, 0x9, PT ;  /* 0x000000096a00780c */ /* 0x000fe20003f44270 */
[----:B------:R-:W-:Y:S01]  /*2fb0*/  UISETP.GE.AND UP0, UPT, UR56, UR54, UPT ;  /* 0x000000363800728c */ /* 0x000fe2000bf06270 */
[----:B------:R-:W-:Y:S01]  /*2fc0*/  FSEL R85, R92, -INF , P4 ;  /* 0xff8000005c557808 */ /* 0x000fe20002000000 */
[----:B------:R-:W-:Y:S01]  /*2fd0*/  MUFU.TANH R69, R69 ;  /* 0x0000004500457308 */ /* 0x000fe20000002400 */
[----:B------:R-:W-:Y:S01]  /*2fe0*/  FMNMX.FTZ R64, R82, R83, !PT ;  /* 0x0000005352407209 */ /* 0x000fe20007810000 */
[----:B---3--:R-:W-:Y:S01]  /*2ff0*/  FMUL.FTZ R61, R0, R67 ;  /* 0x00000043003d7220 */ /* 0x008fe20000410000 */
[----:B------:R-:W-:Y:S01]  /*3000*/  ISETP.GT.AND P3, PT, R106, 0x10, PT ;  /* 0x000000106a00780c */ /* 0x000fe20003f64270 */
[----:B------:R-:W-:Y:S02]  /*3010*/  WARPGROUP.DEPBAR.LE gsb0, 0x0 ;  /* 0x00008000000079c5 */ /* 0x000fe40000010000 */
[C---:B------:R-:W-:Y:S01]  /*3020*/  FMUL.FTZ R40, R0.reuse, R40 ;  /* 0x0000002800287220 */ /* 0x040fe20000410000 */
[----:B------:R-:W-:Y:S01]  /*3030*/  FSEL R86, R93, -INF , P2 ;  /* 0xff8000005d567808 */ /* 0x000fe20001000000 */
[----:B------:R-:W-:Y:S01]  /*3040*/  FMUL.FTZ R41, R0, R41 ;  /* 0x0000002900297220 */ /* 0x000fe20000410000 */
[----:B------:R-:W-:Y:S01]  /*3050*/  FMNMX.FTZ R65, R85, R64, !PT ;  /* 0x0000004055417209 */ /* 0x000fe20007810000 */
[----:B------:R3:W-:Y:S01]  /*3060*/  MUFU.TANH R71, R40 ;  /* 0x0000002800477308 */ /* 0x0007e20000002400 */
[----:B------:R-:W-:Y:S01]  /*3070*/  ISETP.GT.AND P5, PT, R106, 0x11, PT ;  /* 0x000000116a00780c */ /* 0x000fe20003fa4270 */
[----:B------:R-:W-:Y:S01]  /*3080*/  WARPGROUP.ARRIVE ;  /* 0x00000000000079c5 */ /* 0x000fe20000000000 */
[----:B----4-:R-:W-:Y:S01]  /*3090*/  FSEL R89, R96, -INF , P3 ;  /* 0xff80000060597808 */ /* 0x010fe20001800000 */
[----:B------:R-:W-:Y:S01]  /*30a0*/  FMUL.FTZ R45, R0, R45 ;  /* 0x0000002d002d7220 */ /* 0x000fe20000410000 */
[----:B------:R-:W-:Y:S01]  /*30b0*/  ISETP.GT.AND P4, PT, R106, 0x18, PT ;  /* 0x000000186a00780c */ /* 0x000fe20003f84270 */
[C---:B------:R-:W-:Y:S01]  /*30c0*/  FMUL.FTZ R44, R0.reuse, R44 ;  /* 0x0000002c002c7220 */ /* 0x040fe20000410000 */
[----:B-----5:R-:W-:Y:S01]  /*30d0*/  FSEL R88, R97, -INF , P5 ;  /* 0xff80000061587808 */ /* 0x020fe20002800000 */
[----:B------:R4:W-:Y:S01]  /*30e0*/  MUFU.TANH R92, R41 ;  /* 0x00000029005c7308 */ /* 0x0009e20000002400 */
[----:B---3--:R-:W-:Y:S01]  /*30f0*/  FMUL.FTZ R40, R0, R42 ;  /* 0x0000002a00287220 */ /* 0x008fe20000410000 */
[----:B------:R-:W-:Y:S01]  /*3100*/  FMNMX.FTZ R42, R86, R65, !PT ;  /* 0x00000041562a7209 */ /* 0x000fe20007810000 */
[----:B------:R-:W-:Y:S01]  /*3110*/  QGMMA.64x32x32.F32.E4M3.E4M3 R24, gdesc[UR20], R24, gsb0 ;  /* 0x00600000141879f3 */ /* 0x000fe20008000818 */
[----:B------:R-:W-:Y:S01]  /*3120*/  ISETP.GT.AND P2, PT, R106, 0x19, PT ;  /* 0x000000196a00780c */ /* 0x000fe20003f44270 */
[C---:B------:R-:W-:Y:S01]  /*3130*/  FMUL.FTZ R49, R0.reuse, R49 ;  /* 0x0000003100317220 */ /* 0x040fe20000410000 */
[----:B------:R-:W-:Y:S01]  /*3140*/  FMNMX.FTZ R65, R89, R42, !PT ;  /* 0x0000002a59417209 */ /* 0x000fe20007810000 */
[----:B------:R-:W-:Y:S01]  /*3150*/  FMUL.FTZ R48, R0, R48 ;  /* 0x0000003000307220 */ /* 0x000fe20000410000 */
[----:B------:R-:W-:Y:S01]  /*3160*/  FSEL R90, R90, -INF , P4 ;  /* 0xff8000005a5a7808 */ /* 0x000fe20002000000 */
[----:B----4-:R-:W-:Y:S01]  /*3170*/  FMUL.FTZ R41, R0, R43 ;  /* 0x0000002b00297220 */ /* 0x010fe20000410000 */
[----:B------:R-:W-:Y:S01]  /*3180*/  FMNMX.FTZ R65, R88, R65, !PT ;  /* 0x0000004158417209 */ /* 0x000fe20007810000 */
[----:B------:R3:W4:Y:S01]  /*3190*/  MUFU.TANH R67, R68 ;  /* 0x0000004400437308 */ /* 0x0007220000002400 */
[----:B------:R-:W-:Y:S01]  /*31a0*/  ISETP.GT.AND P3, PT, R106, 0x20, PT ;  /* 0x000000206a00780c */ /* 0x000fe20003f64270 */
[C---:B------:R-:W-:Y:S01]  /*31b0*/  FMUL.FTZ R52, R0.reuse, R52 ;  /* 0x0000003400347220 */ /* 0x040fe20000410000 */
[----:B------:R-:W-:Y:S01]  /*31c0*/  FSEL R87, R101, -INF , P2 ;  /* 0xff80000065577808 */ /* 0x000fe20001000000 */
[----:B------:R-:W-:Y:S01]  /*31d0*/  FMUL.FTZ R53, R0, R53 ;  /* 0x0000003500357220 */ /* 0x000fe20000410000 */
[----:B------:R-:W-:Y:S01]  /*31e0*/  FMNMX.FTZ R42, R90, R65, !PT ;  /* 0x000000415a2a7209 */ /* 0x000fe20007810000 */
[----:B------:R-:W-:Y:S01]  /*31f0*/  FMUL.FTZ R50, R0, R50 ;  /* 0x0000003200327220 */ /* 0x000fe20000410000 */
[----:B------:R-:W-:Y:S01]  /*3200*/  ISETP.GT.AND P2, PT, R106, 0x21, PT ;  /* 0x000000216a00780c */ /* 0x000fe20003f44270 */
[----:B------:R-:W-:Y:S01]  /*3210*/  MUFU.TANH R93, R52 ;  /* 0x00000034005d7308 */ /* 0x000fe20000002400 */
[----:B------:R-:W-:Y:S01]  /*3220*/  FSEL R84, R15, -INF , P3 ;  /* 0xff8000000f547808 */ /* 0x000fe20001800000 */
[C---:B------:R-:W-:Y:S01]  /*3230*/  FMUL.FTZ R54, R0.reuse, R54 ;  /* 0x0000003600367220 */ /* 0x040fe20000410000 */
[----:B------:R-:W-:Y:S01]  /*3240*/  FMNMX.FTZ R43, R87, R42, !PT ;  /* 0x0000002a572b7209 */ /* 0x000fe20007810000 */
[----:B------:R-:W-:Y:S01]  /*3250*/  FMUL.FTZ R51, R0, R51 ;  /* 0x0000003300337220 */ /* 0x000fe20000410000 */
[----:B------:R-:W-:Y:S01]  /*3260*/  ISETP.GT.AND P3, PT, R106, 0x28, PT ;  /* 0x000000286a00780c */ /* 0x000fe20003f64270 */
[----:B------:R-:W-:Y:S01]  /*3270*/  FMUL.FTZ R55, R0, R55 ;  /* 0x0000003700377220 */ /* 0x000fe20000410000 */
[----:B------:R-:W-:Y:S01]  /*3280*/  FSEL R81, R91, -INF , P2 ;  /* 0xff8000005b517808 */ /* 0x000fe20001000000 */
[----:B------:R-:W5:Y:S01]  /*3290*/  MUFU.TANH R15, R44 ;  /* 0x0000002c000f7308 */ /* 0x000f620000002400 */
[----:B------:R-:W-:-:S02]  /*32a0*/  FMNMX.FTZ R42, R84, R43, !PT ;  /* 0x0000002b542a7209 */ /* 0x000fc40007810000 */
[----:B------:R-:W-:Y:S02]  /*32b0*/  ISETP.GT.AND P2, PT, R106, 0x29, PT ;  /* 0x000000296a00780c */ /* 0x000fe40003f44270 */
[----:B0-----:R-:W-:Y:S02]  /*32c0*/  FSEL R80, R76, -INF , P3 ;  /* 0xff8000004c507808 */ /* 0x001fe40001800000 */
[----:B------:R-:W-:Y:S01]  /*32d0*/  FMNMX.FTZ R43, R81, R42, !PT ;  /* 0x0000002a512b7209 */ /* 0x000fe20007810000 */
[----:B------:R-:W0:Y:S01]  /*32e0*/  MUFU.TANH R91, R45 ;  /* 0x0000002d005b7308 */ /* 0x000e220000002400 */
[----:B------:R-:W-:Y:S02]  /*32f0*/  ISETP.GT.AND P3, PT, R106, 0x30, PT ;  /* 0x000000306a00780c */ /* 0x000fe40003f64270 */
[----:B-1----:R-:W-:Y:S02]  /*3300*/  FSEL R78, R77, -INF , P2 ;  /* 0xff8000004d4e7808 */ /* 0x002fe40001000000 */
[----:B------:R-:W-:-:S02]  /*3310*/  FMNMX.FTZ R43, R80, R43, !PT ;  /* 0x0000002b502b7209 */ /* 0x000fc40007810000 */
[----:B------:R-:W-:Y:S01]  /*3320*/  ISETP.GT.AND P2, PT, R106, 0x31, PT ;  /* 0x000000316a00780c */ /* 0x000fe20003f44270 */
[----:B------:R-:W1:Y:S01]  /*3330*/  MUFU.TANH R77, R48 ;  /* 0x00000030004d7308 */ /* 0x000e620000002400 */
[----:B------:R-:W-:Y:S02]  /*3340*/  FSEL R76, R79, -INF , P3 ;  /* 0xff8000004f4c7808 */ /* 0x000fe40001800000 */
[----:B------:R-:W-:Y:S02]  /*3350*/  FMNMX.FTZ R43, R78, R43, !PT ;  /* 0x0000002b4e2b7209 */ /* 0x000fe40007810000 */
[----:B------:R-:W-:Y:S02]  /*3360*/  ISETP.GT.AND P3, PT, R106, 0x38, PT ;  /* 0x000000386a00780c */ /* 0x000fe40003f64270 */
[----:B--2---:R-:W-:Y:S01]  /*3370*/  FSEL R70, R94, -INF , P2 ;  /* 0xff8000005e467808 */ /* 0x004fe20001000000 */
[----:B------:R-:W2:Y:S01]  /*3380*/  MUFU.TANH R79, R49 ;  /* 0x00000031004f7308 */ /* 0x000ea20000002400 */
[----:B------:R-:W-:-:S02]  /*3390*/  FMNMX.FTZ R43, R76, R43, !PT ;  /* 0x0000002b4c2b7209 */ /* 0x000fc40007810000 */
[----:B------:R-:W-:Y:S02]  /*33a0*/  ISETP.GT.AND P2, PT, R106, 0x39, PT ;  /* 0x000000396a00780c */ /* 0x000fe40003f44270 */
[----:B---3--:R-:W-:Y:S02]  /*33b0*/  FSEL R68, R95, -INF , P3 ;  /* 0xff8000005f447808 */ /* 0x008fe40001800000 */
[----:B------:R-:W-:Y:S01]  /*33c0*/  FMNMX.FTZ R43, R70, R43, !PT ;  /* 0x0000002b462b7209 */ /* 0x000fe20007810000 */
[----:B------:R3:W2:Y:S01]  /*33d0*/  MUFU.TANH R94, R53 ;  /* 0x00000035005e7308 */ /* 0x0006a20000002400 */
[----:B------:R-:W-:Y:S02]  /*33e0*/  ISETP.GT.AND P3, PT, R106, 0x40, PT ;  /* 0x000000406a00780c */ /* 0x000fe40003f64270 */
[----:B------:R-:W-:Y:S01]  /*33f0*/  FSEL R65, R98, -INF , P2 ;  /* 0xff80000062417808 */ /* 0x000fe20001000000 */
[----:B------:R-:W-:Y:S02]  /*3400*/  WARPGROUP.DEPBAR.LE gsb0, 0x0 ;  /* 0x00008000000079c5 */ /* 0x000fe40000010000 */
[----:B------:R-:W-:Y:S01]  /*3410*/  FMNMX.FTZ R42, R68, R43, !PT ;  /* 0x0000002b442a7209 */ /* 0x000fe20007810000 */
[----:B------:R-:W-:Y:S01]  /*3420*/  FMUL.FTZ R24, R0, R24 ;  /* 0x0000001800187220 */ /* 0x000fe20000410000 */
[----:B------:R-:W-:Y:S01]  /*3430*/  ISETP.GT.AND P2, PT, R106, 0x41, PT ;  /* 0x000000416a00780c */ /* 0x000fe20003f44270 */
[C---:B---3--:R-:W-:Y:S01]  /*3440*/  FMUL.FTZ R53, R0.reuse, R28 ;  /* 0x0000001c00357220 */ /* 0x048fe20000410000 */
[----:B------:R-:W-:Y:S01]  /*3450*/  FSEL R64, R99, -INF , P3 ;  /* 0xff80000063407808 */ /* 0x000fe20001800000 */
[----:B------:R-:W3:Y:S01]  /*3460*/  MUFU.TANH R95, R24 ;  /* 0x00000018005f7308 */ /* 0x000ee20000002400 */
[----:B------:R-:W-:Y:S01]  /*3470*/  FMNMX.FTZ R45, R65, R42, !PT ;  /* 0x0000002a412d7209 */ /* 0x000fe20007810000 */
[----:B------:R-:W-:Y:S01]  /*3480*/  FMUL.FTZ R25, R0, R25 ;  /* 0x0000001900197220 */ /* 0x000fe20000410000 */
[----:B------:R-:W-:Y:S01]  /*3490*/  ISETP.GT.AND P3, PT, R106, 0x48, PT ;  /* 0x000000486a00780c */ /* 0x000fe20003f64270 */
[----:B------:R-:W-:Y:S01]  /*34a0*/  FMUL.FTZ R26, R0, R26 ;  /* 0x0000001a001a7220 */ /* 0x000fe20000410000 */
[----:B------:R-:W-:Y:S01]  /*34b0*/  FSEL R43, R100, -INF , P2 ;  /* 0xff800000642b7808 */ /* 0x000fe20001000000 */
[----:B------:R-:W-:Y:S01]  /*34c0*/  FMUL.FTZ R27, R0, R27 ;  /* 0x0000001b001b7220 */ /* 0x000fe20000410000 */
[----:B------:R-:W-:Y:S01]  /*34d0*/  FMNMX.FTZ R44, R64, R45, !PT ;  /* 0x0000002d402c7209 */ /* 0x000fe20007810000 */
[----:B------:R-:W3:Y:S01]  /*34e0*/  MUFU.TANH R96, R25 ;  /* 0x0000001900607308 */ /* 0x000ee20000002400 */
[----:B------:R-:W-:Y:S01]  /*34f0*/  ISETP.GT.AND P2, PT, R106, 0x49, PT ;  /* 0x000000496a00780c */ /* 0x000fe20003f44270 */
[----:B------:R-:W-:Y:S01]  /*3500*/  FMUL.FTZ R30, R0, R30 ;  /* 0x0000001e001e7220 */ /* 0x000fe20000410000 */
[----:B------:R-:W-:Y:S01]  /*3510*/  FSEL R42, R102, -INF , P3 ;  /* 0xff800000662a7808 */ /* 0x000fe20001800000 */
[C---:B------:R-:W-:Y:S01]  /*3520*/  FMUL.FTZ R31, R0.reuse, R31 ;  /* 0x0000001f001f7220 */ /* 0x040fe20000410000 */
[----:B------:R-:W-:Y:S01]  /*3530*/  FMNMX.FTZ R45, R43, R44, !PT ;  /* 0x0000002c2b2d7209 */ /* 0x000fe20007810000 */
[----:B------:R-:W-:Y:S01]  /*3540*/  FMUL.FTZ R34, R0, R34 ;  /* 0x0000002200227220 */ /* 0x000fe20000410000 */
[----:B------:R-:W-:Y:S01]  /*3550*/  ISETP.GT.AND P3, PT, R106, 0x50, PT ;  /* 0x000000506a00780c */ /* 0x000fe20003f64270 */
[----:B------:R-:W-:Y:S01]  /*3560*/  MUFU.TANH R3, R3 ;  /* 0x0000000300037308 */ /* 0x000fe20000002400 */
[----:B------:R-:W-:Y:S01]  /*3570*/  FSEL R49, R103, -INF , P2 ;  /* 0xff80000067317808 */ /* 0x000fe20001000000 */
[----:B------:R-:W-:Y:S01]  /*3580*/  FMUL.FTZ R35, R0, R35 ;  /* 0x0000002300237220 */ /* 0x000fe20000410000 */
[----:B------:R-:W-:Y:S01]  /*3590*/  FMNMX.FTZ R44, R42, R45, !PT ;  /* 0x0000002d2a2c7209 */ /* 0x000fe20007810000 */
[----:B------:R-:W-:Y:S01]  /*35a0*/  FMUL.FTZ R38, R0, R38 ;  /* 0x0000002600267220 */ /* 0x000fe20000410000 */
[----:B------:R-:W-:Y:S01]  /*35b0*/  ISETP.GT.AND P2, PT, R106, 0x51, PT ;  /* 0x000000516a00780c */ /* 0x000fe20003f44270 */
[----:B------:R-:W-:Y:S01]  /*35c0*/  FMUL.FTZ R39, R0, R39 ;  /* 0x0000002700277220 */ /* 0x000fe20000410000 */
[----:B------:R-:W-:Y:S01]  /*35d0*/  FSEL R48, R104, -INF , P3 ;  /* 0xff80000068307808 */ /* 0x000fe20001800000 */
[----:B------:R-:W-:Y:S01]  /*35e0*/  MUFU.TANH R4, R4 ;  /* 0x0000000400047308 */ /* 0x000fe20000002400 */
[----:B------:R-:W-:Y:S01]  /*35f0*/  FMNMX.FTZ R45, R49, R44, !PT ;  /* 0x0000002c312d7209 */ /* 0x000fe20007810000 */
[----:B------:R3:W-:Y:S01]  /*3600*/  @!P1 SYNCS.ARRIVE.TRANS64.RED.A1T0 RZ, [R2+URZ], RZ ;  /* 0x000000ff02ff99a7 */ /* 0x0007e2000810043f */
[----:B------:R-:W-:-:S02]  /*3610*/  ISETP.GT.AND P3, PT, R106, 0x58, PT ;  /* 0x000000586a00780c */ /* 0x000fc40003f64270 */
[----:B------:R-:W-:Y:S01]  /*3620*/  FSEL R44, R105, -INF , P2 ;  /* 0xff800000692c7808 */ /* 0x000fe20001000000 */
[----:B------:R-:W-:Y:S01]  /*3630*/  IMAD.MOV.U32 R105, RZ, RZ, R119 ;  /* 0x000000ffff697224 */ /* 0x000fe200078e0077 */
[----:B------:R-:W-:Y:S01]  /*3640*/  FMNMX.FTZ R97, R48, R45, !PT ;  /* 0x0000002d30617209 */ /* 0x000fe20007810000 */
[----:B------:R-:W-:Y:S01]  /*3650*/  MUFU.TANH R5, R5 ;  /* 0x0000000500057308 */ /* 0x000fe20000002400 */
[----:B------:R-:W-:Y:S02]  /*3660*/  ISETP.GT.AND P2, PT, R106, 0x59, PT ;  /* 0x000000596a00780c */ /* 0x000fe40003f44270 */
[----:B----4-:R-:W-:Y:S02]  /*3670*/  FSEL R45, R67, -INF , P3 ;  /* 0xff800000432d7808 */ /* 0x010fe40001800000 */
[----:B------:R-:W-:Y:S02]  /*3680*/  FMNMX.FTZ R98, R44, R97, !PT ;  /* 0x000000612c627209 */ /* 0x000fe40007810000 */
[----:B------:R-:W-:Y:S01]  /*3690*/  ISETP.GT.AND P3, PT, R106, 0x60, PT ;  /* 0x000000606a00780c */ /* 0x000fe20003f64270 */
[----:B------:R4:W-:Y:S01]  /*36a0*/  MUFU.TANH R97, R26 ;  /* 0x0000001a00617308 */ /* 0x0009e20000002400 */
[----:B------:R-:W-:-:S02]  /*36b0*/  FSEL R52, R69, -INF , P2 ;  /* 0xff80000045347808 */ /* 0x000fc40001000000 */
[----:B------:R-:W-:Y:S02]  /*36c0*/  FMNMX.FTZ R67, R45, R98, !PT ;  /* 0x000000622d437209 */ /* 0x000fe40007810000 */
[----:B------:R-:W-:Y:S02]  /*36d0*/  ISETP.GT.AND P2, PT, R106, 0x61, PT ;  /* 0x000000616a00780c */ /* 0x000fe40003f44270 */
[----:B------:R-:W-:Y:S01]  /*36e0*/  FSEL R28, R71, -INF , P3 ;  /* 0xff800000471c7808 */ /* 0x000fe20001800000 */
[----:B------:R-:W-:Y:S01]  /*36f0*/  MUFU.TANH R6, R6 ;  /* 0x0000000600067308 */ /* 0x000fe20000002400 */
[----:B------:R-:W-:Y:S01]  /*3700*/  FMNMX.FTZ R67, R52, R67, !PT ;  /* 0x0000004334437209 */ /* 0x000fe20007810000 */
[----:B----4-:R-:W-:Y:S01]  /*3710*/  IMAD.U32 R26, RZ, RZ, UR10 ;  /* 0x0000000aff1a7e24 */ /* 0x010fe2000f8e00ff */
[----:B------:R-:W-:Y:S02]  /*3720*/  ISETP.GT.AND P3, PT, R106, 0x68, PT ;  /* 0x000000686a00780c */ /* 0x000fe40003f64270 */
[----:B------:R-:W-:-:S02]  /*3730*/  FSEL R24, R92, -INF , P2 ;  /* 0xff8000005c187808 */ /* 0x000fc40001000000 */
[----:B------:R-:W-:Y:S01]  /*3740*/  FMNMX.FTZ R69, R28, R67, !PT ;  /* 0x000000431c457209 */ /* 0x000fe20007810000 */
[----:B------:R-:W-:Y:S01]  /*3750*/  FMUL.FTZ R67, R0, R29 ;  /* 0x0000001d00437220 */ /* 0x000fe20000410000 */
[----:B------:R-:W-:Y:S01]  /*3760*/  ISETP.GT.AND P2, PT, R106, 0x69, PT ;  /* 0x000000696a00780c */ /* 0x000fe20003f44270 */
[----:B------:R2:W4:Y:S01]  /*3770*/  MUFU.TANH R71, R53 ;  /* 0x0000003500477308 */ /* 0x0005220000002400 */
[----:B-----5:R-:W-:Y:S02]  /*3780*/  FSEL R25, R15, -INF , P3 ;  /* 0xff8000000f197808 */ /* 0x020fe40001800000 */
[----:B------:R-:W-:Y:S01]  /*3790*/  FMNMX.FTZ R92, R24, R69, !PT ;  /* 0x00000045185c7209 */ /* 0x000fe20007810000 */
[----:B------:R-:W-:Y:S01]  /*37a0*/  FMUL.FTZ R69, R0, R32 ;  /* 0x0000002000457220 */ /* 0x000fe20000410000 */
[----:B------:R-:W-:Y:S02]  /*37b0*/  ISETP.GT.AND P3, PT, R106, 0x70, PT ;  /* 0x000000706a00780c */ /* 0x000fe40003f64270 */
[----:B0-----:R-:W-:Y:S01]  /*37c0*/  FSEL R29, R91, -INF , P2 ;  /* 0xff8000005b1d7808 */ /* 0x001fe20001000000 */
[----:B------:R0:W5:Y:S01]  /*37d0*/  MUFU.TANH R15, R67 ;  /* 0x00000043000f7308 */ /* 0x0001620000002400 */
[----:B------:R-:W-:-:S02]  /*37e0*/  FMNMX.FTZ R92, R25, R92, !PT ;  /* 0x0000005c195c7209 */ /* 0x000fc40007810000 */
[C---:B------:R-:W-:Y:S02]  /*37f0*/  ISETP.GT.AND P2, PT, R106.reuse, 0x71, PT ;  /* 0x000000716a00780c */ /* 0x040fe40003f44270 */
[----:B-1----:R-:W-:Y:S02]  /*3800*/  FSEL R32, R77, -INF , P3 ;  /* 0xff8000004d207808 */ /* 0x002fe40001800000 */
[----:B------:R-:W-:Y:S01]  /*3810*/  FMNMX.FTZ R91, R29, R92, !PT ;  /* 0x0000005c1d5b7209 */ /* 0x000fe20007810000 */
[----:B------:R1:W5:Y:S01]  /*3820*/  MUFU.TANH R77, R69 ;  /* 0x00000045004d7308 */ /* 0x0003620000002400 */
[----:B------:R-:W-:Y:S02]  /*3830*/  ISETP.GT.AND P3, PT, R106, 0x78, PT ;  /* 0x000000786a00780c */ /* 0x000fe40003f64270 */
[----:B--2---:R-:W-:Y:S01]  /*3840*/  FSEL R53, R79, -INF , P2 ;  /* 0xff8000004f357808 */ /* 0x004fe20001000000 */
[----:B------:R-:W-:Y:S01]  /*3850*/  FMUL.FTZ R79, R0, R33 ;  /* 0x00000021004f7220 */ /* 0x000fe20000410000 */
[----:B------:R-:W-:Y:S01]  /*3860*/  FMNMX.FTZ R92, R32, R91, !PT ;  /* 0x0000005b205c7209 */ /* 0x000fe20007810000 */
[----:B------:R-:W-:Y:S01]  /*3870*/  FMUL.FTZ R91, R0, R36 ;  /* 0x00000024005b7220 */ /* 0x000fe20000410000 */
[----:B------:R-:W-:Y:S01]  /*3880*/  ISETP.GT.AND P2, PT, R106, 0x79, PT ;  /* 0x000000796a00780c */ /* 0x000fe20003f44270 */
[----:B------:R-:W-:Y:S01]  /*3890*/  MUFU.TANH R8, R8 ;  /* 0x0000000800087308 */ /* 0x000fe20000002400 */
[----:B------:R-:W-:-:S02]  /*38a0*/  FSEL R33, R93, -INF , P3 ;  /* 0xff8000005d217808 */ /* 0x000fc40001800000 */
[----:B------:R-:W-:Y:S02]  /*38b0*/  FMNMX.FTZ R92, R53, R92, !PT ;  /* 0x0000005c355c7209 */ /* 0x000fe40007810000 */
[----:B------:R-:W-:Y:S02]  /*38c0*/  ISETP.GT.AND P3, PT, R106, 0x80, PT ;  /* 0x000000806a00780c */ /* 0x000fe40003f64270 */
[----:B0-----:R-:W-:Y:S01]  /*38d0*/  FSEL R67, R94, -INF , P2 ;  /* 0xff8000005e437808 */ /* 0x001fe20001000000 */
[----:B------:R-:W0:Y:S01]  /*38e0*/  MUFU.TANH R79, R79 ;  /* 0x0000004f004f7308 */ /* 0x000e220000002400 */
[----:B------:R-:W-:Y:S02]  /*38f0*/  FMNMX.FTZ R92, R33, R92, !PT ;  /* 0x0000005c215c7209 */ /* 0x000fe40007810000 */
[----:B---3--:R-:W-:Y:S02]  /*3900*/  FSEL R36, R95, -INF , P3 ;  /* 0xff8000005f247808 */ /* 0x008fe40001800000 */
[----:B------:R-:W-:-:S02]  /*3910*/  ISETP.GT.AND P2, PT, R106, 0x81, PT ;  /* 0x000000816a00780c */ /* 0x000fc40003f44270 */
[----:B------:R-:W-:Y:S01]  /*3920*/  FMNMX.FTZ R95, R67, R92, !PT ;  /* 0x0000005c435f7209 */ /* 0x000fe20007810000 */
[----:B------:R-:W2:Y:S01]  /*3930*/  MUFU.TANH R93, R91 ;  /* 0x0000005b005d7308 */ /* 0x000ea20000002400 */
[----:B------:R-:W-:Y:S01]  /*3940*/  ISETP.GT.AND P3, PT, R106, 0x88, PT ;  /* 0x000000886a00780c */ /* 0x000fe20003f64270 */
[----:B------:R-:W-:Y:S01]  /*3950*/  FMUL.FTZ R92, R0, R37 ;  /* 0x00000025005c7220 */ /* 0x000fe20000410000 */
[----:B-1----:R-:W-:Y:S02]  /*3960*/  FSEL R69, R96, -INF , P2 ;  /* 0xff80000060457808 */ /* 0x002fe40001000000 */
[----:B------:R-:W-:Y:S02]  /*3970*/  FMNMX.FTZ R94, R36, R95, !PT ;  /* 0x0000005f245e7209 */ /* 0x000fe40007810000 */
[----:B------:R-:W-:Y:S01]  /*3980*/  ISETP.GT.AND P2, PT, R106, 0x89, PT ;  /* 0x000000896a00780c */ /* 0x000fe20003f44270 */
[----:B------:R-:W-:Y:S01]  /*3990*/  MUFU.TANH R7, R7 ;  /* 0x0000000700077308 */ /* 0x000fe20000002400 */
[----:B----4-:R-:W-:-:S02]  /*39a0*/  FSEL R37, R71, -INF , P3 ;  /* 0xff80000047257808 */ /* 0x010fc40001800000 */
[----:B------:R-:W-:Y:S02]  /*39b0*/  FMNMX.FTZ R96, R69, R94, !PT ;  /* 0x0000005e45607209 */ /* 0x000fe40007810000 */
[----:B------:R-:W-:Y:S02]  /*39c0*/  ISETP.GT.AND P3, PT, R106, 0x90, PT ;  /* 0x000000906a00780c */ /* 0x000fe40003f64270 */
[----:B-----5:R-:W-:Y:S01]  /*39d0*/  FSEL R71, R15, -INF , P2 ;  /* 0xff8000000f477808 */ /* 0x020fe20001000000 */
[----:B------:R1:W3:Y:S01]  /*39e0*/  MUFU.TANH R94, R92 ;  /* 0x0000005c005e7308 */ /* 0x0002e20000002400 */
[----:B------:R-:W-:Y:S01]  /*39f0*/  FMNMX.FTZ R96, R37, R96, !PT ;  /* 0x0000006025607209 */ /* 0x000fe20007810000 */
[----:B------:R-:W-:Y:S01]  /*3a00*/  FMUL.FTZ R15, R0, R46 ;  /* 0x0000002e000f7220 */ /* 0x000fe20000410000 */
[----:B------:R-:W-:Y:S02]  /*3a10*/  ISETP.GT.AND P2, PT, R106, 0x91, PT ;  /* 0x000000916a00780c */ /* 0x000fe40003f44270 */
[----:B------:R-:W-:-:S02]  /*3a20*/  FSEL R77, R77, -INF , P3 ;  /* 0xff8000004d4d7808 */ /* 0x000fc40001800000 */
[----:B------:R-:W-:Y:S01]  /*3a30*/  FMNMX.FTZ R96, R71, R96, !PT ;  /* 0x0000006047607209 */ /* 0x000fe20007810000 */
[----:B------:R4:W-:Y:S01]  /*3a40*/  MUFU.TANH R91, R15 ;  /* 0x0000000f005b7308 */ /* 0x0009e20000002400 */
[----:B0-----:R-:W-:Y:S01]  /*3a50*/  FSEL R46, R79, -INF , P2 ;  /* 0xff8000004f2e7808 */ /* 0x001fe20001000000 */
[----:B-1----:R-:W-:Y:S01]  /*3a60*/  FMUL.FTZ R92, R0, R47 ;  /* 0x0000002f005c7220 */ /* 0x002fe20000410000 */
[C---:B------:R-:W-:Y:S02]  /*3a70*/  ISETP.GT.AND P3, PT, R106.reuse, 0x98, PT ;  /* 0x000000986a00780c */ /* 0x040fe40003f64270 */
[----:B------:R-:W-:Y:S02]  /*3a80*/  FMNMX.FTZ R79, R77, R96, !PT ;  /* 0x000000604d4f7209 */ /* 0x000fe40007810000 */
[----:B------:R-:W-:Y:S01]  /*3a90*/  ISETP.GT.AND P2, PT, R106, 0x99, PT ;  /* 0x000000996a00780c */ /* 0x000fe20003f44270 */
[----:B------:R-:W0:Y:S01]  /*3aa0*/  MUFU.TANH R9, R9 ;  /* 0x0000000900097308 */ /* 0x000e220000002400 */
[----:B--2---:R-:W-:Y:S01]  /*3ab0*/  FSEL R47, R93, -INF , P3 ;  /* 0xff8000005d2f7808 */ /* 0x004fe20001800000 */
[----:B------:R-:W-:Y:S01]  /*3ac0*/  IMAD.MOV.U32 R106, RZ, RZ, R119 ;  /* 0x000000ffff6a7224 */ /* 0x000fe200078e0077 */
[----:B------:R-:W-:-:S02]  /*3ad0*/  FMNMX.FTZ R96, R46, R79, !PT ;  /* 0x0000004f2e607209 */ /* 0x000fc40007810000 */
[----:B---3--:R-:W-:Y:S02]  /*3ae0*/  FSEL R79, R94, -INF , P2 ;  /* 0xff8000005e4f7808 */ /* 0x008fe40001000000 */
[----:B------:R-:W-:Y:S01]  /*3af0*/  FMNMX.FTZ R96, R47, R96, !PT ;  /* 0x000000602f607209 */ /* 0x000fe20007810000 */
[----:B------:R1:W-:Y:S03]  /*3b00*/  MUFU.TANH R93, R50 ;  /* 0x00000032005d7308 */ /* 0x0003e60000002400 */
[----:B----4-:R-:W-:-:S05]  /*3b10*/  FMNMX.FTZ R15, R79, R96, !PT ;  /* 0x000000604f0f7209 */ /* 0x010fca0007810000 */
[----:B------:R-:W2:Y:S01]  /*3b20*/  SHFL.BFLY PT, R98, R15, 0x2, 0x1f ;  /* 0x0c401f000f627f89 */ /* 0x000ea200000e0000 */
[----:B------:R-:W-:Y:S08]  /*3b30*/  MUFU.TANH R95, R54 ;  /* 0x00000036005f7308 */ /* 0x000ff00000002400 */
[----:B------:R-:W3:Y:S08]  /*3b40*/  MUFU.TANH R10, R10 ;  /* 0x0000000a000a7308 */ /* 0x000ef00000002400 */
[----:B------:R-:W-:Y:S01]  /*3b50*/  MUFU.TANH R94, R51 ;  /* 0x00000033005e7308 */ /* 0x000fe20000002400 */
[----:B--2---:R-:W-:-:S07]  /*3b60*/  FMNMX.FTZ R103, R15, R98, !PT ;  /* 0x000000620f677209 */ /* 0x004fce0007810000 */
[----:B------:R-:W2:Y:S01]  /*3b70*/  MUFU.TANH R12, R12 ;  /* 0x0000000c000c7308 */ /* 0x000ea20000002400 */
[----:B-1----:R-:W1:Y:S07]  /*3b80*/  SHFL.BFLY PT, R50, R103, 0x1, 0x1f ;  /* 0x0c201f0067327f89 */ /* 0x002e6e00000e0000 */
[----:B------:R4:W-:Y:S08]  /*3b90*/  MUFU.TANH R98, R27 ;  /* 0x0000001b00627308 */ /* 0x0009f00000002400 */
[----:B------:R5:W-:Y:S08]  /*3ba0*/  MUFU.TANH R96, R55 ;  /* 0x0000003700607308 */ /* 0x000bf00000002400 */
[----:B------:R-:W2:Y:S01]  /*3bb0*/  MUFU.TANH R11, R11 ;  /* 0x0000000b000b7308 */ /* 0x000ea20000002400 */
[----:B-1----:R-:W-:-:S04]  /*3bc0*/  FMNMX.FTZ R15, R103, R50, !PT ;  /* 0x00000032670f7209 */ /* 0x002fc80007810000 */
[C---:B------:R-:W-:Y:S01]  /*3bd0*/  FSETP.NEU.FTZ.AND P2, PT, R15.reuse, -INF , PT ;  /* 0xff8000000f00780b */ /* 0x040fe20003f5d000 */
[----:B------:R-:W-:-:S02]  /*3be0*/  FFMA.FTZ R26, R15, R26, -8 ;  /* 0xc10000000f1a7423 */ /* 0x000fc4000001001a */
[----:B------:R-:W1:Y:S03]  /*3bf0*/  MUFU.TANH R13, R13 ;  /* 0x0000000d000d7308 */ /* 0x000e660000002400 */
[----:B------:R-:W-:-:S05]  /*3c00*/  FSEL R26, R26, RZ, P2 ;  /* 0x000000ff1a1a7208 */ /* 0x000fca0001000000 */
[----:B------:R-:W1:Y:S01]  /*3c10*/  MUFU.TANH R14, R14 ;  /* 0x0000000e000e7308 */ /* 0x000e620000002400 */
[----:B----4-:R-:W-:-:S01]  /*3c20*/  FFMA.FTZ R27, R82, UR10, -R26 ;  /* 0x0000000a521b7c23 */ /* 0x010fc2000801081a */
[----:B------:R-:W-:Y:S01]  /*3c30*/  VIMNMX R82, R66, R75, PT ;  /* 0x0000004b42527248 */ /* 0x000fe20003fe0100 */
[----:B------:R-:W-:-:S01]  /*3c40*/  FFMA.FTZ R80, R80, UR10, -R26 ;  /* 0x0000000a50507c23 */ /* 0x000fc2000801081a */
[--C-:B------:R-:W-:Y:S01]  /*3c50*/  FFMA.FTZ R81, R81, UR10, -R26.reuse ;  /* 0x0000000a51517c23 */ /* 0x100fe2000801081a */
[----:B------:R-:W-:-:S01]  /*3c60*/  FFMA.FTZ R76, R76, UR10, -R26 ;  /* 0x0000000a4c4c7c23 */ /* 0x000fc2000801081a */
[----:B------:R-:W-:Y:S01]  /*3c70*/  ISETP.GT.AND P2, PT, R82, RZ, PT ;  /* 0x000000ff5200720c */ /* 0x000fe20003f44270 */
[----:B------:R-:W-:-:S01]  /*3c80*/  FFMA.FTZ R78, R78, UR10, -R26 ;  /* 0x0000000a4e4e7c23 */ /* 0x000fc2000801081a */
[C---:B------:R-:W-:Y:S01]  /*3c90*/  ISETP.GT.AND P3, PT, R82.reuse, 0x1, PT ;  /* 0x000000015200780c */ /* 0x040fe20003f64270 */
[----:B------:R-:W4:Y:S01]  /*3ca0*/  MUFU.TANH R21, R21 ;  /* 0x0000001500157308 */ /* 0x000f220000002400 */
[----:B------:R-:W-:Y:S01]  /*3cb0*/  ISETP.GT.AND P4, PT, R82, 0x8, PT ;  /* 0x000000085200780c */ /* 0x000fe20003f84270 */
[--C-:B------:R-:W-:Y:S01]  /*3cc0*/  FFMA.FTZ R64, R64, UR10, -R26.reuse ;  /* 0x0000000a40407c23 */ /* 0x100fe2000801081a */
[----:B------:R-:W-:Y:S01]  /*3cd0*/  FSEL R3, R3, -INF , P2 ;  /* 0xff80000003037808 */ /* 0x000fe20001000000 */
[--C-:B------:R-:W-:Y:S01]  /*3ce0*/  FFMA.FTZ R48, R48, UR10, -R26.reuse ;  /* 0x0000000a30307c23 */ /* 0x100fe2000801081a */
[----:B------:R-:W-:Y:S01]  /*3cf0*/  FSEL R50, R4, -INF , P3 ;  /* 0xff80000004327808 */ /* 0x000fe20001800000 */
[--C-:B------:R-:W-:Y:S01]  /*3d00*/  FFMA.FTZ R90, R90, UR10, -R26.reuse ;  /* 0x0000000a5a5a7c23 */ /* 0x100fe2000801081a */
[C---:B------:R-:W-:Y:S01]  /*3d10*/  ISETP.GT.AND P2, PT, R82.reuse, 0x9, PT ;  /* 0x000000095200780c */ /* 0x040fe20003f44270 */
[----:B------:R-:W4:Y:S01]  /*3d20*/  MUFU.TANH R20, R20 ;  /* 0x0000001400147308 */ /* 0x000f220000002400 */
[----:B------:R-:W-:Y:S01]  /*3d30*/  FSEL R5, R5, -INF , P4 ;  /* 0xff80000005057808 */ /* 0x000fe20002000000 */
[--C-:B------:R-:W-:Y:S01]  /*3d40*/  FFMA.FTZ R77, R77, UR10, -R26.reuse ;  /* 0x0000000a4d4d7c23 */ /* 0x100fe2000801081a */
[----:B------:R-:W-:Y:S01]  /*3d50*/  FMNMX.FTZ R54, R3, R50, !PT ;  /* 0x0000003203367209 */ /* 0x000fe20007810000 */
[--C-:B------:R-:W-:Y:S01]  /*3d60*/  FFMA.FTZ R43, R43, UR10, -R26.reuse ;  /* 0x0000000a2b2b7c23 */ /* 0x100fe2000801081a */
[----:B------:R-:W-:Y:S01]  /*3d70*/  ISETP.GT.AND P3, PT, R82, 0x10, PT ;  /* 0x000000105200780c */ /* 0x000fe20003f64270 */
[--C-:B------:R-:W-:Y:S01]  /*3d80*/  FFMA.FTZ R28, R28, UR10, -R26.reuse ;  /* 0x0000000a1c1c7c23 */ /* 0x100fe2000801081a */
[----:B------:R-:W-:Y:S01]  /*3d90*/  FSEL R6, R6, -INF , P2 ;  /* 0xff80000006067808 */ /* 0x000fe20001000000 */
[----:B------:R-:W4:Y:S01]  /*3da0*/  MUFU.TANH R72, R72 ;  /* 0x0000004800487308 */ /* 0x000f220000002400 */
[----:B------:R-:W-:Y:S01]  /*3db0*/  FMNMX.FTZ R51, R5, R54, !PT ;  /* 0x0000003605337209 */ /* 0x000fe20007810000 */
[--C-:B------:R-:W-:Y:S01]  /*3dc0*/  FFMA.FTZ R29, R29, UR10, -R26.reuse ;  /* 0x0000000a1d1d7c23 */ /* 0x100fe2000801081a */
[----:B------:R-:W-:Y:S01]  /*3dd0*/  ISETP.GT.AND P2, PT, R82, 0x11, PT ;  /* 0x000000115200780c */ /* 0x000fe20003f44270 */
[--C-:B------:R-:W-:Y:S01]  /*3de0*/  FFMA.FTZ R33, R33, UR10, -R26.reuse ;  /* 0x0000000a21217c23 */ /* 0x100fe2000801081a */
[----:B------:R-:W-:Y:S01]  /*3df0*/  FSEL R8, R8, -INF , P3 ;  /* 0xff80000008087808 */ /* 0x000fe20001800000 */
[--C-:B------:R-:W-:Y:S01]  /*3e00*/  FFMA.FTZ R36, R36, UR10, -R26.reuse ;  /* 0x0000000a24247c23 */ /* 0x100fe2000801081a */
[----:B-----5:R-:W-:Y:S01]  /*3e10*/  FMNMX.FTZ R55, R6, R51, !PT ;  /* 0x0000003306377209 */ /* 0x020fe20007810000 */
[----:B------:R-:W5:Y:S01]  /*3e20*/  MUFU.TANH R73, R73 ;  /* 0x0000004900497308 */ /* 0x000f620000002400 */
[----:B------:R-:W-:Y:S01]  /*3e30*/  ISETP.GT.AND P3, PT, R82, 0x18, PT ;  /* 0x000000185200780c */ /* 0x000fe20003f64270 */
[--C-:B------:R-:W-:Y:S01]  /*3e40*/  FFMA.FTZ R37, R37, UR10, -R26.reuse ;  /* 0x0000000a25257c23 */ /* 0x100fe2000801081a */
[----:B------:R-:W-:Y:S01]  /*3e50*/  FSEL R51, R7, -INF , P2 ;  /* 0xff80000007337808 */ /* 0x000fe20001000000 */
[----:B------:R-:W-:Y:S01]  /*3e60*/  FFMA.FTZ R7, R84, UR10, -R26 ;  /* 0x0000000a54077c23 */ /* 0x000fe2000801081a */
[----:B------:R-:W-:-:S02]  /*3e70*/  FMNMX.FTZ R54, R8, R55, !PT ;  /* 0x0000003708367209 */ /* 0x000fc40007810000 */
[C---:B------:R-:W-:Y:S01]  /*3e80*/  ISETP.GT.AND P2, PT, R82.reuse, 0x19, PT ;  /* 0x000000195200780c */ /* 0x040fe20003f44270 */
[----:B------:R-:W5:Y:S01]  /*3e90*/  MUFU.TANH R57, R57 ;  /* 0x0000003900397308 */ /* 0x000f620000002400 */
[----:B0-----:R-:W-:Y:S02]  /*3ea0*/  FSEL R9, R9, -INF , P3 ;  /* 0xff80000009097808 */ /* 0x001fe40001800000 */
[----:B------:R-:W-:Y:S02]  /*3eb0*/  FMNMX.FTZ R54, R51, R54, !PT ;  /* 0x0000003633367209 */ /* 0x000fe40007810000 */
[----:B------:R-:W-:Y:S02]  /*3ec0*/  ISETP.GT.AND P3, PT, R82, 0x20, PT ;  /* 0x000000205200780c */ /* 0x000fe40003f64270 */
[----:B---3--:R-:W-:Y:S01]  /*3ed0*/  FSEL R10, R10, -INF , P2 ;  /* 0xff8000000a0a7808 */ /* 0x008fe20001000000 */
[----:B------:R-:W0:Y:S01]  /*3ee0*/  MUFU.TANH R56, R56 ;  /* 0x0000003800387308 */ /* 0x000e220000002400 */
[----:B------:R-:W-:-:S02]  /*3ef0*/  FMNMX.FTZ R55, R9, R54, !PT ;  /* 0x0000003609377209 */ /* 0x000fc40007810000 */
[----:B------:R-:W-:Y:S02]  /*3f00*/  ISETP.GT.AND P2, PT, R82, 0x21, PT ;  /* 0x000000215200780c */ /* 0x000fe40003f44270 */
[----:B--2---:R-:W-:Y:S02]  /*3f10*/  FSEL R54, R12, -INF , P3 ;  /* 0xff8000000c367808 */ /* 0x004fe40001800000 */
[----:B------:R-:W-:Y:S01]  /*3f20*/  FMNMX.FTZ R55, R10, R55, !PT ;  /* 0x000000370a377209 */ /* 0x000fe20007810000 */
[----:B------:R-:W2:Y:S01]  /*3f30*/  MUFU.TANH R58, R58 ;  /* 0x0000003a003a7308 */ /* 0x000ea20000002400 */
[----:B------:R-:W-:Y:S02]  /*3f40*/  ISETP.GT.AND P3, PT, R82, 0x28, PT ;  /* 0x000000285200780c */ /* 0x000fe40003f64270 */
[----:B------:R-:W-:Y:S02]  /*3f50*/  FSEL R11, R11, -INF , P2 ;  /* 0xff8000000b0b7808 */ /* 0x000fe40001000000 */
[----:B------:R-:W-:-:S02]  /*3f60*/  FMNMX.FTZ R66, R54, R55, !PT ;  /* 0x0000003736427209 */ /* 0x000fc40007810000 */
[C---:B------:R-:W-:Y:S01]  /*3f70*/  ISETP.GT.AND P2, PT, R82.reuse, 0x29, PT ;  /* 0x000000295200780c */ /* 0x040fe20003f44270 */
[----:B------:R-:W3:Y:S01]  /*3f80*/  MUFU.TANH R59, R59 ;  /* 0x0000003b003b7308 */ /* 0x000ee20000002400 */
[----:B-1----:R-:W-:Y:S02]  /*3f90*/  FSEL R55, R13, -INF , P3 ;  /* 0xff8000000d377808 */ /* 0x002fe40001800000 */
[----:B------:R-:W-:Y:S02]  /*3fa0*/  FMNMX.FTZ R66, R11, R66, !PT ;  /* 0x000000420b427209 */ /* 0x000fe40007810000 */
[----:B------:R-:W-:Y:S02]  /*3fb0*/  ISETP.GT.AND P3, PT, R82, 0x30, PT ;  /* 0x000000305200780c */ /* 0x000fe40003f64270 */
[----:B------:R-:W-:Y:S01]  /*3fc0*/  FSEL R14, R14, -INF , P2 ;  /* 0xff8000000e0e7808 */ /* 0x000fe20001000000 */
[----:B------:R1:W-:Y:S01]  /*3fd0*/  MUFU.EX2 R13, R80 ;  /* 0x00000050000d7308 */ /* 0x0003e20000000800 */
[----:B------:R-:W-:-:S02]  /*3fe0*/  FMNMX.FTZ R75, R55, R66, !PT ;  /* 0x00000042374b7209 */ /* 0x000fc40007810000 */
[----:B------:R-:W-:Y:S02]  /*3ff0*/  ISETP.GT.AND P2, PT, R82, 0x31, PT ;  /* 0x000000315200780c */ /* 0x000fe40003f44270 */
[----:B----4-:R-:W-:Y:S02]  /*4000*/  FSEL R21, R21, -INF , P3 ;  /* 0xff80000015157808 */ /* 0x010fe40001800000 */
[----:B------:R-:W-:Y:S01]  /*4010*/  FMNMX.FTZ R74, R14, R75, !PT ;  /* 0x0000004b0e4a7209 */ /* 0x000fe20007810000 */
[----:B------:R-:W4:Y:S01]  /*4020*/  MUFU.TANH R60, R60 ;  /* 0x0000003c003c7308 */ /* 0x000f220000002400 */
[----:B------:R-:W-:Y:S01]  /*4030*/  ISETP.GT.AND P3, PT, R82, 0x38, PT ;  /* 0x000000385200780c */ /* 0x000fe20003f64270 */
[----:B-1----:R-:W-:Y:S01]  /*4040*/  FFMA.FTZ R80, R70, UR10, -R26 ;  /* 0x0000000a46507c23 */ /* 0x002fe2000801081a */
[----:B------:R-:W-:Y:S02]  /*4050*/  FSEL R20, R20, -INF , P2 ;  /* 0xff80000014147808 */ /* 0x000fe40001000000 */
[----:B------:R-:W-:-:S02]  /*4060*/  FMNMX.FTZ R75, R21, R74, !PT ;  /* 0x0000004a154b7209 */ /* 0x000fc40007810000 */
[----:B------:R-:W-:Y:S01]  /*4070*/  ISETP.GT.AND P2, PT, R82, 0x39, PT ;  /* 0x000000395200780c */ /* 0x000fe20003f44270 */
[----:B------:R-:W-:Y:S01]  /*4080*/  MUFU.TANH R61, R61 ;  /* 0x0000003d003d7308 */ /* 0x000fe20000002400 */
[----:B------:R-:W-:Y:S02]  /*4090*/  FSEL R74, R72, -INF , P3 ;  /* 0xff800000484a7808 */ /* 0x000fe40001800000 */
[----:B------:R-:W-:Y:S02]  /*40a0*/  FMNMX.FTZ R75, R20, R75, !PT ;  /* 0x0000004b144b7209 */ /* 0x000fe40007810000 */
[----:B------:R-:W-:Y:S02]  /*40b0*/  ISETP.GT.AND P3, PT, R82, 0x40, PT ;  /* 0x000000405200780c */ /* 0x000fe40003f64270 */
[----:B-----5:R-:W-:Y:S01]  /*40c0*/  FSEL R73, R73, -INF , P2 ;  /* 0xff80000049497808 */ /* 0x020fe20001000000 */
[----:B------:R1:W-:Y:S01]  /*40d0*/  MUFU.EX2 R12, R81 ;  /* 0x00000051000c7308 */ /* 0x0003e20000000800 */
[----:B------:R-:W-:-:S02]  /*40e0*/  FMNMX.FTZ R70, R74, R75, !PT ;  /* 0x0000004b4a467209 */ /* 0x000fc40007810000 */
[C---:B------:R-:W-:Y:S02]  /*40f0*/  ISETP.GT.AND P2, PT, R82.reuse, 0x41, PT ;  /* 0x000000415200780c */ /* 0x040fe40003f44270 */
[----:B------:R-:W-:Y:S02]  /*4100*/  FSEL R75, R57, -INF , P3 ;  /* 0xff800000394b7808 */ /* 0x000fe40001800000 */
[----:B------:R-:W-:Y:S01]  /*4110*/  FMNMX.FTZ R70, R73, R70, !PT ;  /* 0x0000004649467209 */ /* 0x000fe20007810000 */
[----:B------:R0:W-:Y:S01]  /*4120*/  MUFU.EX2 R72, R76 ;  /* 0x0000004c00487308 */ /* 0x0001e20000000800 */
[----:B------:R-:W-:Y:S02]  /*4130*/  ISETP.GT.AND P3, PT, R82, 0x48, PT ;  /* 0x000000485200780c */ /* 0x000fe40003f64270 */
[----:B-1----:R-:W-:-:S05]  /*4140*/  FMNMX.FTZ R81, R75, R70, !PT ;  /* 0x000000464b517209 */ /* 0x002fca0007810000 */
[----:B------:R-:W1:Y:S01]  /*4150*/  MUFU.TANH R62, R62 ;  /* 0x0000003e003e7308 */ /* 0x000e620000002400 */
[----:B0-----:R-:W-:Y:S01]  /*4160*/  FSEL R76, R56, -INF , P2 ;  /* 0xff800000384c7808 */ /* 0x001fe20001000000 */
[----:B------:R-:W-:Y:S01]  /*4170*/  FFMA.FTZ R56, R68, UR10, -R26 ;  /* 0x0000000a44387c23 */ /* 0x000fe2000801081a */
[----:B------:R-:W-:Y:S02]  /*4180*/  ISETP.GT.AND P2, PT, R82, 0x49, PT ;  /* 0x000000495200780c */ /* 0x000fe40003f44270 */
[----:B------:R-:W-:-:S03]  /*4190*/  FMNMX.FTZ R81, R76, R81, !PT ;  /* 0x000000514c517209 */ /* 0x000fc60007810000 */
[----:B------:R2:W-:Y:S08]  /*41a0*/  MUFU.EX2 R66, R78 ;  /* 0x0000004e00427308 */ /* 0x0005f00000000800 */
[----:B------:R3:W-:Y:S01]  /*41b0*/  MUFU.EX2 R57, R80 ;  /* 0x0000005000397308 */ /* 0x0007e20000000800 */
[----:B--2---:R-:W-:Y:S02]  /*41c0*/  FSEL R78, R58, -INF , P3 ;  /* 0xff8000003a4e7808 */ /* 0x004fe40001800000 */
[----:B------:R-:W-:-:S05]  /*41d0*/  ISETP.GT.AND P3, PT, R82, 0x50, PT ;  /* 0x000000505200780c */ /* 0x000fca0003f64270 */
[----:B------:R-:W0:Y:S01]  /*41e0*/  MUFU.TANH R63, R63 ;  /* 0x0000003f003f7308 */ /* 0x000e220000002400 */
[----:B---3--:R-:W-:Y:S01]  /*41f0*/  FSEL R80, R59, -INF , P2 ;  /* 0xff8000003b507808 */ /* 0x008fe20001000000 */
[--C-:B------:R-:W-:Y:S01]  /*4200*/  FFMA.FTZ R59, R65, UR10, -R26.reuse ;  /* 0x0000000a413b7c23 */ /* 0x100fe2000801081a */
[----:B------:R-:W-:Y:S02]  /*4210*/  FMNMX.FTZ R65, R78, R81, !PT ;  /* 0x000000514e417209 */ /* 0x000fe40007810000 */
[----:B------:R-:W-:Y:S02]  /*4220*/  ISETP.GT.AND P2, PT, R82, 0x51, PT ;  /* 0x000000515200780c */ /* 0x000fe40003f44270 */
[----:B----4-:R-:W-:Y:S01]  /*4230*/  FSEL R81, R60, -INF , P3 ;  /* 0xff8000003c517808 */ /* 0x010fe20001800000 */
[----:B------:R-:W2:Y:S01]  /*4240*/  MUFU.TANH R40, R40 ;  /* 0x0000002800287308 */ /* 0x000ea20000002400 */
[----:B------:R-:W-:Y:S01]  /*4250*/  FMNMX.FTZ R58, R80, R65, !PT ;  /* 0x00000041503a7209 */ /* 0x000fe20007810000 */
[----:B------:R-:W-:Y:S01]  /*4260*/  FFMA.FTZ R65, R45, UR10, -R26 ;  /* 0x0000000a2d417c23 */ /* 0x000fe2000801081a */
[----:B------:R-:W-:-:S02]  /*4270*/  ISETP.GT.AND P3, PT, R82, 0x58, PT ;  /* 0x000000585200780c */ /* 0x000fc40003f64270 */
[----:B------:R-:W-:Y:S02]  /*4280*/  FMNMX.FTZ R60, R81, R58, !PT ;  /* 0x0000003a513c7209 */ /* 0x000fe40007810000 */
[----:B-1----:R-:W-:Y:S01]  /*4290*/  FSEL R84, R62, -INF , P3 ;  /* 0xff8000003e547808 */ /* 0x002fe20001800000 */
[----:B------:R1:W-:Y:S01]  /*42a0*/  MUFU.TANH R99, R30 ;  /* 0x0000001e00637308 */ /* 0x0003e20000002400 */
[----:B------:R-:W-:Y:S01]  /*42b0*/  ISETP.GT.AND P3, PT, R82, 0x60, PT ;  /* 0x000000605200780c */ /* 0x000fe20003f64270 */
[----:B------:R-:W-:-:S06]  /*42c0*/  FFMA.FTZ R62, R49, UR10, -R26 ;  /* 0x0000000a313e7c23 */ /* 0x000fcc000801081a */
[----:B------:R-:W3:Y:S01]  /*42d0*/  MUFU.TANH R41, R41 ;  /* 0x0000002900297308 */ /* 0x000ee20000002400 */
[----:B-1----:R-:W-:-:S01]  /*42e0*/  FFMA.FTZ R30, R83, UR10, -R26 ;  /* 0x0000000a531e7c23 */ /* 0x002fc2000801081a */
[----:B------:R-:W-:Y:S02]  /*42f0*/  FSEL R83, R61, -INF , P2 ;  /* 0xff8000003d537808 */ /* 0x000fe40001000000 */
[----:B------:R-:W-:Y:S02]  /*4300*/  ISETP.GT.AND P2, PT, R82, 0x59, PT ;  /* 0x000000595200780c */ /* 0x000fe40003f44270 */
[----:B------:R-:W-:Y:S02]  /*4310*/  FMNMX.FTZ R61, R83, R60, !PT ;  /* 0x0000003c533d7209 */ /* 0x000fe40007810000 */
[----:B------:R1:W-:Y:S02]  /*4320*/  MUFU.TANH R100, R31 ;  /* 0x0000001f00647308 */ /* 0x0003e40000002400 */
[----:B------:R-:W-:-:S06]  /*4330*/  FMNMX.FTZ R60, R84, R61, !PT ;  /* 0x0000003d543c7209 */ /* 0x000fcc0007810000 */
[----:B------:R-:W4:Y:S01]  /*4340*/  MUFU.TANH R92, R92 ;  /* 0x0000005c005c7308 */ /* 0x000f220000002400 */
[----:B-1----:R-:W-:-:S01]  /*4350*/  FFMA.FTZ R31, R85, UR10, -R26 ;  /* 0x0000000a551f7c23 */ /* 0x002fc2000801081a */
[----:B0-----:R-:W-:Y:S02]  /*4360*/  FSEL R85, R63, -INF , P2 ;  /* 0xff8000003f557808 */ /* 0x001fe40001000000 */
[----:B------:R-:W-:Y:S02]  /*4370*/  ISETP.GT.AND P2, PT, R82, 0x61, PT ;  /* 0x000000615200780c */ /* 0x000fe40003f44270 */
[----:B------:R-:W-:Y:S02]  /*4380*/  FMNMX.FTZ R61, R85, R60, !PT ;  /* 0x0000003c553d7209 */ /* 0x000fe40007810000 */
[----:B------:R0:W1:Y:S08]  /*4390*/  MUFU.TANH R101, R34 ;  /* 0x0000002200657308 */ /* 0x0000700000002400 */
[----:B------:R3:W-:Y:S01]  /*43a0*/  MUFU.EX2 R58, R64 ;  /* 0x00000040003a7308 */ /* 0x0007e20000000800 */
[----:B0-----:R-:W-:-:S01]  /*43b0*/  FFMA.FTZ R34, R86, UR10, -R26 ;  /* 0x0000000a56227c23 */ /* 0x001fc2000801081a */
[----:B--2---:R-:W-:Y:S01]  /*43c0*/  FSEL R86, R40, -INF , P3 ;  /* 0xff80000028567808 */ /* 0x004fe20001800000 */
[----:B------:R-:W-:-:S01]  /*43d0*/  FFMA.FTZ R40, R42, UR10, -R26 ;  /* 0x0000000a2a287c23 */ /* 0x000fc2000801081a */
[----:B------:R-:W-:-:S02]  /*43e0*/  ISETP.GT.AND P3, PT, R82, 0x68, PT ;  /* 0x000000685200780c */ /* 0x000fc40003f64270 */
[----:B------:R-:W-:Y:S02]  /*43f0*/  FMNMX.FTZ R61, R86, R61, !PT ;  /* 0x0000003d563d7209 */ /* 0x000fe40007810000 */
[----:B------:R-:W-:Y:S01]  /*4400*/  FSEL R60, R91, -INF , P3 ;  /* 0xff8000005b3c7808 */ /* 0x000fe20001800000 */
[----:B------:R0:W2:Y:S01]  /*4410*/  MUFU.TANH R102, R35 ;  /* 0x0000002300667308 */ /* 0x0000a20000002400 */
[----:B---3--:R-:W-:Y:S01]  /*4420*/  FSEL R64, R41, -INF , P2 ;  /* 0xff80000029407808 */ /* 0x008fe20001000000 */
[--C-:B------:R-:W-:Y:S01]  /*4430*/  IMAD.MOV.U32 R91, RZ, RZ, R119.reuse ;  /* 0x000000ffff5b7224 */ /* 0x100fe200078e0077 */
[----:B------:R-:W-:Y:S02]  /*4440*/  ISETP.GT.AND P2, PT, R82, 0x69, PT ;  /* 0x000000695200780c */ /* 0x000fe40003f44270 */
[----:B------:R-:W-:Y:S02]  /*4450*/  FMNMX.FTZ R41, R64, R61, !PT ;  /* 0x0000003d40297209 */ /* 0x000fe40007810000 */
[----:B------:R-:W-:Y:S01]  /*4460*/  ISETP.GT.AND P3, PT, R82, 0x70, PT ;  /* 0x000000705200780c */ /* 0x000fe20003f64270 */
[----:B------:R3:W5:Y:S01]  /*4470*/  MUFU.TANH R103, R38 ;  /* 0x0000002600677308 */ /* 0x0007620000002400 */
[----:B----4-:R-:W-:Y:S01]  /*4480*/  FSEL R61, R92, -INF , P2 ;  /* 0xff8000005c3d7808 */ /* 0x010fe20001000000 */
[--C-:B0-----:R-:W-:Y:S01]  /*4490*/  FFMA.FTZ R35, R89, UR10, -R26.reuse ;  /* 0x0000000a59237c23 */ /* 0x101fe2000801081a */
[----:B------:R-:W-:Y:S01]  /*44a0*/  FMNMX.FTZ R42, R60, R41, !PT ;  /* 0x000000293c2a7209 */ /* 0x000fe20007810000 */
[--C-:B------:R-:W-:Y:S01]  /*44b0*/  IMAD.MOV.U32 R92, RZ, RZ, R119.reuse ;  /* 0x000000ffff5c7224 */ /* 0x100fe200078e0077 */
[----:B------:R-:W-:Y:S01]  /*44c0*/  ISETP.GT.AND P2, PT, R82, 0x71, PT ;  /* 0x000000715200780c */ /* 0x000fe20003f44270 */
[----:B------:R-:W-:Y:S01]  /*44d0*/  IMAD.MOV.U32 R89, RZ, RZ, R119 ;  /* 0x000000ffff597224 */ /* 0x000fe200078e0077 */
[----:B------:R-:W-:Y:S01]  /*44e0*/  FSEL R93, R93, -INF , P3 ;  /* 0xff8000005d5d7808 */ /* 0x000fe20001800000 */
[----:B------:R0:W-:Y:S01]  /*44f0*/  MUFU.EX2 R41, R62 ;  /* 0x0000003e00297308 */ /* 0x0001e20000000800 */
[----:B------:R-:W-:Y:S01]  /*4500*/  FMNMX.FTZ R42, R61, R42, !PT ;  /* 0x0000002a3d2a7209 */ /* 0x000fe20007810000 */
[----:B---3--:R-:W-:Y:S01]  /*4510*/  FFMA.FTZ R38, R88, UR10, -R26 ;  /* 0x0000000a58267c23 */ /* 0x008fe2000801081a */
[----:B------:R-:W-:-:S02]  /*4520*/  ISETP.GT.AND P3, PT, R82, 0x78, PT ;  /* 0x000000785200780c */ /* 0x000fc40003f64270 */
[----:B------:R-:W-:Y:S01]  /*4530*/  FSEL R70, R94, -INF , P2 ;  /* 0xff8000005e467808 */ /* 0x000fe20001000000 */
[--C-:B------:R-:W-:Y:S01]  /*4540*/  IMAD.MOV.U32 R94, RZ, RZ, R119.reuse ;  /* 0x000000ffff5e7224 */ /* 0x100fe200078e0077 */
[----:B------:R-:W-:Y:S01]  /*4550*/  FMNMX.FTZ R49, R93, R42, !PT ;  /* 0x0000002a5d317209 */ /* 0x000fe20007810000 */
[----:B------:R3:W4:Y:S01]  /*4560*/  MUFU.TANH R104, R39 ;  /* 0x0000002700687308 */ /* 0x0007220000002400 */
[----:B------:R-:W-:Y:S01]  /*4570*/  ISETP.GT.AND P2, PT, R82, 0x79, PT ;  /* 0x000000795200780c */ /* 0x000fe20003f44270 */
[--C-:B0-----:R-:W-:Y:S01]  /*4580*/  FFMA.FTZ R62, R44, UR10, -R26.reuse ;  /* 0x0000000a2c3e7c23 */ /* 0x101fe2000801081a */
[----:B------:R-:W-:Y:S01]  /*4590*/  FSEL R68, R95, -INF , P3 ;  /* 0xff8000005f447808 */ /* 0x000fe20001800000 */
[--C-:B------:R-:W-:Y:S01]  /*45a0*/  IMAD.MOV.U32 R95, RZ, RZ, R119.reuse ;  /* 0x000000ffff5f7224 */ /* 0x100fe200078e0077 */
[----:B------:R-:W-:Y:S02]  /*45b0*/  FMNMX.FTZ R49, R70, R49, !PT ;  /* 0x0000003146317209 */ /* 0x000fe40007810000 */
[----:B------:R-:W-:Y:S01]  /*45c0*/  ISETP.GT.AND P3, PT, R82, 0x80, PT ;  /* 0x000000805200780c */ /* 0x000fe20003f64270 */
[----:B------:R-:W-:Y:S01]  /*45d0*/  MUFU.EX2 R42, R48 ;  /* 0x00000030002a7308 */ /* 0x000fe20000000800 */
[----:B------:R-:W-:Y:S01]  /*45e0*/  FSEL R96, R96, -INF , P2 ;  /* 0xff80000060607808 */ /* 0x000fe20001000000 */
[----:B---3--:R-:W-:Y:S01]  /*45f0*/  FFMA.FTZ R39, R87, UR10, -R26 ;  /* 0x0000000a57277c23 */ /* 0x008fe2000801081a */
[----:B------:R-:W-:Y:S01]  /*4600*/  FMNMX.FTZ R63, R68, R49, !PT ;  /* 0x00000031443f7209 */ /* 0x000fe20007810000 */
[----:B------:R-:W-:Y:S01]  /*4610*/  IMAD.MOV.U32 R87, RZ, RZ, R119 ;  /* 0x000000ffff577224 */ /* 0x000fe200078e0077 */
[----:B------:R-:W-:-:S02]  /*4620*/  ISETP.GT.AND P2, PT, R82, 0x81, PT ;  /* 0x000000815200780c */ /* 0x000fc40003f44270 */
[----:B------:R-:W-:Y:S01]  /*4630*/  FSEL R97, R97, -INF , P3 ;  /* 0xff80000061617808 */ /* 0x000fe20001800000 */
[----:B------:R0:W-:Y:S01]  /*4640*/  MUFU.EX2 R49, R62 ;  /* 0x0000003e00317308 */ /* 0x0001e20000000800 */
[----:B------:R-:W-:Y:S02]  /*4650*/  FMNMX.FTZ R44, R96, R63, !PT ;  /* 0x0000003f602c7209 */ /* 0x000fe40007810000 */
[----:B------:R-:W-:Y:S02]  /*4660*/  ISETP.GT.AND P3, PT, R82, 0x88, PT ;  /* 0x000000885200780c */ /* 0x000fe40003f64270 */
[----:B------:R-:W-:Y:S02]  /*4670*/  FSEL R98, R98, -INF , P2 ;  /* 0xff80000062627808 */ /* 0x000fe40001000000 */
[----:B------:R-:W-:Y:S01]  /*4680*/  FMNMX.FTZ R45, R97, R44, !PT ;  /* 0x0000002c612d7209 */ /* 0x000fe20007810000 */
[----:B------:R-:W-:Y:S01]  /*4690*/  MUFU.EX2 R27, R27 ;  /* 0x0000001b001b7308 */ /* 0x000fe20000000800 */
[----:B------:R-:W-:Y:S01]  /*46a0*/  ISETP.GT.AND P2, PT, R82, 0x89, PT ;  /* 0x000000895200780c */ /* 0x000fe20003f44270 */
[----:B0-----:R-:W-:Y:S01]  /*46b0*/  FFMA.FTZ R62, R67, UR10, -R26 ;  /* 0x0000000a433e7c23 */ /* 0x001fe2000801081a */
[----:B------:R-:W-:-:S02]  /*46c0*/  FSEL R99, R99, -INF , P3 ;  /* 0xff80000063637808 */ /* 0x000fc40001800000 */
[----:B------:R-:W-:Y:S01]  /*46d0*/  FMNMX.FTZ R48, R98, R45, !PT ;  /* 0x0000002d62307209 */ /* 0x000fe20007810000 */
[----:B------:R-:W-:-:S01]  /*46e0*/  FFMA.FTZ R45, R52, UR10, -R26 ;  /* 0x0000000a342d7c23 */ /* 0x000fc2000801081a */
[----:B------:R-:W-:Y:S01]  /*46f0*/  ISETP.GT.AND P3, PT, R82, 0x90, PT ;  /* 0x000000905200780c */ /* 0x000fe20003f64270 */
[----:B------:R0:W-:Y:S01]  /*4700*/  MUFU.EX2 R44, R65 ;  /* 0x00000041002c7308 */ /* 0x0001e20000000800 */
[----:B------:R-:W-:Y:S01]  /*4710*/  FSEL R100, R100, -INF , P2 ;  /* 0xff80000064647808 */ /* 0x000fe20001000000 */
[----:B------:R-:W-:Y:S01]  /*4720*/  FFMA.FTZ R52, R71, UR10, -R26 ;  /* 0x0000000a47347c23 */ /* 0x000fe2000801081a */
[----:B------:R-:W-:Y:S02]  /*4730*/  FMNMX.FTZ R63, R99, R48, !PT ;  /* 0x00000030633f7209 */ /* 0x000fe40007810000 */
[----:B------:R-:W-:Y:S02]  /*4740*/  ISETP.GT.AND P2, PT, R82, 0x91, PT ;  /* 0x000000915200780c */ /* 0x000fe40003f44270 */
[----:B-1----:R-:W-:Y:S01]  /*4750*/  FSEL R101, R101, -INF , P3 ;  /* 0xff80000065657808 */ /* 0x002fe20001800000 */
[----:B------:R-:W1:Y:S01]  /*4760*/  MUFU.EX2 R30, R30 ;  /* 0x0000001e001e7308 */ /* 0x000e620000000800 */
[----:B------:R-:W-:-:S02]  /*4770*/  FMNMX.FTZ R48, R100, R63, !PT ;  /* 0x0000003f64307209 */ /* 0x000fc40007810000 */
[----:B------:R-:W-:Y:S02]  /*4780*/  ISETP.GT.AND P3, PT, R82, 0x98, PT ;  /* 0x000000985200780c */ /* 0x000fe40003f64270 */
[----:B--2---:R-:W-:Y:S02]  /*4790*/  FSEL R102, R102, -INF , P2 ;  /* 0xff80000066667808 */ /* 0x004fe40001000000 */
[----:B------:R-:W-:Y:S01]  /*47a0*/  FMNMX.FTZ R63, R101, R48, !PT ;  /* 0x00000030653f7209 */ /* 0x000fe20007810000 */
[----:B------:R-:W2:Y:S01]  /*47b0*/  MUFU.EX2 R31, R31 ;  /* 0x0000001f001f7308 */ /* 0x000ea20000000800 */
[----:B------:R-:W-:Y:S02]  /*47c0*/  ISETP.GT.AND P2, PT, R82, 0x99, PT ;  /* 0x000000995200780c */ /* 0x000fe40003f44270 */
[----:B-----5:R-:W-:Y:S02]  /*47d0*/  FSEL R103, R103, -INF , P3 ;  /* 0xff80000067677808 */ /* 0x020fe40001800000 */
[----:B------:R-:W-:Y:S01]  /*47e0*/  FMNMX.FTZ R48, R102, R63, !PT ;  /* 0x0000003f66307209 */ /* 0x000fe20007810000 */
[----:B------:R-:W-:Y:S01]  /*47f0*/  FFMA.FTZ R63, R24, UR10, -R26 ;  /* 0x0000000a183f7c23 */ /* 0x000fe2000801081a */
[----:B----4-:R-:W-:Y:S01]  /*4800*/  FSEL R104, R104, -INF , P2 ;  /* 0xff80000068687808 */ /* 0x010fe20001000000 */
[----:B------:R-:W3:Y:S01]  /*4810*/  MUFU.EX2 R34, R34 ;  /* 0x0000002200227308 */ /* 0x000ee20000000800 */
[----:B0-----:R-:W-:Y:S01]  /*4820*/  FMNMX.FTZ R65, R103, R48, !PT ;  /* 0x0000003067417209 */ /* 0x001fe20007810000 */
[----:B-1----:R-:W-:Y:S01]  /*4830*/  FADD.FTZ R82, R27, R30 ;  /* 0x0000001e1b527221 */ /* 0x002fe20000010000 */
[----:B------:R-:W-:-:S01]  /*4840*/  FFMA.FTZ R24, R25, UR10, -R26 ;  /* 0x0000000a19187c23 */ /* 0x000fc2000801081a */
[--C-:B------:R-:W-:Y:S01]  /*4850*/  FFMA.FTZ R25, R32, UR10, -R26.reuse ;  /* 0x0000000a20197c23 */ /* 0x100fe2000801081a */
[----:B------:R-:W-:Y:S01]  /*4860*/  FMNMX.FTZ R65, R104, R65, !PT ;  /* 0x0000004168417209 */ /* 0x000fe20007810000 */
[--C-:B------:R-:W-:Y:S01]  /*4870*/  FFMA.FTZ R32, R53, UR10, -R26.reuse ;  /* 0x0000000a35207c23 */ /* 0x100fe2000801081a */
[----:B------:R-:W-:-:S01]  /*4880*/  FFMA.FTZ R53, R69, UR10, -R26 ;  /* 0x0000000a45357c23 */ /* 0x000fc2000801081a */
[----:B------:R-:W-:Y:S01]  /*4890*/  MUFU.EX2 R35, R35 ;  /* 0x0000002300237308 */ /* 0x000fe20000000800 */
[----:B--2---:R-:W-:-:S01]  /*48a0*/  FADD.FTZ R71, R31, R82 ;  /* 0x000000521f477221 */ /* 0x004fc20000010000 */
[----:B------:R-:W0:Y:S01]  /*48b0*/  SHFL.BFLY PT, R48, R65, 0x2, 0x1f ;  /* 0x0c401f0041307f89 */ /* 0x000e2200000e0000 */
[----:B------:R-:W-:-:S05]  /*48c0*/  IMAD.MOV.U32 R82, RZ, RZ, R119 ;  /* 0x000000ffff527224 */ /* 0x000fca00078e0077 */
[----:B------:R-:W-:Y:S01]  /*48d0*/  MUFU.EX2 R38, R38 ;  /* 0x0000002600267308 */ /* 0x000fe20000000800 */
[----:B---3--:R-:W-:-:S04]  /*48e0*/  F2FP.SATFINITE.E4M3.F32.PACK_AB_MERGE_C R216, R34, R31, RZ ;  /* 0x0000001f22d8723e */ /* 0x008fc800048070ff */
[----:B------:R-:W-:Y:S01]  /*48f0*/  F2FP.SATFINITE.E4M3.F32.PACK_AB_MERGE_C R216, R30, R27, R216 ;  /* 0x0000001b1ed8723e */ /* 0x000fe200048070d8 */
[--C-:B------:R-:W-:Y:S02]  /*4900*/  IMAD.MOV.U32 R30, RZ, RZ, R119.reuse ;  /* 0x000000ffff1e7224 */ /* 0x100fe400078e0077 */
[----:B------:R1:W-:Y:S01]  /*4910*/  MUFU.EX2 R4, R90 ;  /* 0x0000005a00047308 */ /* 0x0003e20000000800 */
[----:B------:R-:W-:-:S07]  /*4920*/  IMAD.MOV.U32 R27, RZ, RZ, R119 ;  /* 0x000000ffff1b7224 */ /* 0x000fce00078e0077 */
[----:B------:R-:W-:Y:S01]  /*4930*/  MUFU.EX2 R39, R39 ;  /* 0x0000002700277308 */ /* 0x000fe20000000800 */
[----:B-1----:R-:W-:Y:S01]  /*4940*/  IMAD.MOV.U32 R90, RZ, RZ, R119 ;  /* 0x000000ffff5a7224 */ /* 0x002fe200078e0077 */
[----:B0-----:R-:W-:Y:S01]  /*4950*/  FMNMX.FTZ R67, R65, R48, !PT ;  /* 0x0000003041437209 */ /* 0x001fe20007810000 */
[----:B------:R-:W-:-:S01]  /*4960*/  FFMA.FTZ R65, R46, UR10, -R26 ;  /* 0x0000000a2e417c23 */ /* 0x000fc2000801081a */
[--C-:B------:R-:W-:Y:S01]  /*4970*/  FFMA.FTZ R46, R47, UR10, -R26.reuse ;  /* 0x0000000a2f2e7c23 */ /* 0x100fe2000801081a */
[----:B------:R-:W-:-:S02]  /*4980*/  FFMA.FTZ R47, R79, UR10, -R26 ;  /* 0x0000000a4f2f7c23 */ /* 0x000fc4000801081a */
[----:B------:R-:W0:Y:S01]  /*4990*/  SHFL.BFLY PT, R120, R67, 0x1, 0x1f ;  /* 0x0c201f0043787f89 */ /* 0x000e2200000e0000 */
[----:B------:R-:W-:Y:S08]  /*49a0*/  MUFU.EX2 R48, R62 ;  /* 0x0000003e00307308 */ /* 0x000ff00000000800 */
[----:B------:R-:W-:Y:S08]  /*49b0*/  MUFU.EX2 R62, R77 ;  /* 0x0000004d003e7308 */ /* 0x000ff00000000800 */
[----:B------:R-:W-:Y:S01]  /*49c0*/  MUFU.EX2 R7, R7 ;  /* 0x0000000700077308 */ /* 0x000fe20000000800 */
[----:B0-----:R-:W-:Y:S01]  /*49d0*/  FMNMX.FTZ R120, R67, R120, !PT ;  /* 0x0000007843787209 */ /* 0x001fe20007810000 */
[----:B------:R-:W-:-:S06]  /*49e0*/  IMAD.U32 R67, RZ, RZ, UR10 ;  /* 0x0000000aff437e24 */ /* 0x000fcc000f8e00ff */
[----:B------:R-:W-:Y:S01]  /*49f0*/  MUFU.EX2 R56, R56 ;  /* 0x0000003800387308 */ /* 0x000fe20000000800 */
[C---:B------:R-:W-:Y:S01]  /*4a00*/  FSETP.NEU.FTZ.AND P2, PT, R120.reuse, -INF , PT ;  /* 0xff8000007800780b */ /* 0x040fe20003f5d000 */
[----:B------:R-:W-:-:S05]  /*4a10*/  FFMA.FTZ R67, R120, R67, -8 ;  /* 0xc100000078437423 */ /* 0x000fca0000010043 */
[----:B------:R-:W-:Y:S01]  /*4a20*/  FSEL R67, R67, RZ, P2 ;  /* 0x000000ff43437208 */ /* 0x000fe20001000000 */
[----:B------:R-:W-:Y:S01]  /*4a30*/  MUFU.EX2 R59, R59 ;  /* 0x0000003b003b7308 */ /* 0x000fe20000000800 */
        /* <DEDUP_REMOVED lines=49> */
[----:B------:R-:W-:Y:S01]  /*4d50*/  F2FP.SATFINITE.E4M3.F32.PACK_AB_MERGE_C R217, R6, R5, RZ ;  /* 0x0000000506d9723e */ /* 0x000fe200048070ff */
[----:B------:R-:W-:-:S01]  /*4d60*/  FFMA.FTZ R67, R104, UR10, -R67 ;  /* 0x0000000a68437c23 */ /* 0x000fc20008010843 */
[----:B------:R-:W-:-:S02]  /*4d70*/  IMAD.MOV.U32 R104, RZ, RZ, R119 ;  /* 0x000000ffff687224 */ /* 0x000fc400078e0077 */
[----:B------:R-:W-:Y:S01]  /*4d80*/  F2FP.SATFINITE.E4M3.F32.PACK_AB_MERGE_C R217, R50, R3, R217 ;  /* 0x0000000332d9723e */ /* 0x000fe200048070d9 */
[----:B------:R-:W-:Y:S01]  /*4d90*/  IMAD.MOV.U32 R88, RZ, RZ, R119 ;  /* 0x000000ffff587224 */ /* 0x000fe200078e0077 */
[----:B------:R-:W2:Y:S01]  /*4da0*/  MUFU.EX2 R9, R9 ;  /* 0x0000000900097308 */ /* 0x000ea20000000800 */
[----:B0-----:R-:W-:-:S01]  /*4db0*/  FADD.FTZ R2, R8, R77 ;  /* 0x0000004d08027221 */ /* 0x001fc20000010000 */
[----:B------:R-:W-:-:S06]  /*4dc0*/  IMAD.MOV.U32 R50, RZ, RZ, R119 ;  /* 0x000000ffff327224 */ /* 0x000fcc00078e0077 */
[----:B------:R0:W-:Y:S01]  /*4dd0*/  MUFU.EX2 R69, R80 ;  /* 0x0000005000457308 */ /* 0x0001e20000000800 */
[----:B-1----:R-:W-:-:S07]  /*4de0*/  FADD.FTZ R2, R51, R2 ;  /* 0x0000000233027221 */ /* 0x002fce0000010000 */
[----:B------:R-:W1:Y:S01]  /*4df0*/  MUFU.EX2 R10, R10 ;  /* 0x0000000a000a7308 */ /* 0x000e620000000800 */
[----:B0-----:R-:W-:-:S04]  /*4e00*/  FADD.FTZ R80, R34, R71 ;  /* 0x0000004722507221 */ /* 0x001fc80000010000 */
[----:B------:R-:W-:-:S03]  /*4e10*/  FADD.FTZ R71, R35, R80 ;  /* 0x0000005023477221 */ /* 0x000fc60000010000 */
[----:B------:R-:W0:Y:S01]  /*4e20*/  MUFU.EX2 R54, R54 ;  /* 0x0000003600367308 */ /* 0x000e220000000800 */
[----:B------:R-:W-:-:S04]  /*4e30*/  FADD.FTZ R77, R38, R71 ;  /* 0x00000047264d7221 */ /* 0x000fc80000010000 */
[----:B------:R-:W-:Y:S01]  /*4e40*/  FADD.FTZ R80, R4, R77 ;  /* 0x0000004d04507221 */ /* 0x000fe20000010000 */
[----:B--2---:R-:W-:-:S02]  /*4e50*/  FADD.FTZ R77, R9, R2 ;  /* 0x00000002094d7221 */ /* 0x004fc40000010000 */
[----:B------:R-:W2:Y:S01]  /*4e60*/  MUFU.EX2 R11, R11 ;  /* 0x0000000b000b7308 */ /* 0x000ea20000000800 */
[----:B------:R-:W-:-:S01]  /*4e70*/  FADD.FTZ R80, R39, R80 ;  /* 0x0000005027507221 */ /* 0x000fc20000010000 */
[C---:B-1----:R-:W-:Y:S01]  /*4e80*/  FADD.FTZ R77, R10.reuse, R77 ;  /* 0x0000004d0a4d7221 */ /* 0x042fe20000010000 */
[----:B------:R-:W-:Y:S02]  /*4e90*/  F2FP.SATFINITE.E4M3.F32.PACK_AB_MERGE_C R10, R10, R9, RZ ;  /* 0x000000090a0a723e */ /* 0x000fe400048070ff */
[----:B------:R-:W-:Y:S01]  /*4ea0*/  FADD.FTZ R79, R7, R80 ;  /* 0x00000050074f7221 */ /* 0x000fe20000010000 */
[----:B------:R-:W-:Y:S01]  /*4eb0*/  F2FP.SATFINITE.E4M3.F32.PACK_AB_MERGE_C R39, R39, R4, RZ ;  /* 0x000000042727723e */ /* 0x000fe200048070ff */
[----:B------:R-:W-:Y:S01]  /*4ec0*/  IMAD.MOV.U32 R80, RZ, RZ, R119 ;  /* 0x000000ffff507224 */ /* 0x000fe200078e0077 */
[----:B------:R-:W1:Y:S01]  /*4ed0*/  MUFU.EX2 R55, R55 ;  /* 0x0000003700377308 */ /* 0x000e620000000800 */
[----:B0-----:R-:W-:-:S01]  /*4ee0*/  FADD.FTZ R2, R54, R77 ;  /* 0x0000004d36027221 */ /* 0x001fc20000010000 */
[----:B------:R-:W-:Y:S01]  /*4ef0*/  F2FP.SATFINITE.E4M3.F32.PACK_AB_MERGE_C R218, R38, R35, R39 ;  /* 0x0000002326da723e */ /* 0x000fe20004807027 */
[--C-:B------:R-:W-:Y:S01]  /*4f00*/  IMAD.MOV.U32 R39, RZ, RZ, R119.reuse ;  /* 0x000000ffff277224 */ /* 0x100fe200078e0077 */
[----:B------:R-:W-:Y:S01]  /*4f10*/  F2FP.SATFINITE.E4M3.F32.PACK_AB_MERGE_C R219, R51, R8, R10 ;  /* 0x0000000833db723e */ /* 0x000fe2000480700a */
[----:B------:R-:W-:-:S02]  /*4f20*/  IMAD.MOV.U32 R51, RZ, RZ, R119 ;  /* 0x000000ffff337224 */ /* 0x000fc400078e0077 */
[----:B------:R-:W-:Y:S01]  /*4f30*/  IMAD.MOV.U32 R38, RZ, RZ, R119 ;  /* 0x000000ffff267224 */ /* 0x000fe200078e0077 */
[----:B------:R-:W0:Y:S01]  /*4f40*/  MUFU.EX2 R14, R14 ;  /* 0x0000000e000e7308 */ /* 0x000e220000000800 */
[----:B--2---:R-:W-:-:S01]  /*4f50*/  FADD.FTZ R2, R11, R2 ;  /* 0x000000020b027221 */ /* 0x004fc20000010000 */
[----:B------:R-:W-:-:S06]  /*4f60*/  IMAD.MOV.U32 R35, RZ, RZ, R119 ;  /* 0x000000ffff237224 */ /* 0x000fcc00078e0077 */
[----:B------:R-:W2:Y:S08]  /*4f70*/  MUFU.EX2 R21, R21 ;  /* 0x0000001500157308 */ /* 0x000eb00000000800 */
[----:B------:R3:W-:Y:S08]  /*4f80*/  MUFU.EX2 R71, R64 ;  /* 0x0000004000477308 */ /* 0x0007f00000000800 */
[----:B------:R-:W4:Y:S01]  /*4f90*/  MUFU.EX2 R20, R20 ;  /* 0x0000001400147308 */ /* 0x000f220000000800 */
[----:B---3--:R-:W-:-:S01]  /*4fa0*/  FADD.FTZ R64, R12, R79 ;  /* 0x0000004f0c407221 */ /* 0x008fc20000010000 */
[----:B-1----:R-:W-:-:S03]  /*4fb0*/  FADD.FTZ R79, R55, R2 ;  /* 0x00000002374f7221 */ /* 0x002fc60000010000 */
[----:B------:R-:W-:Y:S01]  /*4fc0*/  FADD.FTZ R77, R13, R64 ;  /* 0x000000400d4d7221 */ /* 0x000fe20000010000 */
[----:B0-----:R-:W-:-:S01]  /*4fd0*/  FADD.FTZ R2, R14, R79 ;  /* 0x0000004f0e027221 */ /* 0x001fc20000010000 */
[----:B------:R-:W-:Y:S01]  /*4fe0*/  F2FP.SATFINITE.E4M3.F32.PACK_AB_MERGE_C R14, R14, R55, RZ ;  /* 0x000000370e0e723e */ /* 0x000fe200048070ff */
[----:B------:R-:W0:Y:S01]  /*4ff0*/  MUFU.EX2 R74, R74 ;  /* 0x0000004a004a7308 */ /* 0x000e220000000800 */
[----:B------:R-:W-:-:S01]  /*5000*/  FADD.FTZ R77, R66, R77 ;  /* 0x0000004d424d7221 */ /* 0x000fc20000010000 */
[----:B------:R-:W-:Y:S01]  /*5010*/  F2FP.SATFINITE.E4M3.F32.PACK_AB_MERGE_C R66, R66, R13, RZ ;  /* 0x0000000d4242723e */ /* 0x000fe200048070ff */
[----:B------:R-:W-:Y:S01]  /*5020*/  IMAD.MOV.U32 R55, RZ, RZ, R119 ;  /* 0x000000ffff377224 */ /* 0x000fe200078e0077 */
[----:B------:R-:W-:Y:S01]  /*5030*/  F2FP.SATFINITE.E4M3.F32.PACK_AB_MERGE_C R213, R11, R54, R14 ;  /* 0x000000360bd5723e */ /* 0x000fe2000480700e */
[----:B------:R-:W-:-:S01]  /*5040*/  FADD.FTZ R64, R72, R77 ;  /* 0x0000004d48407221 */ /* 0x000fc20000010000 */
[----:B--2---:R-:W-:Y:S01]  /*5050*/  FADD.FTZ R77, R21, R2 ;  /* 0x00000002154d7221 */ /* 0x004fe20000010000 */
[----:B------:R-:W-:Y:S01]  /*5060*/  F2FP.SATFINITE.E4M3.F32.PACK_AB_MERGE_C R212, R12, R7, R66 ;  /* 0x000000070cd4723e */ /* 0x000fe20004807042 */
[----:B------:R-:W1:Y:S01]  /*5070*/  MUFU.EX2 R73, R73 ;  /* 0x0000004900497308 */ /* 0x000e620000000800 */
[----:B------:R-:W-:-:S01]  /*5080*/  FADD.FTZ R79, R57, R64 ;  /* 0x00000040394f7221 */ /* 0x000fc20000010000 */
[----:B----4-:R-:W-:Y:S01]  /*5090*/  FADD.FTZ R77, R20, R77 ;  /* 0x0000004d144d7221 */ /* 0x010fe20000010000 */
[----:B------:R-:W-:-:S02]  /*50a0*/  IMAD.MOV.U32 R66, RZ, RZ, R119 ;  /* 0x000000ffff427224 */ /* 0x000fc400078e0077 */
[----:B------:R-:W-:Y:S01]  /*50b0*/  FADD.FTZ R2, R56, R79 ;  /* 0x0000004f38027221 */ /* 0x000fe20000010000 */
[----:B------:R-:W-:Y:S01]  /*50c0*/  F2FP.SATFINITE.E4M3.F32.PACK_AB_MERGE_C R56, R59, R56, RZ ;  /* 0x000000383b38723e */ /* 0x000fe200048070ff */
[----:B------:R-:W-:Y:S01]  /*50d0*/  IMAD.MOV.U32 R79, RZ, RZ, R119 ;  /* 0x000000ffff4f7224 */ /* 0x000fe200078e0077 */
        /* <DEDUP_REMOVED lines=9> */
[----:B------:R-:W-:Y:S01]  /*5170*/  F2FP.SATFINITE.E4M3.F32.PACK_AB_MERGE_C R73, R73, R74, RZ ;  /* 0x0000004a4949723e */ /* 0x000fe200048070ff */
[----:B------:R-:W-:-:S02]  /*5180*/  IMAD.MOV.U32 R74, RZ, RZ, R119 ;  /* 0x000000ffff4a7224 */ /* 0x000fc400078e0077 */
[----:B------:R-:W-:Y:S01]  /*5190*/  IMAD.MOV.U32 R64, RZ, RZ, R119 ;  /* 0x000000ffff407224 */ /* 0x000fe200078e0077 */
[----:B------:R-:W-:Y:S01]  /*51a0*/  F2FP.SATFINITE.E4M3.F32.PACK_AB_MERGE_C R215, R20, R21, R73 ;  /* 0x0000001514d7723e */ /* 0x000fe20004807049 */
[----:B------:R-:W-:Y:S01]  /*51b0*/  IMAD.MOV.U32 R73, RZ, RZ, R119 ;  /* 0x000000ffff497224 */ /* 0x000fe200078e0077 */
[----:B------:R-:W1:Y:S01]  /*51c0*/  MUFU.EX2 R76, R76 ;  /* 0x0000004c004c7308 */ /* 0x000e620000000800 */
[----:B--2---:R-:W-:-:S01]  /*51d0*/  FADD.FTZ R9, R75, R34 ;  /* 0x000000224b097221 */ /* 0x004fc20000010000 */
[--C-:B------:R-:W-:Y:S02]  /*51e0*/  IMAD.MOV.U32 R59, RZ, RZ, R119.reuse ;  /* 0x000000ffff3b7224 */ /* 0x100fe400078e0077 */
[--C-:B------:R-:W-:Y:S02]  /*51f0*/  IMAD.MOV.U32 R57, RZ, RZ, R119.reuse ;  /* 0x000000ffff397224 */ /* 0x100fe400078e0077 */
[----:B------:R-:W-:Y:S02]  /*5200*/  IMAD.MOV.U32 R56, RZ, RZ, R119 ;  /* 0x000000ffff387224 */ /* 0x000fe400078e0077 */
[----:B------:R-:W2:Y:S01]  /*5210*/  MUFU.EX2 R40, R40 ;  /* 0x0000002800287308 */ /* 0x000ea20000000800 */
[----:B0-----:R-:W-:-:S01]  /*5220*/  FADD.FTZ R31, R43, R2 ;  /* 0x000000022b1f7221 */ /* 0x001fc20000010000 */
[----:B------:R-:W-:-:S02]  /*5230*/  IMAD.MOV.U32 R54, RZ, RZ, R119 ;  /* 0x000000ffff367224 */ /* 0x000fc400078e0077 */
[----:B------:R-:W-:-:S04]  /*5240*/  IMAD.MOV.U32 R34, RZ, RZ, R119 ;  /* 0x000000ffff227224 */ /* 0x000fc800078e0077 */
[----:B------:R-:W0:Y:S01]  /*5250*/  MUFU.EX2 R78, R78 ;  /* 0x0000004e004e7308 */ /* 0x000e220000000800 */
[----:B-1----:R-:W-:-:S07]  /*5260*/  FADD.FTZ R9, R76, R9 ;  /* 0x000000094c097221 */ /* 0x002fce0000010000 */
[----:B------:R-:W1:Y:S01]  /*5270*/  MUFU.EX2 R81, R81 ;  /* 0x0000005100517308 */ /* 0x000e620000000800 */
[----:B--2---:R-:W-:-:S01]  /*5280*/  FADD.FTZ R2, R40, R31 ;  /* 0x0000001f28027221 */ /* 0x004fc20000010000 */
[----:B------:R-:W-:Y:S01]  /*5290*/  F2FP.SATFINITE.E4M3.F32.PACK_AB_MERGE_C R40, R41, R40, RZ ;  /* 0x000000282928723e */ /* 0x000fe200048070ff */
[----:B------:R-:W-:-:S03]  /*52a0*/  IMAD.MOV.U32 R31, RZ, RZ, R119 ;  /* 0x000000ffff1f7224 */ /* 0x000fc600078e0077 */
[----:B------:R-:W-:Y:S01]  /*52b0*/  F2FP.SATFINITE.E4M3.F32.PACK_AB_MERGE_C R208, R43, R58, R40 ;  /* 0x0000003a2bd0723e */ /* 0x000fe20004807028 */
[----:B------:R-:W-:Y:S01]  /*52c0*/  IMAD.MOV.U32 R58, RZ, RZ, R119 ;  /* 0x000000ffff3a7224 */ /* 0x000fe200078e0077 */
[----:B------:R2:W3:Y:S01]  /*52d0*/  MUFU.EX2 R26, R83 ;  /* 0x00000053001a7308 */ /* 0x0004e20000000800 */
[----:B0-----:R-:W-:-:S01]  /*52e0*/  FADD.FTZ R4, R78, R9 ;  /* 0x000000094e047221 */ /* 0x001fc20000010000 */
[----:B------:R-:W-:Y:S01]  /*52f0*/  FADD.FTZ R9, R41, R2 ;  /* 0x0000000229097221 */ /* 0x000fe20000010000 */
[----:B------:R-:W-:Y:S02]  /*5300*/  IMAD.MOV.U32 R43, RZ, RZ, R119 ;  /* 0x000000ffff2b7224 */ /* 0x000fe400078e0077 */
[----:B------:R-:W-:Y:S01]  /*5310*/  FADD.FTZ R4, R69, R4 ;  /* 0x0000000445047221 */ /* 0x000fe20000010000 */
[----:B------:R-:W-:-:S01]  /*5320*/  FADD.FTZ R2, R42, R9 ;  /* 0x000000092a027221 */ /* 0x000fc20000010000 */
[----:B------:R-:W-:Y:S01]  /*5330*/  F2FP.SATFINITE.E4M3.F32.PACK_AB_MERGE_C R69, R69, R78, RZ ;  /* 0x0000004e4545723e */ /* 0x000fe200048070ff */
[----:B------:R-:W0:Y:S01]  /*5340*/  MUFU.EX2 R84, R84 ;  /* 0x0000005400547308 */ /* 0x000e220000000800 */
[----:B-1----:R-:W-:-:S01]  /*5350*/  FADD.FTZ R9, R81, R4 ;  /* 0x0000000451097221 */ /* 0x002fc20000010000 */
[----:B------:R-:W-:Y:S01]  /*5360*/  FADD.FTZ R13, R49, R2 ;  /* 0x00000002310d7221 */ /* 0x000fe20000010000 */
[----:B------:R-:W-:Y:S01]  /*5370*/  F2FP.SATFINITE.E4M3.F32.PACK_AB_MERGE_C R209, R76, R75, R69 ;  /* 0x0000004b4cd1723e */ /* 0x000fe20004807045 */
[----:B--2---:R-:W-:-:S02]  /*5380*/  IMAD.MOV.U32 R83, RZ, RZ, R119 ;  /* 0x000000ffff537224 */ /* 0x004fc400078e0077 */
[----:B------:R-:W-:-:S01]  /*5390*/  FADD.FTZ R2, R44, R13 ;  /* 0x0000000d2c027221 */ /* 0x000fc20000010000 */
[----:B------:R-:W-:Y:S01]  /*53a0*/  IMAD.MOV.U32 R78, RZ, RZ, R119 ;  /* 0x000000ffff4e7224 */ /* 0x000fe200078e0077 */
[----:B------:R-:W1:Y:S01]  /*53b0*/  MUFU.EX2 R45, R45 ;  /* 0x0000002d002d7308 */ /* 0x000e620000000800 */
[----:B---3--:R-:W-:-:S01]  /*53c0*/  FADD.FTZ R9, R26, R9 ;  /* 0x000000091a097221 */ /* 0x008fc20000010000 */
        /* <DEDUP_REMOVED lines=8> */
[C---:B-1----:R-:W-:Y:S01]  /*5450*/  F2FP.SATFINITE.E4M3.F32.PACK_AB_MERGE_C R44, R45.reuse, R44, RZ ;  /* 0x0000002c2d2c723e */ /* 0x042fe200048070ff */
[----:B------:R-:W-:-:S03]  /*5460*/  FADD.FTZ R45, R45, R2 ;  /* 0x000000022d2d7221 */ /* 0x000fc60000010000 */
[----:B------:R-:W-:Y:S01]  /*5470*/  F2FP.SATFINITE.E4M3.F32.PACK_AB_MERGE_C R210, R49, R42, R44 ;  /* 0x0000002a31d2723e */ /* 0x000fe2000480702c */
[--C-:B------:R-:W-:Y:S02]  /*5480*/  IMAD.MOV.U32 R49, RZ, RZ, R119.reuse ;  /* 0x000000ffff317224 */ /* 0x100fe400078e0077 */
[----:B------:R-:W1:Y:S01]  /*5490*/  MUFU.EX2 R86, R86 ;  /* 0x0000005600567308 */ /* 0x000e620000000800 */
[C---:B--2---:R-:W-:Y:S01]  /*54a0*/  F2FP.SATFINITE.E4M3.F32.PACK_AB_MERGE_C R84, R85.reuse, R84, RZ ;  /* 0x000000545554723e */ /* 0x044fe200048070ff */
[----:B------:R-:W-:Y:S01]  /*54b0*/  FADD.FTZ R85, R85, R4 ;  /* 0x0000000455557221 */ /* 0x000fe20000010000 */
[--C-:B------:R-:W-:Y:S02]  /*54c0*/  IMAD.MOV.U32 R44, RZ, RZ, R119.reuse ;  /* 0x000000ffff2c7224 */ /* 0x100fe400078e0077 */
[----:B------:R-:W-:Y:S01]  /*54d0*/  F2FP.SATFINITE.E4M3.F32.PACK_AB_MERGE_C R211, R26, R81, R84 ;  /* 0x000000511ad3723e */ /* 0x000fe20004807054 */
[----:B------:R-:W-:Y:S02]  /*54e0*/  IMAD.MOV.U32 R84, RZ, RZ, R119 ;  /* 0x000000ffff547224 */ /* 0x000fe400078e0077 */
[----:B------:R-:W2:Y:S01]  /*54f0*/  MUFU.EX2 R63, R63 ;  /* 0x0000003f003f7308 */ /* 0x000ea20000000800 */
[----:B0-----:R-:W-:-:S01]  /*5500*/  FADD.FTZ R2, R28, R45 ;  /* 0x0000002d1c027221 */ /* 0x001fc20000010000 */
[----:B------:R-:W-:-:S02]  /*5510*/  IMAD.MOV.U32 R81, RZ, RZ, R119 ;  /* 0x000000ffff517224 */ /* 0x000fc400078e0077 */
[--C-:B------:R-:W-:Y:S02]  /*5520*/  IMAD.MOV.U32 R45, RZ, RZ, R119.reuse ;  /* 0x000000ffff2d7224 */ /* 0x100fe400078e0077 */
[----:B------:R-:W-:Y:S02]  /*5530*/  IMAD.MOV.U32 R42, RZ, RZ, R119 ;  /* 0x000000ffff2a7224 */ /* 0x000fe400078e0077 */
[----:B------:R-:W0:Y:S01]  /*5540*/  MUFU.EX2 R24, R24 ;  /* 0x0000001800187308 */ /* 0x000e220000000800 */
[----:B-1----:R-:W-:-:S01]  /*5550*/  FADD.FTZ R4, R86, R85 ;  /* 0x0000005556047221 */ /* 0x002fc20000010000 */
[--C-:B------:R-:W-:Y:S02]  /*5560*/  IMAD.MOV.U32 R85, RZ, RZ, R119.reuse ;  /* 0x000000ffff557224 */ /* 0x100fe400078e0077 */
[----:B------:R-:W-:Y:S02]  /*5570*/  IMAD.MOV.U32 R26, RZ, RZ, R119 ;  /* 0x000000ffff1a7224 */ /* 0x000fe400078e0077 */
[----:B------:R-:W-:-:S02]  /*5580*/  FADD.FTZ R7, R71, R4 ;  /* 0x0000000447077221 */ /* 0x000fc40000010000 */
        /* <DEDUP_REMOVED lines=13> */
[----:B0-----:R-:W-:-:S01]  /*5660*/  FADD.FTZ R4, R61, R4 ;  /* 0x000000043d047221 */ /* 0x001fc20000010000 */
[----:B------:R-:W-:Y:S01]  /*5670*/  F2FP.SATFINITE.E4M3.F32.PACK_AB_MERGE_C R60, R61, R60, RZ ;  /* 0x0000003c3d3c723e */ /* 0x000fe200048070ff */
[--C-:B------:R-:W-:Y:S02]  /*5680*/  IMAD.MOV.U32 R61, RZ, RZ, R119.reuse ;  /* 0x000000ffff3d7224 */ /* 0x100fe400078e0077 */
[--C-:B------:R-:W-:Y:S01]  /*5690*/  IMAD.MOV.U32 R28, RZ, RZ, R119.reuse ;  /* 0x000000ffff1c7224 */ /* 0x100fe200078e0077 */
[----:B------:R-:W-:Y:S01]  /*56a0*/  F2FP.SATFINITE.E4M3.F32.PACK_AB_MERGE_C R205, R71, R86, R60 ;  /* 0x0000005647cd723e */ /* 0x000fe2000480703c */
[----:B------:R-:W-:Y:S01]  /*56b0*/  IMAD.MOV.U32 R86, RZ, RZ, R119 ;  /* 0x000000ffff567224 */ /* 0x000fe200078e0077 */
[----:B------:R-:W0:Y:S01]  /*56c0*/  MUFU.EX2 R32, R32 ;  /* 0x0000002000207308 */ /* 0x000e220000000800 */
[----:B-1----:R-:W-:-:S01]  /*56d0*/  FADD.FTZ R3, R25, R2 ;  /* 0x0000000219037221 */ /* 0x002fc20000010000 */
[----:B------:R-:W-:-:S02]  /*56e0*/  IMAD.MOV.U32 R71, RZ, RZ, R119 ;  /* 0x000000ffff477224 */ /* 0x000fc400078e0077 */
[--C-:B------:R-:W-:Y:S02]  /*56f0*/  IMAD.MOV.U32 R60, RZ, RZ, R119.reuse ;  /* 0x000000ffff3c7224 */ /* 0x100fe400078e0077 */
[----:B------:R-:W-:Y:S02]  /*5700*/  IMAD.MOV.U32 R24, RZ, RZ, R119 ;  /* 0x000000ffff187224 */ /* 0x000fe400078e0077 */
[----:B------:R-:W1:Y:S01]  /*5710*/  MUFU.EX2 R70, R70 ;  /* 0x0000004600467308 */ /* 0x000e620000000800 */
[----:B--2---:R-:W-:-:S07]  /*5720*/  FADD.FTZ R7, R93, R4 ;  /* 0x000000045d077221 */ /* 0x004fce0000010000 */
[----:B------:R-:W2:Y:S01]  /*5730*/  MUFU.EX2 R33, R33 ;  /* 0x0000002100217308 */ /* 0x000ea20000000800 */
[----:B0-----:R-:W-:-:S07]  /*5740*/  FADD.FTZ R2, R32, R3 ;  /* 0x0000000320027221 */ /* 0x001fce0000010000 */
[----:B------:R-:W0:Y:S01]  /*5750*/  MUFU.EX2 R68, R68 ;  /* 0x0000004400447308 */ /* 0x000e220000000800 */
[----:B-1----:R-:W-:-:S07]  /*5760*/  FADD.FTZ R7, R70, R7 ;  /* 0x0000000746077221 */ /* 0x002fce0000010000 */
[----:B------:R1:W3:Y:S01]  /*5770*/  MUFU.EX2 R5, R96 ;  /* 0x0000006000057308 */ /* 0x0002e20000000800 */
[----:B--2---:R-:W-:-:S01]  /*5780*/  FADD.FTZ R3, R33, R2 ;  /* 0x0000000221037221 */ /* 0x004fc20000010000 */
[----:B------:R-:W-:-:S03]  /*5790*/  F2FP.SATFINITE.E4M3.F32.PACK_AB_MERGE_C R33, R48, R33, RZ ;  /* 0x000000213021723e */ /* 0x000fc600048070ff */
[----:B------:R-:W-:Y:S01]  /*57a0*/  FADD.FTZ R3, R48, R3 ;  /* 0x0000000330037221 */ /* 0x000fe20000010000 */
[----:B------:R-:W-:Y:S01]  /*57b0*/  F2FP.SATFINITE.E4M3.F32.PACK_AB_MERGE_C R206, R32, R25, R33 ;  /* 0x0000001920ce723e */ /* 0x000fe20004807021 */
[----:B------:R-:W-:Y:S01]  /*57c0*/  IMAD.MOV.U32 R48, RZ, RZ, R119 ;  /* 0x000000ffff307224 */ /* 0x000fe200078e0077 */
[----:B------:R-:W2:Y:S01]  /*57d0*/  MUFU.EX2 R36, R36 ;  /* 0x0000002400247308 */ /* 0x000ea20000000800 */
[----:B0-----:R-:W-:-:S01]  /*57e0*/  FADD.FTZ R2, R68, R7 ;  /* 0x0000000744027221 */ /* 0x001fc20000010000 */
[--C-:B-1----:R-:W-:Y:S02]  /*57f0*/  IMAD.MOV.U32 R96, RZ, RZ, R119.reuse ;  /* 0x000000ffff607224 */ /* 0x102fe400078e0077 */
[--C-:B------:R-:W-:Y:S02]  /*5800*/  IMAD.MOV.U32 R33, RZ, RZ, R119.reuse ;  /* 0x000000ffff217224 */ /* 0x100fe400078e0077 */
[----:B------:R-:W-:Y:S02]  /*5810*/  IMAD.MOV.U32 R32, RZ, RZ, R119 ;  /* 0x000000ffff207224 */ /* 0x000fe400078e0077 */
[----:B------:R-:W0:Y:S01]  /*5820*/  MUFU.EX2 R97, R97 ;  /* 0x0000006100617308 */ /* 0x000e220000000800 */
[----:B---3--:R-:W-:-:S01]  /*5830*/  FADD.FTZ R2, R5, R2 ;  /* 0x0000000205027221 */ /* 0x008fc20000010000 */
[----:B------:R-:W-:Y:S01]  /*5840*/  F2FP.SATFINITE.E4M3.F32.PACK_AB_MERGE_C R68, R5, R68, RZ ;  /* 0x000000440544723e */ /* 0x000fe200048070ff */
[----:B------:R-:W-:-:S03]  /*5850*/  IMAD.MOV.U32 R25, RZ, RZ, R119 ;  /* 0x000000ffff197224 */ /* 0x000fc600078e0077 */
[----:B------:R-:W-:Y:S01]  /*5860*/  F2FP.SATFINITE.E4M3.F32.PACK_AB_MERGE_C R207, R70, R93, R68 ;  /* 0x0000005d46cf723e */ /* 0x000fe20004807044 */
[----:B------:R-:W-:Y:S01]  /*5870*/  IMAD.MOV.U32 R93, RZ, RZ, R119 ;  /* 0x000000ffff5d7224 */ /* 0x000fe200078e0077 */
[----:B------:R-:W1:Y:S01]  /*5880*/  MUFU.EX2 R53, R53 ;  /* 0x0000003500357308 */ /* 0x000e620000000800 */
[----:B--2---:R-:W-:-:S01]  /*5890*/  FADD.FTZ R4, R36, R3 ;  /* 0x0000000324047221 */ /* 0x004fc20000010000 */
[--C-:B------:R-:W-:Y:S02]  /*58a0*/  IMAD.MOV.U32 R70, RZ, RZ, R119.reuse ;  /* 0x000000ffff467224 */ /* 0x100fe400078e0077 */
[----:B------:R-:W-:-:S04]  /*58b0*/  IMAD.MOV.U32 R68, RZ, RZ, R119 ;  /* 0x000000ffff447224 */ /* 0x000fc800078e0077 */
        /* <DEDUP_REMOVED lines=13> */
[----:B------:R-:W-:Y:S02]  /*5990*/  IMAD.MOV.U32 R52, RZ, RZ, R119 ;  /* 0x000000ffff347224 */ /* 0x000fe400078e0077 */
[----:B------:R-:W-:Y:S01]  /*59a0*/  FADD.FTZ R4, R62, R3 ;  /* 0x000000033e047221 */ /* 0x000fe20000010000 */
[----:B------:R-:W-:Y:S01]  /*59b0*/  F2FP.SATFINITE.E4M3.F32.PACK_AB_MERGE_C R200, R53, R36, R37 ;  /* 0x0000002435c8723e */ /* 0x000fe20004807025 */
[----:B------:R-:W-:Y:S01]  /*59c0*/  IMAD.MOV.U32 R53, RZ, RZ, R119 ;  /* 0x000000ffff357224 */ /* 0x000fe200078e0077 */
[----:B------:R-:W2:Y:S01]  /*59d0*/  MUFU.EX2 R65, R65 ;  /* 0x0000004100417308 */ /* 0x000ea20000000800 */
[C---:B0-----:R-:W-:Y:S01]  /*59e0*/  F2FP.SATFINITE.E4M3.F32.PACK_AB_MERGE_C R99, R100.reuse, R99, RZ ;  /* 0x000000636463723e */ /* 0x041fe200048070ff */
[----:B------:R-:W-:Y:S01]  /*59f0*/  FADD.FTZ R100, R100, R5 ;  /* 0x0000000564647221 */ /* 0x000fe20000010000 */
[----:B------:R-:W-:-:S02]  /*5a00*/  IMAD.MOV.U32 R37, RZ, RZ, R119 ;  /* 0x000000ffff257224 */ /* 0x000fc400078e0077 */
[----:B------:R-:W-:Y:S01]  /*5a10*/  F2FP.SATFINITE.E4M3.F32.PACK_AB_MERGE_C R201, R98, R97, R99 ;  /* 0x0000006162c9723e */ /* 0x000fe20004807063 */
[----:B------:R-:W-:Y:S02]  /*5a20*/  IMAD.MOV.U32 R99, RZ, RZ, R119 ;  /* 0x000000ffff637224 */ /* 0x000fe400078e0077 */
[----:B------:R-:W0:Y:S01]  /*5a30*/  MUFU.EX2 R102, R102 ;  /* 0x0000006600667308 */ /* 0x000e220000000800 */
[----:B-1----:R-:W-:-:S01]  /*5a40*/  FADD.FTZ R3, R101, R100 ;  /* 0x0000006465037221 */ /* 0x002fc20000010000 */
[--C-:B------:R-:W-:Y:S02]  /*5a50*/  IMAD.MOV.U32 R100, RZ, RZ, R119.reuse ;  /* 0x000000ffff647224 */ /* 0x100fe400078e0077 */
[--C-:B------:R-:W-:Y:S02]  /*5a60*/  IMAD.MOV.U32 R98, RZ, RZ, R119.reuse ;  /* 0x000000ffff627224 */ /* 0x100fe400078e0077 */
[----:B------:R-:W-:Y:S02]  /*5a70*/  IMAD.MOV.U32 R97, RZ, RZ, R119 ;  /* 0x000000ffff617224 */ /* 0x000fe400078e0077 */
[----:B------:R-:W-:Y:S01]  /*5a80*/  MUFU.EX2 R46, R46 ;  /* 0x0000002e002e7308 */ /* 0x000fe20000000800 */
[----:B--2---:R-:W-:-:S01]  /*5a90*/  FADD.FTZ R5, R65, R4 ;  /* 0x0000000441057221 */ /* 0x004fc20000010000 */
[----:B------:R-:W-:-:S06]  /*5aa0*/  IMAD.MOV.U32 R36, RZ, RZ, R119 ;  /* 0x000000ffff247224 */ /* 0x000fcc00078e0077 */
[----:B------:R-:W1:Y:S01]  /*5ab0*/  MUFU.EX2 R47, R47 ;  /* 0x0000002f002f7308 */ /* 0x000e620000000800 */
[----:B0-----:R-:W-:-:S07]  /*5ac0*/  FADD.FTZ R4, R102, R3 ;  /* 0x0000000366047221 */ /* 0x001fce0000010000 */
[----:B------:R-:W-:Y:S08]  /*5ad0*/  MUFU.EX2 R103, R103 ;  /* 0x0000006700677308 */ /* 0x000ff00000000800 */
[----:B------:R0:W2:Y:S01]  /*5ae0*/  MUFU.EX2 R2, R67 ;  /* 0x0000004300027308 */ /* 0x0000a20000000800 */
[----:B-1----:R-:W-:Y:S01]  /*5af0*/  F2FP.SATFINITE.E4M3.F32.PACK_AB_MERGE_C R6, R47, R46, RZ ;  /* 0x0000002e2f06723e */ /* 0x002fe200048070ff */
[----:B------:R-:W-:-:S03]  /*5b00*/  FADD.FTZ R46, R46, R5 ;  /* 0x000000052e2e7221 */ /* 0x000fc60000010000 */
[----:B------:R-:W-:Y:S01]  /*5b10*/  F2FP.SATFINITE.E4M3.F32.PACK_AB_MERGE_C R202, R65, R62, R6 ;  /* 0x0000003e41ca723e */ /* 0x000fe20004807006 */
[--C-:B------:R-:W-:Y:S02]  /*5b20*/  IMAD.MOV.U32 R65, RZ, RZ, R119.reuse ;  /* 0x000000ffff417224 */ /* 0x100fe400078e0077 */
[--C-:B------:R-:W-:Y:S02]  /*5b30*/  IMAD.MOV.U32 R62, RZ, RZ, R119.reuse ;  /* 0x000000ffff3e7224 */ /* 0x100fe400078e0077 */
[----:B0-----:R-:W-:Y:S01]  /*5b40*/  IMAD.MOV.U32 R67, RZ, RZ, R119 ;  /* 0x000000ffff437224 */ /* 0x001fe200078e0077 */
[----:B--2---:R-:W-:Y:S01]  /*5b50*/  F2FP.SATFINITE.E4M3.F32.PACK_AB_MERGE_C R3, R2, R103, RZ ;  /* 0x000000670203723e */ /* 0x004fe200048070ff */
[----:B------:R-:W-:-:S03]  /*5b60*/  FADD.FTZ R103, R103, R4 ;  /* 0x0000000467677221 */ /* 0x000fc60000010000 */
[----:B------:R-:W-:Y:S01]  /*5b70*/  F2FP.SATFINITE.E4M3.F32.PACK_AB_MERGE_C R203, R102, R101, R3 ;  /* 0x0000006566cb723e */ /* 0x000fe20004807003 */
[----:B------:R-:W-:-:S01]  /*5b80*/  FADD.FTZ R3, R47, R46 ;  /* 0x0000002e2f037221 */ /* 0x000fc20000010000 */
[----:B------:R-:W-:Y:S01]  /*5b90*/  FADD.FTZ R2, R2, R103 ;  /* 0x0000006702027221 */ /* 0x000fe20000010000 */
[--C-:B------:R-:W-:Y:S02]  /*5ba0*/  IMAD.MOV.U32 R103, RZ, RZ, R119.reuse ;  /* 0x000000ffff677224 */ /* 0x100fe400078e0077 */
        /* <DEDUP_REMOVED lines=57> */
[----:B------:R-:W-:-:S05]  /*5f40*/  ULDC UR55, c[0x0][0x988] ;  /* 0x0002620000377ab9 */ /* 0x000fca0000000800 */
.L_x_2052:
[----:B------:R-:W-:Y:S01]  /*5f50*/  ISETP.NE.AND P3, PT, RZ, UR43, PT ;  /* 0x0000002bff007c0c */ /* 0x000fe2000bf65270 */
[----:B------:R-:W-:-:S04]  /*5f60*/  UISETP.NE.AND UP0, UPT, UR58, 0x1, UPT ;  /* 0x000000013a00788c */ /* 0x000fc8000bf05270 */
[----:B------:R-:W-:-:S04]  /*5f70*/  USEL UR45, URZ, 0x1, UP0 ;  /* 0x000000013f2d7887 */ /* 0x000fc80008000000 */
[----:B------:R-:W-:-:S04]  /*5f80*/  ULOP3.LUT UR45, UR59, UR45, URZ, 0x3c, !UPT ;  /* 0x0000002d3b2d7292 */ /* 0x000fc8000f8e3c3f */
[----:B------:R-:W-:Y:S08]  /*5f90*/  @P3 BRA `(.L_x_2043) ;  /* 0x0000000000383947 */ /* 0x000ff00003800000 */
[----:B------:R-:W-:Y:S05]  /*5fa0*/  @!P0 BRA `(.L_x_2044) ;  /* 0x0000000000048947 */ /* 0x000fea0003800000 */
[----:B------:R-:W-:Y:S01]  /*5fb0*/  BPT.TRAP 0x1 ;  /* 0x000000040000795c */ /* 0x000fe20000300000 */
.L_x_2044:
        /* <DEDUP_REMOVED lines=9> */
.L_x_2045:
[----:B-1----:R-:W-:Y:S05]  /*6050*/  @P2 BRA `(.L_x_2043) ;  /* 0x0000000000082947 */ /* 0x002fea0003800000 */
[----:B------:R-:W1:Y:S02]  /*6060*/  SYNCS.PHASECHK.TRANS64.TRYWAIT P2, [UR6+0x33430], R6 ;  /* 0x03343006ff0075a7 */ /* 0x000e640008040146 */
[----:B-1----:R-:W-:Y:S05]  /*6070*/  @!P2 BRA `(.L_x_2046) ;  /* 0x0000010800fca947 */ /* 0x002fea0003800000 */
.L_x_2043:
        /* <DEDUP_REMOVED lines=189> */
.L_x_2048:
[----:B------:R-:W-:Y:S01]  /*6c50*/  ULEA UR6, UR58, UR41, 0x3 ;  /* 0x000000293a067291 */ /* 0x000fe2000f8e183f */
[----:B------:R-:W-:-:S05]  /*6c60*/  IMAD.U32 R6, RZ, RZ, UR59 ;  /* 0x0000003bff067e24 */ /* 0x000fca000f8e00ff */
[----:B------:R-:W-:-:S04]  /*6c70*/  SHF.L.U32 R6, R6, 0x1f, RZ ;  /* 0x0000001f06067819 */ /* 0x000fc800000006ff */
[----:B------:R0:W1:Y:S01]  /*6c80*/  SYNCS.PHASECHK.TRANS64.TRYWAIT P2, [UR6+0x33450], R6 ;  /* 0x03345006ff0075a7 */ /* 0x0000620008040146 */
[----:B------:R-:W-:Y:S05]  /*6c90*/  @!P0 BRA `(.L_x_2049) ;  /* 0x0000000000048947 */ /* 0x000fea0003800000 */
[----:B------:R-:W-:Y:S01]  /*6ca0*/  BPT.TRAP 0x1 ;  /* 0x000000040000795c */ /* 0x000fe20000300000 */
.L_x_2049:
[----:B-1----:R-:W-:Y:S05]  /*6cb0*/  @P2 BRA `(.L_x_2047) ;  /* 0x0000000000082947 */ /* 0x002fea0003800000 */
[----:B------:R-:W1:Y:S02]  /*6cc0*/  SYNCS.PHASECHK.TRANS64.TRYWAIT P2, [UR6+0x33450], R6 ;  /* 0x03345006ff0075a7 */ /* 0x000e640008040146 */
[----:B-1----:R-:W-:Y:S05]  /*6cd0*/  @!P2 BRA `(.L_x_2050) ;  /* 0x000000fc00fca947 */ /* 0x002fea0003800000 */
.L_x_2047:
[----:B------:R-:W-:Y:S01]  /*6ce0*/  UIADD3 UR6, UR41, 0x200, URZ ;  /* 0x0000020029067890 */ /* 0x000fe2000fffe03f */
[----:B------:R-:W-:Y:S01]  /*6cf0*/  WARPGROUP.ARRIVE ;  /* 0x00000000000079c5 */ /* 0x000fe20000000000 */
[----:B------:R-:W-:Y:S01]  /*6d00*/  UMOV UR7, 0xc0000010 ;  /* 0xc000001000077882 */ /* 0x000fe20000000000 */
[C---:B01----:R-:W-:Y:S01]  /*6d10*/  FMUL.FTZ R6, R0.reuse, R184 ;  /* 0x000000b800067220 */ /* 0x043fe20000410000 */
[----:B------:R-:W-:Y:S01]  /*6d20*/  USHF.R.U32.HI UR6, URZ, 0x4, UR6 ;  /* 0x000000043f067899 */ /* 0x000fe20008011606 */
[C---:B------:R-:W-:Y:S01]  /*6d30*/  FMUL.FTZ R7, R0.reuse, R185 ;  /* 0x000000b900077220 */ /* 0x040fe20000410000 */
[C---:B------:R-:W-:Y:S01]  /*6d40*/  FMUL.FTZ R14, R0.reuse, R192 ;  /* 0x000000c0000e7220 */ /* 0x040fe20000410000 */
[C---:B------:R-:W-:Y:S01]  /*6d50*/  FMUL.FTZ R192, R0.reuse, R160 ;  /* 0x000000a000c07220 */ /* 0x040fe20000410000 */
[----:B------:R-:W-:Y:S01]  /*6d60*/  ULOP3.LUT UR6, UR6, 0x3fff, URZ, 0xc0, !UPT ;  /* 0x00003fff06067892 */ /* 0x000fe2000f8ec03f */
[----:B------:R-:W0:Y:S01]  /*6d70*/  MUFU.TANH R6, R6 ;  /* 0x0000000600067308 */ /* 0x000e220000002400 */
[C---:B------:R-:W-:Y:S01]  /*6d80*/  FMUL.FTZ R10, R0.reuse, R188 ;  /* 0x000000bc000a7220 */ /* 0x040fe20000410000 */
[----:B------:R-:W-:Y:S01]  /*6d90*/  IMAD.MOV.U32 R160, RZ, RZ, -0x2 ;  /* 0xfffffffeffa07424 */ /* 0x000fe200078e00ff */
[----:B------:R-:W-:Y:S01]  /*6da0*/  ULOP3.LUT UR6, UR6, 0x10000, URZ, 0xfc, !UPT ;  /* 0x0001000006067892 */ /* 0x000fe2000f8efc3f */
[C---:B------:R-:W-:Y:S01]  /*6db0*/  FMUL.FTZ R188, R0.reuse, R153 ;  /* 0x0000009900bc7220 */ /* 0x040fe20000410000 */
[C---:B------:R-:W-:Y:S01]  /*6dc0*/  FMUL.FTZ R153, R0.reuse, R155 ;  /* 0x0000009b00997220 */ /* 0x040fe20000410000 */
[C---:B------:R-:W-:Y:S01]  /*6dd0*/  FMUL.FTZ R155, R0.reuse, R159 ;  /* 0x0000009f009b7220 */ /* 0x040fe20000410000 */
[----:B------:R-:W-:Y:S01]  /*6de0*/  UIMAD UR11, UR58, 0x780, UR6 ;  /* 0x000007803a0b78a4 */ /* 0x000fe2000f8e0206 */
[----:B------:R-:W1:Y:S01]  /*6df0*/  MUFU.TANH R7, R7 ;  /* 0x0000000700077308 */ /* 0x000e620000002400 */
        /* <DEDUP_REMOVED lines=8> */
[----:B------:R-:W-:Y:S01]  /*6e80*/  USHF.L.U32 UR6, UR51, 0x7, URZ ;  /* 0x0000000733067899 */ /* 0x000fe2000800063f */
[----:B------:R-:W2:Y:S01]  /*6e90*/  MUFU.TANH R10, R10 ;  /* 0x0000000a000a7308 */ /* 0x000ea20000002400 */
[C---:B------:R-:W-:Y:S01]  /*6ea0*/  FMUL.FTZ R185, R0.reuse, R197 ;  /* 0x000000c500b97220 */ /* 0x040fe20000410000 */
[C---:B------:R-:W-:Y:S01]  /*6eb0*/  FMUL.FTZ R157, R0.reuse, R163 ;  /* 0x000000a3009d7220 */ /* 0x040fe20000410000 */
[----:B------:R-:W-:Y:S01]  /*6ec0*/  UIMAD UR6, UR56, -0xa0, UR6 ;  /* 0xffffff60380678a4 */ /* 0x000fe2000f8e0206 */
[C---:B------:R-:W-:Y:S01]  /*6ed0*/  FMUL.FTZ R163, R0.reuse, R165 ;  /* 0x000000a500a37220 */ /* 0x040fe20000410000 */
[C---:B------:R-:W-:Y:S01]  /*6ee0*/  FMUL.FTZ R13, R0.reuse, R191 ;  /* 0x000000bf000d7220 */ /* 0x040fe20000410000 */
[C---:B------:R-:W-:Y:S01]  /*6ef0*/  FMUL.FTZ R165, R0.reuse, R137 ;  /* 0x0000008900a57220 */ /* 0x040fe20000410000 */
[----:B------:R-:W-:Y:S01]  /*6f00*/  UIADD3 UR6, UR6, 0x1, UR49 ;  /* 0x0000000106067890 */ /* 0x000fe2000fffe031 */
[----:B------:R-:W3:Y:S01]  /*6f10*/  MUFU.TANH R11, R11 ;  /* 0x0000000b000b7308 */ /* 0x000ee20000002400 */
[C---:B------:R-:W-:Y:S01]  /*6f20*/  FMUL.FTZ R191, R0.reuse, R156 ;  /* 0x0000009c00bf7220 */ /* 0x040fe20000410000 */
[C---:B------:R-:W-:Y:S01]  /*6f30*/  FMUL.FTZ R168, R0.reuse, R168 ;  /* 0x000000a800a87220 */ /* 0x040fe20000410000 */
[----:B------:R-:W-:Y:S01]  /*6f40*/  UIADD3 UR6, UR6, -UR50, URZ ;  /* 0x8000003206067290 */ /* 0x000fe2000fffe03f */
[C---:B------:R-:W-:Y:S01]  /*6f50*/  FMUL.FTZ R156, R0.reuse, R162 ;  /* 0x000000a2009c7220 */ /* 0x040fe20000410000 */
[C---:B------:R-:W-:Y:S01]  /*6f60*/  FMUL.FTZ R162, R0.reuse, R164 ;  /* 0x000000a400a27220 */ /* 0x040fe20000410000 */
[C---:B------:R-:W-:Y:S01]  /*6f70*/  FMUL.FTZ R164, R0.reuse, R136 ;  /* 0x0000008800a47220 */ /* 0x040fe20000410000 */
[----:B------:R-:W-:Y:S01]  /*6f80*/  FMUL.FTZ R169, R0, R169 ;  /* 0x000000a900a97220 */ /* 0x000fe20000410000 */
[----:B------:R-:W4:Y:S01]  /*6f90*/  MUFU.TANH R14, R14 ;  /* 0x0000000e000e7308 */ /* 0x000f220000002400 */
[----:B------:R-:W-:-:S02]  /*6fa0*/  IMAD R159, R17, R160, UR6 ;  /* 0x00000006119f7e24 */ /* 0x000fc4000f8e02a0 */
[C---:B------:R-:W-:Y:S01]  /*6fb0*/  FMUL.FTZ R172, R0.reuse, R172 ;  /* 0x000000ac00ac7220 */ /* 0x040fe20000410000 */
[C---:B------:R-:W-:Y:S01]  /*6fc0*/  FMUL.FTZ R173, R0.reuse, R173 ;  /* 0x000000ad00ad7220 */ /* 0x040fe20000410000 */
[----:B------:R-:W-:Y:S01]  /*6fd0*/  FMUL.FTZ R176, R0, R176 ;  /* 0x000000b000b07220 */ /* 0x000fe20000410000 */
[----:B------:R-:W-:Y:S02]  /*6fe0*/  IMAD.IADD R159, R22, 0x1, R159 ;  /* 0x00000001169f7824 */ /* 0x000fe400078e029f */
[C---:B------:R-:W-:Y:S01]  /*6ff0*/  FMUL.FTZ R177, R0.reuse, R177 ;  /* 0x000000b100b17220 */ /* 0x040fe20000410000 */
[C---:B------:R-:W-:Y:S01]  /*7000*/  FMUL.FTZ R180, R0.reuse, R180 ;  /* 0x000000b400b47220 */ /* 0x040fe20000410000 */
[----:B------:R-:W5:Y:S01]  /*7010*/  MUFU.TANH R15, R15 ;  /* 0x0000000f000f7308 */ /* 0x000f620000002400 */
[C---:B------:R-:W-:Y:S01]  /*7020*/  FMUL.FTZ R181, R0.reuse, R181 ;  /* 0x000000b500b57220 */ /* 0x040fe20000410000 */
[C---:B------:R-:W-:Y:S01]  /*7030*/  ISETP.GT.AND P2, PT, R159.reuse, RZ, PT ;  /* 0x000000ff9f00720c */ /* 0x040fe20003f44270 */
[C---:B------:R-:W-:Y:S01]  /*7040*/  FMUL.FTZ R189, R0.reuse, R152 ;  /* 0x0000009800bd7220 */ /* 0x040fe20000410000 */
[C---:B------:R-:W-:Y:S01]  /*7050*/  ISETP.GT.AND P3, PT, R159.reuse, 0x1, PT ;  /* 0x000000019f00780c */ /* 0x040fe20003f64270 */
[----:B------:R-:W-:Y:S01]  /*7060*/  FMUL.FTZ R152, R0, R154 ;  /* 0x0000009a00987220 */ /* 0x000fe20000410000 */
[----:B0-----:R-:W-:Y:S01]  /*7070*/  FSEL R161, R6, -INF , P2 ;  /* 0xff80000006a17808 */ /* 0x001fe20001000000 */
[C---:B------:R-:W-:Y:S01]  /*7080*/  FMUL.FTZ R154, R0.reuse, R158 ;  /* 0x0000009e009a7220 */ /* 0x040fe20000410000 */
[----:B------:R-:W-:Y:S01]  /*7090*/  ISETP.GT.AND P2, PT, R159, 0x8, PT ;  /* 0x000000089f00780c */ /* 0x000fe20003f44270 */
[----:B------:R-:W0:Y:S01]  /*70a0*/  MUFU.TANH R184, R184 ;  /* 0x000000b800b87308 */ /* 0x000e220000002400 */
[----:B-1----:R-:W-:Y:S01]  /*70b0*/  FSEL R7, R7, -INF , P3 ;  /* 0xff80000007077808 */ /* 0x002fe20001800000 */
[C---:B------:R-:W-:Y:S01]  /*70c0*/  FMUL.FTZ R158, R0.reuse, R166 ;  /* 0x000000a6009e7220 */ /* 0x040fe20000410000 */
[----:B------:R-:W-:Y:S01]  /*70d0*/  FMNMX.FTZ R6, R161, R4, !PT ;  /* 0x00000004a1067209 */ /* 0x000fe20007810000 */
[----:B------:R-:W-:Y:S01]  /*70e0*/  FMUL.FTZ R166, R0, R141 ;  /* 0x0000008d00a67220 */ /* 0x000fe20000410000 */
[----:B------:R-:W-:Y:S01]  /*70f0*/  ISETP.GT.AND P3, PT, R159, 0x9, PT ;  /* 0x000000099f00780c */ /* 0x000fe20003f64270 */
[----:B------:R-:W-:Y:S01]  /*7100*/  UIADD3 UR6, UR11, 0x180, URZ ;  /* 0x000001800b067890 */ /* 0x000fe2000fffe03f */
[----:B--2---:R-:W-:Y:S01]  /*7110*/  FSEL R10, R10, -INF , P2 ;  /* 0xff8000000a0a7808 */ /* 0x004fe20001000000 */
[----:B------:R-:W1:Y:S01]  /*7120*/  MUFU.TANH R185, R185 ;  /* 0x000000b900b97308 */ /* 0x000e620000002400 */
[----:B------:R-:W-:Y:S01]  /*7130*/  FMNMX.FTZ R137, R7, R6, !PT ;  /* 0x0000000607897209 */ /* 0x000fe20007810000 */
[C---:B------:R-:W-:Y:S01]  /*7140*/  FMUL.FTZ R6, R0.reuse, R138 ;  /* 0x0000008a00067220 */ /* 0x040fe20000410000 */
[----:B------:R-:W-:Y:S01]  /*7150*/  ISETP.GT.AND P2, PT, R159, 0x10, PT ;  /* 0x000000109f00780c */ /* 0x000fe20003f44270 */
[----:B------:R-:W-:Y:S01]  /*7160*/  FMUL.FTZ R20, R0, R194 ;  /* 0x000000c200147220 */ /* 0x000fe20000410000 */
[----:B---3--:R-:W-:Y:S01]  /*7170*/  FSEL R11, R11, -INF , P3 ;  /* 0xff8000000b0b7808 */ /* 0x008fe20001800000 */
[----:B------:R-:W-:Y:S01]  /*7180*/  UMOV UR7, 0xc0000010 ;  /* 0xc000001000077882 */ /* 0x000fe20000000000 */
[----:B------:R-:W-:Y:S01]  /*7190*/  FMNMX.FTZ R136, R10, R137, !PT ;  /* 0x000000890a887209 */ /* 0x000fe20007810000 */
[----:B------:R-:W2:Y:S01]  /*71a0*/  MUFU.TANH R168, R168 ;  /* 0x000000a800a87308 */ /* 0x000ea20000002400 */
[----:B------:R-:W-:Y:S01]  /*71b0*/  ISETP.GT.AND P3, PT, R159, 0x11, PT ;  /* 0x000000119f00780c */ /* 0x000fe20003f64270 */
[----:B------:R-:W-:Y:S01]  /*71c0*/  FMUL.FTZ R160, R0, R167 ;  /* 0x000000a700a07220 */ /* 0x000fe20000410000 */
[----:B----4-:R-:W-:Y:S01]  /*71d0*/  FSEL R14, R14, -INF , P2 ;  /* 0xff8000000e0e7808 */ /* 0x010fe20001000000 */
[C---:B------:R-:W-:Y:S01]  /*71e0*/  FMUL.FTZ R194, R0.reuse, R145 ;  /* 0x0000009100c27220 */ /* 0x040fe20000410000 */
[----:B------:R-:W-:Y:S01]  /*71f0*/  FMNMX.FTZ R137, R11, R136, !PT ;  /* 0x000000880b897209 */ /* 0x000fe20007810000 */
[C---:B------:R-:W-:Y:S01]  /*7200*/  FMUL.FTZ R167, R0.reuse, R144 ;  /* 0x0000009000a77220 */ /* 0x040fe20000410000 */
[----:B-----5:R-:W-:Y:S01]  /*7210*/  FSEL R136, R15, -INF , P3 ;  /* 0xff8000000f887808 */ /* 0x020fe20001800000 */
[----:B------:R-:W3:Y:S01]  /*7220*/  MUFU.TANH R169, R169 ;  /* 0x000000a900a97308 */ /* 0x000ee20000002400 */
[C---:B------:R-:W-:Y:S01]  /*7230*/  ISETP.GT.AND P2, PT, R159.reuse, 0x18, PT ;  /* 0x000000189f00780c */ /* 0x040fe20003f44270 */
[----:B------:R-:W-:Y:S01]  /*7240*/  FMUL.FTZ R145, R0, R121 ;  /* 0x0000007900917220 */ /* 0x000fe20000410000 */
[----:B------:R-:W-:Y:S01]  /*7250*/  FMNMX.FTZ R15, R14, R137, !PT ;  /* 0x000000890e0f7209 */ /* 0x000fe20007810000 */
[C---:B------:R-:W-:Y:S01]  /*7260*/  FMUL.FTZ R137, R0.reuse, R139 ;  /* 0x0000008b00897220 */ /* 0x040fe20000410000 */
[C---:B------:R-:W-:Y:S01]  /*7270*/  ISETP.GT.AND P3, PT, R159.reuse, 0x19, PT ;  /* 0x000000199f00780c */ /* 0x040fe20003f64270 */
[----:B------:R-:W-:Y:S01]  /*7280*/  FMUL.FTZ R21, R0, R195 ;  /* 0x000000c300157220 */ /* 0x000fe20000410000 */
[----:B0-----:R-:W-:Y:S01]  /*7290*/  FSEL R184, R184, -INF , P2 ;  /* 0xff800000b8b87808 */ /* 0x001fe20001000000 */
[----:B------:R-:W0:Y:S01]  /*72a0*/  MUFU.TANH R172, R172 ;  /* 0x000000ac00ac7308 */ /* 0x000e220000002400 */
[----:B------:R-:W-:Y:S01]  /*72b0*/  FMNMX.FTZ R15, R136, R15, !PT ;  /* 0x0000000f880f7209 */ /* 0x000fe20007810000 */
[C---:B------:R-:W-:Y:S01]  /*72c0*/  FMUL.FTZ R195, R0.reuse, R148 ;  /* 0x0000009400c37220 */ /* 0x040fe20000410000 */
[----:B------:R-:W-:Y:S01]  /*72d0*/  ISETP.GT.AND P2, PT, R159, 0x20, PT ;  /* 0x000000209f00780c */ /* 0x000fe20003f44270 */
[C---:B------:R-:W-:Y:S01]  /*72e0*/  FMUL.FTZ R148, R0.reuse, R124 ;  /* 0x0000007c00947220 */ /* 0x040fe20000410000 */
[----:B-1----:R-:W-:Y:S01]  /*72f0*/  FSEL R185, R185, -INF , P3 ;  /* 0xff800000b9b97808 */ /* 0x002fe20001800000 */
[----:B------:R-:W-:Y:S01]  /*7300*/  FMUL.FTZ R149, R0, R149 ;  /* 0x0000009500957220 */ /* 0x000fe20000410000 */
[----:B------:R-:W-:Y:S01]  /*7310*/  FMNMX.FTZ R138, R184, R15, !PT ;  /* 0x0000000fb88a7209 */ /* 0x000fe20007810000 */
[----:B------:R-:W1:Y:S01]  /*7320*/  MUFU.TANH R173, R173 ;  /* 0x000000ad00ad7308 */ /* 0x000e620000002400 */
[----:B------:R-:W-:Y:S01]  /*7330*/  ISETP.GT.AND P3, PT, R159, 0x21, PT ;  /* 0x000000219f00780c */ /* 0x000fe20003f64270 */
[----:B------:R-:W-:Y:S01]  /*7340*/  FMUL.FTZ R15, R0, R140 ;  /* 0x0000008c000f7220 */ /* 0x000fe20000410000 */
[----:B--2---:R-:W-:Y:S01]  /*7350*/  FSEL R168, R168, -INF , P2 ;  /* 0xff800000a8a87808 */ /* 0x004fe20001000000 */
[C---:B------:R-:W-:Y:S01]  /*7360*/  FMUL.FTZ R8, R0.reuse, R186 ;  /* 0x000000ba00087220 */ /* 0x040fe20000410000 */
[----:B------:R-:W-:Y:S01]  /*7370*/  FMNMX.FTZ R139, R185, R138, !PT ;  /* 0x0000008ab98b7209 */ /* 0x000fe20007810000 */
[----:B------:R-:W-:Y:S01]  /*7380*/  FMUL.FTZ R9, R0, R187 ;  /* 0x000000bb00097220 */ /* 0x000fe20000410000 */
[----:B------:R-:W-:Y:S01]  /*7390*/  ISETP.GT.AND P2, PT, R159, 0x28, PT ;  /* 0x000000289f00780c */ /* 0x000fe20003f44270 */
[----:B------:R-:W2:Y:S01]  /*73a0*/  MUFU.TANH R176, R176 ;  /* 0x000000b000b07308 */ /* 0x000ea20000002400 */
[----:B---3--:R-:W-:Y:S01]  /*73b0*/  FSEL R169, R169, -INF , P3 ;  /* 0xff800000a9a97808 */ /* 0x008fe20001800000 */
[----:B------:R-:W-:Y:S01]  /*73c0*/  UMOV UR10, UR55 ;  /* 0x00000037000a7c82 */ /* 0x000fe20008000000 */
[----:B------:R-:W-:Y:S01]  /*73d0*/  FMNMX.FTZ R138, R168, R139, !PT ;  /* 0x0000008ba88a7209 */ /* 0x000fe20007810000 */
[C---:B------:R-:W-:Y:S01]  /*73e0*/  FMUL.FTZ R186, R0.reuse, R198 ;  /* 0x000000c600ba7220 */ /* 0x040fe20000410000 */
[----:B------:R-:W-:Y:S01]  /*73f0*/  ISETP.GT.AND P3, PT, R159, 0x29, PT ;  /* 0x000000299f00780c */ /* 0x000fe20003f64270 */
        /* <DEDUP_REMOVED lines=16> */
[C---:B------:R-:W-:Y:S01]  /*7500*/  FMUL.FTZ R179, R0.reuse, R179 ;  /* 0x000000b300b37220 */ /* 0x040fe20000410000 */
[----:B------:R-:W-:Y:S01]  /*7510*/  ISETP.GT.AND P2, PT, R159, 0x38, PT ;  /* 0x000000389f00780c */ /* 0x000fe20003f44270 */
[----:B------:R-:W2:Y:S01]  /*7520*/  MUFU.TANH R181, R181 ;  /* 0x000000b500b57308 */ /* 0x000ea20000002400 */
[----:B0-----:R-:W-:Y:S01]  /*7530*/  FSEL R177, R177, -INF , P3 ;  /* 0xff800000b1b17808 */ /* 0x001fe20001800000 */
[----:B------:R-:W-:Y:S01]  /*7540*/  FMUL.FTZ R182, R0, R182 ;  /* 0x000000b600b67220 */ /* 0x000fe20000410000 */
[----:B------:R-:W-:Y:S01]  /*7550*/  FMNMX.FTZ R138, R176, R139, !PT ;  /* 0x0000008bb08a7209 */ /* 0x000fe20007810000 */
[C---:B------:R-:W-:Y:S01]  /*7560*/  FMUL.FTZ R183, R0.reuse, R183 ;  /* 0x000000b700b77220 */ /* 0x040fe20000410000 */
[----:B------:R-:W-:Y:S01]  /*7570*/  ISETP.GT.AND P3, PT, R159, 0x39, PT ;  /* 0x000000399f00780c */ /* 0x000fe20003f64270 */
[----:B------:R-:W-:Y:S01]  /*7580*/  FMUL.FTZ R142, R0, R142 ;  /* 0x0000008e008e7220 */ /* 0x000fe20000410000 */
[----:B------:R-:W-:Y:S01]  /*7590*/  FMNMX.FTZ R139, R177, R138, !PT ;  /* 0x0000008ab18b7209 */ /* 0x000fe20007810000 */
[----:B------:R-:W0:Y:S01]  /*75a0*/  MUFU.TANH R189, R189 ;  /* 0x000000bd00bd7308 */ /* 0x000e220000002400 */
[----:B-1----:R-:W-:Y:S01]  /*75b0*/  FSEL R180, R180, -INF , P2 ;  /* 0xff800000b4b47808 */ /* 0x002fe20001000000 */
[C---:B------:R-:W-:Y:S01]  /*75c0*/  FMUL.FTZ R146, R0.reuse, R146 ;  /* 0x0000009200927220 */ /* 0x040fe20000410000 */
        /* <DEDUP_REMOVED lines=8> */
[----:B------:R-:W-:Y:S01]  /*7650*/  ISETP.GT.AND P3, PT, R159, 0x41, PT ;  /* 0x000000419f00780c */ /* 0x000fe20003f64270 */
[C---:B------:R-:W-:Y:S01]  /*7660*/  FMUL.FTZ R123, R0.reuse, R123 ;  /* 0x0000007b007b7220 */ /* 0x040fe20000410000 */
[----:B------:R-:W-:Y:S01]  /*7670*/  FMNMX.FTZ R138, R181, R138, !PT ;  /* 0x0000008ab58a7209 */ /* 0x000fe20007810000 */
[C---:B------:R-:W-:Y:S01]  /*7680*/  FMUL.FTZ R126, R0.reuse, R126 ;  /* 0x0000007e007e7220 */ /* 0x040fe20000410000 */
[C---:B------:R-:W-:Y:S01]  /*7690*/  FMUL.FTZ R127, R0.reuse, R127 ;  /* 0x0000007f007f7220 */ /* 0x040fe20000410000 */
[----:B------:R-:W2:Y:S01]  /*76a0*/  MUFU.TANH R191, R191 ;  /* 0x000000bf00bf7308 */ /* 0x000ea20000002400 */
[----:B0-----:R-:W-:Y:S01]  /*76b0*/  FSEL R189, R189, -INF , P2 ;  /* 0xff800000bdbd7808 */ /* 0x001fe20001000000 */
[C---:B------:R-:W-:Y:S01]  /*76c0*/  FMUL.FTZ R130, R0.reuse, R130 ;  /* 0x0000008200827220 */ /* 0x040fe20000410000 */
[----:B------:R-:W-:Y:S01]  /*76d0*/  ISETP.GT.AND P2, PT, R159, 0x48, PT ;  /* 0x000000489f00780c */ /* 0x000fe20003f44270 */
[C---:B------:R-:W-:Y:S01]  /*76e0*/  FMUL.FTZ R131, R0.reuse, R131 ;  /* 0x0000008300837220 */ /* 0x040fe20000410000 */
[----:B------:R-:W-:Y:S01]  /*76f0*/  FMNMX.FTZ R139, R189, R138, !PT ;  /* 0x0000008abd8b7209 */ /* 0x000fe20007810000 */
[----:B------:R-:W-:-:S02]  /*7700*/  FMUL.FTZ R135, R0, R135 ;  /* 0x0000008700877220 */ /* 0x000fc40000410000 */
[----:B------:R-:W0:Y:S01]  /*7710*/  MUFU.TANH R190, R190 ;  /* 0x000000be00be7308 */ /* 0x000e220000002400 */
[----:B-1----:R-:W-:Y:S02]  /*7720*/  FSEL R188, R188, -INF , P3 ;  /* 0xff800000bcbc7808 */ /* 0x002fe40001800000 */
[----:B------:R-:W-:Y:S02]  /*7730*/  ISETP.GT.AND P3, PT, R159, 0x49, PT ;  /* 0x000000499f00780c */ /* 0x000fe40003f64270 */
[----:B------:R-:W-:-:S03]  /*7740*/  FMNMX.FTZ R141, R188, R139, !PT ;  /* 0x0000008bbc8d7209 */ /* 0x000fc60007810000 */
[----:B------:R-:W1:Y:S01]  /*7750*/  MUFU.TANH R192, R192 ;  /* 0x000000c000c07308 */ /* 0x000e620000002400 */
[----:B--2---:R-:W-:Y:S02]  /*7760*/  FSEL R138, R191, -INF , P2 ;  /* 0xff800000bf8a7808 */ /* 0x004fe40001000000 */
[----:B------:R-:W-:Y:S02]  /*7770*/  ISETP.GT.AND P2, PT, R159, 0x50, PT ;  /* 0x000000509f00780c */ /* 0x000fe40003f44270 */
[----:B------:R-:W-:-:S03]  /*7780*/  FMNMX.FTZ R140, R138, R141, !PT ;  /* 0x0000008d8a8c7209 */ /* 0x000fc60007810000 */
[----:B------:R-:W2:Y:S01]  /*7790*/  MUFU.TANH R193, R193 ;  /* 0x000000c100c17308 */ /* 0x000ea20000002400 */
[----:B0-----:R-:W-:Y:S01]  /*77a0*/  FSEL R139, R190, -INF , P3 ;  /* 0xff800000be8b7808 */ /* 0x001fe20001800000 */
[----:B------:R-:W-:Y:S01]  /*77b0*/  FMUL.FTZ R190, R0, R120 ;  /* 0x0000007800be7220 */ /* 0x000fe20000410000 */
[----:B------:R-:W-:Y:S02]  /*77c0*/  ISETP.GT.AND P3, PT, R159, 0x51, PT ;  /* 0x000000519f00780c */ /* 0x000fe40003f64270 */
[----:B------:R-:W-:-:S03]  /*77d0*/  FMNMX.FTZ R141, R139, R140, !PT ;  /* 0x0000008c8b8d7209 */ /* 0x000fc60007810000 */
        /* <DEDUP_REMOVED lines=9> */
[----:B0-----:R-:W-:Y:S02]  /*7870*/  FSEL R121, R162, -INF , P2 ;  /* 0xff800000a2797808 */ /* 0x001fe40001000000 */
[----:B------:R-:W-:Y:S02]  /*7880*/  ISETP.GT.AND P2, PT, R159, 0x60, PT ;  /* 0x000000609f00780c */ /* 0x000fe40003f44270 */
[----:B------:R-:W-:-:S03]  /*7890*/  FMNMX.FTZ R144, R121, R144, !PT ;  /* 0x0000009079907209 */ /* 0x000fc60007810000 */
[----:B------:R-:W0:Y:S01]  /*78a0*/  MUFU.TANH R165, R165 ;  /* 0x000000a500a57308 */ /* 0x000e220000002400 */
[----:B-1----:R-:W-:Y:S02]  /*78b0*/  FSEL R141, R163, -INF , P3 ;  /* 0xff800000a38d7808 */ /* 0x002fe40001800000 */
[----:B------:R-:W-:Y:S02]  /*78c0*/  ISETP.GT.AND P3, PT, R159, 0x61, PT ;  /* 0x000000619f00780c */ /* 0x000fe40003f64270 */
[----:B------:R-:W-:-:S03]  /*78d0*/  FMNMX.FTZ R191, R141, R144, !PT ;  /* 0x000000908dbf7209 */ /* 0x000fc60007810000 */
[----:B------:R-:W1:Y:S01]  /*78e0*/  MUFU.TANH R15, R15 ;  /* 0x0000000f000f7308 */ /* 0x000e620000002400 */
[----:B--2---:R-:W-:Y:S01]  /*78f0*/  FSEL R124, R164, -INF , P2 ;  /* 0xff800000a47c7808 */ /* 0x004fe20001000000 */
[----:B------:R-:W-:Y:S01]  /*7900*/  FMUL.FTZ R164, R0, R125 ;  /* 0x0000007d00a47220 */ /* 0x000fe20000410000 */
[----:B------:R-:W-:Y:S02]  /*7910*/  ISETP.GT.AND P2, PT, R159, 0x68, PT ;  /* 0x000000689f00780c */ /* 0x000fe40003f44270 */
[----:B------:R-:W-:-:S03]  /*7920*/  FMNMX.FTZ R191, R124, R191, !PT ;  /* 0x000000bf7cbf7209 */ /* 0x000fc60007810000 */
[----:B------:R-:W-:Y:S01]  /*7930*/  MUFU.TANH R166, R166 ;  /* 0x000000a600a67308 */ /* 0x000fe20000002400 */
[----:B0-----:R-:W-:Y:S01]  /*7940*/  FSEL R144, R165, -INF , P3 ;  /* 0xff800000a5907808 */ /* 0x001fe20001800000 */
[----:B------:R-:W-:Y:S02]  /*7950*/  WARPGROUP.DEPBAR.LE gsb0, 0x0 ;  /* 0x00008000000079c5 */ /* 0x000fe40000010000 */
[----:B------:R-:W-:Y:S01]  /*7960*/  WARPGROUP.ARRIVE ;  /* 0x00000000000079c5 */ /* 0x000fe20000000000 */
[----:B------:R-:W-:-:S03]  /*7970*/  ISETP.GT.AND P3, PT, R159, 0x69, PT ;  /* 0x000000699f00780c */ /* 0x000fc60003f64270 */
[----:B------:R-:W0:Y:S01]  /*7980*/  MUFU.TANH R167, R167 ;  /* 0x000000a700a77308 */ /* 0x000e220000002400 */
[----:B-1----:R-:W-:Y:S01]  /*7990*/  FSEL R125, R15, -INF , P2 ;  /* 0xff8000000f7d7808 */ /* 0x002fe20001000000 */
[----:B------:R-:W-:Y:S01]  /*79a0*/  FMUL.FTZ R15, R0, R128 ;  /* 0x00000080000f7220 */ /* 0x000fe20000410000 */
[----:B------:R-:W-:Y:S01]  /*79b0*/  QGMMA.64x192x32.F32.E4M3.E4M3 R24, R212, gdesc[UR4], R24, gsb0 ;  /* 0x02e00004d4187df3 */ /* 0x000fe20008000818 */
[----:B------:R-:W-:Y:S01]  /*79c0*/  FMNMX.FTZ R192, R144, R191, !PT ;  /* 0x000000bf90c07209 */ /* 0x000fe20007810000 */
[----:B------:R-:W-:Y:S01]  /*79d0*/  UIADD3 UR6, UR11, 0x300, URZ ;  /* 0x000003000b067890 */ /* 0x000fe2000fffe03f */
[----:B------:R-:W-:Y:S01]  /*79e0*/  ISETP.GT.AND P2, PT, R159, 0x70, PT ;  /* 0x000000709f00780c */ /* 0x000fe20003f44270 */
[----:B------:R-:W-:Y:S01]  /*79f0*/  UMOV UR7, 0xc0000010 ;  /* 0xc000001000077882 */ /* 0x000fe20000000000 */
[----:B------:R-:W-:Y:S01]  /*7a00*/  MUFU.TANH R194, R194 ;  /* 0x000000c200c27308 */ /* 0x000fe20000002400 */
[----:B------:R-:W-:-:S07]  /*7a10*/  FMNMX.FTZ R192, R125, R192, !PT ;  /* 0x000000c07dc07209 */ /* 0x000fce0007810000 */
[----:B------:R-:W1:Y:S01]  /*7a20*/  MUFU.TANH R195, R195 ;  /* 0x000000c300c37308 */ /* 0x000e620000002400 */
[----:B0-----:R-:W-:Y:S02]  /*7a30*/  FSEL R128, R167, -INF , P2 ;  /* 0xff800000a7807808 */ /* 0x001fe40001000000 */
[----:B------:R-:W-:-:S05]  /*7a40*/  ISETP.GT.AND P2, PT, R159, 0x78, PT ;  /* 0x000000789f00780c */ /* 0x000fca0003f44270 */
[----:B------:R-:W0:Y:S08]  /*7a50*/  MUFU.TANH R149, R149 ;  /* 0x0000009500957308 */ /* 0x000e300000002400 */
[----:B------:R2:W-:Y:S08]  /*7a60*/  MUFU.TANH R162, R145 ;  /* 0x0000009100a27308 */ /* 0x0005f00000002400 */
[----:B------:R-:W3:Y:S01]  /*7a70*/  MUFU.TANH R190, R190 ;  /* 0x000000be00be7308 */ /* 0x000ee20000002400 */
[----:B--2---:R-:W-:-:S02]  /*7a80*/  FSEL R145, R166, -INF , P3 ;  /* 0xff800000a6917808 */ /* 0x004fc40001800000 */
[----:B------:R-:W-:Y:S02]  /*7a90*/  ISETP.GT.AND P3, PT, R159, 0x71, PT ;  /* 0x000000719f00780c */ /* 0x000fe40003f64270 */
[----:B------:R-:W-:-:S03]  /*7aa0*/  FMNMX.FTZ R165, R145, R192, !PT ;  /* 0x000000c091a57209 */ /* 0x000fc60007810000 */
[----:B------:R2:W4:Y:S01]  /*7ab0*/  MUFU.TANH R163, R148 ;  /* 0x0000009400a37308 */ /* 0x0005220000002400 */
[----:B------:R-:W-:Y:S01]  /*7ac0*/  FMNMX.FTZ R167, R128, R165, !PT ;  /* 0x000000a580a77209 */ /* 0x000fe20007810000 */
[----:B------:R-:W-:Y:S01]  /*7ad0*/  FMUL.FTZ R165, R0, R129 ;  /* 0x0000008100a57220 */ /* 0x000fe20000410000 */
[----:B-1----:R-:W-:Y:S02]  /*7ae0*/  FSEL R129, R195, -INF , P2 ;  /* 0xff800000c3817808 */ /* 0x002fe40001000000 */
[----:B------:R-:W-:-:S03]  /*7af0*/  ISETP.GT.AND P2, PT, R159, 0x80, PT ;  /* 0x000000809f00780c */ /* 0x000fc60003f44270 */
[----:B------:R-:W1:Y:S01]  /*7b00*/  MUFU.TANH R164, R164 ;  /* 0x000000a400a47308 */ /* 0x000e620000002400 */
[----:B--2---:R-:W-:Y:S02]  /*7b10*/  FSEL R148, R194, -INF , P3 ;  /* 0xff800000c2947808 */ /* 0x004fe40001800000 */
[----:B------:R-:W-:Y:S02]  /*7b20*/  ISETP.GT.AND P3, PT, R159, 0x79, PT ;  /* 0x000000799f00780c */ /* 0x000fe40003f64270 */
[----:B------:R-:W-:Y:S02]  /*7b30*/  FMNMX.FTZ R166, R148, R167, !PT ;  /* 0x000000a794a67209 */ /* 0x000fe40007810000 */
[----:B0-----:R-:W-:Y:S01]  /*7b40*/  FSEL R149, R149, -INF , P3 ;  /* 0xff80000095957808 */ /* 0x001fe20001800000 */
[----:B------:R-:W0:Y:S01]  /*7b50*/  MUFU.TANH R15, R15 ;  /* 0x0000000f000f7308 */ /* 0x000e220000002400 */
[----:B------:R-:W-:Y:S01]  /*7b60*/  FMNMX.FTZ R192, R129, R166, !PT ;  /* 0x000000a681c07209 */ /* 0x000fe20007810000 */
[----:B------:R-:W-:Y:S01]  /*7b70*/  FMUL.FTZ R166, R0, R132 ;  /* 0x0000008400a67220 */ /* 0x000fe20000410000 */
[----:B------:R-:W-:-:S02]  /*7b80*/  ISETP.GT.AND P3, PT, R159, 0x81, PT ;  /* 0x000000819f00780c */ /* 0x000fc40003f64270 */
[----:B---3--:R-:W-:Y:S02]  /*7b90*/  FSEL R132, R190, -INF , P2 ;  /* 0xff800000be847808 */ /* 0x008fe40001000000 */
[----:B------:R-:W-:Y:S01]  /*7ba0*/  FMNMX.FTZ R167, R149, R192, !PT ;  /* 0x000000c095a77209 */ /* 0x000fe20007810000 */
[----:B------:R-:W2:Y:S01]  /*7bb0*/  MUFU.TANH R165, R165 ;  /* 0x000000a500a57308 */ /* 0x000ea20000002400 */
[C---:B------:R-:W-:Y:S02]  /*7bc0*/  ISETP.GT.AND P2, PT, R159.reuse, 0x88, PT ;  /* 0x000000889f00780c */ /* 0x040fe40003f44270 */
[----:B------:R-:W-:Y:S02]  /*7bd0*/  FSEL R162, R162, -INF , P3 ;  /* 0xff800000a2a27808 */ /* 0x000fe40001800000 */
[----:B------:R-:W-:Y:S01]  /*7be0*/  FMNMX.FTZ R191, R132, R167, !PT ;  /* 0x000000a784bf7209 */ /* 0x000fe20007810000 */
[----:B------:R-:W-:Y:S01]  /*7bf0*/  FMUL.FTZ R167, R0, R133 ;  /* 0x0000008500a77220 */ /* 0x000fe20000410000 */
[----:B------:R-:W-:Y:S01]  /*7c00*/  ISETP.GT.AND P3, PT, R159, 0x89, PT ;  /* 0x000000899f00780c */ /* 0x000fe20003f64270 */
[----:B------:R-:W3:Y:S01]  /*7c10*/  MUFU.TANH R166, R166 ;  /* 0x000000a600a67308 */ /* 0x000ee20000002400 */
[----:B----4-:R-:W-:-:S02]  /*7c20*/  FSEL R133, R163, -INF , P2 ;  /* 0xff800000a3857808 */ /* 0x010fc40001000000 */
[----:B------:R-:W-:Y:S02]  /*7c30*/  FMNMX.FTZ R192, R162, R191, !PT ;  /* 0x000000bfa2c07209 */ /* 0x000fe40007810000 */
[----:B------:R-:W-:Y:S02]  /*7c40*/  ISETP.GT.AND P2, PT, R159, 0x90, PT ;  /* 0x000000909f00780c */ /* 0x000fe40003f44270 */
[----:B-1----:R-:W-:Y:S01]  /*7c50*/  FSEL R163, R164, -INF , P3 ;  /* 0xff800000a4a37808 */ /* 0x002fe20001800000 */
[----:B------:R1:W4:Y:S01]  /*7c60*/  MUFU.TANH R190, R167 ;  /* 0x000000a700be7308 */ /* 0x0003220000002400 */
[----:B------:R-:W-:Y:S02]  /*7c70*/  FMNMX.FTZ R192, R133, R192, !PT ;  /* 0x000000c085c07209 */ /* 0x000fe40007810000 */
[----:B0-----:R-:W-:Y:S02]  /*7c80*/  FSEL R164, R15, -INF , P2 ;  /* 0xff8000000fa47808 */ /* 0x001fe40001000000 */
[----:B------:R-:W-:-:S02]  /*7c90*/  ISETP.GT.AND P3, PT, R159, 0x91, PT ;  /* 0x000000919f00780c */ /* 0x000fc40003f64270 */
[----:B------:R-:W-:Y:S01]  /*7ca0*/  FMNMX.FTZ R15, R163, R192, !PT ;  /* 0x000000c0a30f7209 */ /* 0x000fe20007810000 */
[----:B------:R-:W0:Y:S01]  /*7cb0*/  MUFU.TANH R8, R8 ;  /* 0x0000000800087308 */ /* 0x000e220000002400 */
[----:B------:R-:W-:Y:S01]  /*7cc0*/  ISETP.GT.AND P2, PT, R159, 0x98, PT ;  /* 0x000000989f00780c */ /* 0x000fe20003f44270 */
[----:B-1----:R-:W-:Y:S01]  /*7cd0*/  FMUL.FTZ R167, R0, R143 ;  /* 0x0000008f00a77220 */ /* 0x002fe20000410000 */
[----:B--2---:R-:W-:Y:S02]  /*7ce0*/  FSEL R165, R165, -INF , P3 ;  /* 0xff800000a5a57808 */ /* 0x004fe40001800000 */
[----:B------:R-:W-:Y:S02]  /*7cf0*/  FMNMX.FTZ R192, R164, R15, !PT ;  /* 0x0000000fa4c07209 */ /* 0x000fe40007810000 */
[C---:B------:R-:W-:Y:S01]  /*7d00*/  ISETP.GT.AND P3, PT, R159.reuse, 0x99, PT ;  /* 0x000000999f00780c */ /* 0x040fe20003f64270 */
[----:B------:R-:W-:Y:S01]  /*7d10*/  MUFU.TANH R9, R9 ;  /* 0x0000000900097308 */ /* 0x000fe20000002400 */
[----:B---3--:R-:W-:Y:S01]  /*7d20*/  FSEL R166, R166, -INF , P2 ;  /* 0xff800000a6a67808 */ /* 0x008fe20001000000 */
[----:B------:R-:W-:Y:S01]  /*7d30*/  VIADD R159, R159, 0x8 ;  /* 0x000000089f9f7836 */ /* 0x000fe20000000000 */
[----:B------:R-:W-:-:S02]  /*7d40*/  FMNMX.FTZ R15, R165, R192, !PT ;  /* 0x000000c0a50f7209 */ /* 0x000fc40007810000 */
[----:B----4-:R-:W-:Y:S02]  /*7d50*/  FSEL R143, R190, -INF , P3 ;  /* 0xff800000be8f7808 */ /* 0x010fe40001800000 */
[----:B------:R-:W-:Y:S01]  /*7d60*/  FMNMX.FTZ R190, R166, R15, !PT ;  /* 0x0000000fa6be7209 */ /* 0x000fe20007810000 */
[----:B------:R-:W1:Y:S01]  /*7d70*/  MUFU.TANH R12, R12 ;  /* 0x0000000c000c7308 */ /* 0x000e620000002400 */
[----:B------:R-:W-:Y:S02]  /*7d80*/  ISETP.GT.AND P3, PT, R159, RZ, PT ;  /* 0x000000ff9f00720c */ /* 0x000fe40003f64270 */
[----:B------:R-:W-:Y:S02]  /*7d90*/  FMNMX.FTZ R190, R143, R190, !PT ;  /* 0x000000be8fbe7209 */ /* 0x000fe40007810000 */
[C---:B------:R-:W-:Y:S02]  /*7da0*/  ISETP.GT.AND P4, PT, R159.reuse, 0x1, PT ;  /* 0x000000019f00780c */ /* 0x040fe40003f84270 */
[----:B0-----:R-:W-:Y:S01]  /*7db0*/  FSEL R8, R8, -INF , P3 ;  /* 0xff80000008087808 */ /* 0x001fe20001800000 */
[----:B------:R-:W0:Y:S01]  /*7dc0*/  SHFL.BFLY PT, R15, R190, 0x2, 0x1f ;  /* 0x0c401f00be0f7f89 */ /* 0x000e2200000e0000 */
[----:B------:R-:W-:Y:S01]  /*7dd0*/  MUFU.TANH R13, R13 ;  /* 0x0000000d000d7308 */ /* 0x000fe20000002400 */
[----:B------:R-:W-:-:S07]  /*7de0*/  ISETP.GT.AND P3, PT, R159, 0x8, PT ;  /* 0x000000089f00780c */ /* 0x000fce0003f64270 */
[----:B------:R-:W2:Y:S01]  /*7df0*/  MUFU.TANH R20, R20 ;  /* 0x0000001400147308 */ /* 0x000ea20000002400 */
[----:B-1----:R-:W-:Y:S02]  /*7e00*/  FSEL R12, R12, -INF , P3 ;  /* 0xff8000000c0c7808 */ /* 0x002fe40001800000 */
[----:B------:R-:W-:-:S05]  /*7e10*/  ISETP.GT.AND P3, PT, R159, 0x10, PT ;  /* 0x000000109f00780c */ /* 0x000fca0003f64270 */
[----:B------:R-:W-:Y:S01]  /*7e20*/  MUFU.TANH R21, R21 ;  /* 0x0000001500157308 */ /* 0x000fe20000002400 */
[----:B0-----:R-:W-:-:S07]  /*7e30*/  FMNMX.FTZ R191, R190, R15, !PT ;  /* 0x0000000fbebf7209 */ /* 0x001fce0007810000 */
[----:B------:R-:W0:Y:S01]  /*7e40*/  MUFU.TANH R186, R186 ;  /* 0x000000ba00ba7308 */ /* 0x000e220000002400 */
[----:B--2---:R-:W-:Y:S02]  /*7e50*/  FSEL R20, R20, -INF , P3 ;  /* 0xff80000014147808 */ /* 0x004fe40001800000 */
[----:B------:R-:W-:Y:S01]  /*7e60*/  ISETP.GT.AND P3, PT, R159, 0x18, PT ;  /* 0x000000189f00780c */ /* 0x000fe20003f64270 */
[----:B------:R-:W1:Y:S04]  /*7e70*/  SHFL.BFLY PT, R190, R191, 0x1, 0x1f ;  /* 0x0c201f00bfbe7f89 */ /* 0x000e6800000e0000 */
[----:B------:R-:W-:Y:S08]  /*7e80*/  MUFU.TANH R187, R187 ;  /* 0x000000bb00bb7308 */ /* 0x000ff00000002400 */
[----:B------:R-:W2:Y:S01]  /*7e90*/  MUFU.TANH R170, R170 ;  /* 0x000000aa00aa7308 */ /* 0x000ea20000002400 */
[----:B0-----:R-:W-:-:S02]  /*7ea0*/  FSEL R186, R186, -INF , P3 ;  /* 0xff800000baba7808 */ /* 0x001fc40001800000 */
[----:B------:R-:W-:-:S05]  /*7eb0*/  ISETP.GT.AND P3, PT, R159, 0x20, PT ;  /* 0x000000209f00780c */ /* 0x000fca0003f64270 */
[----:B------:R-:W0:Y:S01]  /*7ec0*/  MUFU.TANH R171, R171 ;  /* 0x000000ab00ab7308 */ /* 0x000e220000002400 */
[----:B-1----:R-:W-:Y:S01]  /*7ed0*/  FMNMX.FTZ R15, R191, R190, !PT ;  /* 0x000000bebf0f7209 */ /* 0x002fe20007810000 */
[----:B------:R-:W-:Y:S01]  /*7ee0*/  FMUL.FTZ R190, R0, R134 ;  /* 0x0000008600be7220 */ /* 0x000fe20000410000 */
[----:B------:R-:W-:Y:S02]  /*7ef0*/  IMAD.U32 R134, RZ, RZ, UR10 ;  /* 0x0000000aff867e24 */ /* 0x000fe4000f8e00ff */
[----:B------:R-:W-:-:S03]  /*7f00*/  FSETP.NEU.FTZ.AND P2, PT, R15, -INF , PT ;  /* 0xff8000000f00780b */ /* 0x000fc60003f5d000 */
[----:B------:R-:W1:Y:S01]  /*7f10*/  MUFU.TANH R174, R174 ;  /* 0x000000ae00ae7308 */ /* 0x000e620000002400 */
[----:B------:R-:W-:-:S01]  /*7f20*/  FFMA.FTZ R134, R15, R134, -8 ;  /* 0xc10000000f867423 */ /* 0x000fc20000010086 */
[----:B--2---:R-:W-:Y:S02]  /*7f30*/  FSEL R170, R170, -INF , P3 ;  /* 0xff800000aaaa7808 */ /* 0x004fe40001800000 */
[----:B------:R-:W-:Y:S02]  /*7f40*/  ISETP.GT.AND P3, PT, R159, 0x28, PT ;  /* 0x000000289f00780c */ /* 0x000fe40003f64270 */
[----:B------:R-:W-:Y:S02]  /*7f50*/  FSEL R134, R134, RZ, P2 ;  /* 0x000000ff86867208 */ /* 0x000fe40001000000 */
[----:B------:R-:W2:Y:S03]  /*7f60*/  MUFU.TANH R175, R175 ;  /* 0x000000af00af7308 */ /* 0x000ea60000002400 */
[----:B------:R-:W-:-:S01]  /*7f70*/  FFMA.FTZ R192, R161, UR10, -R134 ;  /* 0x0000000aa1c07c23 */ /* 0x000fc20008010886 */
[--C-:B------:R-:W-:Y:S01]  /*7f80*/  FFMA.FTZ R161, R136, UR10, -R134.reuse ;  /* 0x0000000a88a17c23 */ /* 0x100fe20008010886 */
[----:B------:R-:W-:-:S01]  /*7f90*/  FFMA.FTZ R136, R184, UR10, -R134 ;  /* 0x0000000ab8887c23 */ /* 0x000fc20008010886 */
[--C-:B------:R-:W-:Y:S01]  /*7fa0*/  FFMA.FTZ R191, R185, UR10, -R134.reuse ;  /* 0x0000000ab9bf7c23 */ /* 0x100fe20008010886 */
[----:B------:R-:W-:Y:S01]  /*7fb0*/  FSEL R184, R9, -INF , P4 ;  /* 0xff80000009b87808 */ /* 0x000fe20002000000 */
[--C-:B------:R-:W-:Y:S01]  /*7fc0*/  FFMA.FTZ R193, R168, UR10, -R134.reuse ;  /* 0x0000000aa8c17c23 */ /* 0x100fe20008010886 */
[----:B------:R-:W-:Y:S01]  /*7fd0*/  FMNMX.FTZ R185, R8, R5, !PT ;  /* 0x0000000508b97209 */ /* 0x000fe20007810000 */
[--C-:B------:R-:W-:Y:S01]  /*7fe0*/  FFMA.FTZ R194, R169, UR10, -R134.reuse ;  /* 0x0000000aa9c27c23 */ /* 0x100fe20008010886 */
[----:B------:R-:W-:Y:S01]  /*7ff0*/  ISETP.GT.AND P4, PT, R159, 0x9, PT ;  /* 0x000000099f00780c */ /* 0x000fe20003f84270 */
[--C-:B------:R-:W-:Y:S01]  /*8000*/  FFMA.FTZ R169, R172, UR10, -R134.reuse ;  /* 0x0000000aaca97c23 */ /* 0x100fe20008010886 */
[----:B------:R-:W-:Y:S01]  /*8010*/  FMNMX.FTZ R185, R184, R185, !PT ;  /* 0x000000b9b8b97209 */ /* 0x000fe20007810000 */
[----:B------:R3:W-:Y:S01]  /*8020*/  MUFU.EX2 R9, R191 ;  /* 0x000000bf00097308 */ /* 0x0007e20000000800 */
[----:B------:R-:W-:Y:S01]  /*8030*/  FSEL R168, R13, -INF , P4 ;  /* 0xff8000000da87808 */ /* 0x000fe20002000000 */
[--C-:B------:R-:W-:Y:S01]  /*8040*/  FFMA.FTZ R189, R189, UR10, -R134.reuse ;  /* 0x0000000abdbd7c23 */ /* 0x100fe20008010886 */
[----:B------:R-:W-:Y:S01]  /*8050*/  FMNMX.FTZ R185, R12, R185, !PT ;  /* 0x000000b90cb97209 */ /* 0x000fe20007810000 */
[--C-:B------:R-:W-:Y:S01]  /*8060*/  FFMA.FTZ R144, R144, UR10, -R134.reuse ;  /* 0x0000000a90907c23 */ /* 0x100fe20008010886 */
[----:B------:R-:W-:Y:S01]  /*8070*/  ISETP.GT.AND P4, PT, R159, 0x11, PT ;  /* 0x000000119f00780c */ /* 0x000fe20003f84270 */
[----:B------:R-:W-:Y:S01]  /*8080*/  FFMA.FTZ R7, R7, UR10, -R134 ;  /* 0x0000000a07077c23 */ /* 0x000fe20008010886 */
[----:B------:R-:W-:Y:S01]  /*8090*/  FMNMX.FTZ R185, R168, R185, !PT ;  /* 0x000000b9a8b97209 */ /* 0x000fe20007810000 */
[----:B------:R-:W4:Y:S01]  /*80a0*/  MUFU.TANH R178, R178 ;  /* 0x000000b200b27308 */ /* 0x000f220000002400 */
[----:B------:R-:W-:-:S02]  /*80b0*/  WARPGROUP.DEPBAR.LE gsb0, 0x0 ;  /* 0x00008000000079c5 */ /* 0x000fc40000010000 */
[----:B------:R-:W-:Y:S01]  /*80c0*/  WARPGROUP.ARRIVE ;  /* 0x00000000000079c5 */ /* 0x000fe20000000000 */
[----:B------:R-:W-:Y:S01]  /*80d0*/  FSEL R21, R21, -INF , P4 ;  /* 0xff80000015157808 */ /* 0x000fe20002000000 */
[--C-:B---3--:R-:W-:Y:S01]  /*80e0*/  FFMA.FTZ R191, R173, UR10, -R134.reuse ;  /* 0x0000000aadbf7c23 */ /* 0x108fe20008010886 */
[----:B------:R-:W-:Y:S01]  /*80f0*/  FMNMX.FTZ R196, R20, R185, !PT ;  /* 0x000000b914c47209 */ /* 0x000fe20007810000 */
[--C-:B------:R-:W-:Y:S01]  /*8100*/  FFMA.FTZ R10, R10, UR10, -R134.reuse ;  /* 0x0000000a0a0a7c23 */ /* 0x100fe20008010886 */
[----:B------:R-:W-:Y:S01]  /*8110*/  ISETP.GT.AND P4, PT, R159, 0x19, PT ;  /* 0x000000199f00780c */ /* 0x000fe20003f84270 */
[----:B------:R-:W-:Y:S01]  /*8120*/  QGMMA.64x192x32.F32.E4M3.E4M3 R24, R208, gdesc[UR4], R24, gsb0 ;  /* 0x02e00004d0187df3 */ /* 0x000fe20008000818 */
[----:B------:R-:W-:Y:S01]  /*8130*/  FMNMX.FTZ R185, R21, R196, !PT ;  /* 0x000000c415b97209 */ /* 0x000fe20007810000 */
[----:B------:R-:W3:Y:S01]  /*8140*/  MUFU.TANH R179, R179 ;  /* 0x000000b300b37308 */ /* 0x000ee20000002400 */
[----:B------:R-:W-:Y:S01]  /*8150*/  FSEL R187, R187, -INF , P4 ;  /* 0xff800000bbbb7808 */ /* 0x000fe20002000000 */
[----:B------:R-:W-:Y:S01]  /*8160*/  UIADD3 UR6, UR11, 0x480, URZ ;  /* 0x000004800b067890 */ /* 0x000fe2000fffe03f */
[----:B------:R-:W-:Y:S01]  /*8170*/  FMNMX.FTZ R172, R186, R185, !PT ;  /* 0x000000b9baac7209 */ /* 0x000fe20007810000 */
[----:B------:R-:W-:Y:S01]  /*8180*/  UMOV UR7, 0xc0000010 ;  /* 0xc000001000077882 */ /* 0x000fe20000000000 */
[----:B------:R-:W-:Y:S01]  /*8190*/  ISETP.GT.AND P4, PT, R159, 0x21, PT ;  /* 0x000000219f00780c */ /* 0x000fe20003f84270 */
[--C-:B------:R-:W-:Y:S01]  /*81a0*/  FFMA.FTZ R11, R11, UR10, -R134.reuse ;  /* 0x0000000a0b0b7c23 */ /* 0x100fe20008010886 */
[----:B------:R-:W-:Y:S01]  /*81b0*/  FMNMX.FTZ R173, R187, R172, !PT ;  /* 0x000000acbbad7209 */ /* 0x000fe20007810000 */
[----:B------:R-:W5:Y:S01]  /*81c0*/  MUFU.TANH R182, R182 ;  /* 0x000000b600b67308 */ /* 0x000f620000002400 */
[----:B0-----:R-:W-:Y:S01]  /*81d0*/  FSEL R171, R171, -INF , P4 ;  /* 0xff800000abab7808 */ /* 0x001fe20002000000 */
[--C-:B------:R-:W-:Y:S01]  /*81e0*/  FFMA.FTZ R14, R14, UR10, -R134.reuse ;  /* 0x0000000a0e0e7c23 */ /* 0x100fe20008010886 */
[----:B------:R-:W-:Y:S01]  /*81f0*/  FMNMX.FTZ R196, R170, R173, !PT ;  /* 0x000000adaac47209 */ /* 0x000fe20007810000 */
[--C-:B------:R-:W-:Y:S01]  /*8200*/  FFMA.FTZ R173, R176, UR10, -R134.reuse ;  /* 0x0000000ab0ad7c23 */ /* 0x100fe20008010886 */
[----:B------:R-:W-:Y:S01]  /*8210*/  ISETP.GT.AND P4, PT, R159, 0x29, PT ;  /* 0x000000299f00780c */ /* 0x000fe20003f84270 */
[--C-:B------:R-:W-:Y:S01]  /*8220*/  FFMA.FTZ R188, R188, UR10, -R134.reuse ;  /* 0x0000000abcbc7c23 */ /* 0x100fe20008010886 */
[----:B-1----:R-:W-:Y:S01]  /*8230*/  FSEL R174, R174, -INF , P3 ;  /* 0xff800000aeae7808 */ /* 0x002fe20001800000 */
[----:B------:R-:W0:Y:S01]  /*8240*/  MUFU.TANH R183, R183 ;  /* 0x000000b700b77308 */ /* 0x000e220000002400 */
[----:B------:R-:W-:Y:S01]  /*8250*/  FMNMX.FTZ R185, R171, R196, !PT ;  /* 0x000000c4abb97209 */ /* 0x000fe20007810000 */
[--C-:B------:R-:W-:Y:S01]  /*8260*/  FFMA.FTZ R138, R138, UR10, -R134.reuse ;  /* 0x0000000a8a8a7c23 */ /* 0x100fe20008010886 */
[----:B------:R-:W-:Y:S01]  /*8270*/  ISETP.GT.AND P3, PT, R159, 0x30, PT ;  /* 0x000000309f00780c */ /* 0x000fe20003f64270 */
[--C-:B------:R-:W-:Y:S01]  /*8280*/  FFMA.FTZ R140, R140, UR10, -R134.reuse ;  /* 0x0000000a8c8c7c23 */ /* 0x100fe20008010886 */
[----:B--2---:R-:W-:Y:S01]  /*8290*/  FSEL R175, R175, -INF , P4 ;  /* 0xff800000afaf7808 */ /* 0x004fe20002000000 */
[--C-:B------:R-:W-:Y:S01]  /*82a0*/  FFMA.FTZ R121, R121, UR10, -R134.reuse ;  /* 0x0000000a79797c23 */ /* 0x100fe20008010886 */
[----:B------:R-:W-:Y:S01]  /*82b0*/  FMNMX.FTZ R176, R174, R185, !PT ;  /* 0x000000b9aeb07209 */ /* 0x000fe20007810000 */
[----:B------:R1:W-:Y:S01]  /*82c0*/  MUFU.EX2 R172, R191 ;  /* 0x000000bf00ac7308 */ /* 0x0003e20000000800 */
[----:B------:R-:W-:Y:S01]  /*82d0*/  ISETP.GT.AND P4, PT, R159, 0x31, PT ;  /* 0x000000319f00780c */ /* 0x000fe20003f84270 */
[--C-:B------:R-:W-:Y:S01]  /*82e0*/  FFMA.FTZ R124, R124, UR10, -R134.reuse ;  /* 0x0000000a7c7c7c23 */ /* 0x100fe20008010886 */
[----:B----4-:R-:W-:Y:S01]  /*82f0*/  FSEL R178, R178, -INF , P3 ;  /* 0xff800000b2b27808 */ /* 0x010fe20001800000 */
[--C-:B------:R-:W-:Y:S01]  /*8300*/  FFMA.FTZ R125, R125, UR10, -R134.reuse ;  /* 0x0000000a7d7d7c23 */ /* 0x100fe20008010886 */
[----:B------:R-:W-:Y:S01]  /*8310*/  ISETP.GT.AND P3, PT, R159, 0x38, PT ;  /* 0x000000389f00780c */ /* 0x000fe20003f64270 */
[--C-:B------:R-:W-:Y:S01]  /*8320*/  FFMA.FTZ R128, R128, UR10, -R134.reuse ;  /* 0x0000000a80807c23 */ /* 0x100fe20008010886 */
[----:B---3--:R-:W-:Y:S01]  /*8330*/  FSEL R179, R179, -INF , P4 ;  /* 0xff800000b3b37808 */ /* 0x008fe20002000000 */
[----:B------:R-:W2:Y:S01]  /*8340*/  MUFU.TANH R152, R152 ;  /* 0x0000009800987308 */ /* 0x000ea20000002400 */
[----:B-1----:R-:W-:-:S01]  /*8350*/  FFMA.FTZ R191, R177, UR10, -R134 ;  /* 0x0000000ab1bf7c23 */ /* 0x002fc20008010886 */
[----:B------:R-:W-:Y:S01]  /*8360*/  FMNMX.FTZ R177, R175, R176, !PT ;  /* 0x000000b0afb17209 */ /* 0x000fe20007810000 */
[----:B------:R-:W-:-:S01]  /*8370*/  FFMA.FTZ R129, R129, UR10, -R134 ;  /* 0x0000000a81817c23 */ /* 0x000fc20008010886 */
[----:B------:R-:W-:Y:S01]  /*8380*/  ISETP.GT.AND P4, PT, R159, 0x39, PT ;  /* 0x000000399f00780c */ /* 0x000fe20003f84270 */
[----:B------:R-:W-:-:S01]  /*8390*/  FFMA.FTZ R132, R132, UR10, -R134 ;  /* 0x0000000a84847c23 */ /* 0x000fc20008010886 */
[----:B------:R-:W-:Y:S01]  /*83a0*/  FMNMX.FTZ R196, R178, R177, !PT ;  /* 0x000000b1b2c47209 */ /* 0x000fe20007810000 */
[----:B------:R-:W-:-:S01]  /*83b0*/  FFMA.FTZ R177, R180, UR10, -R134 ;  /* 0x0000000ab4b17c23 */ /* 0x000fc20008010886 */
[----:B------:R-:W1:Y:S01]  /*83c0*/  MUFU.TANH R153, R153 ;  /* 0x0000009900997308 */ /* 0x000e620000002400 */
[----:B-----5:R-:W-:Y:S01]  /*83d0*/  FSEL R182, R182, -INF , P3 ;  /* 0xff800000b6b67808 */ /* 0x020fe20001800000 */
[----:B------:R-:W-:Y:S01]  /*83e0*/  FFMA.FTZ R133, R133, UR10, -R134 ;  /* 0x0000000a85857c23 */ /* 0x000fe20008010886 */
[----:B------:R-:W-:-:S02]  /*83f0*/  FMNMX.FTZ R185, R179, R196, !PT ;  /* 0x000000c4b3b97209 */ /* 0x000fc40007810000 */
[----:B------:R-:W-:Y:S02]  /*8400*/  ISETP.GT.AND P3, PT, R159, 0x40, PT ;  /* 0x000000409f00780c */ /* 0x000fe40003f64270 */
[----:B0-----:R-:W-:Y:S01]  /*8410*/  FSEL R183, R183, -INF , P4 ;  /* 0xff800000b7b77808 */ /* 0x001fe20002000000 */
[----:B------:R-:W0:Y:S01]  /*8420*/  MUFU.TANH R154, R154 ;  /* 0x0000009a009a7308 */ /* 0x000e220000002400 */
[----:B------:R-:W-:Y:S02]  /*8430*/  FMNMX.FTZ R180, R182, R185, !PT ;  /* 0x000000b9b6b47209 */ /* 0x000fe40007810000 */
[C---:B------:R-:W-:Y:S02]  /*8440*/  ISETP.GT.AND P4, PT, R159.reuse, 0x41, PT ;  /* 0x000000419f00780c */ /* 0x040fe40003f84270 */
[----:B--2---:R-:W-:Y:S02]  /*8450*/  FSEL R152, R152, -INF , P3 ;  /* 0xff80000098987808 */ /* 0x004fe40001800000 */
[----:B------:R-:W-:Y:S01]  /*8460*/  ISETP.GT.AND P3, PT, R159, 0x48, PT ;  /* 0x000000489f00780c */ /* 0x000fe20003f64270 */
[----:B------:R-:W2:Y:S01]  /*8470*/  MUFU.TANH R155, R155 ;  /* 0x0000009b009b7308 */ /* 0x000ea20000002400 */
[----:B-1----:R-:W-:-:S02]  /*8480*/  FSEL R153, R153, -INF , P4 ;  /* 0xff80000099997808 */ /* 0x002fc40002000000 */
[----:B------:R-:W-:-:S05]  /*8490*/  ISETP.GT.AND P4, PT, R159, 0x49, PT ;  /* 0x000000499f00780c */ /* 0x000fca0003f84270 */
[----:B------:R1:W-:Y:S01]  /*84a0*/  MUFU.EX2 R176, R191 ;  /* 0x000000bf00b07308 */ /* 0x0003e20000000800 */
[----:B0-----:R-:W-:Y:S02]  /*84b0*/  FSEL R154, R154, -INF , P3 ;  /* 0xff8000009a9a7808 */ /* 0x001fe40001800000 */
[----:B------:R-:W-:-:S05]  /*84c0*/  ISETP.GT.AND P3, PT, R159, 0x50, PT ;  /* 0x000000509f00780c */ /* 0x000fca0003f64270 */
[----:B------:R-:W0:Y:S01]  /*84d0*/  MUFU.TANH R156, R156 ;  /* 0x0000009c009c7308 */ /* 0x000e220000002400 */
[----:B-1----:R-:W-:-:S01]  /*84e0*/  FFMA.FTZ R191, R181, UR10, -R134 ;  /* 0x0000000ab5bf7c23 */ /* 0x002fc20008010886 */
[----:B------:R-:W-:-:S04]  /*84f0*/  FMNMX.FTZ R181, R183, R180, !PT ;  /* 0x000000b4b7b57209 */ /* 0x000fc80007810000 */
[----:B------:R-:W-:Y:S02]  /*8500*/  FMNMX.FTZ R196, R152, R181, !PT ;  /* 0x000000b598c47209 */ /* 0x000fe40007810000 */
[----:B------:R-:W1:Y:S01]  /*8510*/  MUFU.TANH R157, R157 ;  /* 0x0000009d009d7308 */ /* 0x000e620000002400 */
[----:B--2---:R-:W-:Y:S02]  /*8520*/  FSEL R181, R155, -INF , P4 ;  /* 0xff8000009bb57808 */ /* 0x004fe40002000000 */
[----:B------:R-:W-:Y:S02]  /*8530*/  FMNMX.FTZ R185, R153, R196, !PT ;  /* 0x000000c499b97209 */ /* 0x000fe40007810000 */
[----:B------:R-:W-:Y:S02]  /*8540*/  ISETP.GT.AND P4, PT, R159, 0x51, PT ;  /* 0x000000519f00780c */ /* 0x000fe40003f84270 */
[----:B------:R-:W-:Y:S01]  /*8550*/  FMNMX.FTZ R196, R154, R185, !PT ;  /* 0x000000b99ac47209 */ /* 0x000fe20007810000 */
[----:B------:R-:W2:Y:S01]  /*8560*/  MUFU.TANH R158, R158 ;  /* 0x0000009e009e7308 */ /* 0x000ea20000002400 */
[----:B0-----:R-:W-:-:S02]  /*8570*/  FSEL R156, R156, -INF , P3 ;  /* 0xff8000009c9c7808 */ /* 0x001fc40001800000 */
[----:B------:R-:W-:Y:S02]  /*8580*/  FMNMX.FTZ R185, R181, R196, !PT ;  /* 0x000000c4b5b97209 */ /* 0x000fe40007810000 */
[----:B------:R-:W-:Y:S02]  /*8590*/  ISETP.GT.AND P3, PT, R159, 0x58, PT ;  /* 0x000000589f00780c */ /* 0x000fe40003f64270 */
[----:B------:R-:W-:Y:S01]  /*85a0*/  FMNMX.FTZ R196, R156, R185, !PT ;  /* 0x000000b99cc47209 */ /* 0x000fe20007810000 */
        /* <DEDUP_REMOVED lines=8> */
[----:B------:R-:W-:Y:S01]  /*8630*/  MUFU.TANH R137, R137 ;  /* 0x0000008900897308 */ /* 0x000fe20000002400 */
[----:B0-----:R-:W-:Y:S02]  /*8640*/  FSEL R160, R160, -INF , P4 ;  /* 0xff800000a0a07808 */ /* 0x001fe40002000000 */
[----:B------:R-:W-:Y:S02]  /*8650*/  ISETP.GT.AND P4, PT, R159, 0x61, PT ;  /* 0x000000619f00780c */ /* 0x000fe40003f84270 */
[----:B------:R-:W-:-:S03]  /*8660*/  FMNMX.FTZ R185, R160, R185, !PT ;  /* 0x000000b9a0b97209 */ /* 0x000fc60007810000 */
[----:B------:R-:W0:Y:S01]  /*8670*/  MUFU.TANH R142, R142 ;  /* 0x0000008e008e7308 */ /* 0x000e220000002400 */
[----:B-1----:R-:W-:Y:S02]  /*8680*/  FSEL R6, R6, -INF , P3 ;  /* 0xff80000006067808 */ /* 0x002fe40001800000 */
[----:B------:R-:W-:Y:S02]  /*8690*/  ISETP.GT.AND P3, PT, R159, 0x68, PT ;  /* 0x000000689f00780c */ /* 0x000fe40003f64270 */
[----:B------:R-:W-:-:S03]  /*86a0*/  FMNMX.FTZ R196, R6, R185, !PT ;  /* 0x000000b906c47209 */ /* 0x000fc60007810000 */
[----:B------:R-:W-:Y:S08]  /*86b0*/  MUFU.TANH R167, R167 ;  /* 0x000000a700a77308 */ /* 0x000ff00000002400 */
[----:B------:R-:W1:Y:S01]  /*86c0*/  MUFU.TANH R146, R146 ;  /* 0x0000009200927308 */ /* 0x000e620000002400 */
[----:B0-----:R-:W-:Y:S02]  /*86d0*/  FSEL R142, R142, -INF , P3 ;  /* 0xff8000008e8e7808 */ /* 0x001fe40001800000 */
[----:B------:R-:W-:-:S05]  /*86e0*/  ISETP.GT.AND P3, PT, R159, 0x70, PT ;  /* 0x000000709f00780c */ /* 0x000fca0003f64270 */
[----:B------:R0:W-:Y:S08]  /*86f0*/  MUFU.EX2 R180, R191 ;  /* 0x000000bf00b47308 */ /* 0x0001f00000000800 */
[----:B------:R-:W2:Y:S01]  /*8700*/  MUFU.TANH R147, R147 ;  /* 0x0000009300937308 */ /* 0x000ea20000002400 */
[----:B0-----:R-:W-:-:S01]  /*8710*/  FFMA.FTZ R191, R139, UR10, -R134 ;  /* 0x0000000a8bbf7c23 */ /* 0x001fc20008010886 */
[----:B------:R-:W-:-:S02]  /*8720*/  FSEL R139, R137, -INF , P4 ;  /* 0xff800000898b7808 */ /* 0x000fc40002000000 */
[----:B------:R-:W-:Y:S02]  /*8730*/  ISETP.GT.AND P4, PT, R159, 0x69, PT ;  /* 0x000000699f00780c */ /* 0x000fe40003f84270 */
[----:B-1----:R-:W-:Y:S02]  /*8740*/  FSEL R146, R146, -INF , P3 ;  /* 0xff80000092927808 */ /* 0x002fe40001800000 */
[----:B------:R-:W0:Y:S01]  /*8750*/  MUFU.TANH R150, R150 ;  /* 0x0000009600967308 */ /* 0x000e220000002400 */
[----:B------:R-:W-:Y:S02]  /*8760*/  FSEL R185, R167, -INF , P4 ;  /* 0xff800000a7b97808 */ /* 0x000fe40002000000 */
[C---:B------:R-:W-:Y:S02]  /*8770*/  ISETP.GT.AND P4, PT, R159.reuse, 0x71, PT ;  /* 0x000000719f00780c */ /* 0x040fe40003f84270 */
[----:B------:R-:W-:-:S03]  /*8780*/  ISETP.GT.AND P3, PT, R159, 0x78, PT ;  /* 0x000000789f00780c */ /* 0x000fc60003f64270 */
[----:B------:R1:W-:Y:S01]  /*8790*/  MUFU.EX2 R155, R189 ;  /* 0x000000bd009b7308 */ /* 0x0003e20000000800 */
[----:B--2---:R-:W-:Y:S02]  /*87a0*/  FSEL R147, R147, -INF , P4 ;  /* 0xff80000093937808 */ /* 0x004fe40002000000 */
[----:B------:R-:W-:-:S05]  /*87b0*/  ISETP.GT.AND P4, PT, R159, 0x79, PT ;  /* 0x000000799f00780c */ /* 0x000fca0003f84270 */
[----:B------:R2:W-:Y:S01]  /*87c0*/  MUFU.EX2 R13, R193 ;  /* 0x000000c1000d7308 */ /* 0x0005e20000000800 */
[----:B-1----:R-:W-:Y:S01]  /*87d0*/  FMNMX.FTZ R189, R139, R196, !PT ;  /* 0x000000c48bbd7209 */ /* 0x002fe20007810000 */
[----:B------:R-:W-:Y:S01]  /*87e0*/  FFMA.FTZ R196, R141, UR10, -R134 ;  /* 0x0000000a8dc47c23 */ /* 0x000fe20008010886 */
[----:B0-----:R-:W-:Y:S02]  /*87f0*/  FSEL R150, R150, -INF , P3 ;  /* 0xff80000096967808 */ /* 0x001fe40001800000 */
[----:B------:R-:W-:-:S03]  /*8800*/  ISETP.GT.AND P3, PT, R159, 0x80, PT ;  /* 0x000000809f00780c */ /* 0x000fc60003f64270 */
[----:B------:R-:W0:Y:S01]  /*8810*/  MUFU.TANH R151, R151 ;  /* 0x0000009700977308 */ /* 0x000e220000002400 */
[----:B--2---:R-:W-:-:S01]  /*8820*/  FFMA.FTZ R193, R120, UR10, -R134 ;  /* 0x0000000a78c17c23 */ /* 0x004fc20008010886 */
[----:B------:R-:W-:-:S04]  /*8830*/  FMNMX.FTZ R120, R142, R189, !PT ;  /* 0x000000bd8e787209 */ /* 0x000fc80007810000 */
[----:B------:R-:W-:Y:S02]  /*8840*/  FMNMX.FTZ R189, R185, R120, !PT ;  /* 0x00000078b9bd7209 */ /* 0x000fe40007810000 */
[----:B------:R-:W1:Y:S02]  /*8850*/  MUFU.TANH R122, R122 ;  /* 0x0000007a007a7308 */ /* 0x000e640000002400 */
[----:B------:R-:W-:-:S04]  /*8860*/  FMNMX.FTZ R120, R146, R189, !PT ;  /* 0x000000bd92787209 */ /* 0x000fc80007810000 */
[----:B------:R-:W-:Y:S02]  /*8870*/  FMNMX.FTZ R189, R147, R120, !PT ;  /* 0x0000007893bd7209 */ /* 0x000fe40007810000 */
[----:B------:R-:W2:Y:S01]  /*8880*/  MUFU.TANH R123, R123 ;  /* 0x0000007b007b7308 */ /* 0x000ea20000002400 */
[----:B0-----:R-:W-:Y:S02]  /*8890*/  FSEL R151, R151, -INF , P4 ;  /* 0xff80000097977808 */ /* 0x001fe40002000000 */
[----:B------:R-:W-:Y:S01]  /*88a0*/  FMNMX.FTZ R120, R150, R189, !PT ;  /* 0x000000bd96787209 */ /* 0x000fe20007810000 */
[----:B------:R-:W-:Y:S02]  /*88b0*/  WARPGROUP.DEPBAR.LE gsb0, 0x0 ;  /* 0x00008000000079c5 */ /* 0x000fe40000010000 */
[----:B------:R-:W-:Y:S01]  /*88c0*/  WARPGROUP.ARRIVE ;  /* 0x00000000000079c5 */ /* 0x000fe20000000000 */
[----:B------:R-:W-:Y:S01]  /*88d0*/  ISETP.GT.AND P4, PT, R159, 0x81, PT ;  /* 0x000000819f00780c */ /* 0x000fe20003f84270 */
[----:B------:R-:W0:Y:S01]  /*88e0*/  MUFU.TANH R126, R126 ;  /* 0x0000007e007e7308 */ /* 0x000e220000002400 */
[----:B-1----:R-:W-:-:S02]  /*88f0*/  FSEL R122, R122, -INF , P3 ;  /* 0xff8000007a7a7808 */ /* 0x002fc40001800000 */
[----:B------:R-:W-:Y:S01]  /*8900*/  FMNMX.FTZ R141, R151, R120, !PT ;  /* 0x00000078978d7209 */ /* 0x000fe20007810000 */
[----:B------:R-:W-:Y:S01]  /*8910*/  QGMMA.64x192x32.F32.E4M3.E4M3 R24, R204, gdesc[UR4], R24, gsb0 ;  /* 0x02e00004cc187df3 */ /* 0x000fe20008000818 */
[----:B------:R-:W-:Y:S01]  /*8920*/  ISETP.GT.AND P3, PT, R159, 0x88, PT ;  /* 0x000000889f00780c */ /* 0x000fe20003f64270 */
[----:B------:R-:W-:Y:S01]  /*8930*/  UIADD3 UR6, UR11, 0x600, URZ ;  /* 0x000006000b067890 */ /* 0x000fe2000fffe03f */
[----:B------:R-:W-:Y:S01]  /*8940*/  FMNMX.FTZ R120, R122, R141, !PT ;  /* 0x0000008d7a787209 */ /* 0x000fe20007810000 */
[----:B------:R-:W1:Y:S01]  /*8950*/  MUFU.TANH R127, R127 ;  /* 0x0000007f007f7308 */ /* 0x000e620000002400 */
[----:B--2---:R-:W-:Y:S01]  /*8960*/  FSEL R123, R123, -INF , P4 ;  /* 0xff8000007b7b7808 */ /* 0x004fe20002000000 */
[----:B------:R-:W-:Y:S01]  /*8970*/  UMOV UR7, 0xc0000010 ;  /* 0xc000001000077882 */ /* 0x000fe20000000000 */
        /* <DEDUP_REMOVED lines=13> */
[----:B------:R-:W-:Y:S01]  /*8a50*/  FMNMX.FTZ R120, R130, R189, !PT ;  /* 0x000000bd82787209 */ /* 0x000fe20007810000 */
[--C-:B------:R-:W-:Y:S01]  /*8a60*/  FFMA.FTZ R189, R145, UR10, -R134.reuse ;  /* 0x0000000a91bd7c23 */ /* 0x100fe20008010886 */
[----:B------:R-:W-:-:S01]  /*8a70*/  FFMA.FTZ R145, R148, UR10, -R134 ;  /* 0x0000000a94917c23 */ /* 0x000fc20008010886 */
[----:B------:R-:W2:Y:S01]  /*8a80*/  MUFU.TANH R135, R135 ;  /* 0x0000008700877308 */ /* 0x000ea20000002400 */
[----:B0-----:R-:W-:Y:S01]  /*8a90*/  FSEL R141, R131, -INF , P4 ;  /* 0xff800000838d7808 */ /* 0x001fe20002000000 */
[--C-:B------:R-:W-:Y:S01]  /*8aa0*/  FFMA.FTZ R148, R149, UR10, -R134.reuse ;  /* 0x0000000a95947c23 */ /* 0x100fe20008010886 */
[----:B------:R-:W-:Y:S01]  /*8ab0*/  ISETP.GT.AND P4, PT, R159, 0x99, PT ;  /* 0x000000999f00780c */ /* 0x000fe20003f84270 */
[--C-:B------:R-:W-:Y:S01]  /*8ac0*/  FFMA.FTZ R149, R162, UR10, -R134.reuse ;  /* 0x0000000aa2957c23 */ /* 0x100fe20008010886 */
[----:B------:R-:W-:Y:S01]  /*8ad0*/  FMNMX.FTZ R159, R141, R120, !PT ;  /* 0x000000788d9f7209 */ /* 0x000fe20007810000 */
[--C-:B------:R-:W-:Y:S01]  /*8ae0*/  FFMA.FTZ R162, R163, UR10, -R134.reuse ;  /* 0x0000000aa3a27c23 */ /* 0x100fe20008010886 */
[----:B------:R-:W-:-:S01]  /*8af0*/  FFMA.FTZ R163, R166, UR10, -R134 ;  /* 0x0000000aa6a37c23 */ /* 0x000fc20008010886 */
[----:B------:R-:W-:Y:S01]  /*8b00*/  MUFU.EX2 R131, R144 ;  /* 0x0000009000837308 */ /* 0x000fe20000000800 */
[----:B-1----:R-:W-:Y:S01]  /*8b10*/  FSEL R190, R190, -INF , P3 ;  /* 0xff800000bebe7808 */ /* 0x002fe20001800000 */
[----:B------:R-:W-:-:S03]  /*8b20*/  FFMA.FTZ R166, R143, UR10, -R134 ;  /* 0x0000000a8fa67c23 */ /* 0x000fc60008010886 */
[----:B------:R-:W-:-:S03]  /*8b30*/  FMNMX.FTZ R120, R190, R159, !PT ;  /* 0x0000009fbe787209 */ /* 0x000fc60007810000 */
[----:B------:R0:W-:Y:S01]  /*8b40*/  MUFU.EX2 R144, R189 ;  /* 0x000000bd00907308 */ /* 0x0001e20000000800 */
[----:B--2---:R-:W-:-:S04]  /*8b50*/  FSEL R135, R135, -INF , P4 ;  /* 0xff80000087877808 */ /* 0x004fc80002000000 */
[----:B------:R-:W-:-:S03]  /*8b60*/  FMNMX.FTZ R120, R135, R120, !PT ;  /* 0x0000007887787209 */ /* 0x000fc60007810000 */
[----:B------:R-:W-:Y:S02]  /*8b70*/  MUFU.EX2 R137, R191 ;  /* 0x000000bf00897308 */ /* 0x000fe40000000800 */
[----:B------:R-:W0:Y:S06]  /*8b80*/  SHFL.BFLY PT, R159, R120, 0x2, 0x1f ;  /* 0x0c401f00789f7f89 */ /* 0x000e2c00000e0000 */
[----:B------:R-:W-:Y:S08]  /*8b90*/  MUFU.EX2 R192, R192 ;  /* 0x000000c000c07308 */ /* 0x000ff00000000800 */
[----:B------:R-:W-:Y:S08]  /*8ba0*/  MUFU.EX2 R7, R7 ;  /* 0x0000000700077308 */ /* 0x000ff00000000800 */
[----:B------:R-:W-:Y:S01]  /*8bb0*/  MUFU.EX2 R10, R10 ;  /* 0x0000000a000a7308 */ /* 0x000fe20000000800 */
[----:B0-----:R-:W-:Y:S01]  /*8bc0*/  FMNMX.FTZ R189, R120, R159, !PT ;  /* 0x0000009f78bd7209 */ /* 0x001fe20007810000 */
[--C-:B------:R-:W-:Y:S01]  /*8bd0*/  FFMA.FTZ R159, R164, UR10, -R134.reuse ;  /* 0x0000000aa49f7c23 */ /* 0x100fe20008010886 */
[----:B------:R-:W-:-:S01]  /*8be0*/  FFMA.FTZ R164, R165, UR10, -R134 ;  /* 0x0000000aa5a47c23 */ /* 0x000fc20008010886 */
[----:B------:R-:W-:-:S02]  /*8bf0*/  FSEL R165, R15, RZ, P2 ;  /* 0x000000ff0fa57208 */ /* 0x000fc40001000000 */
[----:B------:R-:W0:Y:S02]  /*8c00*/  SHFL.BFLY PT, R120, R189, 0x1, 0x1f ;  /* 0x0c201f00bd787f89 */ /* 0x000e2400000e0000 */
[----:B------:R-:W-:Y:S01]  /*8c10*/  MUFU.EX2 R11, R11 ;  /* 0x0000000b000b7308 */ /* 0x000fe20000000800 */
[----:B------:R-:W-:-:S04]  /*8c20*/  FADD.FTZ R134, -R165, R4 ;  /* 0x00000004a5867221 */ /* 0x000fc80000010100 */
[----:B------:R-:W-:-:S03]  /*8c30*/  FMUL.FTZ R134, R134, UR10 ;  /* 0x0000000a86867c20 */ /* 0x000fc60008410000 */
[----:B------:R1:W-:Y:S08]  /*8c40*/  MUFU.EX2 R4, R166 ;  /* 0x000000a600047308 */ /* 0x0003f00000000800 */
[----:B------:R-:W-:Y:S01]  /*8c50*/  MUFU.EX2 R14, R14 ;  /* 0x0000000e000e7308 */ /* 0x000fe20000000800 */
[----:B0-----:R-:W-:Y:S01]  /*8c60*/  FMNMX.FTZ R120, R189, R120, !PT ;  /* 0x00000078bd787209 */ /* 0x001fe20007810000 */
[----:B------:R-:W-:-:S06]  /*8c70*/  IMAD.U32 R189, RZ, RZ, UR10 ;  /* 0x0000000affbd7e24 */ /* 0x000fcc000f8e00ff */
[----:B------:R-:W-:Y:S01]  /*8c80*/  MUFU.EX2 R161, R161 ;  /* 0x000000a100a17308 */ /* 0x000fe20000000800 */
[C---:B------:R-:W-:Y:S01]  /*8c90*/  FSETP.NEU.FTZ.AND P2, PT, R120.reuse, -INF , PT ;  /* 0xff8000007800780b */ /* 0x040fe20003f5d000 */
[----:B------:R-:W-:-:S05]  /*8ca0*/  FFMA.FTZ R143, R120, R189, -8 ;  /* 0xc1000000788f7423 */ /* 0x000fca00000100bd */
[----:B------:R-:W-:Y:S01]  /*8cb0*/  FSEL R165, R143, RZ, P2 ;  /* 0x000000ff8fa57208 */ /* 0x000fe20001000000 */
[----:B------:R-:W-:Y:S04]  /*8cc0*/  MUFU.EX2 R167, R193 ;  /* 0x000000c100a77308 */ /* 0x000fe80000000800 */
[----:B-1----:R-:W-:-:S01]  /*8cd0*/  FFMA.FTZ R166, R170, UR10, -R165 ;  /* 0x0000000aaaa67c23 */ /* 0x002fc200080108a5 */
[--C-:B------:R-:W-:Y:S01]  /*8ce0*/  FFMA.FTZ R170, R178, UR10, -R165.reuse ;  /* 0x0000000ab2aa7c23 */ /* 0x100fe200080108a5 */
[----:B------:R-:W-:Y:S01]  /*8cf0*/  FSEL R178, R120, RZ, P2 ;  /* 0x000000ff78b27208 */ /* 0x000fe20001000000 */
[--C-:B------:R-:W-:Y:S01]  /*8d00*/  FFMA.FTZ R191, R168, UR10, -R165.reuse ;  /* 0x0000000aa8bf7c23 */ /* 0x100fe200080108a5 */
[----:B------:R-:W-:-:S01]  /*8d10*/  FFMA.FTZ R168, R174, UR10, -R165 ;  /* 0x0000000aaea87c23 */ /* 0x000fc200080108a5 */
[--C-:B------:R-:W-:Y:S01]  /*8d20*/  FFMA.FTZ R174, R182, UR10, -R165.reuse ;  /* 0x0000000ab6ae7c23 */ /* 0x100fe200080108a5 */
[----:B------:R-:W-:-:S01]  /*8d30*/  FFMA.FTZ R182, R154, UR10, -R165 ;  /* 0x0000000a9ab67c23 */ /* 0x000fc200080108a5 */
[----:B------:R-:W-:Y:S01]  /*8d40*/  FADD.FTZ R178, -R178, R5 ;  /* 0x00000005b2b27221 */ /* 0x000fe20000010100 */
[----:B------:R-:W-:-:S01]  /*8d50*/  FFMA.FTZ R189, R8, UR10, -R165 ;  /* 0x0000000a08bd7c23 */ /* 0x000fc200080108a5 */
[--C-:B------:R-:W-:Y:S01]  /*8d60*/  FFMA.FTZ R8, R184, UR10, -R165.reuse ;  /* 0x0000000ab8087c23 */ /* 0x100fe200080108a5 */
        /* <DEDUP_REMOVED lines=9> */
[----:B0-----:R-:W-:-:S01]  /*8e00*/  FFMA.FTZ R134, R186, UR10, -R165 ;  /* 0x0000000aba867c23 */ /* 0x001fc200080108a5 */
        /* <DEDUP_REMOVED lines=10> */
[----:B------:R-:W-:Y:S01]  /*8eb0*/  FFMA.FTZ R158, R158, UR10, -R165 ;  /* 0x0000000a9e9e7c23 */ /* 0x000fe200080108a5 */
[----:B------:R-:W-:-:S01]  /*8ec0*/  FADD.FTZ R193, R7, R184 ;  /* 0x000000b807c17221 */ /* 0x000fc20000010000 */
        /* <DEDUP_REMOVED lines=14> */
[----:B------:R-:W-:Y:S01]  /*8fb0*/  FFMA.FTZ R126, R126, UR10, -R165 ;  /* 0x0000000a7e7e7c23 */ /* 0x000fe200080108a5 */
[----:B------:R-:W-:-:S02]  /*8fc0*/  IMAD.U32 R184, RZ, RZ, UR57 ;  /* 0x00000039ffb87e24 */ /* 0x000fc4000f8e00ff */
[--C-:B------:R-:W-:Y:S01]  /*8fd0*/  FFMA.FTZ R190, R190, UR10, -R165.reuse ;  /* 0x0000000abebe7c23 */ /* 0x100fe200080108a5 */
[----:B------:R-:W-:-:S01]  /*8fe0*/  FFMA.FTZ R135, R135, UR10, -R165 ;  /* 0x0000000a87877c23 */ /* 0x000fc200080108a5 */
[----:B------:R-:W0:Y:S01]  /*8ff0*/  MUFU.EX2 R191, R191 ;  /* 0x000000bf00bf7308 */ /* 0x000e220000000800 */
[----:B-1----:R-:W-:-:S01]  /*9000*/  FADD.FTZ R3, R8, R3 ;  /* 0x0000000308037221 */ /* 0x002fc20000010000 */
[----:B------:R-:W-:-:S06]  /*9010*/  @!P1 LEA R184, R184, UR41, 0x3 ;  /* 0x00000029b8b89c11 */ /* 0x000fcc000f8e18ff */
[----:B------:R-:W1:Y:S01]  /*9020*/  MUFU.EX2 R20, R20 ;  /* 0x0000001400147308 */ /* 0x000e620000000800 */
[----:B--2---:R-:W-:-:S01]  /*9030*/  FADD.FTZ R160, R12, R3 ;  /* 0x000000030ca07221 */ /* 0x004fc20000010000 */
[----:B------:R-:W-:-:S04]  /*9040*/  FADD.FTZ R3, R11, R2 ;  /* 0x000000020b037221 */ /* 0x000fc80000010000 */
[----:B------:R-:W-:Y:S02]  /*9050*/  FADD.FTZ R2, R14, R3 ;  /* 0x000000030e027221 */ /* 0x000fe40000010000 */
[----:B------:R-:W2:Y:S01]  /*9060*/  MUFU.EX2 R21, R21 ;  /* 0x0000001500157308 */ /* 0x000ea20000000800 */
[----:B0-----:R-:W-:-:S01]  /*9070*/  FADD.FTZ R193, R191, R160 ;  /* 0x000000a0bfc17221 */ /* 0x001fc20000010000 */
[----:B------:R-:W-:-:S06]  /*9080*/  FADD.FTZ R3, R161, R2 ;  /* 0x00000002a1037221 */ /* 0x000fcc0000010000 */
[----:B------:R-:W0:Y:S01]  /*9090*/  MUFU.EX2 R136, R136 ;  /* 0x0000008800887308 */ /* 0x000e220000000800 */
[----:B-1----:R-:W-:-:S01]  /*90a0*/  FADD.FTZ R160, R20, R193 ;  /* 0x000000c114a07221 */ /* 0x002fc20000010000 */
[----:B------:R-:W-:Y:S02]  /*90b0*/  WARPGROUP.DEPBAR.LE gsb0, 0x0 ;  /* 0x00008000000079c5 */ /* 0x000fe40000010000 */
[----:B------:R-:W-:-:S04]  /*90c0*/  WARPGROUP.ARRIVE ;  /* 0x00000000000079c5 */ /* 0x000fc80000000000 */
[----:B------:R-:W1:Y:S01]  /*90d0*/  MUFU.EX2 R134, R134 ;  /* 0x0000008600867308 */ /* 0x000e620000000800 */
[----:B--2---:R-:W-:-:S01]  /*90e0*/  FADD.FTZ R193, R21, R160 ;  /* 0x000000a015c17221 */ /* 0x004fc20000010000 */
[----:B------:R-:W-:Y:S06]  /*90f0*/  QGMMA.64x192x32.F32.E4M3.E4M3 R24, R200, gdesc[UR4], R24, gsb0 ;  /* 0x02e00004c8187df3 */ /* 0x000fec0008000818 */
[----:B------:R-:W2:Y:S01]  /*9100*/  MUFU.EX2 R187, R187 ;  /* 0x000000bb00bb7308 */ /* 0x000ea20000000800 */
[----:B0-----:R-:W-:-:S04]  /*9110*/  FADD.FTZ R2, R136, R3 ;  /* 0x0000000388027221 */ /* 0x001fc80000010000 */
[----:B------:R-:W-:-:S03]  /*9120*/  FADD.FTZ R2, R9, R2 ;  /* 0x0000000209027221 */ /* 0x000fc60000010000 */
        /* <DEDUP_REMOVED lines=12> */
[----:B0-----:R-:W-:-:S04]  /*91f0*/  FADD.FTZ R193, R169, R160 ;  /* 0x000000a0a9c17221 */ /* 0x001fc80000010000 */
[----:B------:R-:W-:-:S03]  /*9200*/  FADD.FTZ R160, R172, R193 ;  /* 0x000000c1aca07221 */ /* 0x000fc60000010000 */
        /* <DEDUP_REMOVED lines=43> */
[----:B------:R-:W-:-:S06]  /*94c0*/  WARPGROUP.DEPBAR.LE gsb0, 0x0 ;  /* 0x00008000000079c5 */ /* 0x000fcc0000010000 */
[----:B------:R-:W1:Y:S01]  /*94d0*/  MUFU.EX2 R124, R124 ;  /* 0x0000007c007c7308 */ /* 0x000e620000000800 */
[----:B--2---:R-:W-:-:S07]  /*94e0*/  FADD.FTZ R193, R196, R193 ;  /* 0x000000c1c4c17221 */ /* 0x004fce0000010000 */
[----:B------:R-:W2:Y:S01]  /*94f0*/  MUFU.EX2 R6, R6 ;  /* 0x0000000600067308 */ /* 0x000ea20000000800 */
[----:B0-----:R-:W-:-:S07]  /*9500*/  FADD.FTZ R3, R181, R2 ;  /* 0x00000002b5037221 */ /* 0x001fce0000010000 */
[----:B------:R-:W0:Y:S01]  /*9510*/  MUFU.EX2 R139, R139 ;  /* 0x0000008b008b7308 */ /* 0x000e220000000800 */
[----:B-1----:R-:W-:-:S01]  /*9520*/  FADD.FTZ R2, R124, R193 ;  /* 0x000000c17c027221 */ /* 0x002fc20000010000 */
[----:B------:R-:W-:-:S03]  /*9530*/  FFMA.FTZ R193, R127, UR10, -R165 ;  /* 0x0000000a7fc17c23 */ /* 0x000fc600080108a5 */
[----:B------:R-:W-:-:S03]  /*9540*/  FADD.FTZ R2, R131, R2 ;  /* 0x0000000283027221 */ /* 0x000fc60000010000 */
        /* <DEDUP_REMOVED lines=8> */
[----:B------:R-:W-:Y:S01]  /*95d0*/  FADD.FTZ R3, R144, R127 ;  /* 0x0000007f90037221 */ /* 0x000fe20000010000 */
[----:B------:R-:W-:-:S05]  /*95e0*/  FFMA.FTZ R127, R130, UR10, -R165 ;  /* 0x0000000a827f7c23 */ /* 0x000fca00080108a5 */
[----:B------:R-:W2:Y:S01]  /*95f0*/  MUFU.EX2 R146, R146 ;  /* 0x0000009200927308 */ /* 0x000ea20000000800 */
[----:B0-----:R-:W-:-:S01]  /*9600*/  FADD.FTZ R195, R185, R2 ;  /* 0x00000002b9c37221 */ /* 0x001fc20000010000 */
[----:B------:R-:W-:-:S05]  /*9610*/  IADD3 R2, -R23, 0xb, RZ ;  /* 0x0000000b17027810 */ /* 0x000fca0007ffe1ff */
[----:B------:R0:W-:Y:S06]  /*9620*/  BAR.ARV R2, 0x100 ;  /* 0x000400020000751d */ /* 0x0001ec0000002000 */
[----:B------:R-:W3:Y:S01]  /*9630*/  MUFU.EX2 R145, R145 ;  /* 0x0000009100917308 */ /* 0x000ee20000000800 */
[----:B-1----:R-:W-:-:S01]  /*9640*/  FADD.FTZ R130, R128, R3 ;  /* 0x0000000380827221 */ /* 0x002fc20000010000 */
[----:B0-----:R-:W-:Y:S02]  /*9650*/  @!P1 VIADD R2, R184, 0x33440 ;  /* 0x00033440b8029836 */ /* 0x001fe40000000000 */
[----:B--2---:R-:W-:-:S03]  /*9660*/  FADD.FTZ R160, R146, R195 ;  /* 0x000000c392a07221 */ /* 0x004fc60000010000 */
[----:B------:R-:W-:Y:S01]  /*9670*/  @!P1 PRMT R2, RZ, 0x654, R2 ;  /* 0x00000654ff029816 */ /* 0x000fe20000000002 */
[----:B------:R-:W0:Y:S03]  /*9680*/  MUFU.EX2 R147, R147 ;  /* 0x0000009300937308 */ /* 0x000e260000000800 */
[----:B------:R1:W-:Y:S05]  /*9690*/  @!P1 SYNCS.ARRIVE.TRANS64.RED.A1T0 RZ, [R2+URZ], RZ ;  /* 0x000000ff02ff99a7 */ /* 0x0003ea000810043f */
[----:B------:R-:W2:Y:S01]  /*96a0*/  MUFU.EX2 R129, R129 ;  /* 0x0000008100817308 */ /* 0x000ea20000000800 */
[----:B---3--:R-:W-:-:S01]  /*96b0*/  FADD.FTZ R182, R145, R130 ;  /* 0x0000008291b67221 */ /* 0x008fc20000010000 */
[----:B------:R-:W-:-:S06]  /*96c0*/  FFMA.FTZ R130, R141, UR10, -R165 ;  /* 0x0000000a8d827c23 */ /* 0x000fcc00080108a5 */
        /* <DEDUP_REMOVED lines=35> */
[----:B-1----:R-:W-:-:S04]  /*9900*/  FADD.FTZ R3, R163, R2 ;  /* 0x00000002a3037221 */ /* 0x002fc80000010000 */
[----:B------:R-:W-:Y:S01]  /*9910*/  FADD.FTZ R3, R4, R3 ;  /* 0x0000000304037221 */ /* 0x000fe20000010000 */
[----:B0-----:R-:W-:-:S04]  /*9920*/  FADD.FTZ R141, R190, R141 ;  /* 0x0000008dbe8d7221 */ /* 0x001fc80000010000 */
[----:B--2---:R-:W-:Y:S01]  /*9930*/  FADD.FTZ R2, R135, R141 ;  /* 0x0000008d87027221 */ /* 0x004fe20000010000 */
[----:B------:R-:W-:Y:S06]  /*9940*/  @!P0 BRA `(.L_x_2051) ;  /* 0x0000000000048947 */ /* 0x000fec0003800000 */
[----:B------:R-:W-:Y:S01]  /*9950*/  BPT.TRAP 0x1 ;  /* 0x000000040000795c */ /* 0x000fe20000300000 */
.L_x_2051:
[----:B------:R-:W-:Y:S01]  /*9960*/  UISETP.GT.AND UP0, UPT, UR56, UR54, UPT ;  /* 0x000000363800728c */ /* 0x000fe2000bf04270 */
[----:B------:R-:W-:Y:S01]  /*9970*/  F2FP.SATFINITE.E4M3.F32.PACK_AB_MERGE_C R10, R11, R10, RZ ;  /* 0x0000000a0b0a723e */ /* 0x000fe200048070ff */
[----:B------:R-:W-:Y:S01]  /*9980*/  ULEA UR6, UR58, UR41, 0x3 ;  /* 0x000000293a067291 */ /* 0x000fe2000f8e183f */
[----:B------:R-:W-:Y:S01]  /*9990*/  F2FP.SATFINITE.E4M3.F32.PACK_AB_MERGE_C R5, R178, R5, RZ ;  /* 0x00000005b205723e */ /* 0x000fe200048070ff */
[----:B------:R-:W-:Y:S01]  /*99a0*/  UIADD3 UR56, UR56, -0x1, URZ ;  /* 0xffffffff38387890 */ /* 0x000fe2000fffe03f */
[----:B------:R-:W-:Y:S01]  /*99b0*/  F2FP.SATFINITE.E4M3.F32.PACK_AB_MERGE_C R4, R4, R163, RZ ;  /* 0x000000a30404723e */ /* 0x000fe200048070ff */
[----:B------:R-:W-:Y:S01]  /*99c0*/  UIADD3 UR6, UR6, 0x33460, URZ ;  /* 0x0003346006067890 */ /* 0x000fe2000fffe03f */
[----:B------:R-:W-:Y:S01]  /*99d0*/  PLOP3.LUT P2, PT, PT, PT, UP0, 0x80, 0x0 ;  /* 0x000000000000781c */ /* 0x000fe20003f4f008 */
[----:B------:R-:W-:Y:S01]  /*99e0*/  UMOV UR59, UR45 ;  /* 0x0000002d003b7c82 */ /* 0x000fe20008000000 */
[----:B------:R-:W-:Y:S01]  /*99f0*/  F2FP.SATFINITE.E4M3.F32.PACK_AB_MERGE_C R12, R191, R12, RZ ;  /* 0x0000000cbf0c723e */ /* 0x000fe200048070ff */
[----:B------:R-:W-:Y:S01]  /*9a00*/  UPRMT UR6, UR39, 0x654, UR6 ;  /* 0x0000065427067896 */ /* 0x000fe20008000006 */
[----:B------:R-:W-:Y:S01]  /*9a10*/  F2FP.SATFINITE.E4M3.F32.PACK_AB_MERGE_C R9, R9, R136, RZ ;  /* 0x000000880909723e */ /* 0x000fe200048070ff */
[----:B------:R-:W-:Y:S01]  /*9a20*/  UMOV UR58, UR57 ;  /* 0x00000039003a7c82 */ /* 0x000fe20008000000 */
        /* <DEDUP_REMOVED lines=133> */
[----:B------:R-:W-:Y:S01]  /*a280*/  IMAD.MOV.U32 R4, RZ, RZ, R15 ;  /* 0x000000ffff047224 */ /* 0x000fe200078e000f */
[----:B------:R-:W-:Y:S06]  /*a290*/  @P2 BRA `(.L_x_2052) ;  /* 0xffffffbc002c2947 */ /* 0x000fec000383ffff */
[----:B------:R-:W-:-:S05]  /*a2a0*/  UMOV UR55, UR57 ;  /* 0x0000003900377c82 */ /* 0x000fca0008000000 */
.L_x_2042:
[----:B------:R-:W-:-:S13]  /*a2b0*/  ISETP.LE.AND P2, PT, RZ, UR56, PT ;  /* 0x00000038ff007c0c */ /* 0x000fda000bf43270 */
[----:B------:R-:W-:Y:S05]  /*a2c0*/  @!P2 BRA `(.L_x_2053) ;  /* 0x000000380030a947 */ /* 0x000fea0003800000 */
[----:B------:R-:W-:Y:S01]  /*a2d0*/  IMAD.MOV.U32 R5, RZ, RZ, R120 ;  /* 0x000000ffff057224 */ /* 0x000fe200078e0078 */
[----:B------:R-:W-:Y:S01]  /*a2e0*/  UMOV UR51, UR45 ;  /* 0x0000002d00337c82 */ /* 0x000fe20008000000 */
[----:B------:R-:W-:Y:S01]  /*a2f0*/  IMAD.MOV.U32 R4, RZ, RZ, R15 ;  /* 0x000000ffff047224 */ /* 0x000fe200078e000f */
[----:B------:R-:W-:Y:S01]  /*a300*/  UMOV UR50, UR55 ;  /* 0x0000003700327c82 */ /* 0x000fe20008000000 */
[----:B------:R-:W-:-:S05]  /*a310*/  ULDC UR49, c[0x0][0x988] ;  /* 0x0002620000317ab9 */ /* 0x000fca0000000800 */
.L_x_2063:
[----:B------:R-:W-:Y:S01]  /*a320*/  ISETP.NE.AND P3, PT, RZ, UR43, PT ;  /* 0x0000002bff007c0c */ /* 0x000fe2000bf65270 */
[----:B------:R-:W-:-:S04]  /*a330*/  UISETP.NE.AND UP0, UPT, UR50, 0x1, UPT ;  /* 0x000000013200788c */ /* 0x000fc8000bf05270 */
[----:B------:R-:W-:-:S04]  /*a340*/  USEL UR45, URZ, 0x1, UP0 ;  /* 0x000000013f2d7887 */ /* 0x000fc80008000000 */
[----:B------:R-:W-:-:S04]  /*a350*/  ULOP3.LUT UR45, UR51, UR45, URZ, 0x3c, !UPT ;  /* 0x0000002d332d7292 */ /* 0x000fc8000f8e3c3f */
[----:B------:R-:W-:Y:S08]  /*a360*/  @P3 BRA `(.L_x_2054) ;  /* 0x0000000000383947 */ /* 0x000ff00003800000 */
[----:B------:R-:W-:Y:S05]  /*a370*/  @!P0 BRA `(.L_x_2055) ;  /* 0x0000000000048947 */ /* 0x000fea0003800000 */
[----:B------:R-:W-:Y:S01]  /*a380*/  BPT.TRAP 0x1 ;  /* 0x000000040000795c */ /* 0x000fe20000300000 */
.L_x_2055:
        /* <DEDUP_REMOVED lines=9> */
.L_x_2056:
[----:B-1----:R-:W-:Y:S05]  /*a420*/  @P2 BRA `(.L_x_2054) ;  /* 0x0000000000082947 */ /* 0x002fea0003800000 */
[----:B------:R-:W1:Y:S02]  /*a430*/  SYNCS.PHASECHK.TRANS64.TRYWAIT P2, [UR6+0x33430], R6 ;  /* 0x03343006ff0075a7 */ /* 0x000e640008040146 */
[----:B-1----:R-:W-:Y:S05]  /*a440*/  @!P2 BRA `(.L_x_2057) ;  /* 0x000000c80038a947 */ /* 0x002fea0003800000 */
.L_x_2054:
        /* <DEDUP_REMOVED lines=189> */
.L_x_2059:
[----:B------:R-:W-:Y:S01]  /*b020*/  ULEA UR6, UR50, UR41, 0x3 ;  /* 0x0000002932067291 */ /* 0x000fe2000f8e183f */
[----:B------:R-:W-:-:S05]  /*b030*/  IMAD.U32 R6, RZ, RZ, UR51 ;  /* 0x00000033ff067e24 */ /* 0x000fca000f8e00ff */
[----:B------:R-:W-:-:S04]  /*b040*/  SHF.L.U32 R6, R6, 0x1f, RZ ;  /* 0x0000001f06067819 */ /* 0x000fc800000006ff */
[----:B------:R0:W1:Y:S01]  /*b050*/  SYNCS.PHASECHK.TRANS64.TRYWAIT P2, [UR6+0x33450], R6 ;  /* 0x03345006ff0075a7 */ /* 0x0000620008040146 */
[----:B------:R-:W-:Y:S05]  /*b060*/  @!P0 BRA `(.L_x_2060) ;  /* 0x0000000000048947 */ /* 0x000fea0003800000 */
[----:B------:R-:W-:Y:S01]  /*b070*/  BPT.TRAP 0x1 ;  /* 0x000000040000795c */ /* 0x000fe20000300000 */
.L_x_2060:
[----:B-1----:R-:W-:Y:S05]  /*b080*/  @P2 BRA `(.L_x_2058) ;  /* 0x0000000000082947 */ /* 0x002fea0003800000 */
[----:B------:R-:W1:Y:S02]  /*b090*/  SYNCS.PHASECHK.TRANS64.TRYWAIT P2, [UR6+0x33450], R6 ;  /* 0x03345006ff0075a7 */ /* 0x000e640008040146 */
[----:B-1----:R-:W-:Y:S05]  /*b0a0*/  @!P2 BRA `(.L_x_2061) ;  /* 0x000000bc0038a947 */ /* 0x002fea0003800000 */
.L_x_2058:
[----:B------:R-:W-:Y:S01]  /*b0b0*/  UIADD3 UR6, UR41, 0x200, URZ ;  /* 0x0000020029067890 */ /* 0x000fe2000fffe03f */
[----:B------:R-:W-:Y:S01]  /*b0c0*/  WARPGROUP.ARRIVE ;  /* 0x00000000000079c5 */ /* 0x000fe20000000000 */
[----:B------:R-:W-:Y:S01]  /*b0d0*/  UMOV UR7, 0xc0000010 ;  /* 0xc000001000077882 */ /* 0x000fe20000000000 */
[C---:B-1----:R-:W-:Y:S01]  /*b0e0*/  FMUL.FTZ R7, R0.reuse, R184 ;  /* 0x000000b800077220 */ /* 0x042fe20000410000 */
[----:B------:R-:W-:Y:S01]  /*b0f0*/  USHF.R.U32.HI UR6, URZ, 0x4, UR6 ;  /* 0x000000043f067899 */ /* 0x000fe20008011606 */
[C---:B------:R-:W-:Y:S01]  /*b100*/  FMUL.FTZ R8, R0.reuse, R186 ;  /* 0x000000ba00087220 */ /* 0x040fe20000410000 */
[C---:B0-----:R-:W-:Y:S01]  /*b110*/  FMUL.FTZ R6, R0.reuse, R185 ;  /* 0x000000b900067220 */ /* 0x041fe20000410000 */
[C---:B------:R-:W-:Y:S01]  /*b120*/  FMUL.FTZ R9, R0.reuse, R187 ;  /* 0x000000bb00097220 */ /* 0x040fe20000410000 */
[----:B------:R-:W-:Y:S01]  /*b130*/  ULOP3.LUT UR6, UR6, 0x3fff, URZ, 0xc0, !UPT ;  /* 0x00003fff06067892 */ /* 0x000fe2000f8ec03f */
[----:B------:R-:W0:Y:S01]  /*b140*/  MUFU.TANH R7, R7 ;  /* 0x0000000700077308 */ /* 0x000e220000002400 */
[C---:B------:R-:W-:Y:S01]  /*b150*/  FMUL.FTZ R10, R0.reuse, R188 ;  /* 0x000000bc000a7220 */ /* 0x040fe20000410000 */
[C---:B------:R-:W-:Y:S01]  /*b160*/  FMUL.FTZ R12, R0.reuse, R190 ;  /* 0x000000be000c7220 */ /* 0x040fe20000410000 */
        /* <DEDUP_REMOVED lines=15> */
[----:B------:R-:W2:Y:S01]  /*b260*/  MUFU.TANH R6, R6 ;  /* 0x0000000600067308 */ /* 0x000ea20000002400 */
[----:B------:R-:W-:Y:S01]  /*b270*/  UMOV UR7, 0xc0000010 ;  /* 0xc000001000077882 */ /* 0x000fe20000000000 */
[----:B0-----:R-:W-:Y:S01]  /*b280*/  FMNMX.FTZ R15, R7, R4, !PT ;  /* 0x00000004070f7209 */ /* 0x001fe20007810000 */
[C---:B------:R-:W-:Y:S01]  /*b290*/  FMUL.FTZ R188, R0.reuse, R199 ;  /* 0x000000c700bc7220 */ /* 0x040fe20000410000 */
[C---:B------:R-:W-:Y:S01]  /*b2a0*/  FMUL.FTZ R168, R0.reuse, R168 ;  /* 0x000000a800a87220 */ /* 0x040fe20000410000 */
[C---:B------:R-:W-:Y:S01]  /*b2b0*/  FMUL.FTZ R170, R0.reuse, R170 ;  /* 0x000000aa00aa7220 */ /* 0x040fe20000410000 */
[----:B------:R-:W-:Y:S01]  /*b2c0*/  FMUL.FTZ R169, R0, R169 ;  /* 0x000000a900a97220 */ /* 0x000fe20000410000 */
[----:B-1----:R-:W-:Y:S01]  /*b2d0*/  FMNMX.FTZ R190, R8, R5, !PT ;  /* 0x0000000508be7209 */ /* 0x002fe20007810000 */
        /* <DEDUP_REMOVED lines=83> */
[----:B------:R-:W-:-:S05]  /*b810*/  IMAD.U32 R194, RZ, RZ, UR55 ;  /* 0x00000037ffc27e24 */ /* 0x000fca000f8e00ff */
        /* <DEDUP_REMOVED lines=141> */
[----:B--2---:R-:W-:Y:S02]  /*c0f0*/  FMNMX.FTZ R190, R134, R191, !PT ;  /* 0x000000bf86be7209 */ /* 0x004fe40007810000 */
[----:B0-----:R-:W-:-:S05]  /*c100*/  FMNMX.FTZ R191, R133, R120, !PT ;  /* 0x0000007885bf7209 */ /* 0x001fca0007810000 */
[----:B------:R-:W0:Y:S01]  /*c110*/  SHFL.BFLY PT, R120, R191, 0x2, 0x1f ;  /* 0x0c401f00bf787f89 */ /* 0x000e2200000e0000 */
[----:B------:R-:W-:Y:S02]  /*c120*/  WARPGROUP.DEPBAR.LE gsb0, 0x0 ;  /* 0x00008000000079c5 */ /* 0x000fe40000010000 */
[----:B------:R-:W-:Y:S01]  /*c130*/  WARPGROUP.ARRIVE ;  /* 0x00000000000079c5 */ /* 0x000fe20000000000 */
[----:B-1----:R-:W-:-:S05]  /*c140*/  FMNMX.FTZ R190, R135, R190, !PT ;  /* 0x000000be87be7209 */ /* 0x002fca0007810000 */
[----:B------:R-:W-:Y:S01]  /*c150*/  QGMMA.64x192x32.F32.E4M3.E4M3 R24, R204, gdesc[UR4], R24, gsb0 ;  /* 0x02e00004cc187df3 */ /* 0x000fe20008000818 */
[----:B------:R-:W1:Y:S01]  /*c160*/  SHFL.BFLY PT, R15, R190, 0x2, 0x1f ;  /* 0x0c401f00be0f7f89 */ /* 0x000e6200000e0000 */
[----:B------:R-:W-:Y:S01]  /*c170*/  UIADD3 UR6, UR11, 0x600, URZ ;  /* 0x000006000b067890 */ /* 0x000fe2000fffe03f */
[----:B------:R-:W-:Y:S01]  /*c180*/  UMOV UR7, 0xc0000010 ;  /* 0xc000001000077882 */ /* 0x000fe20000000000 */
[----:B0-----:R-:W-:Y:S02]  /*c190*/  FMNMX.FTZ R192, R191, R120, !PT ;  /* 0x00000078bfc07209 */ /* 0x001fe40007810000 */
[----:B-1----:R-:W-:Y:S01]  /*c1a0*/  FMNMX.FTZ R193, R190, R15, !PT ;  /* 0x0000000fbec17209 */ /* 0x002fe20007810000 */
[----:B------:R-:W-:Y:S02]  /*c1b0*/  IMAD.U32 R190, RZ, RZ, UR10 ;  /* 0x0000000affbe7e24 */ /* 0x000fe4000f8e00ff */
[----:B------:R-:W0:Y:S04]  /*c1c0*/  SHFL.BFLY PT, R15, R192, 0x1, 0x1f ;  /* 0x0c201f00c00f7f89 */ /* 0x000e2800000e0000 */
[----:B------:R-:W1:Y:S01]  /*c1d0*/  SHFL.BFLY PT, R120, R193, 0x1, 0x1f ;  /* 0x0c201f00c1787f89 */ /* 0x000e6200000e0000 */
[----:B0-----:R-:W-:-:S02]  /*c1e0*/  FMNMX.FTZ R15, R192, R15, !PT ;  /* 0x0000000fc00f7209 */ /* 0x001fc40007810000 */
[----:B------:R-:W-:Y:S02]  /*c1f0*/  IADD3 R192, -R23, 0xb, RZ ;  /* 0x0000000b17c07810 */ /* 0x000fe40007ffe1ff */
[----:B-1----:R-:W-:Y:S01]  /*c200*/  FMNMX.FTZ R120, R193, R120, !PT ;  /* 0x00000078c1787209 */ /* 0x002fe20007810000 */
[----:B------:R-:W-:-:S01]  /*c210*/  FFMA.FTZ R190, R15, R190, -8 ;  /* 0xc10000000fbe7423 */ /* 0x000fc200000100be */
[----:B------:R-:W-:-:S03]  /*c220*/  FADD.FTZ R4, -R15, R4 ;  /* 0x000000040f047221 */ /* 0x000fc60000010100 */
[--C-:B------:R-:W-:Y:S01]  /*c230*/  FFMA.FTZ R191, R20, UR10, -R190.reuse ;  /* 0x0000000a14bf7c23 */ /* 0x100fe200080108be */
[----:B------:R-:W-:-:S01]  /*c240*/  FFMA.FTZ R20, R185, UR10, -R190 ;  /* 0x0000000ab9147c23 */ /* 0x000fc200080108be */
[--C-:B------:R-:W-:Y:S01]  /*c250*/  FFMA.FTZ R185, R186, UR10, -R190.reuse ;  /* 0x0000000abab97c23 */ /* 0x100fe200080108be */
[----:B------:R-:W-:-:S01]  /*c260*/  FFMA.FTZ R186, R189, UR10, -R190 ;  /* 0x0000000abdba7c23 */ /* 0x000fc200080108be */
[----:B------:R-:W-:Y:S02]  /*c270*/  IMAD.U32 R189, RZ, RZ, UR10 ;  /* 0x0000000affbd7e24 */ /* 0x000fe4000f8e00ff */
[----:B------:R-:W-:-:S01]  /*c280*/  FADD.FTZ R5, -R120, R5 ;  /* 0x0000000578057221 */ /* 0x000fc20000010100 */
[----:B------:R-:W-:Y:S01]  /*c290*/  FMUL.FTZ R4, R4, UR10 ;  /* 0x0000000a04047c20 */ /* 0x000fe20008410000 */
[----:B------:R-:W-:-:S01]  /*c2a0*/  FFMA.FTZ R7, R7, UR10, -R190 ;  /* 0x0000000a07077c23 */ /* 0x000fc200080108be */
[----:B------:R-:W-:Y:S01]  /*c2b0*/  FFMA.FTZ R189, R120, R189, -8 ;  /* 0xc100000078bd7423 */ /* 0x000fe200000100bd */
        /* <DEDUP_REMOVED lines=90> */
[----:B------:R-:W-:-:S03]  /*c860*/  FFMA.FTZ R135, R135, UR10, -R189 ;  /* 0x0000000a87877c23 */ /* 0x000fc600080108bd */
        /* <DEDUP_REMOVED lines=12> */
[----:B------:R-:W-:Y:S02]  /*c930*/  WARPGROUP.DEPBAR.LE gsb0, 0x0 ;  /* 0x00008000000079c5 */ /* 0x000fe40000010000 */
[----:B------:R-:W-:-:S04]  /*c940*/  WARPGROUP.ARRIVE ;  /* 0x00000000000079c5 */ /* 0x000fc80000000000 */
[----:B------:R-:W2:Y:S01]  /*c950*/  MUFU.EX2 R188, R188 ;  /* 0x000000bc00bc7308 */ /* 0x000ea20000000800 */
[----:B-1----:R-:W-:-:S01]  /*c960*/  FADD.FTZ R3, R187, R2 ;  /* 0x00000002bb037221 */ /* 0x002fc20000010000 */
[----:B------:R-:W-:Y:S06]  /*c970*/  QGMMA.64x192x32.F32.E4M3.E4M3 R24, R200, gdesc[UR4], R24, gsb0 ;  /* 0x02e00004c8187df3 */ /* 0x000fec0008000818 */
        /* <DEDUP_REMOVED lines=99> */
[----:B-1----:R-:W-:-:S07]  /*cfb0*/  FADD.FTZ R190, R150, R195 ;  /* 0x000000c396be7221 */ /* 0x002fce0000010000 */
[----:B------:R-:W1:Y:S01]  /*cfc0*/  MUFU.EX2 R186, R186 ;  /* 0x000000ba00ba7308 */ /* 0x000e620000000800 */
[----:B0-----:R-:W-:-:S01]  /*cfd0*/  FADD.FTZ R3, R149, R2 ;  /* 0x0000000295037221 */ /* 0x001fc20000010000 */
[----:B------:R-:W-:-:S05]  /*cfe0*/  @!P1 LEA R2, R194, UR41, 0x3 ;  /* 0x00000029c2029c11 */ /* 0x000fca000f8e18ff */
[----:B------:R-:W-:Y:S01]  /*cff0*/  @!P1 VIADD R2, R2, 0x33440 ;  /* 0x0003344002029836 */ /* 0x000fe20000000000 */
[----:B------:R-:W0:Y:S01]  /*d000*/  MUFU.EX2 R122, R122 ;  /* 0x0000007a007a7308 */ /* 0x000e220000000800 */
[----:B--2---:R-:W-:-:S01]  /*d010*/  FADD.FTZ R131, R151, R190 ;  /* 0x000000be97837221 */ /* 0x004fc20000010000 */
[----:B------:R0:W-:Y:S06]  /*d020*/  BAR.ARV R192, 0x100 ;  /* 0x000400c00000751d */ /* 0x0001ec0000002000 */
[----:B------:R-:W2:Y:S01]  /*d030*/  MUFU.EX2 R121, R121 ;  /* 0x0000007900797308 */ /* 0x000ea20000000800 */
[----:B-1----:R-:W-:-:S01]  /*d040*/  FADD.FTZ R190, R186, R3 ;  /* 0x00000003babe7221 */ /* 0x002fc20000010000 */
[----:B------:R-:W-:-:S04]  /*d050*/  @!P1 PRMT R2, RZ, 0x654, R2 ;  /* 0x00000654ff029816 */ /* 0x000fc80000000002 */
[----:B------:R1:W-:Y:S02]  /*d060*/  @!P1 SYNCS.ARRIVE.TRANS64.RED.A1T0 RZ, [R2+URZ], RZ ;  /* 0x000000ff02ff99a7 */ /* 0x0003e4000810043f */
        /* <DEDUP_REMOVED lines=10> */
[----:B------:R-:W1:Y:S01]  /*d110*/  MUFU.EX2 R128, R128 ;  /* 0x0000008000807308 */ /* 0x000e620000000800 */
[----:B---3--:R-:W-:-:S07]  /*d120*/  FADD.FTZ R3, R125, R190 ;  /* 0x000000be7d037221 */ /* 0x008fce0000010000 */
        /* <DEDUP_REMOVED lines=13> */
[----:B0-----:R-:W-:-:S01]  /*d200*/  FADD.FTZ R131, R134, R3 ;  /* 0x0000000386837221 */ /* 0x001fc20000010000 */
[----:B-1----:R-:W-:-:S03]  /*d210*/  FADD.FTZ R3, R133, R2 ;  /* 0x0000000285037221 */ /* 0x002fc60000010000 */
[----:B--2---:R-:W-:Y:S01]  /*d220*/  FADD.FTZ R2, R135, R131 ;  /* 0x0000008387027221 */ /* 0x004fe20000010000 */
[----:B------:R-:W-:Y:S06]  /*d230*/  @!P0 BRA `(.L_x_2062) ;  /* 0x0000000000048947 */ /* 0x000fec0003800000 */
[----:B------:R-:W-:Y:S01]  /*d240*/  BPT.TRAP 0x1 ;  /* 0x000000040000795c */ /* 0x000fe20000300000 */
.L_x_2062:
        /* <DEDUP_REMOVED lines=148> */
.L_x_2053:
[----:B------:R-:W-:Y:S06]  /*db90*/  BAR.ARV 0x8, 0x120 ;  /* 0x0204800000007b1d */ /* 0x000fec0000002000 */
[----:B------:R-:W-:Y:S05]  /*dba0*/  @!P0 BRA `(.L_x_2064) ;  /* 0x0000000000048947 */ /* 0x000fea0003800000 */
[----:B------:R-:W-:Y:S01]  /*dbb0*/  BPT.TRAP 0x1 ;  /* 0x000000040000795c */ /* 0x000fe20000300000 */
.L_x_2064:
[----:B------:R-:W-:Y:S01]  /*dbc0*/  ULEA UR9, UR55, UR41, 0x3 ;  /* 0x0000002937097291 */ /* 0x000fe2000f8e183f */
[----:B------:R-:W-:-:S05]  /*dbd0*/  IMAD.U32 R0, RZ, RZ, UR45 ;  /* 0x0000002dff007e24 */ /* 0x000fca000f8e00ff */
[----:B------:R-:W-:-:S04]  /*dbe0*/  SHF.L.U32 R0, R0, 0x1f, RZ ;  /* 0x0000001f00007819 */ /* 0x000fc800000006ff */
[----:B------:R0:W1:Y:S01]  /*dbf0*/  SYNCS.PHASECHK.TRANS64.TRYWAIT P1, [UR9+0x33450], R0 ;  /* 0x03345000ff0075a7 */ /* 0x0000620008020149 */
[----:B------:R-:W-:Y:S05]  /*dc00*/  @!P0 BRA `(.L_x_2065) ;  /* 0x0000000000048947 */ /* 0x000fea0003800000 */
[----:B------:R-:W-:Y:S01]  /*dc10*/  BPT.TRAP 0x1 ;  /* 0x000000040000795c */ /* 0x000fe20000300000 */
.L_x_2065:
[----:B-1----:R-:W-:Y:S05]  /*dc20*/  @P1 BRA `(.L_x_2066) ;  /* 0x0000000000081947 */ /* 0x002fea0003800000 */
[----:B------:R-:W1:Y:S02]  /*dc30*/  SYNCS.PHASECHK.TRANS64.TRYWAIT P1, [UR9+0x33450], R0 ;  /* 0x03345000ff0075a7 */ /* 0x000e640008020149 */
[----:B-1----:R-:W-:Y:S05]  /*dc40*/  @!P1 BRA `(.L_x_2067) ;  /* 0x0000009000689947 */ /* 0x002fea0003800000 */
.L_x_2066:
        /* <DEDUP_REMOVED lines=11> */
[----:B------:R-:W-:-:S04]  /*dd00*/  PLOP3.LUT P1, PT, PT, PT, UP0, 0x80, 0x0 ;  /* 0x000000000000781c */ /* 0x000fc80003f2f008 */
[----:B------:R-:W-:Y:S02]  /*dd10*/  @UP0 ULDC.64 UR14, c[0x0][0x9c8] ;  /* 0x00027200000e0ab9 */ /* 0x000fe40000000a00 */
[----:B------:R-:W-:Y:S01]  /*dd20*/  UMOV UR6, UR8 ;  /* 0x0000000800067c82 */ /* 0x000fe20008000000 */
[----:B------:R-:W-:-:S09]  /*dd30*/  @UP0 UIMAD.WIDE.U32 UR4, UR36, UR14, URZ ;  /* 0x0000000e240402a5 */ /* 0x000fd2000f8e003f */
        /* <DEDUP_REMOVED lines=72> */
.L_x_2068:
        /* <DEDUP_REMOVED lines=65> */
[----:B------:R-:W-:Y:S01]  /*e5d0*/  USEL UR4, URZ, 0x1, UP0 ;  /* 0x000000013f047887 */ /* 0x000fe20008000000 */
        /* <DEDUP_REMOVED lines=40> */
.L_x_2035:
        /* <DEDUP_REMOVED lines=12> */
[----:B------:R-:W-:Y:S01]  /*e920*/  F2FP.BF16.F32.PACK_AB R11, R11, R12 ;  /* 0x0000000c0b0b723e */ /* 0x000fe200000010ff */
[----:B------:R-:W-:Y:S01]  /*e930*/  ULDC.64 UR6, c[0x0][0xbe0] ;  /* 0x0002f80000067ab9 */ /* 0x000fe20000000a00 */
[----:B0-----:R-:W-:-:S05]  /*e940*/  IMAD.SHL.U32 R6, R67, 0x4, RZ ;  /* 0x0000000443067824 */ /* 0x001fca00078e00ff */
[----:B------:R-:W-:-:S04]  /*e950*/  LOP3.LUT R6, R6, 0xc, RZ, 0xc0, !PT ;  /* 0x0000000c06067812 */ /* 0x000fc800078ec0ff */
[----:B------:R-:W-:-:S05]  /*e960*/  IADD3 R6, P0, R6, UR4, RZ ;  /* 0x0000000406067c10 */ /* 0x000fca000ff1e0ff */
[----:B------:R-:W-:Y:S01]  /*e970*/  IMAD.X R7, RZ, RZ, UR5, P0 ;  /* 0x00000005ff077e24 */ /* 0x000fe200080e06ff */
[----:B------:R-:W0:Y:S01]  /*e980*/  S2R R12, SR_SWINHI ;  /* 0x00000000000c7919 */ /* 0x000e220000002f00 */
[----:B------:R-:W-:Y:S02]  /*e990*/  F2FP.BF16.F32.PACK_AB R9, R9, R10 ;  /* 0x0000000a0909723e */ /* 0x000fe400000010ff */
[----:B------:R-:W-:Y:S01]  /*e9a0*/  F2FP.BF16.F32.PACK_AB R8, R5, R8 ;  /* 0x000000080508723e */ /* 0x000fe200000010ff */
[----:B------:R1:W2:Y:S01]  /*e9b0*/  LDG.E.CONSTANT R6, desc[UR52][R6.64] ;  /* 0x0000003406067981 */ /* 0x0002a2000c1e9900 */
[----:B------:R-:W-:Y:S01]  /*e9c0*/  F2FP.BF16.F32.PACK_AB R10, R119, R4 ;  /* 0x00000004770a723e */ /* 0x000fe200000010ff */
[----:B------:R-:W-:Y:S01]  /*e9d0*/  UISETP.NE.U32.AND UP1, UPT, UR6, URZ, UPT ;  /* 0x0000003f0600728c */ /* 0x000fe2000bf25070 */
[----:B------:R-:W-:Y:S01]  /*e9e0*/  F2FP.BF16.F32.PACK_AB R84, R84, R85 ;  /* 0x000000555454723e */ /* 0x000fe200000010ff */
[----:B------:R-:W-:Y:S01]  /*e9f0*/  ULDC.64 UR4, c[0x0][0xbd8] ;  /* 0x0002f60000047ab9 */ /* 0x000fe20000000a00 */
[----:B------:R-:W-:Y:S01]  /*ea00*/  F2FP.BF16.F32.PACK_AB R81, R80, R81 ;  /* 0x000000515051723e */ /* 0x000fe200000010ff */
[----:B------:R-:W-:Y:S01]  /*ea10*/  UISETP.NE.AND.EX UP1, UPT, UR7, URZ, UPT, UP1 ;  /* 0x0000003f0700728c */ /* 0x000fe2000bf25310 */
[----:B------:R-:W-:Y:S01]  /*ea20*/  F2FP.BF16.F32.PACK_AB R25, R25, R28 ;  /* 0x0000001c1919723e */ /* 0x000fe200000010ff */
[----:B------:R-:W-:Y:S01]  /*ea30*/  UISETP.NE.U32.AND UP0, UPT, UR4, URZ, UPT ;  /* 0x0000003f0400728c */ /* 0x000fe2000bf05070 */
[----:B------:R-:W-:Y:S01]  /*ea40*/  F2FP.BF16.F32.PACK_AB R20, R15, R20 ;  /* 0x000000140f14723e */ /* 0x000fe200000010ff */
[----:B------:R-:W-:Y:S01]  /*ea50*/  ULEA UR4, UP2, UR36, UR4, 0x2 ;  /* 0x0000000424047291 */ /* 0x000fe2000f84103f */
[----:B-1----:R-:W-:Y:S01]  /*ea60*/  LOP3.LUT P0, R7, R67, 0x3, RZ, 0xc0, !PT ;  /* 0x0000000343077812 */ /* 0x002fe2000780c0ff */
[----:B------:R-:W-:Y:S01]  /*ea70*/  UISETP.NE.AND.EX UP0, UPT, UR5, URZ, UPT, UP0 ;  /* 0x0000003f0500728c */ /* 0x000fe2000bf05300 */
[----:B------:R-:W-:Y:S01]  /*ea80*/  F2FP.BF16.F32.PACK_AB R76, R76, R77 ;  /* 0x0000004d4c4c723e */ /* 0x000fe200000010ff */
[----:B------:R-:W-:Y:S01]  /*ea90*/  ULEA.HI.X UR6, UR36, UR5, UR37, 0x2, UP2 ;  /* 0x0000000524067291 */ /* 0x000fe200090f1425 */
[----:B------:R-:W-:-:S02]  /*eaa0*/  ISETP.EQ.OR P0, PT, R7, 0x3, !P0 ;  /* 0x000000030700780c */ /* 0x000fc40004702670 */
[----:B------:R-:W-:Y:S02]  /*eab0*/  F2FP.BF16.F32.PACK_AB R73, R72, R73 ;  /* 0x000000494849723e */ /* 0x000fe400000010ff */
[----:B------:R-:W-:Y:S02]  /*eac0*/  F2FP.BF16.F32.PACK_AB R68, R68, R121 ;  /* 0x000000794444723e */ /* 0x000fe400000010ff */
[----:B------:R-:W-:Y:S02]  /*ead0*/  F2FP.BF16.F32.PACK_AB R65, R65, R120 ;  /* 0x000000784141723e */ /* 0x000fe400000010ff */
[----:B------:R-:W-:Y:S02]  /*eae0*/  F2FP.BF16.F32.PACK_AB R41, R41, R44 ;  /* 0x0000002c2929723e */ /* 0x000fe400000010ff */
[----:B------:R-:W-:Y:S02]  /*eaf0*/  F2FP.BF16.F32.PACK_AB R66, R66, R69 ;  /* 0x000000454242723e */ /* 0x000fe400000010ff */
[----:B------:R-:W-:-:S02]  /*eb00*/  F2FP.BF16.F32.PACK_AB R59, R58, R59 ;  /* 0x0000003b3a3b723e */ /* 0x000fc400000010ff */
[----:B------:R-:W-:Y:S02]  /*eb10*/  MOV R4, R3 ;  /* 0x0000000300047202 */ /* 0x000fe40000000f00 */
[----:B0-----:R-:W-:Y:S02]  /*eb20*/  MOV R5, R12 ;  /* 0x0000000c00057202 */ /* 0x001fe40000000f00 */
[----:B------:R-:W-:Y:S02]  /*eb30*/  F2FP.BF16.F32.PACK_AB R24, R21, R24 ;  /* 0x000000181518723e */ /* 0x000fe400000010ff */
[----:B------:R-:W-:Y:S02]  /*eb40*/  SEL R67, R25, R20, P0 ;  /* 0x0000001419437207 */ /* 0x000fe40000000000 */
[----:B------:R-:W-:Y:S01]  /*eb50*/  SEL R44, R20, R25, P0 ;  /* 0x00000019142c7207 */ /* 0x000fe20000000000 */
[----:B------:R-:W-:Y:S01]  /*eb60*/  IMAD.WIDE R20, R222, 0x2, R4 ;  /* 0x00000002de147825 */ /* 0x000fe200078e0204 */
[----:B------:R-:W-:-:S02]  /*eb70*/  SEL R79, R84, R81, P0 ;  /* 0x00000051544f7207 */ /* 0x000fc40000000000 */
[----:B------:R-:W-:Y:S02]  /*eb80*/  F2FP.BF16.F32.PACK_AB R92, R92, R93 ;  /* 0x0000005d5c5c723e */ /* 0x000fe400000010ff */
[----:B------:R-:W-:Y:S02]  /*eb90*/  F2FP.BF16.F32.PACK_AB R89, R88, R89 ;  /* 0x000000595859723e */ /* 0x000fe400000010ff */
[----:B------:R-:W-:Y:S02]  /*eba0*/  F2FP.BF16.F32.PACK_AB R57, R57, R64 ;  /* 0x000000403939723e */ /* 0x000fe400000010ff */
[----:B------:R-:W-:Y:S02]  /*ebb0*/  F2FP.BF16.F32.PACK_AB R56, R53, R56 ;  /* 0x000000383538723e */ /* 0x000fe400000010ff */
[----:B------:R-:W-:Y:S02]  /*ebc0*/  SEL R84, R81, R84, P0 ;  /* 0x0000005451547207 */ /* 0x000fe40000000000 */
[----:B------:R-:W-:-:S02]  /*ebd0*/  F2FP.BF16.F32.PACK_AB R54, R54, R55 ;  /* 0x000000373636723e */ /* 0x000fc400000010ff */
[----:B------:R-:W-:Y:S02]  /*ebe0*/  F2FP.BF16.F32.PACK_AB R51, R50, R51 ;  /* 0x000000333233723e */ /* 0x000fe400000010ff */
[----:B------:R-:W-:Y:S02]  /*ebf0*/  F2FP.BF16.F32.PACK_AB R13, R13, R14 ;  /* 0x0000000e0d0d723e */ /* 0x000fe400000010ff */
[----:B------:R-:W-:Y:S02]  /*ec00*/  SEL R81, R76, R73, P0 ;  /* 0x000000494c517207 */ /* 0x000fe40000000000 */
[----:B------:R-:W-:Y:S02]  /*ec10*/  F2FP.BF16.F32.PACK_AB R49, R49, R52 ;  /* 0x000000343131723e */ /* 0x000fe400000010ff */
[----:B------:R-:W-:Y:S02]  /*ec20*/  F2FP.BF16.F32.PACK_AB R48, R45, R48 ;  /* 0x000000302d30723e */ /* 0x000fe400000010ff */
[----:B------:R-:W-:-:S02]  /*ec30*/  SEL R61, R68, R65, P0 ;  /* 0x00000041443d7207 */ /* 0x000fc40000000000 */
[----:B------:R-:W-:Y:S02]  /*ec40*/  SEL R76, R73, R76, P0 ;  /* 0x0000004c494c7207 */ /* 0x000fe40000000000 */
        /* <DEDUP_REMOVED lines=13> */
[----:B------:R-:W-:Y:S02]  /*ed20*/  SEL R85, R24, R13, P0 ;  /* 0x0000000d18557207 */ /* 0x000fe40000000000 */
[----:B------:R-:W-:Y:S02]  /*ed30*/  SEL R60, R13, R24, P0 ;  /* 0x000000180d3c7207 */ /* 0x000fe40000000000 */
[----:B------:R-:W-:Y:S02]  /*ed40*/  SEL R87, R9, R10, P0 ;  /* 0x0000000a09577207 */ /* 0x000fe40000000000 */
[----:B------:R-:W-:-:S02]  /*ed50*/  SEL R62, R10, R9, P0 ;  /* 0x000000090a3e7207 */ /* 0x000fc40000000000 */
[----:B------:R-:W-:Y:S02]  /*ed60*/  LOP3.LUT R7, R20, 0x380, RZ, 0xc0, !PT ;  /* 0x0000038014077812 */ /* 0x000fe400078ec0ff */
[----:B------:R-:W-:Y:S02]  /*ed70*/  F2FP.BF16.F32.PACK_AB R100, R100, R101 ;  /* 0x000000656464723e */ /* 0x000fe400000010ff */
[----:B------:R-:W-:Y:S02]  /*ed80*/  F2FP.BF16.F32.PACK_AB R97, R96, R97 ;  /* 0x000000616061723e */ /* 0x000fe400000010ff */
[----:B------:R-:W-:Y:S02]  /*ed90*/  F2FP.BF16.F32.PACK_AB R33, R33, R36 ;  /* 0x000000242121723e */ /* 0x000fe400000010ff */
[----:B------:R-:W-:Y:S02]  /*eda0*/  F2FP.BF16.F32.PACK_AB R32, R29, R32 ;  /* 0x000000201d20723e */ /* 0x000fe400000010ff */
[----:B------:R-:W-:-:S02]  /*edb0*/  SEL R57, R49, R48, P0 ;  /* 0x0000003031397207 */ /* 0x000fc40000000000 */
[----:B------:R-:W-:Y:S02]  /*edc0*/  SEL R54, R51, R54, P0 ;  /* 0x0000003633367207 */ /* 0x000fe40000000000 */
[C---:B------:R-:W-:Y:S02]  /*edd0*/  IADD3 R10, P4, R20.reuse, 0x20, RZ ;  /* 0x00000020140a7810 */ /* 0x040fe40007f9e0ff */
[C---:B------:R-:W-:Y:S02]  /*ede0*/  IADD3 R89, P5, R20.reuse, 0x40, RZ ;  /* 0x0000004014597810 */ /* 0x040fe40007fbe0ff */
[C---:B------:R-:W-:Y:S01]  /*edf0*/  IADD3 R91, P6, R20.reuse, 0x60, RZ ;  /* 0x00000060145b7810 */ /* 0x040fe20007fde0ff */
[----:B------:R-:W-:Y:S01]  /*ee00*/  IMAD.X R37, RZ, RZ, R21, P4 ;  /* 0x000000ffff257224 */ /* 0x000fe200020e0615 */
[C---:B------:R-:W-:Y:S02]  /*ee10*/  IADD3 R24, P1, R20.reuse, 0x4000, RZ ;  /* 0x0000400014187810 */ /* 0x040fe40007f3e0ff */
[----:B------:R-:W-:-:S02]  /*ee20*/  IADD3 R93, P2, R20, 0x4020, RZ ;  /* 0x00004020145d7810 */ /* 0x000fc40007f5e0ff */
[----:B------:R-:W-:Y:S02]  /*ee30*/  SEL R48, R48, R49, P0 ;  /* 0x0000003130307207 */ /* 0x000fe40000000000 */
[----:B------:R-:W-:Y:S01]  /*ee40*/  SEL R51, R46, R43, P0 ;  /* 0x0000002b2e337207 */ /* 0x000fe20000000000 */
[----:B------:R-:W-:Y:S01]  /*ee50*/  IMAD.X R29, RZ, RZ, R21, P2 ;  /* 0x000000ffff1d7224 */ /* 0x000fe200010e0615 */
[----:B------:R-:W-:Y:S02]  /*ee60*/  SEL R49, R41, R40, P0 ;  /* 0x0000002829317207 */ /* 0x000fe40000000000 */
[----:B------:R-:W-:Y:S02]  /*ee70*/  SEL R46, R43, R46, P0 ;  /* 0x0000002e2b2e7207 */ /* 0x000fe40000000000 */
[----:B------:R-:W-:Y:S02]  /*ee80*/  SEL R40, R40, R41, P0 ;  /* 0x0000002928287207 */ /* 0x000fe40000000000 */
[----:B------:R-:W-:-:S02]  /*ee90*/  SEL R69, R11, R8, P0 ;  /* 0x000000080b457207 */ /* 0x000fc40000000000 */
[----:B------:R-:W-:Y:S02]  /*eea0*/  SEL R50, R8, R11, P0 ;  /* 0x0000000b08327207 */ /* 0x000fe40000000000 */
[----:B------:R-:W-:Y:S02]  /*eeb0*/  SEL R43, R38, R35, P0 ;  /* 0x00000023262b7207 */ /* 0x000fe40000000000 */
[----:B------:R-:W-:Y:S02]  /*eec0*/  SHF.R.U64 R7, R7, 0x3, RZ ;  /* 0x0000000307077819 */ /* 0x000fe400000012ff */
[----:B------:R-:W-:Y:S01]  /*eed0*/  F2FP.BF16.F32.PACK_AB R30, R30, R31 ;  /* 0x0000001f1e1e723e */ /* 0x000fe200000010ff */
[--C-:B------:R-:W-:Y:S01]  /*eee0*/  IMAD.X R31, RZ, RZ, R21.reuse, P1 ;  /* 0x000000ffff1f7224 */ /* 0x100fe200008e0615 */
[----:B------:R-:W-:Y:S02]  /*eef0*/  SEL R41, R33, R32, P0 ;  /* 0x0000002021297207 */ /* 0x000fe40000000000 */
[----:B------:R-:W-:Y:S01]  /*ef00*/  SEL R42, R32, R33, P0 ;  /* 0x00000021202a7207 */ /* 0x000fe20000000000 */
[----:B------:R-:W-:Y:S01]  /*ef10*/  IMAD.X R33, RZ, RZ, R21, P6 ;  /* 0x000000ffff217224 */ /* 0x000fe200030e0615 */
[----:B------:R-:W-:-:S02]  /*ef20*/  SEL R75, R100, R97, P0 ;  /* 0x00000061644b7207 */ /* 0x000fc40000000000 */
[----:B------:R-:W-:Y:S01]  /*ef30*/  SEL R38, R35, R38, P0 ;  /* 0x0000002623267207 */ /* 0x000fe20000000000 */
[----:B------:R-:W-:Y:S01]  /*ef40*/  IMAD.X R35, RZ, RZ, R21, P5 ;  /* 0x000000ffff237224 */ /* 0x000fe200028e0615 */
[----:B------:R-:W-:Y:S02]  /*ef50*/  LOP3.LUT R8, R10, 0x380, RZ, 0xc0, !PT ;  /* 0x000003800a087812 */ /* 0x000fe400078ec0ff */
[----:B------:R-:W-:Y:S02]  /*ef60*/  SEL R100, R97, R100, P0 ;  /* 0x0000006461647207 */ /* 0x000fe40000000000 */
[C---:B------:R-:W-:Y:S02]  /*ef70*/  IADD3 R95, P3, R20.reuse, 0x4040, RZ ;  /* 0x00004040145f7810 */ /* 0x040fe40007f7e0ff */
[C---:B------:R-:W-:Y:S02]  /*ef80*/  IADD3 R97, P4, R20.reuse, 0x4060, RZ ;  /* 0x0000406014617810 */ /* 0x040fe40007f9e0ff */
[----:B------:R-:W-:-:S02]  /*ef90*/  IADD3 R52, P5, R20, 0x8000, RZ ;  /* 0x0000800014347810 */ /* 0x000fc40007fbe0ff */
[C---:B------:R-:W-:Y:S01]  /*efa0*/  IADD3 R99, P6, R20.reuse, 0x8020, RZ ;  /* 0x0000802014637810 */ /* 0x040fe20007fde0ff */
[--C-:B------:R-:W-:Y:S01]  /*efb0*/  IMAD.X R25, RZ, RZ, R21.reuse, P4 ;  /* 0x000000ffff197224 */ /* 0x100fe200020e0615 */
[C---:B------:R-:W-:Y:S01]  /*efc0*/  IADD3 R101, P1, R20.reuse, 0x8040, RZ ;  /* 0x0000804014657810 */ /* 0x040fe20007f3e0ff */
[--C-:B------:R-:W-:Y:S01]  /*efd0*/  IMAD.X R15, RZ, RZ, R21.reuse, P5 ;  /* 0x000000ffff0f7224 */ /* 0x100fe200028e0615 */
[----:B------:R-:W-:Y:S01]  /*efe0*/  IADD3 R103, P2, R20, 0x8060, RZ ;  /* 0x0000806014677810 */ /* 0x000fe20007f5e0ff */
[--C-:B------:R-:W-:Y:S01]  /*eff0*/  IMAD.X R13, RZ, RZ, R21.reuse, P6 ;  /* 0x000000ffff0d7224 */ /* 0x100fe200030e0615 */
[----:B------:R-:W-:Y:S01]  /*f000*/  LOP3.LUT R20, R7, R20, RZ, 0x3c, !PT ;  /* 0x0000001407147212 */ /* 0x000fe200078e3cff */
[--C-:B------:R-:W-:Y:S01]  /*f010*/  IMAD.X R11, RZ, RZ, R21.reuse, P1 ;  /* 0x000000ffff0b7224 */ /* 0x100fe200008e0615 */
[----:B------:R-:W-:Y:S01]  /*f020*/  SHF.R.U64 R7, R8, 0x3, RZ ;  /* 0x0000000308077819 */ /* 0x000fe200000012ff */
[----:B------:R-:W-:Y:S01]  /*f030*/  IMAD.X R9, RZ, RZ, R21, P2 ;  /* 0x000000ffff097224 */ /* 0x000fe200010e0615 */
[----:B------:R-:W-:-:S02]  /*f040*/  F2FP.BF16.F32.PACK_AB R27, R26, R27 ;  /* 0x0000001b1a1b723e */ /* 0x000fc400000010ff */
[----:B------:R-:W-:Y:S02]  /*f050*/  LOP3.LUT R36, R7, R10, RZ, 0x3c, !PT ;  /* 0x0000000a07247212 */ /* 0x000fe400078e3cff */
[----:B------:R-:W-:Y:S02]  /*f060*/  LOP3.LUT R7, R24, 0x380, RZ, 0xc0, !PT ;  /* 0x0000038018077812 */ /* 0x000fe400078ec0ff */
[----:B------:R-:W-:Y:S02]  /*f070*/  SEL R83, R30, R27, P0 ;  /* 0x0000001b1e537207 */ /* 0x000fe40000000000 */
[----:B------:R-:W-:Y:S02]  /*f080*/  SHF.R.U64 R7, R7, 0x3, RZ ;  /* 0x0000000307077819 */ /* 0x000fe400000012ff */
[----:B------:R-:W-:Y:S01]  /*f090*/  SEL R58, R27, R30, P0 ;  /* 0x0000001e1b3a7207 */ /* 0x000fe20000000000 */
[----:B------:R-:W-:Y:S01]  /*f0a0*/  IMAD.X R27, RZ, RZ, R21, P3 ;  /* 0x000000ffff1b7224 */ /* 0x000fe200018e0615 */
[----:B------:R-:W-:-:S02]  /*f0b0*/  LOP3.LUT R30, R7, R24, RZ, 0x3c, !PT ;  /* 0x00000018071e7212 */ /* 0x000fc400078e3cff */
[----:B------:R-:W-:Y:S02]  /*f0c0*/  LOP3.LUT R7, R52, 0x380, RZ, 0xc0, !PT ;  /* 0x0000038034077812 */ /* 0x000fe400078ec0ff */
[----:B------:R-:W-:Y:S02]  /*f0d0*/  LOP3.LUT R12, R89, 0x380, RZ, 0xc0, !PT ;  /* 0x00000380590c7812 */ /* 0x000fe400078ec0ff */
[----:B------:R-:W-:Y:S02]  /*f0e0*/  F2FP.BF16.F32.PACK_AB R108, R108, R109 ;  /* 0x0000006d6c6c723e */ /* 0x000fe400000010ff */
[----:B------:R-:W-:Y:S02]  /*f0f0*/  F2FP.BF16.F32.PACK_AB R105, R104, R105 ;  /* 0x000000696869723e */ /* 0x000fe400000010ff */
[----:B------:R-:W-:Y:S02]  /*f100*/  LOP3.LUT R14, R91, 0x380, RZ, 0xc0, !PT ;  /* 0x000003805b0e7812 */ /* 0x000fe400078ec0ff */
[----:B------:R-:W-:-:S02]  /*f110*/  SHF.R.U64 R7, R7, 0x3, RZ ;  /* 0x0000000307077819 */ /* 0x000fc400000012ff */
[----:B------:R-:W-:Y:S02]  /*f120*/  SHF.R.U64 R8, R12, 0x3, RZ ;  /* 0x000000030c087819 */ /* 0x000fe400000012ff */
[----:B------:R-:W-:Y:S02]  /*f130*/  SEL R71, R108, R105, P0 ;  /* 0x000000696c477207 */ /* 0x000fe40000000000 */
[----:B------:R-:W-:Y:S02]  /*f140*/  SHF.R.U64 R12, R14, 0x3, RZ ;  /* 0x000000030e0c7819 */ /* 0x000fe400000012ff */
[----:B------:R-:W-:Y:S02]  /*f150*/  SEL R108, R105, R108, P0 ;  /* 0x0000006c696c7207 */ /* 0x000fe40000000000 */
[----:B------:R-:W-:Y:S02]  /*f160*/  LOP3.LUT R14, R7, R52, RZ, 0x3c, !PT ;  /* 0x00000034070e7212 */ /* 0x000fe400078e3cff */
[----:B------:R-:W-:-:S02]  /*f170*/  LOP3.LUT R34, R8, R89, RZ, 0x3c, !PT ;  /* 0x0000005908227212 */ /* 0x000fc400078e3cff */
[----:B------:R-:W-:Y:S02]  /*f180*/  LOP3.LUT R8, R93, 0x380, RZ, 0xc0, !PT ;  /* 0x000003805d087812 */ /* 0x000fe400078ec0ff */
[----:B------:R-:W-:Y:S02]  /*f190*/  F2FP.BF16.F32.PACK_AB R140, R140, R141 ;  /* 0x0000008d8c8c723e */ /* 0x000fe400000010ff */
[----:B------:R-:W-:Y:S02]  /*f1a0*/  F2FP.BF16.F32.PACK_AB R139, R138, R139 ;  /* 0x0000008b8a8b723e */ /* 0x000fe400000010ff */
[----:B------:R-:W-:Y:S02]  /*f1b0*/  LOP3.LUT R10, R95, 0x380, RZ, 0xc0, !PT ;  /* 0x000003805f0a7812 */ /* 0x000fe400078ec0ff */
[----:B------:R-:W-:Y:S02]  /*f1c0*/  F2FP.BF16.F32.PACK_AB R136, R136, R137 ;  /* 0x000000898888723e */ /* 0x000fe400000010ff */
[----:B------:R-:W-:-:S02]  /*f1d0*/  F2FP.BF16.F32.PACK_AB R135, R134, R135 ;  /* 0x000000878687723e */ /* 0x000fc400000010ff */
[----:B------:R-:W-:Y:S02]  /*f1e0*/  SHF.R.U64 R8, R8, 0x3, RZ ;  /* 0x0000000308087819 */ /* 0x000fe400000012ff */
[----:B------:R-:W-:Y:S02]  /*f1f0*/  F2FP.BF16.F32.PACK_AB R132, R132, R133 ;  /* 0x000000858484723e */ /* 0x000fe400000010ff */
[----:B------:R-:W-:Y:S02]  /*f200*/  F2FP.BF16.F32.PACK_AB R131, R130, R131 ;  /* 0x000000838283723e */ /* 0x000fe400000010ff */
[----:B------:R-:W-:Y:S02]  /*f210*/  SEL R39, R140, R139, P0 ;  /* 0x0000008b8c277207 */ /* 0x000fe40000000000 */
[----:B------:R-:W-:Y:S02]  /*f220*/  SHF.R.U64 R10, R10, 0x3, RZ ;  /* 0x000000030a0a7819 */ /* 0x000fe400000012ff */
[----:B------:R-:W-:-:S02]  /*f230*/  F2FP.BF16.F32.PACK_AB R128, R128, R129 ;  /* 0x000000818080723e */ /* 0x000fc400000010ff */
[----:B------:R-:W-:Y:S02]  /*f240*/  F2FP.BF16.F32.PACK_AB R127, R126, R127 ;  /* 0x0000007f7e7f723e */ /* 0x000fe400000010ff */
[----:B------:R-:W-:Y:S02]  /*f250*/  SEL R140, R139, R140, P0 ;  /* 0x0000008c8b8c7207 */ /* 0x000fe40000000000 */
[----:B------:R-:W-:Y:S02]  /*f260*/  F2FP.BF16.F32.PACK_AB R124, R124, R125 ;  /* 0x0000007d7c7c723e */ /* 0x000fe400000010ff */
[----:B------:R-:W-:Y:S02]  /*f270*/  F2FP.BF16.F32.PACK_AB R123, R122, R123 ;  /* 0x0000007b7a7b723e */ /* 0x000fe400000010ff */
[----:B------:R-:W-:Y:S02]  /*f280*/  LOP3.LUT R32, R12, R91, RZ, 0x3c, !PT ;  /* 0x0000005b0c207212 */ /* 0x000fe400078e3cff */
[----:B------:R-:W-:-:S02]  /*f290*/  SEL R45, R136, R135, P0 ;  /* 0x00000087882d7207 */ /* 0x000fc40000000000 */
[----:B------:R-:W-:Y:S02]  /*f2a0*/  LOP3.LUT R12, R97, 0x380, RZ, 0xc0, !PT ;  /* 0x00000380610c7812 */ /* 0x000fe400078ec0ff */
[----:B------:R-:W-:Y:S02]  /*f2b0*/  LOP3.LUT R28, R8, R93, RZ, 0x3c, !PT ;  /* 0x0000005d081c7212 */ /* 0x000fe400078e3cff */
[----:B------:R-:W-:Y:S02]  /*f2c0*/  SEL R136, R135, R136, P0 ;  /* 0x0000008887887207 */ /* 0x000fe40000000000 */
[----:B------:R-:W-:Y:S02]  /*f2d0*/  SEL R47, R132, R131, P0 ;  /* 0x00000083842f7207 */ /* 0x000fe40000000000 */
[----:B------:R-:W-:Y:S02]  /*f2e0*/  LOP3.LUT R26, R10, R95, RZ, 0x3c, !PT ;  /* 0x0000005f0a1a7212 */ /* 0x000fe400078e3cff */
[----:B------:R-:W-:-:S02]  /*f2f0*/  LOP3.LUT R8, R99, 0x380, RZ, 0xc0, !PT ;  /* 0x0000038063087812 */ /* 0x000fc400078ec0ff */
[----:B------:R-:W-:Y:S02]  /*f300*/  SEL R132, R131, R132, P0 ;  /* 0x0000008483847207 */ /* 0x000fe40000000000 */
[----:B------:R-:W-:Y:S02]  /*f310*/  SEL R53, R128, R127, P0 ;  /* 0x0000007f80357207 */ /* 0x000fe40000000000 */
[----:B------:R-:W-:Y:S02]  /*f320*/  LOP3.LUT R10, R101, 0x380, RZ, 0xc0, !PT ;  /* 0x00000380650a7812 */ /* 0x000fe400078ec0ff */
[----:B------:R-:W-:Y:S02]  /*f330*/  LOP3.LUT R64, R103, 0x380, RZ, 0xc0, !PT ;  /* 0x0000038067407812 */ /* 0x000fe400078ec0ff */
[----:B------:R-:W-:Y:S02]  /*f340*/  SEL R128, R127, R128, P0 ;  /* 0x000000807f807207 */ /* 0x000fe40000000000 */
[----:B------:R-:W-:-:S02]  /*f350*/  SEL R55, R124, R123, P0 ;  /* 0x0000007b7c377207 */ /* 0x000fc40000000000 */
[----:B------:R-:W-:Y:S02]  /*f360*/  SEL R124, R123, R124, P0 ;  /* 0x0000007c7b7c7207 */ /* 0x000fe40000000000 */
[----:B------:R-:W-:Y:S02]  /*f370*/  SHF.R.U64 R12, R12, 0x3, RZ ;  /* 0x000000030c0c7819 */ /* 0x000fe400000012ff */
[----:B------:R-:W-:Y:S02]  /*f380*/  SHF.R.U64 R8, R8, 0x3, RZ ;  /* 0x0000000308087819 */ /* 0x000fe400000012ff */
[----:B------:R-:W-:Y:S02]  /*f390*/  SHF.R.U64 R10, R10, 0x3, RZ ;  /* 0x000000030a0a7819 */ /* 0x000fe400000012ff */
[----:B------:R-:W-:Y:S02]  /*f3a0*/  SHF.R.U64 R64, R64, 0x3, RZ ;  /* 0x0000000340407819 */ /* 0x000fe400000012ff */
[----:B------:R-:W-:-:S02]  /*f3b0*/  LOP3.LUT R24, R12, R97, RZ, 0x3c, !PT ;  /* 0x000000610c187212 */ /* 0x000fc400078e3cff */
[----:B------:R-:W-:Y:S02]  /*f3c0*/  LOP3.LUT R12, R8, R99, RZ, 0x3c, !PT ;  /* 0x00000063080c7212 */ /* 0x000fe400078e3cff */
[----:B------:R-:W-:Y:S02]  /*f3d0*/  LOP3.LUT R10, R10, R101, RZ, 0x3c, !PT ;  /* 0x000000650a0a7212 */ /* 0x000fe400078e3cff */
[----:B------:R-:W-:Y:S02]  /*f3e0*/  LOP3.LUT R8, R64, R103, RZ, 0x3c, !PT ;  /* 0x0000006740087212 */ /* 0x000fe400078e3cff */
[----:B------:R-:W-:Y:S02]  /*f3f0*/  MOV R91, R20 ;  /* 0x00000014005b7202 */ /* 0x000fe40000000f00 */
[----:B------:R-:W-:Y:S02]  /*f400*/  MOV R70, R10 ;  /* 0x0000000a00467202 */ /* 0x000fe40000000f00 */
[----:B------:R-:W-:-:S02]  /*f410*/  MOV R64, R8 ;  /* 0x0000000800407202 */ /* 0x000fc40000000f00 */
[----:B------:R-:W-:Y:S02]  /*f420*/  MOV R74, R14 ;  /* 0x0000000e004a7202 */ /* 0x000fe40000000f00 */
[----:B------:R-:W-:Y:S02]  /*f430*/  MOV R72, R12 ;  /* 0x0000000c00487202 */ /* 0x000fe40000000f00 */
[----:B------:R-:W-:Y:S02]  /*f440*/  MOV R90, R36 ;  /* 0x00000024005a7202 */ /* 0x000fe40000000f00 */
[----:B------:R-:W-:Y:S01]  /*f450*/  MOV R80, R26 ;  /* 0x0000001a00507202 */ /* 0x000fe20000000f00 */
[----:B--2---:R-:W-:Y:S01]  /*f460*/  SHFL.IDX PT, R71, R71, R6, 0x1c1f ;  /* 0x001c1f0647477589 */ /* 0x004fe200000e0000 */
[----:B------:R-:W-:Y:S02]  /*f470*/  LOP3.LUT R7, R6, 0x2, RZ, 0x3c, !PT ;  /* 0x0000000206077812 */ /* 0x000fe400078e3cff */
[----:B------:R-:W-:Y:S01]  /*f480*/  MOV R78, R24 ;  /* 0x00000018004e7202 */ /* 0x000fe20000000f00 */
[----:B------:R-:W-:Y:S01]  /*f490*/  SHFL.IDX PT, R39, R39, R6, 0x1c1f ;  /* 0x001c1f0627277589 */ /* 0x000fe200000e0000 */
[----:B------:R-:W-:-:S02]  /*f4a0*/  MOV R89, R34 ;  /* 0x0000002200597202 */ /* 0x000fc40000000f00 */
[----:B------:R-:W-:Y:S01]  /*f4b0*/  MOV R86, R30 ;  /* 0x0000001e00567202 */ /* 0x000fe20000000f00 */
[----:B------:R-:W0:Y:S01]  /*f4c0*/  SHFL.IDX PT, R108, R108, R7, 0x1c1f ;  /* 0x001c1f076c6c7589 */ /* 0x000e2200000e0000 */
[----:B------:R-:W-:Y:S02]  /*f4d0*/  MOV R82, R28 ;  /* 0x0000001c00527202 */ /* 0x000fe40000000f00 */
[----:B------:R-:W-:Y:S01]  /*f4e0*/  MOV R88, R32 ;  /* 0x0000002000587202 */ /* 0x000fe20000000f00 */
[----:B------:R-:W1:Y:S01]  /*f4f0*/  SHFL.IDX PT, R140, R140, R7, 0x1c1f ;  /* 0x001c1f078c8c7589 */ /* 0x000e6200000e0000 */
[----:B------:R-:W-:-:S03]  /*f500*/  PLOP3.LUT P1, PT, PT, PT, UP0, 0x80, 0x0 ;  /* 0x000000000000781c */ /* 0x000fc60003f2f008 */
[----:B------:R-:W-:Y:S04]  /*f510*/  SHFL.IDX PT, R45, R45, R6, 0x1c1f ;  /* 0x001c1f062d2d7589 */ /* 0x000fe800000e0000 */
        /* <DEDUP_REMOVED lines=17> */
[----:B------:R-:W2:Y:S04]  /*f630*/  SHFL.IDX PT, R128, R128, R7, 0x1c1f ;  /* 0x001c1f0780807589 */ /* 0x000ea800000e0000 */
[----:B------:R-:W3:Y:S01]  /*f640*/  SHFL.IDX PT, R84, R84, R7, 0x1c1f ;  /* 0x001c1f0754547589 */ /* 0x000ee200000e0000 */
[----:B------:R-:W-:Y:S01]  /*f650*/  BAR.SYNC.DEFER_BLOCKING 0x1, 0x100 ;  /* 0x0044000000007b1d */ /* 0x000fe20000010000 */
[----:B0-----:R-:W-:-:S02]  /*f660*/  SEL R24, R47, R132, P0 ;  /* 0x000000842f187207 */ /* 0x001fc40000000000 */
[----:B------:R-:W-:Y:S02]  /*f670*/  SEL R26, R132, R47, P0 ;  /* 0x0000002f841a7207 */ /* 0x000fe40000000000 */
[----:B-1----:R-:W-:Y:S02]  /*f680*/  SEL R25, R77, R92, P0 ;  /* 0x0000005c4d197207 */ /* 0x002fe40000000000 */
[----:B------:R-:W-:Y:S01]  /*f690*/  SEL R27, R92, R77, P0 ;  /* 0x0000004d5c1b7207 */ /* 0x000fe20000000000 */
[----:B------:R-:W-:Y:S04]  /*f6a0*/  SHFL.IDX PT, R55, R55, R6, 0x1c1f ;  /* 0x001c1f0637377589 */ /* 0x000fe800000e0000 */
[----:B------:R-:W-:Y:S04]  /*f6b0*/  SHFL.IDX PT, R81, R81, R6, 0x1c1f ;  /* 0x001c1f0651517589 */ /* 0x000fe800000e0000 */
[----:B------:R-:W-:Y:S01]  /*f6c0*/  SHFL.IDX PT, R124, R124, R7, 0x1c1f ;  /* 0x001c1f077c7c7589 */ /* 0x000fe200000e0000 */
[----:B--2---:R-:W-:-:S02]  /*f6d0*/  SEL R28, R53, R128, P0 ;  /* 0x00000080351c7207 */ /* 0x004fc40000000000 */
[----:B------:R-:W-:Y:S01]  /*f6e0*/  SEL R30, R128, R53, P0 ;  /* 0x00000035801e7207 */ /* 0x000fe20000000000 */
[----:B------:R-:W-:Y:S01]  /*f6f0*/  SHFL.IDX PT, R76, R76, R7, 0x1c1f ;  /* 0x001c1f074c4c7589 */ /* 0x000fe200000e0000 */
[----:B---3--:R-:W-:Y:S02]  /*f700*/  SEL R29, R79, R84, P0 ;  /* 0x000000544f1d7207 */ /* 0x008fe40000000000 */
[----:B------:R-:W-:Y:S01]  /*f710*/  SEL R31, R84, R79, P0 ;  /* 0x0000004f541f7207 */ /* 0x000fe20000000000 */
[----:B------:R-:W-:Y:S04]  /*f720*/  SHFL.IDX PT, R61, R61, R6, 0x1c1f ;  /* 0x001c1f063d3d7589 */ /* 0x000fe800000e0000 */
[----:B------:R-:W-:Y:S04]  /*f730*/  SHFL.IDX PT, R73, R73, R6, 0x1c1f ;  /* 0x001c1f0649497589 */ /* 0x000fe800000e0000 */
[----:B------:R-:W0:Y:S04]  /*f740*/  SHFL.IDX PT, R68, R68, R7, 0x1c1f ;  /* 0x001c1f0744447589 */ /* 0x000e2800000e0000 */
[----:B------:R-:W1:Y:S04]  /*f750*/  SHFL.IDX PT, R66, R66, R7, 0x1c1f ;  /* 0x001c1f0742427589 */ /* 0x000e6800000e0000 */
        /* <DEDUP_REMOVED lines=10> */
[----:B------:R-:W-:Y:S04]  /*f800*/  SHFL.IDX PT, R20, R41, R6, 0x1c1f ;  /* 0x001c1f0629147589 */ /* 0x000fe800000e0000 */
[----:B------:R-:W-:Y:S04]  /*f810*/  SHFL.IDX PT, R67, R67, R6, 0x1c1f ;  /* 0x001c1f0643437589 */ /* 0x000fe800000e0000 */
[----:B------:R-:W-:Y:S01]  /*f820*/  SHFL.IDX PT, R69, R69, R6, 0x1c1f ;  /* 0x001c1f0645457589 */ /* 0x000fe200000e0000 */
[----:B--2---:R-:W-:-:S03]  /*f830*/  SEL R36, R65, R56, P0 ;  /* 0x0000003841247207 */ /* 0x004fc60000000000 */
[----:B------:R-:W-:Y:S01]  /*f840*/  SHFL.IDX PT, R51, R51, R6, 0x1c1f ;  /* 0x001c1f0633337589 */ /* 0x000fe200000e0000 */
[----:B---3--:R-:W-:Y:S02]  /*f850*/  SEL R37, R59, R54, P0 ;  /* 0x000000363b257207 */ /* 0x008fe40000000000 */
[----:B------:R-:W-:Y:S01]  /*f860*/  SEL R39, R54, R59, P0 ;  /* 0x0000003b36277207 */ /* 0x000fe20000000000 */
[----:B------:R-:W-:Y:S04]  /*f870*/  SHFL.IDX PT, R52, R43, R6, 0x1c1f ;  /* 0x001c1f062b347589 */ /* 0x000fe800000e0000 */
[----:B------:R-:W-:Y:S04]  /*f880*/  SHFL.IDX PT, R83, R83, R6, 0x1c1f ;  /* 0x001c1f0653537589 */ /* 0x000fe800000e0000 */
[----:B------:R-:W-:Y:S04]  /*f890*/  SHFL.IDX PT, R85, R85, R6, 0x1c1f ;  /* 0x001c1f0655557589 */ /* 0x000fe800000e0000 */
[----:B------:R-:W-:Y:S04]  /*f8a0*/  SHFL.IDX PT, R87, R87, R6, 0x1c1f ;  /* 0x001c1f0657577589 */ /* 0x000fe800000e0000 */
[----:B------:R-:W0:Y:S04]  /*f8b0*/  SHFL.IDX PT, R48, R48, R7, 0x1c1f ;  /* 0x001c1f0730307589 */ /* 0x000e2800000e0000 */
[----:B------:R-:W1:Y:S04]  /*f8c0*/  SHFL.IDX PT, R46, R46, R7, 0x1c1f ;  /* 0x001c1f072e2e7589 */ /* 0x000e6800000e0000 */
[----:B------:R-:W-:Y:S04]  /*f8d0*/  SHFL.IDX PT, R6, R40, R7, 0x1c1f ;  /* 0x001c1f0728067589 */ /* 0x000fe800000e0000 */
[----:B------:R2:W-:Y:S04]  /*f8e0*/  SHFL.IDX PT, R71, R38, R7, 0x1c1f ;  /* 0x001c1f0726477589 */ /* 0x0005e800000e0000 */
[----:B------:R3:W-:Y:S04]  /*f8f0*/  SHFL.IDX PT, R21, R42, R7, 0x1c1f ;  /* 0x001c1f072a157589 */ /* 0x0007e800000e0000 */
[----:B------:R-:W-:Y:S01]  /*f900*/  SHFL.IDX PT, R58, R58, R7, 0x1c1f ;  /* 0x001c1f073a3a7589 */ /* 0x000fe200000e0000 */
[----:B--2---:R-:W-:-:S03]  /*f910*/  SEL R38, R56, R65, P0 ;  /* 0x0000004138267207 */ /* 0x004fc60000000000 */
[----:B------:R-:W-:Y:S01]  /*f920*/  SHFL.IDX PT, R44, R44, R7, 0x1c1f ;  /* 0x001c1f072c2c7589 */ /* 0x000fe200000e0000 */
[----:B0-----:R-:W-:Y:S02]  /*f930*/  SEL R40, R57, R48, P0 ;  /* 0x0000003039287207 */ /* 0x001fe40000000000 */
[----:B---3--:R-:W-:Y:S01]  /*f940*/  SEL R42, R48, R57, P0 ;  /* 0x00000039302a7207 */ /* 0x008fe20000000000 */
[----:B------:R-:W0:Y:S01]  /*f950*/  SHFL.IDX PT, R50, R50, R7, 0x1c1f ;  /* 0x001c1f0732327589 */ /* 0x000e2200000e0000 */
[----:B-1----:R-:W-:Y:S02]  /*f960*/  SEL R41, R51, R46, P0 ;  /* 0x0000002e33297207 */ /* 0x002fe40000000000 */
[----:B------:R-:W-:Y:S01]  /*f970*/  SEL R43, R46, R51, P0 ;  /* 0x000000332e2b7207 */ /* 0x000fe20000000000 */
[----:B------:R-:W1:Y:S04]  /*f980*/  SHFL.IDX PT, R60, R60, R7, 0x1c1f ;  /* 0x001c1f073c3c7589 */ /* 0x000e6800000e0000 */
[----:B------:R2:W3:Y:S04]  /*f990*/  SHFL.IDX PT, R62, R62, R7, 0x1c1f ;  /* 0x001c1f073e3e7589 */ /* 0x0004e800000e0000 */
[----:B------:R4:W-:Y:S04]  /*f9a0*/  STSM.16.M88.4 [R91], R8 ;  /* 0x000000085b007844 */ /* 0x0009e80000000200 */
[----:B------:R5:W-:Y:S01]  /*f9b0*/  STSM.16.M88.4 [R90], R12 ;  /* 0x0000000c5a007844 */ /* 0x000be20000000200 */
[----:B--2---:R-:W-:-:S03]  /*f9c0*/  IMAD.U32 R7, RZ, RZ, UR6 ;  /* 0x00000006ff077e24 */ /* 0x004fc6000f8e00ff */
[----:B------:R2:W-:Y:S04]  /*f9d0*/  STSM.16.M88.4 [R89], R24 ;  /* 0x0000001859007844 */ /* 0x0005e80000000200 */
[----:B------:R-:W-:Y:S01]  /*f9e0*/  STSM.16.M88.4 [R88], R28 ;  /* 0x0000001c58007844 */ /* 0x000fe20000000200 */
[----:B0-----:R-:W-:Y:S02]  /*f9f0*/  SEL R48, R69, R50, P0 ;  /* 0x0000003245307207 */ /* 0x001fe40000000000 */
[----:B------:R-:W-:Y:S02]  /*fa00*/  SEL R50, R50, R69, P0 ;  /* 0x0000004532327207 */ /* 0x000fe40000000000 */
[----:B----4-:R-:W-:Y:S02]  /*fa10*/  SEL R8, R55, R124, P0 ;  /* 0x0000007c37087207 */ /* 0x010fe40000000000 */
[----:B------:R-:W-:-:S02]  /*fa20*/  SEL R10, R124, R55, P0 ;  /* 0x000000377c0a7207 */ /* 0x000fc40000000000 */
[----:B------:R-:W-:Y:S02]  /*fa30*/  SEL R9, R81, R76, P0 ;  /* 0x0000004c51097207 */ /* 0x000fe40000000000 */
[----:B------:R-:W-:Y:S02]  /*fa40*/  SEL R11, R76, R81, P0 ;  /* 0x000000514c0b7207 */ /* 0x000fe40000000000 */
[----:B-----5:R-:W-:Y:S02]  /*fa50*/  SEL R12, R20, R21, P0 ;  /* 0x00000015140c7207 */ /* 0x020fe40000000000 */
[----:B------:R-:W-:Y:S01]  /*fa60*/  SEL R14, R21, R20, P0 ;  /* 0x00000014150e7207 */ /* 0x000fe20000000000 */
[----:B------:R0:W-:Y:S01]  /*fa70*/  STSM.16.M88.4 [R86], R8 ;  /* 0x0000000856007844 */ /* 0x0001e20000000200 */
[----:B------:R-:W-:Y:S02]  /*fa80*/  SEL R13, R83, R58, P0 ;  /* 0x0000003a530d7207 */ /* 0x000fe40000000000 */
[----:B------:R-:W-:Y:S01]  /*fa90*/  SEL R15, R58, R83, P0 ;  /* 0x000000533a0f7207 */ /* 0x000fe20000000000 */
[----:B------:R-:W-:Y:S01]  /*faa0*/  STSM.16.M88.4 [R82], R32 ;  /* 0x0000002052007844 */ /* 0x000fe20000000200 */
[----:B--2---:R-:W-:-:S02]  /*fab0*/  SEL R24, R67, R44, P0 ;  /* 0x0000002c43187207 */ /* 0x004fc40000000000 */
[----:B------:R-:W-:Y:S01]  /*fac0*/  SEL R26, R44, R67, P0 ;  /* 0x000000432c1a7207 */ /* 0x000fe20000000000 */
[----:B------:R-:W-:Y:S01]  /*fad0*/  STSM.16.M88.4 [R80], R36 ;  /* 0x0000002450007844 */ /* 0x000fe20000000200 */
[----:B-1----:R-:W-:Y:S02]  /*fae0*/  SEL R25, R85, R60, P0 ;  /* 0x0000003c55197207 */ /* 0x002fe40000000000 */
[----:B------:R-:W-:Y:S01]  /*faf0*/  SEL R27, R60, R85, P0 ;  /* 0x000000553c1b7207 */ /* 0x000fe20000000000 */
[----:B------:R-:W-:Y:S01]  /*fb00*/  STSM.16.M88.4 [R78], R40 ;  /* 0x000000284e007844 */ /* 0x000fe20000000200 */
[----:B---3--:R-:W-:Y:S02]  /*fb10*/  SEL R51, R62, R87, P0 ;  /* 0x000000573e337207 */ /* 0x008fe40000000000 */
[----:B0-----:R-:W-:Y:S02]  /*fb20*/  SEL R8, R49, R6, P0 ;  /* 0x0000000631087207 */ /* 0x001fe40000000000 */
[----:B------:R-:W-:Y:S01]  /*fb30*/  SEL R10, R6, R49, P0 ;  /* 0x00000031060a7207 */ /* 0x000fe20000000000 */
[----:B------:R-:W-:Y:S01]  /*fb40*/  IMAD.U32 R6, RZ, RZ, UR4 ;  /* 0x00000004ff067e24 */ /* 0x000fe2000f8e00ff */
[----:B------:R-:W-:Y:S01]  /*fb50*/  SEL R9, R52, R71, P0 ;  /* 0x0000004734097207 */ /* 0x000fe20000000000 */
[----:B------:R-:W-:Y:S01]  /*fb60*/  @UP1 ULDC.64 UR4, c[0x0][0xbe0] ;  /* 0x0002f80000041ab9 */ /* 0x000fe20000000a00 */
[----:B------:R-:W-:Y:S01]  /*fb70*/  SEL R11, R71, R52, P0 ;  /* 0x00000034470b7207 */ /* 0x000fe20000000000 */
[----:B------:R-:W-:Y:S01]  /*fb80*/  @UP1 UIMAD.WIDE UR4, UR36, 0x4, UR4 ;  /* 0x00000004240418a5 */ /* 0x000fe2000f8e0204 */
[----:B------:R-:W-:-:S02]  /*fb90*/  SEL R49, R87, R62, P0 ;  /* 0x0000003e57317207 */ /* 0x000fc40000000000 */
[----:B------:R-:W-:Y:S01]  /*fba0*/  PLOP3.LUT P0, PT, PT, PT, UP1, 0x80, 0x0 ;  /* 0x000000000000781c */ /* 0x000fe20003f0f018 */
[----:B------:R0:W-:Y:S04]  /*fbb0*/  STSM.16.M88.4 [R74], R8 ;  /* 0x000000084a007844 */ /* 0x0001e80000000200 */
[----:B------:R1:W-:Y:S04]  /*fbc0*/  STSM.16.M88.4 [R72], R12 ;  /* 0x0000000c48007844 */ /* 0x0003e80000000200 */
[----:B------:R1:W-:Y:S04]  /*fbd0*/  STSM.16.M88.4 [R70], R24 ;  /* 0x0000001846007844 */ /* 0x0003e80000000200 */
[----:B------:R1:W-:Y:S01]  /*fbe0*/  STSM.16.M88.4 [R64], R48 ;  /* 0x0000003040007844 */ /* 0x0003e20000000200 */
[----:B------:R-:W-:Y:S01]  /*fbf0*/  BAR.SYNC.DEFER_BLOCKING 0x1, 0x100 ;  /* 0x0044000000007b1d */ /* 0x000fe20000010000 */
[----:B0-----:R-:W-:-:S02]  /*fc00*/  IMAD.U32 R8, RZ, RZ, UR4 ;  /* 0x00000004ff087e24 */ /* 0x001fc4000f8e00ff */
[----:B------:R-:W-:-:S03]  /*fc10*/  IMAD.U32 R9, RZ, RZ, UR5 ;  /* 0x00000005ff097e24 */ /* 0x000fc6000f8e00ff */
[----:B------:R-:W2:Y:S04]  /*fc20*/  @P1 LDG.E R10, desc[UR52][R6.64] ;  /* 0x00000034060a1981 */ /* 0x000ea8000c1e1900 */
[----:B------:R-:W3:Y:S01]  /*fc30*/  @P0 LDG.E R8, desc[UR52][R8.64] ;  /* 0x0000003408080981 */ /* 0x000ee2000c1e1900 */
[----:B------:R-:W-:Y:S01]  /*fc40*/  IMAD R11, R18, 0x40, R16 ;  /* 0x00000040120b7824 */ /* 0x000fe200078e0210 */
[----:B------:R-:W-:Y:S01]  /*fc50*/  UMOV UR4, URZ ;  /* 0x0000003f00047c82 */ /* 0x000fe20008000000 */
[----:B------:R-:W-:Y:S02]  /*fc60*/  ULDC UR8, c[0x0][0xa88] ;  /* 0x0002a20000087ab9 */ /* 0x000fe40000000800 */
[----:B------:R-:W-:-:S03]  /*fc70*/  IMAD.WIDE R4, R11, 0x2, R4 ;  /* 0x000000020b047825 */ /* 0x000fc600078e0204 */
[----:B------:R-:W-:Y:S02]  /*fc80*/  IADD3 R33, P5, R4, 0x1000, RZ ;  /* 0x0000100004217810 */ /* 0x000fe40007fbe0ff */
[----:B--2---:R-:W-:Y:S02]  /*fc90*/  @P1 R2UR UR4, R10 ;  /* 0x000000000a0412ca */ /* 0x004fe400000e0000 */
[----:B---3--:R-:W-:Y:S01]  /*fca0*/  @P0 R2UR UR8, R8 ;  /* 0x00000000080802ca */ /* 0x008fe200000e0000 */
[----:B-1----:R-:W-:-:S14]  /*fcb0*/  @P0 BRA `(.L_x_2071) ;  /* 0x0000000000180947 */ /* 0x002fdc0003800000 */
[----:B------:R-:W-:Y:S05]  /*fcc0*/  @!P1 BRA `(.L_x_2071) ;  /* 0x0000000000149947 */ /* 0x000fea0003800000 */
[----:B------:R-:W2:Y:S04]  /*fcd0*/  LDG.E R9, desc[UR52][R6.64] ;  /* 0x0000003406097981 */ /* 0x000ea8000c1e1900 */
[----:B------:R-:W3:Y:S01]  /*fce0*/  LDG.E R8, desc[UR52][R6.64+0x4] ;  /* 0x0000043406087981 */ /* 0x000ee2000c1e1900 */
[----:B--2---:R-:W-:Y:S02]  /*fcf0*/  R2UR UR5, R9 ;  /* 0x00000000090572ca */ /* 0x004fe400000e0000 */
[----:B---3--:R-:W-:-:S13]  /*fd00*/  R2UR UR8, R8 ;  /* 0x00000000080872ca */ /* 0x008fda00000e0000 */
[----:B------:R-:W-:-:S12]  /*fd10*/  UIADD3 UR8, -UR5, UR8, URZ ;  /* 0x0000000805087290 */ /* 0x000fd8000fffe13f */
.L_x_2071:
[----:B------:R-:W-:Y:S01]  /*fd20*/  USHF.R.S32.HI UR12, URZ, 0x1f, UR38 ;  /* 0x0000001f3f0c7899 */ /* 0x000fe20008011426 */
[----:B------:R-:W-:Y:S01]  /*fd30*/  IADD3 R7, P3, R4, 0x3000, RZ ;  /* 0x0000300004077810 */ /* 0x000fe20007f7e0ff */
[----:B------:R-:W-:Y:S01]  /*fd40*/  ULDC.64 UR10, c[0x0][0xb70] ;  /* 0x0002dc00000a7ab9 */ /* 0x000fe20000000a00 */
[----:B------:R-:W-:Y:S01]  /*fd50*/  USHF.R.S32.HI UR5, URZ, 0x1f, UR4 ;  /* 0x0000001f3f057899 */ /* 0x000fe20008011404 */
[----:B------:R-:W-:Y:S01]  /*fd60*/  IMAD.U32 R9, RZ, RZ, UR42 ;  /* 0x0000002aff097e24 */ /* 0x000fe2000f8e00ff */
[----:B------:R-:W-:Y:S01]  /*fd70*/  UIMAD UR9, UR12, UR10, URZ ;  /* 0x0000000a0c0972a4 */ /* 0x000fe2000f8e023f */
[----:B------:R-:W-:Y:S01]  /*fd80*/  LOP3.LUT R6, R7, 0x380, RZ, 0xc0, !PT ;  /* 0x0000038007067812 */ /* 0x000fe200078ec0ff */
[----:B------:R-:W-:Y:S01]  /*fd90*/  UIMAD.WIDE.U32 UR6, UR38, UR10, UR4 ;  /* 0x0000000a260672a5 */ /* 0x000fe2000f8e0004 */
[----:B------:R-:W-:Y:S01]  /*fda0*/  IMAD R10, R9, 0x80, R22 ;  /* 0x00000080090a7824 */ /* 0x000fe200078e0216 */
[----:B------:R-:W-:Y:S01]  /*fdb0*/  UIMAD UR9, UR38, UR11, UR9 ;  /* 0x0000000b260972a4 */ /* 0x000fe2000f8e0209 */
[----:B------:R-:W-:Y:S01]  /*fdc0*/  SHF.R.U64 R6, R6, 0x3, RZ ;  /* 0x0000000306067819 */ /* 0x000fe200000012ff */
[----:B------:R-:W-:Y:S01]  /*fdd0*/  USEL UR37, UR37, URZ, !UP0 ;  /* 0x0000003f25257287 */ /* 0x000fe2000c000000 */
[----:B------:R-:W-:Y:S01]  /*fde0*/  IADD3 R53, P0, R4, 0x4000, RZ ;  /* 0x0000400004357810 */ /* 0x000fe20007f1e0ff */
[----:B------:R-:W-:Y:S01]  /*fdf0*/  ULDC.64 UR10, c[0x0][0xb78] ;  /* 0x0002de00000a7ab9 */ /* 0x000fe20000000a00 */
[----:B------:R-:W-:Y:S01]  /*fe00*/  UIADD3 UR7, UR7, UR9, URZ ;  /* 0x0000000907077290 */ /* 0x000fe2000fffe03f */
[----:B------:R-:W-:Y:S01]  /*fe10*/  LOP3.LUT R6, R6, R7, RZ, 0x3c, !PT ;  /* 0x0000000706067212 */ /* 0x000fe200078e3cff */
[----:B------:R-:W-:Y:S01]  /*fe20*/  USEL UR36, UR36, URZ, !UP0 ;  /* 0x0000003f24247287 */ /* 0x000fe2000c000000 */
[----:B------:R-:W-:Y:S01]  /*fe30*/  SHF.R.S32.HI R7, RZ, 0x1f, R10 ;  /* 0x0000001fff077819 */ /* 0x000fe2000001140a */
[----:B------:R-:W-:Y:S01]  /*fe40*/  UIMAD UR9, UR37, UR10, URZ ;  /* 0x0000000a250972a4 */ /* 0x000fe2000f8e023f */
[C---:B------:R-:W-:Y:S01]  /*fe50*/  IADD3 R41, P1, R4.reuse, 0x5000, RZ ;  /* 0x0000500004297810 */ /* 0x040fe20007f3e0ff */
[----:B------:R-:W-:Y:S01]  /*fe60*/  UIMAD.WIDE.U32 UR6, UR36, UR10, UR6 ;  /* 0x0000000a240672a5 */ /* 0x000fe2000f8e0006 */
[----:B------:R-:W-:Y:S01]  /*fe70*/  LOP3.LUT R52, R53, 0x380, RZ, 0xc0, !PT ;  /* 0x0000038035347812 */ /* 0x000fe200078ec0ff */
[----:B------:R-:W-:Y:S01]  /*fe80*/  UIMAD UR9, UR36, UR11, UR9 ;  /* 0x0000000b240972a4 */ /* 0x000fe2000f8e0209 */
[----:B------:R-:W-:-:S02]  /*fe90*/  IADD3 R13, P4, R4, 0x2000, RZ ;  /* 0x00002000040d7810 */ /* 0x000fc40007f9e0ff */
[----:B------:R-:W-:Y:S02]  /*fea0*/  IADD3 R29, P2, R4, 0x6000, RZ ;  /* 0x00006000041d7810 */ /* 0x000fe40007f5e0ff */
[----:B------:R-:W-:Y:S01]  /*feb0*/  IADD3 R8, P6, R10, UR6, RZ ;  /* 0x000000060a087c10 */ /* 0x000fe2000ffde0ff */
[----:B------:R-:W-:Y:S01]  /*fec0*/  IMAD.U32 R14, RZ, RZ, UR9 ;  /* 0x00000009ff0e7e24 */ /* 0x000fe2000f8e00ff */
[----:B------:R-:W-:Y:S02]  /*fed0*/  LOP3.LUT R40, R41, 0x380, RZ, 0xc0, !PT ;  /* 0x0000038029287812 */ /* 0x000fe400078ec0ff */
[----:B------:R-:W-:Y:S02]  /*fee0*/  SHF.R.U64 R52, R52, 0x3, RZ ;  /* 0x0000000334347819 */ /* 0x000fe400000012ff */
[----:B------:R-:W-:Y:S01]  /*fef0*/  IADD3.X R7, R7, UR7, R14, P6, !PT ;  /* 0x0000000707077c10 */ /* 0x000fe2000b7fe40e */
[----:B------:R-:W-:Y:S01]  /*ff00*/  ULDC.64 UR6, c[0x0][0xb40] ;  /* 0x0002d00000067ab9 */ /* 0x000fe20000000a00 */
[----:B------:R-:W-:-:S02]  /*ff10*/  LOP3.LUT R32, R33, 0x380, RZ, 0xc0, !PT ;  /* 0x0000038021207812 */ /* 0x000fc400078ec0ff */
[C---:B------:R-:W-:Y:S02]  /*ff20*/  LEA R20, P6, R8.reuse, UR6, 0x2 ;  /* 0x0000000608147c11 */ /* 0x040fe4000f8c10ff */
[----:B------:R-:W-:Y:S02]  /*ff30*/  LOP3.LUT R12, R13, 0x380, RZ, 0xc0, !PT ;  /* 0x000003800d0c7812 */ /* 0x000fe400078ec0ff */
[----:B------:R-:W-:Y:S01]  /*ff40*/  LEA.HI.X R21, R8, UR7, R7, 0x2, P6 ;  /* 0x0000000708157c11 */ /* 0x000fe2000b0f1407 */
[----:B------:R-:W-:Y:S01]  /*ff50*/  IMAD.X R7, RZ, RZ, R5, P3 ;  /* 0x000000ffff077224 */ /* 0x000fe200018e0605 */
[----:B------:R-:W-:Y:S01]  /*ff60*/  IADD3 R9, P6, R4, 0x7000, RZ ;  /* 0x0000700004097810 */ /* 0x000fe20007fde0ff */
[----:B------:R-:W-:Y:S01]  /*ff70*/  ULDC.64 UR6, c[0x0][0xaa0] ;  /* 0x0002a80000067ab9 */ /* 0x000fe20000000a00 */
[----:B------:R-:W-:Y:S02]  /*ff80*/  LOP3.LUT R28, R29, 0x380, RZ, 0xc0, !PT ;  /* 0x000003801d1c7812 */ /* 0x000fe400078ec0ff */
[----:B------:R-:W-:-:S02]  /*ff90*/  LOP3.LUT R8, R9, 0x380, RZ, 0xc0, !PT ;  /* 0x0000038009087812 */ /* 0x000fc400078ec0ff */
[----:B------:R-:W-:Y:S02]  /*ffa0*/  SHF.R.U64 R40, R40, 0x3, RZ ;  /* 0x0000000328287819 */ /* 0x000fe400000012ff */
[----:B------:R-:W-:Y:S02]  /*ffb0*/  SHF.R.U64 R8, R8, 0x3, RZ ;  /* 0x0000000308087819 */ /* 0x000fe400000012ff */
[----:B------:R-:W-:Y:S01]  /*ffc0*/  LOP3.LUT R52, R52, R53, RZ, 0x3c, !PT ;  /* 0x0000003534347212 */ /* 0x000fe200078e3cff */
[----:B------:R-:W-:Y:S01]  /*ffd0*/  IMAD.X R53, RZ, RZ, R5, P0 ;  /* 0x000000ffff357224 */ /* 0x000fe200000e0605 */
[----:B------:R-:W-:Y:S01]  /*ffe0*/  LOP3.LUT R8, R8, R9, RZ, 0x3c, !PT ;  /* 0x0000000908087212 */ /* 0x000fe200078e3cff */
[----:B------:R-:W-:Y:S01]  /*fff0*/  VIADD R9, R10, 0x8 ;  /* 0x000000080a097836 */ /* 0x000fe20000000000 */
[----:B------:R-:W-:Y:S02]  /*10000*/  SHF.R.U64 R32, R32, 0x3, RZ ;  /* 0x0000000320207819 */ /* 0x000fe400000012ff */
[----:B------:R-:W-:-:S02]  /*10010*/  SHF.R.U64 R12, R12, 0x3, RZ ;  /* 0x000000030c0c7819 */ /* 0x000fc400000012ff */
[----:B------:R-:W-:Y:S02]  /*10020*/  LOP3.LUT P0, RZ, R220, 0x3, RZ, 0xc0, !PT ;  /* 0x00000003dcff7812 */ /* 0x000fe4000780c0ff */
[----:B------:R-:W-:Y:S02]  /*10030*/  SHF.R.U64 R28, R28, 0x3, RZ ;  /* 0x000000031c1c7819 */ /* 0x000fe400000012ff */
[----:B------:R-:W-:Y:S01]  /*10040*/  LOP3.LUT R40, R40, R41, RZ, 0x3c, !PT ;  /* 0x0000002928287212 */ /* 0x000fe200078e3cff */
[--C-:B------:R-:W-:Y:S01]  /*10050*/  IMAD.X R41, RZ, RZ, R5.reuse, P1 ;  /* 0x000000ffff297224 */ /* 0x100fe200008e0605 */
[----:B------:R-:W-:Y:S01]  /*10060*/  LOP3.LUT R32, R32, R33, RZ, 0x3c, !PT ;  /* 0x0000002120207212 */ /* 0x000fe200078e3cff */
[--C-:B------:R-:W-:Y:S01]  /*10070*/  IMAD.X R33, RZ, RZ, R5.reuse, P5 ;  /* 0x000000ffff217224 */ /* 0x100fe200028e0605 */
[----:B------:R-:W-:Y:S01]  /*10080*/  LOP3.LUT R12, R12, R13, RZ, 0x3c, !PT ;  /* 0x0000000d0c0c7212 */ /* 0x000fe200078e3cff */
[----:B------:R-:W-:Y:S01]  /*10090*/  IMAD.X R13, RZ, RZ, R5, P4 ;  /* 0x000000ffff0d7224 */ /* 0x000fe200020e0605 */
[----:B------:R-:W-:-:S02]  /*100a0*/  ISETP.GE.OR P1, PT, R10, UR8, P0 ;  /* 0x000000080a007c0c */ /* 0x000fc40008726670 */
[----:B------:R-:W-:Y:S01]  /*100b0*/  LOP3.LUT R28, R28, R29, RZ, 0x3c, !PT ;  /* 0x0000001d1c1c7212 */ /* 0x000fe200078e3cff */
[--C-:B------:R-:W-:Y:S01]  /*100c0*/  IMAD.X R29, RZ, RZ, R5.reuse, P2 ;  /* 0x000000ffff1d7224 */ /* 0x100fe200010e0605 */
[----:B------:R-:W-:Y:S02]  /*100d0*/  ISETP.GE.OR P0, PT, R9, UR8, P0 ;  /* 0x0000000809007c0c */ /* 0x000fe40008706670 */
[C---:B------:R-:W-:Y:S02]  /*100e0*/  IADD3 R37, P3, R4.reuse, 0xa000, RZ ;  /* 0x0000a00004257810 */ /* 0x040fe40007f7e0ff */
[C---:B------:R-:W-:Y:S01]  /*100f0*/  LOP3.LUT R45, R4.reuse, 0x380, RZ, 0xc0, !PT ;  /* 0x00000380042d7812 */ /* 0x040fe200078ec0ff */
[----:B------:R-:W-:Y:S01]  /*10100*/  UIMAD UR5, UR5, UR6, URZ ;  /* 0x00000006050572a4 */ /* 0x000fe2000f8e023f */
[C---:B------:R-:W-:Y:S01]  /*10110*/  IADD3 R57, P5, R4.reuse, 0x8000, RZ ;  /* 0x0000800004397810 */ /* 0x040fe20007fbe0ff */
[----:B------:R-:W-:Y:S01]  /*10120*/  IMAD.X R9, RZ, RZ, R5, P6 ;  /* 0x000000ffff097224 */ /* 0x000fe200030e0605 */
[C---:B------:R-:W-:Y:S01]  /*10130*/  IADD3 R49, P4, R4.reuse, 0x9000, RZ ;  /* 0x0000900004317810 */ /* 0x040fe20007f9e0ff */
[----:B------:R-:W-:Y:S01]  /*10140*/  @!P1 STG.E desc[UR52][R20.64], R0 ;  /* 0x0000000014009986 */ /* 0x000fe2000c101934 */
[----:B------:R-:W-:-:S02]  /*10150*/  IADD3 R11, P2, R4, 0xb000, RZ ;  /* 0x0000b000040b7810 */ /* 0x000fc40007f5e0ff */
[----:B------:R-:W-:Y:S01]  /*10160*/  LOP3.LUT R56, R57, 0x380, RZ, 0xc0, !PT ;  /* 0x0000038039387812 */ /* 0x000fe200078ec0ff */
[----:B------:R0:W-:Y:S01]  /*10170*/  @!P0 STG.E desc[UR52][R20.64+0x20], R2 ;  /* 0x0000200214008986 */ /* 0x0001e2000c101934 */
[----:B------:R-:W-:Y:S01]  /*10180*/  LOP3.LUT R48, R49, 0x380, RZ, 0xc0, !PT ;  /* 0x0000038031307812 */ /* 0x000fe200078ec0ff */
[--C-:B------:R-:W-:Y:S01]  /*10190*/  IMAD.X R25, RZ, RZ, R5.reuse, P2 ;  /* 0x000000ffff197224 */ /* 0x100fe200010e0605 */
[----:B------:R-:W-:Y:S02]  /*101a0*/  LOP3.LUT R36, R37, 0x380, RZ, 0xc0, !PT ;  /* 0x0000038025247812 */ /* 0x000fe400078ec0ff */
[----:B------:R-:W-:Y:S01]  /*101b0*/  SHF.R.U64 R45, R45, 0x3, RZ ;  /* 0x000000032d2d7819 */ /* 0x000fe200000012ff */
[----:B------:R-:W-:Y:S01]  /*101c0*/  IMAD.U32 R19, RZ, RZ, UR6 ;  /* 0x00000006ff137e24 */ /* 0x000fe2000f8e00ff */
[----:B------:R-:W-:Y:S01]  /*101d0*/  LOP3.LUT R10, R11, 0x380, RZ, 0xc0, !PT ;  /* 0x000003800b0a7812 */ /* 0x000fe200078ec0ff */
[----:B------:R-:W-:Y:S01]  /*101e0*/  UIMAD UR5, UR4, UR7, UR5 ;  /* 0x00000007040572a4 */ /* 0x000fe2000f8e0205 */
[----:B------:R-:W-:Y:S01]  /*101f0*/  SHF.R.U64 R56, R56, 0x3, RZ ;  /* 0x0000000338387819 */ /* 0x000fe200000012ff */
[----:B------:R-:W5:Y:S01]  /*10200*/  LD.E.128 R32, desc[UR52][R32.64] ;  /* 0x0000003420207980 */ /* 0x000f62000c101d00 */
[----:B------:R-:W-:Y:S01]  /*10210*/  SHF.R.U64 R48, R48, 0x3, RZ ;  /* 0x0000000330307819 */ /* 0x000fe200000012ff */
[--C-:B0-----:R-:W-:Y:S01]  /*10220*/  IMAD.MOV.U32 R20, RZ, RZ, R16.reuse ;  /* 0x000000ffff147224 */ /* 0x101fe200078e0010 */
[----:B------:R-:W-:Y:S01]  /*10230*/  SHF.R.U64 R36, R36, 0x3, RZ ;  /* 0x0000000324247819 */ /* 0x000fe200000012ff */
[----:B------:R-:W-:Y:S01]  /*10240*/  ULDC.64 UR6, c[0x0][0xae0] ;  /* 0x0002b80000067ab9 */ /* 0x000fe20000000a00 */
[----:B------:R-:W-:Y:S01]  /*10250*/  LOP3.LUT R44, R45, R4, RZ, 0x3c, !PT ;  /* 0x000000042d2c7212 */ /* 0x000fe200078e3cff */
[--C-:B------:R-:W-:Y:S01]  /*10260*/  IMAD.MOV.U32 R45, RZ, RZ, R5.reuse ;  /* 0x000000ffff2d7224 */ /* 0x100fe200078e0005 */
[----:B------:R-:W-:Y:S01]  /*10270*/  SHF.R.U64 R4, R10, 0x3, RZ ;  /* 0x000000030a047819 */ /* 0x000fe200000012ff */
[----:B------:R-:W5:Y:S01]  /*10280*/  LD.E.128 R12, desc[UR52][R12.64] ;  /* 0x000000340c0c7980 */ /* 0x000f62000c101d00 */
[----:B------:R-:W-:Y:S01]  /*10290*/  LOP3.LUT R56, R56, R57, RZ, 0x3c, !PT ;  /* 0x0000003938387212 */ /* 0x000fe200078e3cff */
[--C-:B------:R-:W-:Y:S01]  /*102a0*/  IMAD.X R57, RZ, RZ, R5.reuse, P5 ;  /* 0x000000ffff397224 */ /* 0x100fe200028e0605 */
[----:B------:R-:W-:Y:S01]  /*102b0*/  LOP3.LUT R48, R48, R49, RZ, 0x3c, !PT ;  /* 0x0000003130307212 */ /* 0x000fe200078e3cff */
[--C-:B------:R-:W-:Y:S01]  /*102c0*/  IMAD.X R49, RZ, RZ, R5.reuse, P4 ;  /* 0x000000ffff317224 */ /* 0x100fe200020e0605 */
[----:B------:R-:W-:Y:S01]  /*102d0*/  LOP3.LUT R36, R36, R37, RZ, 0x3c, !PT ;  /* 0x0000002524247212 */ /* 0x000fe200078e3cff */
[----:B------:R-:W-:Y:S01]  /*102e0*/  IMAD.X R37, RZ, RZ, R5, P3 ;  /* 0x000000ffff257224 */ /* 0x000fe200018e0605 */
[----:B------:R-:W-:Y:S01]  /*102f0*/  LOP3.LUT R24, R4, R11, RZ, 0x3c, !PT ;  /* 0x0000000b04187212 */ /* 0x000fe200078e3cff */
[----:B------:R-:W5:Y:S01]  /*10300*/  LD.E.128 R44, desc[UR52][R44.64] ;  /* 0x000000342c2c7980 */ /* 0x000f62000c101d00 */
[----:B------:R-:W-:-:S03]  /*10310*/  SHF.R.S32.HI R21, RZ, 0x1f, R16 ;  /* 0x0000001fff157819 */ /* 0x000fc60000011410 */
[----:B------:R-:W5:Y:S01]  /*10320*/  LD.E.128 R4, desc[UR52][R6.64] ;  /* 0x0000003406047980 */ /* 0x000f62000c101d00 */
[----:B------:R-:W-:Y:S01]  /*10330*/  IMAD.WIDE.U32 R20, R19, UR4, R20 ;  /* 0x0000000413147c25 */ /* 0x000fe2000f8e0014 */
[----:B------:R-:W-:Y:S02]  /*10340*/  UIMAD UR4, UR12, UR6, URZ ;  /* 0x000000060c0472a4 */ /* 0x000fe4000f8e023f */
[----:B------:R-:W5:Y:S04]  /*10350*/  LD.E.128 R52, desc[UR52][R52.64] ;  /* 0x0000003434347980 */ /* 0x000f68000c101d00 */
[----:B------:R-:W5:Y:S01]  /*10360*/  LD.E.128 R40, desc[UR52][R40.64] ;  /* 0x0000003428287980 */ /* 0x000f62000c101d00 */
[----:B------:R-:W-:-:S03]  /*10370*/  VIADD R21, R21, UR5 ;  /* 0x0000000515157c36 */ /* 0x000fc60008000000 */
[----:B------:R-:W5:Y:S01]  /*10380*/  LD.E.128 R28, desc[UR52][R28.64] ;  /* 0x000000341c1c7980 */ /* 0x000f62000c101d00 */
[----:B------:R-:W-:-:S03]  /*10390*/  IMAD.U32 R19, RZ, RZ, UR6 ;  /* 0x00000006ff137e24 */ /* 0x000fc6000f8e00ff */
        /* <DEDUP_REMOVED lines=11> */
[----:B------:R-:W-:-:S02]  /*10450*/  UIMAD UR4, UR38, UR7, UR4 ;  /* 0x00000007260472a4 */ /* 0x000fc4000f8e0204 */
[----:B------:R-:W-:Y:S01]  /*10460*/  IMAD.WIDE.U32 R20, R19, UR38, R20 ;  /* 0x0000002613147c25 */ /* 0x000fe2000f8e0014 */
[----:B------:R-:W-:-:S03]  /*10470*/  UIMAD UR8, UR42, -0x80, UR8 ;  /* 0xffffff802a0878a4 */ /* 0x000fc6000f8e0208 */
[----:B------:R-:W-:Y:S01]  /*10480*/  VIADD R21, R21, UR4 ;  /* 0x0000000415157c36 */ /* 0x000fe20008000000 */
[----:B------:R-:W-:Y:S02]  /*10490*/  ULDC.64 UR4, c[0x0][0xae8] ;  /* 0x0002ba0000047ab9 */ /* 0x000fe40000000a00 */
[C---:B------:R-:W-:Y:S01]  /*104a0*/  ISETP.GE.AND P3, PT, R18.reuse, UR8, PT ;  /* 0x0000000812007c0c */ /* 0x040fe2000bf66270 */
[----:B------:R-:W-:Y:S01]  /*104b0*/  IMAD.U32 R61, RZ, RZ, UR4 ;  /* 0x00000004ff3d7e24 */ /* 0x000fe2000f8e00ff */
[----:B------:R-:W-:Y:S01]  /*104c0*/  UIMAD UR4, UR37, UR4, URZ ;  /* 0x00000004250472a4 */ /* 0x000fe2000f8e023f */
[----:B------:R-:W-:Y:S02]  /*104d0*/  VIADD R3, R3, 0x33420 ;  /* 0x0003342003037836 */ /* 0x000fe40000000000 */
[----:B------:R-:W-:Y:S01]  /*104e0*/  VIADD R19, R18, 0x60 ;  /* 0x0000006012137836 */ /* 0x000fe20000000000 */
[----:B------:R-:W-:Y:S02]  /*104f0*/  UIMAD UR4, UR36, UR5, UR4 ;  /* 0x00000005240472a4 */ /* 0x000fe4000f8e0204 */
[----:B------:R-:W-:Y:S01]  /*10500*/  IMAD.WIDE.U32 R60, R61, UR36, R20 ;  /* 0x000000243d3c7c25 */ /* 0x000fe2000f8e0014 */
[----:B------:R-:W-:-:S02]  /*10510*/  PRMT R3, RZ, 0x654, R3 ;  /* 0x00000654ff037816 */ /* 0x000fc40000000003 */
[----:B------:R-:W-:Y:S01]  /*10520*/  ISETP.GE.AND P2, PT, R19, UR8, PT ;  /* 0x0000000813007c0c */ /* 0x000fe2000bf46270 */
[C---:B------:R-:W-:Y:S01]  /*10530*/  VIADD R0, R18.reuse, 0x20 ;  /* 0x0000002012007836 */ /* 0x040fe20000000000 */
[--C-:B------:R-:W-:Y:S01]  /*10540*/  SHF.R.S32.HI R19, RZ, 0x1f, R18.reuse ;  /* 0x0000001fff137819 */ /* 0x100fe20000011412 */
[----:B------:R-:W-:Y:S01]  /*10550*/  VIADD R2, R18, 0x40 ;  /* 0x0000004012027836 */ /* 0x000fe20000000000 */
[----:B------:R-:W-:Y:S01]  /*10560*/  BSSY B1, `(.L_x_2072) ;  /* 0x000001b000017945 */ /* 0x000fe20003800000 */
[----:B------:R-:W-:Y:S01]  /*10570*/  IMAD.U32 R65, RZ, RZ, UR42 ;  /* 0x0000002aff417e24 */ /* 0x000fe2000f8e00ff */
[----:B0-----:R0:W-:Y:S01]  /*10580*/  SYNCS.ARRIVE.TRANS64.RED.A1T0 RZ, [R3+URZ], RZ ;  /* 0x000000ff03ff79a7 */ /* 0x0011e2000810043f */
[----:B------:R-:W-:Y:S01]  /*10590*/  VIADD R67, R61, UR4 ;  /* 0x000000043d437c36 */ /* 0x000fe20008000000 */
[----:B------:R-:W-:Y:S01]  /*105a0*/  ISETP.GE.AND P0, PT, R0, UR8, PT ;  /* 0x0000000800007c0c */ /* 0x000fe2000bf06270 */
[----:B------:R-:W-:Y:S01]  /*105b0*/  IMAD.WIDE R20, R65, 0x80, R18 ;  /* 0x0000008041147825 */ /* 0x000fe200078e0212 */
[----:B------:R-:W-:Y:S01]  /*105c0*/  ISETP.GE.AND P1, PT, R2, UR8, PT ;  /* 0x0000000802007c0c */ /* 0x000fe2000bf26270 */
        /* <DEDUP_REMOVED lines=20> */
.L_x_2073:
[----:B------:R-:W-:Y:S05]  /*10710*/  BSYNC B1 ;  /* 0x0000000000017941 */ /* 0x000fea0003800000 */
.L_x_2072:
[----:B------:R-:W-:Y:S04]  /*10720*/  BSSY B1, `(.L_x_2074) ;  /* 0x0000017000017945 */ /* 0x000fe80003800000 */
[----:B------:R-:W-:Y:S05]  /*10730*/  @P0 BRA `(.L_x_2075) ;  /* 0x0000000000540947 */ /* 0x000fea0003800000 */
[----:B-1---5:R-:W-:Y:S01]  /*10740*/  IADD3 R45, P0, R20, 0x20, RZ ;  /* 0x00000020142d7810 */ /* 0x022fe20007f1e0ff */
[C---:B------:R-:W-:Y:S01]  /*10750*/  VIADD R2, R16.reuse, 0x40 ;  /* 0x0000004010027836 */ /* 0x040fe20000000000 */
[----:B------:R-:W-:Y:S01]  /*10760*/  ULDC UR4, c[0x0][0xa8c] ;  /* 0x0002a30000047ab9 */ /* 0x000fe20000000800 */
[----:B------:R-:W-:Y:S01]  /*10770*/  ULDC.64 UR6, c[0x0][0xad8] ;  /* 0x0002b60000067ab9 */ /* 0x000fe20000000a00 */
[----:B0-----:R-:W-:Y:S01]  /*10780*/  IMAD.MOV.U32 R3, RZ, RZ, R67 ;  /* 0x000000ffff037224 */ /* 0x001fe200078e0043 */
        /* <DEDUP_REMOVED lines=16> */
.L_x_2075:
[----:B------:R-:W-:Y:S05]  /*10890*/  BSYNC B1 ;  /* 0x0000000000017941 */ /* 0x000fea0003800000 */
.L_x_2074:
[----:B------:R-:W-:Y:S04]  /*108a0*/  BSSY B1, `(.L_x_2076) ;  /* 0x0000017000017945 */ /* 0x000fe80003800000 */
[----:B------:R-:W-:Y:S05]  /*108b0*/  @P1 BRA `(.L_x_2077) ;  /* 0x0000000000541947 */ /* 0x000fea0003800000 */
[----:B--2--5:R-:W-:Y:S01]  /*108c0*/  IADD3 R33, P0, R20, 0x40, RZ ;  /* 0x0000004014217810 */ /* 0x024fe20007f1e0ff */
        /* <DEDUP_REMOVED lines=20> */
.L_x_2077:
[----:B------:R-:W-:Y:S05]  /*10a10*/  BSYNC B1 ;  /* 0x0000000000017941 */ /* 0x000fea0003800000 */
.L_x_2076:
        /* <DEDUP_REMOVED lines=9> */
[C---:B------:R-:W-:Y:S01]  /*10ab0*/  IMAD.WIDE.U32 R2, R13.reuse, UR4, R2 ;  /* 0x000000040d027c25 */ /* 0x040fe2000f8e0002 */
        /* <DEDUP_REMOVED lines=14> */
.L_x_2070:
[----:B------:R-:W-:Y:S01]  /*10ba0*/  ULDC.64 UR4, c[0x0][0xbe0] ;  /* 0x0002f80000047ab9 */ /* 0x000fe20000000a00 */
[----:B------:R-:W-:Y:S01]  /*10bb0*/  ULDC.64 UR6, c[0x0][0xbd8] ;  /* 0x0002f60000067ab9 */ /* 0x000fe20000000a00 */
[----:B------:R-:W-:-:S04]  /*10bc0*/  UISETP.NE.U32.AND UP0, UPT, UR4, URZ, UPT ;  /* 0x0000003f0400728c */ /* 0x000fc8000bf05070 */
[----:B------:R-:W-:Y:S02]  /*10bd0*/  UISETP.NE.AND.EX UP1, UPT, UR5, URZ, UPT, UP0 ;  /* 0x0000003f0500728c */ /* 0x000fe4000bf25300 */
[----:B------:R-:W-:-:S04]  /*10be0*/  UISETP.NE.U32.AND UP0, UPT, UR6, URZ, UPT ;  /* 0x0000003f0600728c */ /* 0x000fc8000bf05070 */
[----:B------:R-:W-:Y:S01]  /*10bf0*/  PLOP3.LUT P2, PT, PT, PT, UP1, 0x80, 0x0 ;  /* 0x000000000000781c */ /* 0x000fe20003f4f018 */
[----:B------:R-:W-:-:S04]  /*10c00*/  UISETP.NE.AND.EX UP0, UPT, UR7, URZ, UPT, UP0 ;  /* 0x0000003f0700728c */ /* 0x000fc8000bf05300 */
[----:B------:R-:W-:Y:S02]  /*10c10*/  @UP1 ULDC.64 UR4, c[0x0][0xbe0] ;  /* 0x0002f80000041ab9 */ /* 0x000fe40000000a00 */
[----:B------:R-:W-:Y:S01]  /*10c20*/  @UP1 UIMAD.WIDE UR4, UR36, 0x4, UR4 ;  /* 0x00000004240418a5 */ /* 0x000fe2000f8e0204 */
[----:B------:R-:W-:Y:S01]  /*10c30*/  PLOP3.LUT P1, PT, PT, PT, UP0, 0x80, 0x0 ;  /* 0x000000000000781c */ /* 0x000fe20003f2f008 */
[----:B------:R-:W-:-:S04]  /*10c40*/  ULEA UR6, UP1, UR36, UR6, 0x2 ;  /* 0x0000000624067291 */ /* 0x000fc8000f82103f */
[----:B------:R-:W-:Y:S01]  /*10c50*/  IMAD.U32 R4, RZ, RZ, UR4 ;  /* 0x00000004ff047e24 */ /* 0x000fe2000f8e00ff */
[----:B------:R-:W-:Y:S01]  /*10c60*/  ULEA.HI.X UR7, UR36, UR7, UR37, 0x2, UP1 ;  /* 0x0000000724077291 */ /* 0x000fe200088f1425 */
[----:B------:R-:W-:Y:S02]  /*10c70*/  IMAD.U32 R5, RZ, RZ, UR5 ;  /* 0x00000005ff057e24 */ /* 0x000fe4000f8e00ff */
[----:B------:R-:W-:-:S03]  /*10c80*/  IMAD.MOV.U32 R7, RZ, RZ, RZ ;  /* 0x000000ffff077224 */ /* 0x000fc600078e00ff */
[----:B------:R-:W2:Y:S01]  /*10c90*/  @P2 LDG.E R4, desc[UR52][R4.64] ;  /* 0x0000003404042981 */ /* 0x000ea2000c1e1900 */
[----:B------:R-:W-:Y:S02]  /*10ca0*/  IMAD.U32 R2, RZ, RZ, UR6 ;  /* 0x00000006ff027e24 */ /* 0x000fe4000f8e00ff */
[----:B------:R-:W-:-:S05]  /*10cb0*/  IMAD.U32 R3, RZ, RZ, UR7 ;  /* 0x00000007ff037e24 */ /* 0x000fca000f8e00ff */
[----:B------:R0:W5:Y:S01]  /*10cc0*/  @P1 LDG.E R7, desc[UR52][R2.64] ;  /* 0x0000003402071981 */ /* 0x000162000c1e1900 */
[----:B------:R-:W-:Y:S01]  /*10cd0*/  ULDC UR4, c[0x0][0xa88] ;  /* 0x0002a20000047ab9 */ /* 0x000fe20000000800 */
[----:B------:R-:W-:Y:S02]  /*10ce0*/  ISETP.GT.AND P0, PT, R223, 0x7f, PT ;  /* 0x0000007fdf00780c */ /* 0x000fe40003f04270 */
[----:B--2---:R-:W-:Y:S01]  /*10cf0*/  @P2 R2UR UR4, R4 ;  /* 0x00000000040422ca */ /* 0x004fe200000e0000 */
[----:B0-----:R-:W-:-:S14]  /*10d00*/  @P2 BRA `(.L_x_2079) ;  /* 0x0000000000182947 */ /* 0x001fdc0003800000 */
[----:B------:R-:W-:Y:S05]  /*10d10*/  @!P1 BRA `(.L_x_2079) ;  /* 0x0000000000149947 */ /* 0x000fea0003800000 */
[----:B------:R-:W2:Y:S04]  /*10d20*/  LDG.E R4, desc[UR52][R2.64] ;  /* 0x0000003402047981 */ /* 0x000ea8000c1e1900 */
[----:B------:R-:W3:Y:S01]  /*10d30*/  LDG.E R0, desc[UR52][R2.64+0x4] ;  /* 0x0000043402007981 */ /* 0x000ee2000c1e1900 */
[----:B--2---:R-:W-:Y:S02]  /*10d40*/  R2UR UR5, R4 ;  /* 0x00000000040572ca */ /* 0x004fe400000e0000 */
[----:B---3--:R-:W-:-:S13]  /*10d50*/  R2UR UR4, R0 ;  /* 0x00000000000472ca */ /* 0x008fda00000e0000 */
[----:B------:R-:W-:-:S12]  /*10d60*/  UIADD3 UR4, -UR5, UR4, URZ ;  /* 0x0000000405047290 */ /* 0x000fd8000fffe13f */
.L_x_2079:
[----:B------:R-:W-:Y:S01]  /*10d70*/  USHF.R.S32.HI UR7, URZ, 0x1f, UR38 ;  /* 0x0000001f3f077899 */ /* 0x000fe20008011426 */
[----:B------:R-:W-:Y:S01]  /*10d80*/  BSSY B1, `(.L_x_2080) ;  /* 0x000001f000017945 */ /* 0x000fe20003800000 */
[----:B------:R-:W-:Y:S01]  /*10d90*/  USEL UR36, UR36, URZ, !UP0 ;  /* 0x0000003f24247287 */ /* 0x000fe2000c000000 */
[----:B------:R-:W-:Y:S01]  /*10da0*/  SHF.R.S32.HI R9, RZ, 0x1f, R16 ;  /* 0x0000001fff097819 */ /* 0x000fe20000011410 */
[----:B------:R-:W-:Y:S01]  /*10db0*/  USEL UR37, UR37, URZ, !UP0 ;  /* 0x0000003f25257287 */ /* 0x000fe2000c000000 */
[----:B-----5:R-:W-:Y:S01]  /*10dc0*/  SHF.R.S32.HI R6, RZ, 0x1f, R7 ;  /* 0x0000001fff067819 */ /* 0x020fe20000011407 */
[----:B------:R-:W-:Y:S10]  /*10dd0*/  @P0 BRA `(.L_x_2081) ;  /* 0x0000000000640947 */ /* 0x000ff40003800000 */
[----:B------:R-:W0:Y:S01]  /*10de0*/  S2R R2, SR_TID.X ;  /* 0x0000000000027919 */ /* 0x000e220000002100 */
[----:B------:R-:W-:-:S04]  /*10df0*/  IMAD.U32 R0, RZ, RZ, UR42 ;  /* 0x0000002aff007e24 */ /* 0x000fc8000f8e00ff */
[----:B0-----:R-:W-:-:S04]  /*10e00*/  IMAD R0, R0, 0x80, R2 ;  /* 0x0000008000007824 */ /* 0x001fc800078e0202 */
[----:B------:R-:W-:-:S05]  /*10e10*/  VIADD R0, R0, 0xffffff80 ;  /* 0xffffff8000007836 */ /* 0x000fca0000000000 */
[----:B------:R-:W-:-:S13]  /*10e20*/  ISETP.GE.AND P0, PT, R0, UR4, PT ;  /* 0x0000000400007c0c */ /* 0x000fda000bf06270 */
        /* <DEDUP_REMOVED lines=20> */
.L_x_2081:
[----:B------:R-:W-:Y:S05]  /*10f70*/  BSYNC B1 ;  /* 0x0000000000017941 */ /* 0x000fea0003800000 */
.L_x_2080:
[----:B------:R-:W-:Y:S01]  /*10f80*/  ULDC.64 UR8, c[0x0][0xaa0] ;  /* 0x0002a80000087ab9 */ /* 0x000fe20000000a00 */
[----:B------:R-:W-:Y:S01]  /*10f90*/  IMAD.MOV.U32 R2, RZ, RZ, R16 ;  /* 0x000000ffff027224 */ /* 0x000fe200078e0010 */
[----:B------:R-:W-:Y:S01]  /*10fa0*/  UIMAD UR6, UR42, -0x80, UR4 ;  /* 0xffffff802a0678a4 */ /* 0x000fe2000f8e0204 */
[----:B0-----:R-:W-:Y:S01]  /*10fb0*/  IMAD.MOV.U32 R3, RZ, RZ, R9 ;  /* 0x000000ffff037224 */ /* 0x001fe200078e0009 */
[----:B------:R-:W-:Y:S01]  /*10fc0*/  BSSY B1, `(.L_x_2082) ;  /* 0x0000030000017945 */ /* 0x000fe20003800000 */
[----:B------:R-:W-:Y:S02]  /*10fd0*/  IMAD R0, R6, UR8, RZ ;  /* 0x0000000806007c24 */ /* 0x000fe4000f8e02ff */
[----:B------:R-:W-:Y:S01]  /*10fe0*/  IMAD.WIDE.U32 R2, R7, UR8, R2 ;  /* 0x0000000807027c25 */ /* 0x000fe2000f8e0002 */
[----:B------:R-:W-:-:S03]  /*10ff0*/  ISETP.GE.AND P3, PT, R18, UR6, PT ;  /* 0x0000000612007c0c */ /* 0x000fc6000bf66270 */
[----:B------:R-:W-:Y:S01]  /*11000*/  IMAD R7, R7, UR9, R0 ;  /* 0x0000000907077c24 */ /* 0x000fe2000f8e0200 */
[----:B------:R-:W-:Y:S01]  /*11010*/  ULDC.64 UR8, c[0x0][0xae0] ;  /* 0x0002b80000087ab9 */ /* 0x000fe20000000a00 */
[C---:B------:R-:W-:Y:S01]  /*11020*/  VIADD R4, R18.reuse, 0x60 ;  /* 0x0000006012047836 */ /* 0x040fe20000000000 */
[----:B------:R-:W-:Y:S01]  /*11030*/  UIMAD UR5, UR7, UR8, URZ ;  /* 0x00000008070572a4 */ /* 0x000fe2000f8e023f */
[----:B------:R-:W-:Y:S01]  /*11040*/  IMAD.IADD R3, R3, 0x1, R7 ;  /* 0x0000000103037824 */ /* 0x000fe200078e0207 */
[----:B------:R-:W-:Y:S01]  /*11050*/  SHF.R.S32.HI R7, RZ, 0x1f, R18 ;  /* 0x0000001fff077819 */ /* 0x000fe20000011412 */
[----:B------:R-:W-:Y:S01]  /*11060*/  IMAD.U32 R5, RZ, RZ, UR8 ;  /* 0x00000008ff057e24 */ /* 0x000fe2000f8e00ff */
[----:B------:R-:W-:Y:S01]  /*11070*/  UIMAD UR5, UR38, UR9, UR5 ;  /* 0x00000009260572a4 */ /* 0x000fe2000f8e0205 */
[----:B------:R-:W-:Y:S01]  /*11080*/  VIADD R0, R18, 0x20 ;  /* 0x0000002012007836 */ /* 0x000fe20000000000 */
[----:B------:R-:W-:Y:S01]  /*11090*/  ISETP.GE.AND P0, PT, R4, UR6, PT ;  /* 0x0000000604007c0c */ /* 0x000fe2000bf06270 */
[----:B------:R-:W-:Y:S01]  /*110a0*/  IMAD.WIDE.U32 R2, R5, UR38, R2 ;  /* 0x0000002605027c25 */ /* 0x000fe2000f8e0002 */
[----:B------:R-:W-:-:S02]  /*110b0*/  ULDC.64 UR8, c[0x0][0xae8] ;  /* 0x0002ba0000087ab9 */ /* 0x000fc40000000a00 */
[----:B------:R-:W-:Y:S01]  /*110c0*/  UIMAD UR4, UR37, UR8, URZ ;  /* 0x00000008250472a4 */ /* 0x000fe2000f8e023f */
[----:B------:R-:W-:Y:S01]  /*110d0*/  VIADD R3, R3, UR5 ;  /* 0x0000000503037c36 */ /* 0x000fe20008000000 */
[----:B------:R-:W-:Y:S01]  /*110e0*/  ISETP.GE.AND P2, PT, R0, UR6, PT ;  /* 0x0000000600007c0c */ /* 0x000fe2000bf46270 */
[----:B------:R-:W-:Y:S01]  /*110f0*/  IMAD.U32 R5, RZ, RZ, UR8 ;  /* 0x00000008ff057e24 */ /* 0x000fe2000f8e00ff */
[----:B------:R-:W-:Y:S01]  /*11100*/  UIMAD UR4, UR36, UR9, UR4 ;  /* 0x00000009240472a4 */ /* 0x000fe2000f8e0204 */
[----:B------:R-:W-:Y:S02]  /*11110*/  VIADD R0, R18, 0x40 ;  /* 0x0000004012007836 */ /* 0x000fe40000000000 */
[----:B------:R-:W-:-:S03]  /*11120*/  IMAD.WIDE.U32 R4, R5, UR36, R2 ;  /* 0x0000002405047c25 */ /* 0x000fc6000f8e0002 */
[----:B------:R-:W-:Y:S01]  /*11130*/  ISETP.GE.AND P1, PT, R0, UR6, PT ;  /* 0x0000000600007c0c */ /* 0x000fe2000bf26270 */
[----:B------:R-:W-:Y:S02]  /*11140*/  IMAD.U32 R9, RZ, RZ, UR42 ;  /* 0x0000002aff097e24 */ /* 0x000fe4000f8e00ff */
[----:B------:R-:W-:Y:S02]  /*11150*/  IMAD.MOV.U32 R6, RZ, RZ, R18 ;  /* 0x000000ffff067224 */ /* 0x000fe400078e0012 */
        /* <DEDUP_REMOVED lines=22> */
.L_x_2083:
[----:B------:R-:W-:Y:S05]  /*112c0*/  BSYNC B1 ;  /* 0x0000000000017941 */ /* 0x000fea0003800000 */
.L_x_2082:
[----:B------:R-:W-:Y:S04]  /*112d0*/  BSSY B1, `(.L_x_2084) ;  /* 0x0000017000017945 */ /* 0x000fe80003800000 */
[----:B------:R-:W-:Y:S05]  /*112e0*/  @P2 BRA `(.L_x_2085) ;  /* 0x0000000000542947 */ /* 0x000fea0003800000 */
[----:B0-----:R-:W-:Y:S01]  /*112f0*/  IADD3 R9, P2, R6, 0x20, RZ ;  /* 0x0000002006097810 */ /* 0x001fe20007f5e0ff */
        /* <DEDUP_REMOVED lines=20> */
.L_x_2085:
[----:B------:R-:W-:Y:S05]  /*11440*/  BSYNC B1 ;  /* 0x0000000000017941 */ /* 0x000fea0003800000 */
.L_x_2084:
[----:B------:R-:W-:Y:S04]  /*11450*/  BSSY B1, `(.L_x_2086) ;  /* 0x0000017000017945 */ /* 0x000fe80003800000 */
[----:B------:R-:W-:Y:S05]  /*11460*/  @P1 BRA `(.L_x_2087) ;  /* 0x0000000000541947 */ /* 0x000fea0003800000 */
[----:B01----:R-:W-:Y:S01]  /*11470*/  IADD3 R9, P1, R6, 0x40, RZ ;  /* 0x0000004006097810 */ /* 0x003fe20007f3e0ff */
        /* <DEDUP_REMOVED lines=20> */
.L_x_2087:
[----:B------:R-:W-:Y:S05]  /*115c0*/  BSYNC B1 ;  /* 0x0000000000017941 */ /* 0x000fea0003800000 */
.L_x_2086:
        /* <DEDUP_REMOVED lines=22> */
.L_x_2078:
[----:B------:R-:W-:Y:S05]  /*11730*/  BSYNC B0 ;  /* 0x0000000000007941 */ /* 0x000fea0003800000 */
.L_x_2069:
[----:B------:R-:W-:Y:S02]  /*11740*/  ULDC UR4, c[0x0][0xc14] ;  /* 0x0003050000047ab9 */ /* 0x000fe40000000800 */
[----:B------:R-:W-:-:S13]  /*11750*/  ISETP.GE.AND P0, PT, R63, UR4, PT ;  /* 0x000000043f007c0c */ /* 0x000fda000bf06270 */
[----:B------:R-:W-:Y:S05]  /*11760*/  @!P0 BRA `(.L_x_2088) ;  /* 0xfffffef400888947 */ /* 0x000fea000383ffff */
[----:B------:R-:W-:Y:S05]  /*11770*/  EXIT ;  /* 0x000000000000794d */ /* 0x000fea0003800000 */
.L_x_2030:
[----:B------:R-:W-:-:S08]  /*11780*/  NOP ;  /* 0x0000000000007918 */ /* 0x000fd00000000000 */
[----:B------:R-:W0:-:S00]  /*11790*/  USETMAXREG.DEALLOC.CTAPOOL 0x18 ;  /* 0x00000018000079c8 */ /* 0x000e0000080e0500 */
[----:B0-----:R-:W-:Y:S01]  /*117a0*/  LOP3.LUT R0, R0, 0x3, RZ, 0xc0, !PT ;  /* 0x0000000300007812 */ /* 0x001fe200078ec0ff */
[----:B------:R-:W-:-:S05]  /*117b0*/  IMAD.MOV.U32 R6, RZ, RZ, RZ ;  /* 0x000000ffff067224 */ /* 0x000fca00078e00ff */
[----:B------:R-:W0:Y:S02]  /*117c0*/  SHFL.IDX PT, R0, R0, RZ, 0x1f ;  /* 0x00001fff00007589 */ /* 0x000e2400000e0000 */
[----:B0-----:R-:W-:-:S04]  /*117d0*/  ISETP.NE.AND P0, PT, R0, RZ, PT ;  /* 0x000000ff0000720c */ /* 0x001fc80003f05270 */
        /* <DEDUP_REMOVED lines=14> */
.L_x_2089:
[----:B0-----:R-:W0:Y:S01]  /*118c0*/  S2R R0, SR_TID.X ;  /* 0x0000000000007919 */ /* 0x001e220000002100 */
        /* <DEDUP_REMOVED lines=40> */
.L_x_2095:
        /* <DEDUP_REMOVED lines=14> */
.L_x_2094:
[----:B------:R-:W-:Y:S05]  /*11c30*/  BSYNC B0 ;  /* 0x0000000000007941 */ /* 0x000fea0003800000 */
.L_x_2093:
        /* <DEDUP_REMOVED lines=22> */
.L_x_2091:
        /* <DEDUP_REMOVED lines=25> */
.L_x_2096:
        /* <DEDUP_REMOVED lines=58> */
.L_x_2092:
[----:B------:R0:W-:Y:S01]  /*122d0*/  STL [R1], R0 ;  /* 0x0000000001007387 */ /* 0x0001e20000100800 */
[----:B------:R-:W-:-:S03]  /*122e0*/  UMOV UR38, URZ ;  /* 0x0000003f00267c82 */ /* 0x000fc60008000000 */
[----:B------:R0:W-:Y:S02]  /*122f0*/  STL [R1+0x4], RZ ;  /* 0x000004ff01007387 */ /* 0x0001e40000100800 */
.L_x_2097:
        /* <DEDUP_REMOVED lines=11> */
.L_x_2090:
[----:B------:R-:W-:Y:S01]  /*123b0*/  ULDC UR4, c[0x0][0xc14] ;  /* 0x0003050000047ab9 */ /* 0x000fe20000000800 */
[----:B------:R3:W-:Y:S01]  /*123c0*/  STL [R1+0x1c], RZ ;  /* 0x00001cff01007387 */ /* 0x0007e20000100800 */
[----:B------:R-:W-:Y:S01]  /*123d0*/  UISETP.GE.AND UP0, UPT, UR48, UR4, UPT ;  /* 0x000000043000728c */ /* 0x000fe2000bf06270 */
[----:B------:R-:W-:Y:S02]  /*123e0*/  IMAD.MOV.U32 R18, RZ, RZ, 0x1 ;  /* 0x00000001ff127424 */ /* 0x000fe400078e00ff */
[----:B------:R-:W-:-:S03]  /*123f0*/  IMAD.MOV.U32 R17, RZ, RZ, RZ ;  /* 0x000000ffff117224 */ /* 0x000fc600078e00ff */
[----:B------:R-:W-:-:S13]  /*12400*/  PLOP3.LUT P0, PT, PT, PT, UP0, 0x80, 0x0 ;  /* 0x000000000000781c */ /* 0x000fda0003f0f008 */
[----:B---3--:R-:W-:Y:S05]  /*12410*/  @P0 BRA `(.L_x_2098) ;  /* 0x0000004000e40947 */ /* 0x008fea0003800000 */
[----:B0-2---:R-:W0:Y:S01]  /*12420*/  S2R R0, SR_TID.X ;  /* 0x0000000000007919 */ /* 0x005e220000002100 */
[----:B------:R-:W-:Y:S01]  /*12430*/  IMAD.MOV.U32 R18, RZ, RZ, 0x1 ;  /* 0x00000001ff127424 */ /* 0x000fe200078e00ff */
[----:B------:R-:W-:Y:S01]  /*12440*/  ULOP3.LUT UR42, UR40, 0x1, URZ, 0xfc, !UPT ;  /* 0x00000001282a7892 */ /* 0x000fe2000f8efc3f */
[----:B------:R-:W-:Y:S01]  /*12450*/  IMAD.MOV.U32 R17, RZ, RZ, RZ ;  /* 0x000000ffff117224 */ /* 0x000fe200078e00ff */
[----:B------:R-:W1:Y:S01]  /*12460*/  S2R R6, SR_TID.X ;  /* 0x0000000000067919 */ /* 0x000e620000002100 */
[----:B------:R-:W-:Y:S01]  /*12470*/  ULOP3.LUT UR47, UR40, 0x2, URZ, 0xfc, !UPT ;  /* 0x00000002282f7892 */ /* 0x000fe2000f8efc3f */
[----:B------:R-:W-:Y:S01]  /*12480*/  ULDC UR46, c[0x0][0xc] ;  /* 0x00000300002e7ab9 */ /* 0x000fe20000000800 */
[----:B------:R-:W-:Y:S01]  /*12490*/  ULDC.64 UR50, c[0x0][0x198] ;  /* 0x0000660000327ab9 */ /* 0x000fe20000000a00 */
[----:B0-----:R-:W-:Y:S01]  /*124a0*/  LOP3.LUT R0, R0, 0x7f, RZ, 0xc0, !PT ;  /* 0x0000007f00007812 */ /* 0x001fe200078ec0ff */
[----:B-1----:R-:W-:-:S04]  /*124b0*/  IMAD.SHL.U32 R4, R6, 0x20, RZ ;  /* 0x0000002006047824 */ /* 0x002fc800078e00ff */
[----:B------:R-:W-:Y:S02]  /*124c0*/  IMAD.SHL.U32 R0, R0, 0x10, RZ ;  /* 0x0000001000007824 */ /* 0x000fe400078e00ff */
[----:B------:R-:W-:-:S03]  /*124d0*/  IMAD.SHL.U32 R7, R6, 0x4, RZ ;  /* 0x0000000406077824 */ /* 0x000fc600078e00ff */
[----:B------:R-:W-:Y:S01]  /*124e0*/  LOP3.LUT R3, R0, 0x600, RZ, 0xc0, !PT ;  /* 0x0000060000037812 */ /* 0x000fe200078ec0ff */
[----:B------:R-:W-:-:S03]  /*124f0*/  IMAD.SHL.U32 R0, R6, 0x40, RZ ;  /* 0x0000004006007824 */ /* 0x000fc600078e00ff */
[----:B------:R-:W-:Y:S02]  /*12500*/  LOP3.LUT R5, R3, 0x60, R4, 0xf8, !PT ;  /* 0x0000006003057812 */ /* 0x000fe400078ef804 */
[----:B------:R-:W-:Y:S02]  /*12510*/  SHF.R.U32.HI R3, RZ, 0x1, R6 ;  /* 0x00000001ff037819 */ /* 0x000fe40000011606 */
[----:B------:R-:W-:Y:S02]  /*12520*/  LOP3.LUT R2, R0, 0x180, RZ, 0xc0, !PT ;  /* 0x0000018000027812 */ /* 0x000fe400078ec0ff */
        /* <DEDUP_REMOVED lines=12> */
.L_x_2162:
[----:B------:R-:W-:Y:S01]  /*125f0*/  ULDC.64 UR4, c[0x0][0xc60] ;  /* 0x0003180000047ab9 */ /* 0x000fe20000000a00 */
[----:B0-----:R-:W-:Y:S01]  /*12600*/  IMAD.MOV.U32 R0, RZ, RZ, RZ ;  /* 0x000000ffff007224 */ /* 0x001fe200078e00ff */
[----:B------:R-:W-:Y:S01]  /*12610*/  UIMAD.WIDE UR4, UR48, 0x4, UR4 ;  /* 0x00000004300478a5 */ /* 0x000fe2000f8e0204 */
[----:B------:R-:W-:Y:S01]  /*12620*/  ULDC.64 UR10, c[0x0][0xa00] ;  /* 0x00028000000a7ab9 */ /* 0x000fe20000000a00 */
[----:B------:R-:W-:Y:S01]  /*12630*/  ULDC.64 UR6, c[0x0][0xa18] ;  /* 0x0002860000067ab9 */ /* 0x000fe20000000a00 */
[----:B------:R-:W-:-:S03]  /*12640*/  ULDC.64 UR12, c[0x0][0xa08] ;  /* 0x00028200000c7ab9 */ /* 0x000fc60000000a00 */
[----:B------:R-:W-:Y:S02]  /*12650*/  IMAD.U32 R2, RZ, RZ, UR4 ;  /* 0x00000004ff027e24 */ /* 0x000fe4000f8e00ff */
[----:B------:R-:W-:Y:S01]  /*12660*/  IMAD.U32 R3, RZ, RZ, UR5 ;  /* 0x00000005ff037e24 */ /* 0x000fe2000f8e00ff */
[----:B------:R-:W-:-:S04]  /*12670*/  ULDC.64 UR4, c[0x0][0xa28] ;  /* 0x00028a0000047ab9 */ /* 0x000fc80000000a00 */
[----:B------:R-:W2:Y:S01]  /*12680*/  LDG.E R2, desc[UR52][R2.64] ;  /* 0x0000003402027981 */ /* 0x000ea2000c1e1900 */
[----:B------:R-:W-:-:S04]  /*12690*/  UISETP.NE.U32.AND UP0, UPT, UR4, URZ, UPT ;  /* 0x0000003f0400728c */ /* 0x000fc8000bf05070 */
[----:B------:R-:W-:-:S06]  /*126a0*/  UISETP.NE.AND.EX UP0, UPT, UR5, URZ, UPT, UP0 ;  /* 0x0000003f0500728c */ /* 0x000fcc000bf05300 */
[----:B------:R-:W-:Y:S01]  /*126b0*/  PLOP3.LUT P0, PT, PT, PT, UP0, 0x80, 0x0 ;  /* 0x000000000000781c */ /* 0x000fe20003f0f008 */
[----:B------:R-:W-:Y:S01]  /*126c0*/  IMAD.MOV.U32 R6, RZ, RZ, RZ ;  /* 0x000000ffff067224 */ /* 0x000fe200078e00ff */
[----:B--2---:R-:W-:-:S13]  /*126d0*/  R2UR UR45, R2 ;  /* 0x00000000022d72ca */ /* 0x004fda00000e0000 */
[----:B------:R-:W-:Y:S02]  /*126e0*/  USHF.R.S32.HI UR44, URZ, 0x1f, UR45 ;  /* 0x0000001f3f2c7899 */ /* 0x000fe4000801142d */
[----:B------:R-:W-:-:S04]  /*126f0*/  @UP0 ULEA UR4, UP1, UR45, UR4, 0x2 ;  /* 0x000000042d040291 */ /* 0x000fc8000f82103f */
[----:B------:R-:W-:Y:S02]  /*12700*/  @UP0 ULEA.HI.X UR5, UR45, UR5, UR44, 0x2, UP1 ;  /* 0x000000052d050291 */ /* 0x000fe400088f142c */
[----:B------:R-:W-:-:S04]  /*12710*/  IMAD.U32 R2, RZ, RZ, UR4 ;  /* 0x00000004ff027e24 */ /* 0x000fc8000f8e00ff */
[----:B------:R-:W-:Y:S01]  /*12720*/  IMAD.U32 R3, RZ, RZ, UR5 ;  /* 0x00000005ff037e24 */ /* 0x000fe2000f8e00ff */
[----:B------:R-:W-:-:S04]  /*12730*/  USHF.L.U32 UR43, UR45, 0x2, URZ ;  /* 0x000000022d2b7899 */ /* 0x000fc8000800063f */
[----:B------:R0:W5:Y:S01]  /*12740*/  @P0 LDG.E R0, desc[UR52][R2.64] ;  /* 0x0000003402000981 */ /* 0x000162000c1e1900 */
[----:B------:R-:W-:Y:S01]  /*12750*/  ISETP.NE.U32.AND P0, PT, RZ, UR10, PT ;  /* 0x0000000aff007c0c */ /* 0x000fe2000bf05070 */
[----:B------:R-:W-:Y:S01]  /*12760*/  USHF.L.U64.HI UR44, UR45, 0x2, UR44 ;  /* 0x000000022d2c7899 */ /* 0x000fe2000801022c */
[----:B------:R-:W-:Y:S01]  /*12770*/  ISETP.NE.U32.AND P1, PT, RZ, UR12, PT ;  /* 0x0000000cff007c0c */ /* 0x000fe2000bf25070 */
[----:B------:R-:W-:Y:S01]  /*12780*/  UIADD3 UR5, UP0, UR43, UR10, URZ ;  /* 0x0000000a2b057290 */ /* 0x000fe2000ff1e03f */
[----:B------:R-:W-:Y:S01]  /*12790*/  ISETP.NE.AND.EX P0, PT, RZ, UR11, PT, P0 ;  /* 0x0000000bff007c0c */ /* 0x000fe2000bf05300 */
[----:B------:R-:W-:Y:S01]  /*127a0*/  UIADD3 UR9, UP1, UR43, UR12, URZ ;  /* 0x0000000c2b097290 */ /* 0x000fe2000ff3e03f */
[----:B------:R-:W-:Y:S01]  /*127b0*/  ISETP.NE.AND.EX P1, PT, RZ, UR13, PT, P1 ;  /* 0x0000000dff007c0c */ /* 0x000fe2000bf25310 */
[----:B------:R-:W-:Y:S01]  /*127c0*/  UIADD3.X UR8, UR44, UR11, URZ, UP0, !UPT ;  /* 0x0000000b2c087290 */ /* 0x000fe200087fe43f */
[----:B------:R-:W-:Y:S01]  /*127d0*/  IMAD.MOV.U32 R9, RZ, RZ, RZ ;  /* 0x000000ffff097224 */ /* 0x000fe200078e00ff */
[----:B------:R-:W-:Y:S01]  /*127e0*/  UISETP.NE.U32.AND UP0, UPT, UR6, URZ, UPT ;  /* 0x0000003f0600728c */ /* 0x000fe2000bf05070 */
[----:B0-----:R-:W-:Y:S01]  /*127f0*/  IMAD.U32 R2, RZ, RZ, UR5 ;  /* 0x00000005ff027e24 */ /* 0x001fe2000f8e00ff */
[----:B------:R-:W-:Y:S01]  /*12800*/  UIADD3.X UR4, UR44, UR13, URZ, UP1, !UPT ;  /* 0x0000000d2c047290 */ /* 0x000fe20008ffe43f */
[----:B-1----:R-:W-:Y:S01]  /*12810*/  IMAD.U32 R4, RZ, RZ, UR9 ;  /* 0x00000009ff047e24 */ /* 0x002fe2000f8e00ff */
[----:B------:R-:W-:Y:S01]  /*12820*/  UISETP.NE.AND.EX UP0, UPT, UR7, URZ, UPT, UP0 ;  /* 0x0000003f0700728c */ /* 0x000fe2000bf05300 */
[----:B------:R-:W-:-:S03]  /*12830*/  IMAD.U32 R3, RZ, RZ, UR8 ;  /* 0x00000008ff037e24 */ /* 0x000fc6000f8e00ff */
[----:B------:R-:W-:Y:S02]  /*12840*/  IMAD.U32 R5, RZ, RZ, UR4 ;  /* 0x00000004ff057e24 */ /* 0x000fe4000f8e00ff */
[----:B------:R-:W2:Y:S01]  /*12850*/  @P0 LDG.E R6, desc[UR52][R2.64] ;  /* 0x0000003402060981 */ /* 0x000ea2000c1e1900 */
[----:B------:R-:W-:-:S03]  /*12860*/  PLOP3.LUT P2, PT, PT, PT, UP0, 0x80, 0x0 ;  /* 0x000000000000781c */ /* 0x000fc60003f4f008 */
[----:B------:R0:W5:Y:S01]  /*12870*/  @P1 LDG.E R9, desc[UR52][R4.64] ;  /* 0x0000003404091981 */ /* 0x000162000c1e1900 */
[----:B------:R-:W-:-:S03]  /*12880*/  @UP0 UIADD3 UR4, UP1, UR43, UR6, URZ ;  /* 0x000000062b040290 */ /* 0x000fc6000ff3e03f */
[----:B------:R-:W-:Y:S01]  /*12890*/  ULDC UR6, c[0x0][0x288] ;  /* 0x0000a20000067ab9 */ /* 0x000fe20000000800 */
[----:B------:R-:W-:Y:S01]  /*128a0*/  @UP0 UIADD3.X UR5, UR44, UR7, URZ, UP1, !UPT ;  /* 0x000000072c050290 */ /* 0x000fe20008ffe43f */
[----:B------:R-:W-:-:S05]  /*128b0*/  IMAD.U32 R8, RZ, RZ, UR6 ;  /* 0x00000006ff087e24 */ /* 0x000fca000f8e00ff */
[----:B------:R-:W-:Y:S01]  /*128c0*/  IMAD.U32 R7, RZ, RZ, UR5 ;  /* 0x00000005ff077e24 */ /* 0x000fe2000f8e00ff */
[----:B--2---:R1:W-:Y:S02]  /*128d0*/  STL [R1+0x18], R6 ;  /* 0x0000180601007387 */ /* 0x0043e40000100800 */
[----:B-1----:R-:W-:-:S05]  /*128e0*/  IMAD.U32 R6, RZ, RZ, UR4 ;  /* 0x00000004ff067e24 */ /* 0x002fca000f8e00ff */
[----:B------:R0:W5:Y:S01]  /*128f0*/  @P2 LDG.E R8, desc[UR52][R6.64] ;  /* 0x0000003406082981 */ /* 0x000162000c1e1900 */
[----:B------:R-:W-:Y:S05]  /*12900*/  @P2 BRA `(.L_x_2099) ;  /* 0x0000000000102947 */ /* 0x000fea0003800000 */
[----:B------:R-:W-:Y:S05]  /*12910*/  @!P0 BRA `(.L_x_2099) ;  /* 0x00000000000c8947 */ /* 0x000fea0003800000 */
[----:B0-----:R-:W2:Y:S04]  /*12920*/  LDG.E R7, desc[UR52][R2.64] ;  /* 0x0000003402077981 */ /* 0x001ea8000c1e1900 */
[----:B-----5:R-:W2:Y:S02]  /*12930*/  LDG.E R8, desc[UR52][R2.64+0x4] ;  /* 0x0000043402087981 */ /* 0x020ea4000c1e1900 */
[----:B--2---:R-:W-:-:S07]  /*12940*/  IMAD.IADD R8, R8, 0x1, -R7 ;  /* 0x0000000108087824 */ /* 0x004fce00078e0a07 */
.L_x_2099:
[----:B-----5:R-:W-:Y:S01]  /*12950*/  IMAD.IADD R2, R9, 0x1, R0 ;  /* 0x0000000109027824 */ /* 0x020fe200078e0200 */
[----:B------:R-:W-:Y:S01]  /*12960*/  ULDC.64 UR4, c[0x0][0x3f8] ;  /* 0x0000fe0000047ab9 */ /* 0x000fe20000000a00 */
[----:B------:R-:W-:Y:S01]  /*12970*/  ULDC.64 UR6, c[0x0][0xa20] ;  /* 0x0002880000067ab9 */ /* 0x000fe20000000a00 */
[----:B------:R-:W-:Y:S01]  /*12980*/  UISETP.NE.U32.AND UP0, UPT, UR4, URZ, UPT ;  /* 0x0000003f0400728c */ /* 0x000fe2000bf05070 */
[----:B------:R-:W-:Y:S01]  /*12990*/  ISETP.NE.U32.AND P0, PT, RZ, UR6, PT ;  /* 0x00000006ff007c0c */ /* 0x000fe2000bf05070 */
[----:B------:R1:W-:Y:S01]  /*129a0*/  STL [R1+0x8], R2 ;  /* 0x0000080201007387 */ /* 0x0003e20000100800 */
[----:B------:R-:W-:Y:S01]  /*129b0*/  ULDC UR4, c[0x0][0x404] ;  /* 0x0001010000047ab9 */ /* 0x000fe20000000800 */
[----:B------:R-:W-:Y:S01]  /*129c0*/  UISETP.NE.AND.EX UP0, UPT, UR5, URZ, UPT, UP0 ;  /* 0x0000003f0500728c */ /* 0x000fe2000bf05300 */
[----:B------:R-:W-:Y:S02]  /*129d0*/  ISETP.NE.AND.EX P0, PT, RZ, UR7, PT, P0 ;  /* 0x00000007ff007c0c */ /* 0x000fe4000bf05300 */
[----:B------:R-:W-:Y:S01]  /*129e0*/  ULDC UR5, c[0x0][0x2e0] ;  /* 0x0000b80000057ab9 */ /* 0x000fe20000000800 */
[----:B------:R-:W-:-:S04]  /*129f0*/  USEL UR4, UR4, 0x1, UP0 ;  /* 0x0000000104047887 */ /* 0x000fc80008000000 */
[----:B------:R-:W-:-:S06]  /*12a00*/  UIMAD UR4, UR4, UR5, URZ ;  /* 0x00000005040472a4 */ /* 0x000fcc000f8e023f */
[----:B------:R-:W-:Y:S01]  /*12a10*/  IMAD.U32 R3, RZ, RZ, UR4 ;  /* 0x00000004ff037e24 */ /* 0x000fe2000f8e00ff */
[----:B-1----:R-:W-:Y:S06]  /*12a20*/  @!P0 BRA `(.L_x_2100) ;  /* 0x0000000000188947 */ /* 0x002fec0003800000 */
[----:B------:R-:W-:-:S04]  /*12a30*/  UIADD3 UR4, UP0, UR43, UR6, URZ ;  /* 0x000000062b047290 */ /* 0x000fc8000ff1e03f */
[----:B------:R-:W-:Y:S02]  /*12a40*/  UIADD3.X UR5, UR44, UR7, URZ, UP0, !UPT ;  /* 0x000000072c057290 */ /* 0x000fe400087fe43f */
[----:B------:R-:W-:-:S04]  /*12a50*/  IMAD.U32 R2, RZ, RZ, UR4 ;  /* 0x00000004ff027e24 */ /* 0x000fc8000f8e00ff */
[----:B------:R-:W-:-:S06]  /*12a60*/  IMAD.U32 R3, RZ, RZ, UR5 ;  /* 0x00000005ff037e24 */ /* 0x000fcc000f8e00ff */
[----:B------:R1:W5:Y:S01]  /*12a70*/  LDG.E R3, desc[UR52][R2.64] ;  /* 0x0000003402037981 */ /* 0x000362000c1e1900 */
[----:B------:R-:W-:Y:S05]  /*12a80*/  BRA `(.L_x_2101) ;  /* 0x0000000000107947 */ /* 0x000fea0003800000 */
.L_x_2100:
[----:B------:R-:W-:Y:S05]  /*12a90*/  @!P1 BRA `(.L_x_2101) ;  /* 0x00000000000c9947 */ /* 0x000fea0003800000 */
[----:B------:R-:W2:Y:S04]  /*12aa0*/  LDG.E R2, desc[UR52][R4.64] ;  /* 0x0000003404027981 */ /* 0x000ea8000c1e1900 */
[----:B------:R-:W2:Y:S02]  /*12ab0*/  LDG.E R3, desc[UR52][R4.64+0x4] ;  /* 0x0000043404037981 */ /* 0x000ea4000c1e1900 */
[----:B--2---:R-:W-:-:S07]  /*12ac0*/  IMAD.IADD R3, R3, 0x1, -R2 ;  /* 0x0000000103037824 */ /* 0x004fce00078e0a02 */
.L_x_2101:
[----:B-1----:R-:W2:Y:S01]  /*12ad0*/  LDL R2, [R1+0x4] ;  /* 0x0000040001027983 */ /* 0x002ea20000100800 */
[----:B-----5:R-:W-:Y:S01]  /*12ae0*/  IMAD.IADD R3, R3, 0x1, -R0 ;  /* 0x0000000103037824 */ /* 0x020fe200078e0a00 */
[----:B------:R-:W-:Y:S01]  /*12af0*/  BSSY B6, `(.L_x_2102) ;  /* 0x0000303000067945 */ /* 0x000fe20003800000 */
[----:B--2---:R-:W-:-:S04]  /*12b00*/  LEA R0, R2, 0x11f, 0x7 ;  /* 0x0000011f02007811 */ /* 0x004fc800078e38ff */
[C---:B------:R-:W-:Y:S01]  /*12b10*/  IADD3 R0, R3.reuse, R0, -R8 ;  /* 0x0000000003007210 */ /* 0x040fe20007ffe808 */
[----:B------:R-:W-:-:S04]  /*12b20*/  VIADD R3, R3, 0x9f ;  /* 0x0000009f03037836 */ /* 0x000fc80000000000 */
[----:B------:R-:W-:-:S04]  /*12b30*/  IMAD.HI R3, R3, 0x66666667, RZ ;  /* 0x6666666703037827 */ /* 0x000fc800078e02ff */
[----:B------:R-:W-:Y:S01]  /*12b40*/  IMAD.HI R2, R0, 0x66666667, RZ ;  /* 0x6666666700027827 */ /* 0x000fe200078e02ff */
[----:B------:R-:W-:-:S04]  /*12b50*/  SHF.R.U32.HI R0, RZ, 0x1f, R3 ;  /* 0x0000001fff007819 */ /* 0x000fc80000011603 */
[----:B------:R-:W-:Y:S02]  /*12b60*/  LEA.HI.SX32 R0, R3, R0, 0x1a ;  /* 0x0000000003007211 */ /* 0x000fe400078fd2ff */
[----:B------:R-:W-:-:S04]  /*12b70*/  SHF.R.U32.HI R3, RZ, 0x1f, R2 ;  /* 0x0000001fff037819 */ /* 0x000fc80000011602 */
[----:B------:R-:W-:-:S04]  /*12b80*/  LEA.HI.SX32 R3, R2, R3, 0x1a ;  /* 0x0000000302037211 */ /* 0x000fc800078fd2ff */
[----:B0-----:R-:W-:-:S04]  /*12b90*/  VIMNMX R4, R0, R3, PT ;  /* 0x0000000300047248 */ /* 0x001fc80003fe0100 */
[----:B------:R-:W-:Y:S01]  /*12ba0*/  ISETP.GT.AND P0, PT, R4, RZ, PT ;  /* 0x000000ff0400720c */ /* 0x000fe20003f04270 */
[----:B------:R0:W-:-:S12]  /*12bb0*/  STL [R1+0xc], R4 ;  /* 0x00000c0401007387 */ /* 0x0001d80000100800 */
[----:B0-----:R-:W-:Y:S05]  /*12bc0*/  @P0 BRA `(.L_x_2103) ;  /* 0x0000000000480947 */ /* 0x001fea0003800000 */
        /* <DEDUP_REMOVED lines=18> */
.L_x_2103:
        /* <DEDUP_REMOVED lines=23> */
.L_x_2105:
        /* <DEDUP_REMOVED lines=20> */
.L_x_2106:
        /* <DEDUP_REMOVED lines=20> */
.L_x_2107:
        /* <DEDUP_REMOVED lines=18> */
.L_x_2108:
[----:B------:R-:W0:Y:S01]  /*13200*/  LDC R0, c[0x0][0x428] ;  /* 0x00010a00ff007b82 */ /* 0x000e220000000800 */
[----:B------:R-:W-:Y:S01]  /*13210*/  ULDC.64 UR4, c[0x0][0x9f8] ;  /* 0x00027e0000047ab9 */ /* 0x000fe20000000a00 */
[----:B------:R-:W2:Y:S01]  /*13220*/  LDL.LU R6, [R1+0x18] ;  /* 0x0000180001067983 */ /* 0x000ea20000300800 */
[----:B------:R-:W-:Y:S01]  /*13230*/  UISETP.NE.U32.AND UP0, UPT, UR4, URZ, UPT ;  /* 0x0000003f0400728c */ /* 0x000fe2000bf05070 */
[----:B------:R-:W-:Y:S01]  /*13240*/  IMAD.U32 R16, RZ, RZ, UR38 ;  /* 0x00000026ff107e24 */ /* 0x000fe2000f8e00ff */
[----:B------:R-:W-:Y:S01]  /*13250*/  ULDC.64 UR14, c[0x0][0xa08] ;  /* 0x00028200000e7ab9 */ /* 0x000fe20000000a00 */
[----:B------:R-:W2:Y:S01]  /*13260*/  LDL.LU R5, [R1+0x4] ;  /* 0x0000040001057983 */ /* 0x000ea20000300800 */
[----:B------:R-:W-:Y:S01]  /*13270*/  UISETP.NE.AND.EX UP0, UPT, UR5, URZ, UPT, UP0 ;  /* 0x0000003f0500728c */ /* 0x000fe2000bf05300 */
[----:B------:R-:W-:Y:S01]  /*13280*/  IMAD.U32 R19, RZ, RZ, UR45 ;  /* 0x0000002dff137e24 */ /* 0x000fe2000f8e00ff */
[----:B------:R-:W1:Y:S04]  /*13290*/  S2R R4, SR_TID.X ;  /* 0x0000000000047919 */ /* 0x000e680000002100 */
[----:B------:R-:W-:-:S05]  /*132a0*/  PLOP3.LUT P1, PT, PT, PT, UP0, 0x80, 0x0 ;  /* 0x000000000000781c */ /* 0x000fca0003f2f008 */
[----:B------:R-:W-:-:S04]  /*132b0*/  @UP0 UIADD3 UR4, UP1, UR43, UR4, URZ ;  /* 0x000000042b040290 */ /* 0x000fc8000ff3e03f */
[----:B------:R-:W-:Y:S01]  /*132c0*/  @UP0 UIADD3.X UR5, UR44, UR5, URZ, UP1, !UPT ;  /* 0x000000052c050290 */ /* 0x000fe20008ffe43f */
[----:B0-----:R-:W-:Y:S01]  /*132d0*/  ISETP.NE.AND P0, PT, R0, 0x1, PT ;  /* 0x000000010000780c */ /* 0x001fe20003f05270 */
[----:B------:R-:W-:-:S12]  /*132e0*/  IMAD.U32 R2, RZ, RZ, UR4 ;  /* 0x00000004ff027e24 */ /* 0x000fd8000f8e00ff */
[----:B------:R-:W0:Y:S01]  /*132f0*/  @P0 LDC R0, c[0x0][0x42c] ;  /* 0x00010b00ff000b82 */ /* 0x000e220000000800 */
[----:B-1----:R-:W-:-:S07]  /*13300*/  LOP3.LUT R10, R4, 0x7f, RZ, 0xc0, !PT ;  /* 0x0000007f040a7812 */ /* 0x002fce00078ec0ff */
[----:B------:R-:W1:Y:S01]  /*13310*/  @P0 LDC R3, c[0x0][0x430] ;  /* 0x00010c00ff030b82 */ /* 0x000e620000000800 */
[----:B0-----:R-:W-:-:S05]  /*13320*/  @P0 IMAD.HI.U32 R0, R0, UR38, RZ ;  /* 0x0000002600000c27 */ /* 0x001fca000f8e00ff */
[----:B-1----:R-:W-:Y:S01]  /*13330*/  @P0 SHF.R.U32.HI R16, RZ, R3, R0 ;  /* 0x00000003ff100219 */ /* 0x002fe20000011600 */
[----:B------:R-:W-:Y:S01]  /*13340*/  IMAD.U32 R3, RZ, RZ, UR5 ;  /* 0x00000005ff037e24 */ /* 0x000fe2000f8e00ff */
[----:B------:R-:W-:-:S04]  /*13350*/  ULDC.64 UR4, c[0x0][0xa00] ;  /* 0x0002800000047ab9 */ /* 0x000fc80000000a00 */
[----:B------:R0:W3:Y:S01]  /*13360*/  @P1 LDG.E R19, desc[UR52][R2.64] ;  /* 0x0000003402131981 */ /* 0x0000e2000c1e1900 */
        /* <DEDUP_REMOVED lines=9> */
[----:B0-----:R-:W0:Y:S01]  /*13400*/  LDC.64 R2, c[0x0][0x3f8] ;  /* 0x0000fe00ff027b82 */ /* 0x001e220000000a00 */
[----:B------:R-:W-:-:S02]  /*13410*/  SEL R7, RZ, UR45, P0 ;  /* 0x0000002dff077c07 */ /* 0x000fc40008000000 */
[----:B------:R-:W-:Y:S01]  /*13420*/  LOP3.LUT R4, R4, 0x3, RZ, 0xc0, !PT ;  /* 0x0000000304047812 */ /* 0x000fe200078ec0ff */
[----:B------:R-:W-:Y:S01]  /*13430*/  VOTEU.ALL UP1, P1 ;  /* 0x00000000003f7886 */ /* 0x000fe20000820000 */
[----:B------:R-:W-:-:S04]  /*13440*/  R2UR UR39, R7 ;  /* 0x00000000072772ca */ /* 0x000fc800000e0000 */
[----:B------:R-:W-:-:S04]  /*13450*/  @!UP1 UIADD3 UR12, UP0, UR50, 0x270, URZ ;  /* 0x00000270320c9890 */ /* 0x000fc8000ff1e03f */
[----:B------:R-:W-:-:S05]  /*13460*/  @!UP1 UIADD3.X UR13, URZ, UR51, URZ, UP0, !UPT ;  /* 0x000000333f0d9290 */ /* 0x000fca00087fe43f */
[----:B------:R-:W-:Y:S01]  /*13470*/  UMOV UR7, UR39 ;  /* 0x0000002700077c82 */ /* 0x000fe20008000000 */
[----:B------:R-:W-:Y:S01]  /*13480*/  UMOV UR11, UR39 ;  /* 0x00000027000b7c82 */ /* 0x000fe20008000000 */
[----:B0-----:R-:W-:Y:S01]  /*13490*/  LOP3.LUT P0, RZ, R2, UR14, RZ, 0xfc, !PT ;  /* 0x0000000e02ff7c12 */ /* 0x001fe2000f80fcff */
[----:B------:R-:W-:-:S03]  /*134a0*/  UMOV UR14, 0xffffffff ;  /* 0xffffffff000e7882 */ /* 0x000fc60000000000 */
[----:B------:R-:W-:Y:S01]  /*134b0*/  LOP3.LUT P0, RZ, R3, UR15, RZ, 0xfc, P0 ;  /* 0x0000000f03ff7c12 */ /* 0x000fe2000800fcff */
[----:B--2---:R-:W-:-:S05]  /*134c0*/  IMAD R6, R5, 0x80, R6 ;  /* 0x0000008005067824 */ /* 0x004fca00078e0206 */
[----:B------:R-:W-:-:S13]  /*134d0*/  R2UR UR37, R6 ;  /* 0x00000000062572ca */ /* 0x000fda00000e0000 */
[----:B------:R-:W-:Y:S01]  /*134e0*/  UMOV UR5, UR37 ;  /* 0x0000002500057c82 */ /* 0x000fe20008000000 */
[----:B------:R-:W-:Y:S01]  /*134f0*/  UMOV UR9, UR37 ;  /* 0x0000002500097c82 */ /* 0x000fe20008000000 */
[----:B------:R0:W-:Y:S01]  /*13500*/  @!UP1 UTMAPF.L2.4D [UR36], [UR12] ;  /* 0x000000240c0095b8 */ /* 0x0001e20008018000 */
[----:B------:R0:W-:Y:S01]  /*13510*/  @!UP1 UTMAPF.L2.4D [UR4], [UR12] ;  /* 0x000000040c0095b8 */ /* 0x0001e20008018000 */
[----:B------:R0:W-:Y:S01]  /*13520*/  @!UP1 UTMAPF.L2.4D [UR8], [UR12] ;  /* 0x000000080c0095b8 */ /* 0x0001e20008018000 */
[----:B---3--:R-:W-:Y:S02]  /*13530*/  SHF.R.S32.HI R20, RZ, 0x1f, R19 ;  /* 0x0000001fff147819 */ /* 0x008fe40000011413 */
[----:B------:R-:W-:Y:S01]  /*13540*/  SEL R0, R19, RZ, !P0 ;  /* 0x000000ff13007207 */ /* 0x000fe20004000000 */
[----:B0-----:R-:W-:Y:S06]  /*13550*/  BRA.DIV UR14, `(.L_x_2109) ;  /* 0x0000003a0e3c7947 */ /* 0x001fec000b800000 */
[----:B------:R0:W1:Y:S02]  /*13560*/  SHFL.IDX PT, R14, R4, RZ, 0x1f ;  /* 0x00001fff040e7589 */ /* 0x00006400000e0000 */
.L_x_2181:
        /* <DEDUP_REMOVED lines=8> */
.L_x_2184:
[----:B------:R-:W-:Y:S05]  /*135f0*/  @!P6 BRA `(.L_x_2112) ;  /* 0x000000040078e947 */ /* 0x000fea0003800000 */
[----:B------:R-:W-:-:S04]  /*13600*/  ISETP.NE.U32.AND P0, PT, R2, RZ, PT ;  /* 0x000000ff0200720c */ /* 0x000fc80003f05070 */
[----:B------:R-:W-:-:S13]  /*13610*/  ISETP.NE.AND.EX P0, PT, R3, RZ, PT, P0 ;  /* 0x000000ff0300720c */ /* 0x000fda0003f05300 */
        /* <DEDUP_REMOVED lines=18> */
.L_x_2113:
[----:B------:R-:W-:Y:S02]  /*13740*/  LEA R4, R17, UR41, 0x3 ;  /* 0x0000002911047c11 */ /* 0x000fe4000f8e18ff */
[----:B0-----:R-:W-:Y:S02]  /*13750*/  SHF.L.U32 R3, R18, 0x1f, RZ ;  /* 0x0000001f12037819 */ /* 0x001fe400000006ff */
[----:B------:R-:W-:Y:S02]  /*13760*/  ISETP.NE.AND P0, PT, R10, RZ, PT ;  /* 0x000000ff0a00720c */ /* 0x000fe40003f05270 */
[----:B------:R-:W0:Y:S02]  /*13770*/  SYNCS.PHASECHK.TRANS64.TRYWAIT P2, [R4+URZ+0x33480], R3 ;  /* 0x03348003040075a7 */ /* 0x000e24000804017f */
[----:B0-----:R-:W-:Y:S09]  /*13780*/  @!P2 BRA `(.L_x_2114) ;  /* 0x0000003400f0a947 */ /* 0x001ff20003800000 */
.L_x_2185:
        /* <DEDUP_REMOVED lines=8> */
.L_x_2115:
        /* <DEDUP_REMOVED lines=29> */
.L_x_2186:
        /* <DEDUP_REMOVED lines=8> */
.L_x_2117:
        /* <DEDUP_REMOVED lines=24> */
.L_x_2112:
        /* <DEDUP_REMOVED lines=31> */
.L_x_2110:
[----:B01----:R-:W2:Y:S04]  /*13dd0*/  LDL.LU R4, [R1+0x1c] ;  /* 0x00001c0001047983 */ /* 0x003ea80000300800 */
[----:B------:R-:W3:Y:S01]  /*13de0*/  LDL R3, [R1+0xc] ;  /* 0x00000c0001037983 */ /* 0x000ee20000100800 */
[----:B------:R-:W-:Y:S01]  /*13df0*/  BSSY B0, `(.L_x_2118) ;  /* 0x000000a000007945 */ /* 0x000fe20003800000 */
[----:B--2---:R-:W-:Y:S01]  /*13e00*/  VIADD R4, R4, 0x1 ;  /* 0x0000000104047836 */ /* 0x004fe20000000000 */
[----:B---3--:R-:W-:-:S04]  /*13e10*/  ISETP.GE.AND P2, PT, R3, 0x2, PT ;  /* 0x000000020300780c */ /* 0x008fc80003f46270 */
[----:B------:R0:W-:Y:S01]  /*13e20*/  STL [R1+0x1c], R4 ;  /* 0x00001c0401007387 */ /* 0x0001e20000100800 */
[----:B------:R-:W-:-:S04]  /*13e30*/  LEA.HI R2, R4, R4, RZ, 0x1 ;  /* 0x0000000404027211 */ /* 0x000fc800078f08ff */
[----:B------:R-:W-:-:S05]  /*13e40*/  LOP3.LUT R2, R2, 0xfffffffe, RZ, 0xc0, !PT ;  /* 0xfffffffe02027812 */ /* 0x000fca00078ec0ff */
[----:B------:R-:W-:-:S05]  /*13e50*/  IMAD.IADD R2, R4, 0x1, -R2 ;  /* 0x0000000104027824 */ /* 0x000fca00078e0a02 */
[----:B------:R-:W-:-:S04]  /*13e60*/  SHF.L.U32 R2, R2, 0x1f, RZ ;  /* 0x0000001f02027819 */ /* 0x000fc800000006ff */
[----:B------:R-:W1:Y:S02]  /*13e70*/  SYNCS.PHASECHK.TRANS64.TRYWAIT P0, [UR41+0x33420], R2 ;  /* 0x03342002ff0075a7 */ /* 0x000e640008000169 */
[----:B01----:R-:W-:Y:S05]  /*13e80*/  @!P0 BRA `(.L_x_2119) ;  /* 0x0000003000588947 */ /* 0x003fea0003800000 */
.L_x_2187:
[----:B------:R-:W-:Y:S05]  /*13e90*/  BSYNC B0 ;  /* 0x0000000000007941 */ /* 0x000fea0003800000 */
.L_x_2118:
[----:B------:R-:W-:Y:S05]  /*13ea0*/  @!P2 BRA `(.L_x_2120) ;  /* 0x0000001000c8a947 */ /* 0x000fea0003800000 */
[----:B0-----:R-:W2:Y:S01]  /*13eb0*/  LDL.LU R3, [R1+0xc] ;  /* 0x00000c0001037983 */ /* 0x001ea20000300800 */
[----:B------:R-:W-:Y:S02]  /*13ec0*/  IMAD.MOV.U32 R2, RZ, RZ, R18 ;  /* 0x000000ffff027224 */ /* 0x000fe400078e0012 */
[----:B------:R-:W-:Y:S02]  /*13ed0*/  IMAD.MOV.U32 R8, RZ, RZ, R17 ;  /* 0x000000ffff087224 */ /* 0x000fe400078e0011 */
[----:B--2---:R-:W-:-:S07]  /*13ee0*/  VIADD R3, R3, 0xfffffffe ;  /* 0xfffffffe03037836 */ /* 0x004fce0000000000 */
.L_x_2144:
        /* <DEDUP_REMOVED lines=30> */
.L_x_2123:
        /* <DEDUP_REMOVED lines=8> */
.L_x_2188:
[----:B------:R-:W-:Y:S05]  /*14150*/  BSYNC B1 ;  /* 0x0000000000017941 */ /* 0x000fea0003800000 */
.L_x_2124:
        /* <DEDUP_REMOVED lines=9> */
.L_x_2127:
[----:B------:R-:W-:Y:S05]  /*141f0*/  BSYNC B1 ;  /* 0x0000000000017941 */ /* 0x000fea0003800000 */
.L_x_2126:
        /* <DEDUP_REMOVED lines=14> */
.L_x_2128:
        /* <DEDUP_REMOVED lines=16> */
.L_x_2129:
        /* <DEDUP_REMOVED lines=16> */
.L_x_2130:
        /* <DEDUP_REMOVED lines=12> */
.L_x_2189:
[----:B------:R-:W-:Y:S05]  /*145a0*/  BSYNC B1 ;  /* 0x0000000000017941 */ /* 0x000fea0003800000 */
.L_x_2131:
        /* <DEDUP_REMOVED lines=11> */
.L_x_2134:
[----:B------:R-:W-:Y:S05]  /*14660*/  BSYNC B1 ;  /* 0x0000000000017941 */ /* 0x000fea0003800000 */
.L_x_2133:
        /* <DEDUP_REMOVED lines=9> */
.L_x_2135:
        /* <DEDUP_REMOVED lines=15> */
.L_x_2136:
        /* <DEDUP_REMOVED lines=15> */
.L_x_2137:
        /* <DEDUP_REMOVED lines=9> */
.L_x_2122:
[----:B------:R-:W-:Y:S05]  /*14970*/  BSYNC B0 ;  /* 0x0000000000007941 */ /* 0x000fea0003800000 */
.L_x_2121:
[----:B------:R-:W-:-:S06]  /*14980*/  UISETP.NE.AND UP0, UPT, UR42, 0x3, UPT ;  /* 0x000000032a00788c */ /* 0x000fcc000bf05270 */
[----:B------:R-:W-:-:S13]  /*14990*/  PLOP3.LUT P0, PT, PT, PT, UP0, 0x80, 0x0 ;  /* 0x000000000000781c */ /* 0x000fda0003f0f008 */
[----:B------:R-:W-:Y:S05]  /*149a0*/  @!P0 BRA `(.L_x_2138) ;  /* 0x0000000000048947 */ /* 0x000fea0003800000 */
[----:B------:R-:W-:Y:S01]  /*149b0*/  BPT.TRAP 0x1 ;  /* 0x000000040000795c */ /* 0x000fe20000300000 */
.L_x_2138:
        /* <DEDUP_REMOVED lines=8> */
.L_x_2190:
[----:B------:R-:W-:Y:S05]  /*14a40*/  BSYNC B0 ;  /* 0x0000000000007941 */ /* 0x000fea0003800000 */
.L_x_2139:
[----:B------:R-:W-:Y:S05]  /*14a50*/  @!P0 BRA `(.L_x_2141) ;  /* 0x0000000000048947 */ /* 0x000fea0003800000 */
[----:B------:R-:W-:Y:S01]  /*14a60*/  BPT.TRAP 0x1 ;  /* 0x000000040000795c */ /* 0x000fe20000300000 */
.L_x_2141:
[----:B------:R-:W-:Y:S01]  /*14a70*/  SHF.L.U32 R2, R2, 0x1f, RZ ;  /* 0x0000001f02027819 */ /* 0x000fe200000006ff */
[----:B------:R-:W-:-:S03]  /*14a80*/  IMAD R10, R8, 0x7800, RZ ;  /* 0x00007800080a7824 */ /* 0x000fc600078e02ff */
[----:B------:R-:W1:Y:S02]  /*14a90*/  SYNCS.PHASECHK.TRANS64.TRYWAIT P2, [R13+URZ+0x33460], R2 ;  /* 0x033460020d0075a7 */ /* 0x000e64000804017f */
[----:B-1----:R-:W-:Y:S05]  /*14aa0*/  @!P2 BRA `(.L_x_2142) ;  /* 0x0000002400a4a947 */ /* 0x002fea0003800000 */
.L_x_2191:
        /* <DEDUP_REMOVED lines=104> */
.L_x_2143:
        /* <DEDUP_REMOVED lines=10> */
.L_x_2120:
        /* <DEDUP_REMOVED lines=15> */
.L_x_2146:
[----:B------:R-:W-:Y:S05]  /*152c0*/  BSYNC B0 ;  /* 0x0000000000007941 */ /* 0x000fea0003800000 */
.L_x_2145:
[----:B------:R-:W-:-:S06]  /*152d0*/  UISETP.NE.AND UP0, UPT, UR42, 0x3, UPT ;  /* 0x000000032a00788c */ /* 0x000fcc000bf05270 */
[----:B------:R-:W-:-:S13]  /*152e0*/  PLOP3.LUT P0, PT, PT, PT, UP0, 0x80, 0x0 ;  /* 0x000000000000781c */ /* 0x000fda0003f0f008 */
[----:B------:R-:W-:Y:S05]  /*152f0*/  @!P0 BRA `(.L_x_2147) ;  /* 0x0000000000048947 */ /* 0x000fea0003800000 */
[----:B------:R-:W-:Y:S01]  /*15300*/  BPT.TRAP 0x1 ;  /* 0x000000040000795c */ /* 0x000fe20000300000 */
.L_x_2147:
        /* <DEDUP_REMOVED lines=8> */
.L_x_2192:
[----:B------:R-:W-:Y:S05]  /*15390*/  BSYNC B0 ;  /* 0x0000000000007941 */ /* 0x000fea0003800000 */
.L_x_2148:
[----:B------:R-:W-:Y:S05]  /*153a0*/  @!P2 BRA `(.L_x_2150) ;  /* 0x000000000004a947 */ /* 0x000fea0003800000 */
[----:B------:R-:W-:Y:S01]  /*153b0*/  BPT.TRAP 0x1 ;  /* 0x000000040000795c */ /* 0x000fe20000300000 */
.L_x_2150:
[----:B0-----:R-:W-:-:S04]  /*153c0*/  SHF.L.U32 R0, R18, 0x1f, RZ ;  /* 0x0000001f12007819 */ /* 0x001fc800000006ff */
[----:B------:R-:W0:Y:S02]  /*153d0*/  SYNCS.PHASECHK.TRANS64.TRYWAIT P0, [R3+URZ+0x33460], R0 ;  /* 0x03346000030075a7 */ /* 0x000e24000800017f */
[----:B0-----:R-:W-:Y:S05]  /*153e0*/  @!P0 BRA `(.L_x_2151) ;  /* 0x0000001c007c8947 */ /* 0x001fea0003800000 */
.L_x_2193:
        /* <DEDUP_REMOVED lines=105> */
.L_x_2152:
        /* <DEDUP_REMOVED lines=10> */
.L_x_2104:
[----:B------:R-:W-:Y:S05]  /*15b20*/  BSYNC B6 ;  /* 0x0000000000067941 */ /* 0x000fea0003800000 */
.L_x_2102:
[----:B01----:R-:W2:Y:S02]  /*15b30*/  LDL R0, [R1+0x20] ;  /* 0x0000200001007983 */ /* 0x003ea40000100800 */
[----:B--2---:R-:W-:-:S13]  /*15b40*/  ISETP.NE.AND P0, PT, R0, RZ, PT ;  /* 0x000000ff0000720c */ /* 0x004fda0003f05270 */
[----:B------:R-:W-:Y:S05]  /*15b50*/  @!P0 BRA `(.L_x_2153) ;  /* 0x0000000000308947 */ /* 0x000fea0003800000 */
[----:B------:R-:W0:Y:S08]  /*15b60*/  S2UR UR5, SR_CgaCtaId ;  /* 0x00000000000579c3 */ /* 0x000e300000008800 */
[----:B------:R-:W-:Y:S06]  /*15b70*/  BAR.SYNC.DEFER_BLOCKING 0x5, 0x180 ;  /* 0x0146000000007b1d */ /* 0x000fec0000010000 */
[----:B------:R-:W-:-:S02]  /*15b80*/  UMOV UR4, 0x400 ;  /* 0x0000040000047882 */ /* 0x000fc40000000000 */
[----:B0-----:R-:W-:-:S09]  /*15b90*/  ULEA UR4, UR5, UR4, 0x18 ;  /* 0x0000000405047291 */ /* 0x001fd2000f8ec03f */
[----:B------:R-:W0:Y:S04]  /*15ba0*/  LDS.128 R4, [UR4+0x334d0] ;  /* 0x0334d004ff047984 */ /* 0x000e280008000c00 */
[----:B0-----:R1:W-:Y:S01]  /*15bb0*/  STL.64 [R1], R4 ;  /* 0x0000000401007387 */ /* 0x0013e20000100a00 */
[----:B------:R-:W-:Y:S02]  /*15bc0*/  IMAD.MOV.U32 R2, RZ, RZ, R7 ;  /* 0x000000ffff027224 */ /* 0x000fe400078e0007 */
[----:B------:R-:W-:-:S03]  /*15bd0*/  IMAD.MOV.U32 R0, RZ, RZ, R6 ;  /* 0x000000ffff007224 */ /* 0x000fc600078e0006 */
[----:B------:R-:W-:Y:S02]  /*15be0*/  R2UR UR48, R2 ;  /* 0x00000000023072ca */ /* 0x000fe400000e0000 */
[----:B------:R-:W-:Y:S01]  /*15bf0*/  R2UR UR38, R0 ;  /* 0x00000000002672ca */ /* 0x000fe200000e0000 */
[----:B------:R-:W-:Y:S06]  /*15c00*/  BAR.ARV 0x4, 0x180 ;  /* 0x0106000000007b1d */ /* 0x000fec0000002000 */
[----:B------:R-:W-:Y:S08]  /*15c10*/  BRA `(.L_x_2154) ;  /* 0x0000000800d47947 */ /* 0x000ff00003800000 */
.L_x_2153:
[----:B------:R-:W0:Y:S01]  /*15c20*/  S2R R2, SR_TID.X ;  /* 0x0000000000027919 */ /* 0x000e220000002100 */
        /* <DEDUP_REMOVED lines=40> */
.L_x_2159:
        /* <DEDUP_REMOVED lines=14> */
.L_x_2158:
[----:B------:R-:W-:Y:S05]  /*15f90*/  BSYNC B0 ;  /* 0x0000000000007941 */ /* 0x000fea0003800000 */
.L_x_2157:
        /* <DEDUP_REMOVED lines=22> */
.L_x_2155:
        /* <DEDUP_REMOVED lines=16> */
[----:B------:R-:W-:-:S04]  /*16200*/  IABS R9, R6 ;  /* 0x0000000600097213 */ /* 0x000fc80000000000 */
[----:B------:R-:W0:Y:S08]  /*16210*/  I2F.RP R11, R9 ;  /* 0x00000009000b7306 */ /* 0x000e300000209400 */
[----:B0-----:R-:W0:Y:S02]  /*16220*/  MUFU.RCP R11, R11 ;  /* 0x0000000b000b7308 */ /* 0x001e240000001000 */
[----:B0-----:R-:W-:-:S06]  /*16230*/  VIADD R12, R11, 0xffffffe ;  /* 0x0ffffffe0b0c7836 */ /* 0x001fcc0000000000 */
[----:B------:R0:W1:Y:S01]  /*16240*/  F2I.FTZ.U32.TRUNC.NTZ R3, R12 ;  /* 0x0000000c00037305 */ /* 0x000062000021f000 */
[----:B------:R-:W-:Y:S05]  /*16250*/  @!P0 BRA `(.L_x_2160) ;  /* 0x00000000000c8947 */ /* 0x000fea0003800000 */
[----:B------:R-:W-:-:S06]  /*16260*/  UIADD3 UR4, UR6, -0x1, URZ ;  /* 0xffffffff06047890 */ /* 0x000fcc000fffe03f */
[----:B------:R-:W-:-:S05]  /*16270*/  IMAD.U32 R11, RZ, RZ, UR4 ;  /* 0x00000004ff0b7e24 */ /* 0x000fca000f8e00ff */
[----:B------:R2:W3:Y:S02]  /*16280*/  SHFL.IDX PT, R2, R8, R11, 0x1f ;  /* 0x00001f0b08027589 */ /* 0x0004e400000e0000 */
.L_x_2160:
[--C-:B-12---:R-:W-:Y:S02]  /*16290*/  IMAD.MOV R8, RZ, RZ, -R3.reuse ;  /* 0x000000ffff087224 */ /* 0x106fe400078e0a03 */
[----:B---3--:R-:W-:Y:S02]  /*162a0*/  IMAD R10, R2, R5, R10 ;  /* 0x00000005020a7224 */ /* 0x008fe400078e020a */
[----:B------:R-:W-:Y:S02]  /*162b0*/  IMAD R8, R8, R9, RZ ;  /* 0x0000000908087224 */ /* 0x000fe400078e02ff */
[----:B------:R-:W-:Y:S01]  /*162c0*/  IMAD.MOV.U32 R2, RZ, RZ, RZ ;  /* 0x000000ffff027224 */ /* 0x000fe200078e00ff */
[----:B------:R1:W-:Y:S01]  /*162d0*/  STL [R1], R10 ;  /* 0x0000000a01007387 */ /* 0x0003e20000100800 */
[----:B------:R-:W-:Y:S02]  /*162e0*/  IMAD.IADD R11, R0, 0x1, -R10 ;  /* 0x00000001000b7824 */ /* 0x000fe400078e0a0a */
[----:B------:R-:W-:Y:S01]  /*162f0*/  IMAD.HI.U32 R3, R3, R8, R2 ;  /* 0x0000000803037227 */ /* 0x000fe200078e0002 */
[----:B------:R-:W-:-:S02]  /*16300*/  IABS R2, R6 ;  /* 0x0000000600027213 */ /* 0x000fc40000000000 */
[----:B------:R-:W-:-:S03]  /*16310*/  IABS R0, R11 ;  /* 0x0000000b00007213 */ /* 0x000fc60000000000 */
        /* <DEDUP_REMOVED lines=17> */
[----:B------:R-:W-:-:S04]  /*16430*/  VIADDMNMX R5, R8, R5, R7, PT ;  /* 0x0000000508057246 */ /* 0x000fc80003800107 */
[----:B------:R-:W-:-:S04]  /*16440*/  IABS R7, R5 ;  /* 0x0000000500077213 */ /* 0x000fc80000000000 */
[----:B------:R-:W2:Y:S08]  /*16450*/  I2F.RP R8, R7 ;  /* 0x0000000700087306 */ /* 0x000eb00000209400 */
[----:B--2---:R-:W2:Y:S02]  /*16460*/  MUFU.RCP R8, R8 ;  /* 0x0000000800087308 */ /* 0x004ea40000001000 */
[----:B--2---:R-:W-:Y:S01]  /*16470*/  VIADD R3, R8, 0xffffffe ;  /* 0x0ffffffe08037836 */ /* 0x004fe20000000000 */
[----:B------:R-:W-:-:S05]  /*16480*/  IABS R8, R5 ;  /* 0x0000000500087213 */ /* 0x000fca0000000000 */
[----:B------:R-:W2:Y:S01]  /*16490*/  F2I.FTZ.U32.TRUNC.NTZ R3, R3 ;  /* 0x0000000300037305 */ /* 0x000ea2000021f000 */
[----:B------:R-:W-:Y:S02]  /*164a0*/  IMAD.MOV R8, RZ, RZ, -R8 ;  /* 0x000000ffff087224 */ /* 0x000fe400078e0a08 */
[----:B--2---:R-:W-:-:S04]  /*164b0*/  IMAD.MOV R2, RZ, RZ, -R3 ;  /* 0x000000ffff027224 */ /* 0x004fc800078e0a03 */
[----:B------:R-:W-:Y:S02]  /*164c0*/  IMAD R9, R2, R7, RZ ;  /* 0x0000000702097224 */ /* 0x000fe400078e02ff */
[----:B------:R-:W-:-:S04]  /*164d0*/  IMAD.MOV.U32 R2, RZ, RZ, RZ ;  /* 0x000000ffff027224 */ /* 0x000fc800078e00ff */
[----:B------:R-:W-:Y:S01]  /*164e0*/  IMAD.HI.U32 R2, R3, R9, R2 ;  /* 0x0000000903027227 */ /* 0x000fe200078e0002 */
[----:B------:R-:W-:Y:S02]  /*164f0*/  IABS R9, R6 ;  /* 0x0000000600097213 */ /* 0x000fe40000000000 */
[----:B------:R-:W-:-:S03]  /*16500*/  LOP3.LUT R3, R6, R5, RZ, 0x3c, !PT ;  /* 0x0000000506037212 */ /* 0x000fc600078e3cff */
[----:B------:R-:W-:Y:S01]  /*16510*/  IMAD.HI.U32 R2, R2, R9, RZ ;  /* 0x0000000902027227 */ /* 0x000fe200078e00ff */
[----:B------:R-:W-:-:S03]  /*16520*/  ISETP.GE.AND P2, PT, R3, RZ, PT ;  /* 0x000000ff0300720c */ /* 0x000fc60003f46270 */
[----:B------:R-:W-:Y:S02]  /*16530*/  IMAD R8, R2, R8, R9 ;  /* 0x0000000802087224 */ /* 0x000fe400078e0209 */
[----:B------:R-:W-:-:S03]  /*16540*/  IMAD.IADD R3, R6, 0x1, R0 ;  /* 0x0000000106037824 */ /* 0x000fc600078e0200 */
        /* <DEDUP_REMOVED lines=15> */
.L_x_2156:
[----:B------:R0:W-:Y:S01]  /*16640*/  STL [R1], R0 ;  /* 0x0000000001007387 */ /* 0x0001e20000100800 */
[----:B------:R-:W-:Y:S01]  /*16650*/  ULDC UR48, c[0x0][0xc14] ;  /* 0x0003050000307ab9 */ /* 0x000fe20000000800 */
[----:B------:R-:W-:Y:S02]  /*16660*/  UMOV UR38, URZ ;  /* 0x0000003f00267c82 */ /* 0x000fe40008000000 */
[----:B------:R0:W-:Y:S03]  /*16670*/  STL [R1+0x4], RZ ;  /* 0x000004ff01007387 */ /* 0x0001e60000100800 */
.L_x_2161:
        /* <DEDUP_REMOVED lines=15> */
.L_x_2154:
[----:B------:R-:W-:Y:S02]  /*16770*/  ULDC UR4, c[0x0][0xc14] ;  /* 0x0003050000047ab9 */ /* 0x000fe40000000800 */
[----:B------:R-:W-:-:S06]  /*16780*/  UISETP.GE.AND UP0, UPT, UR48, UR4, UPT ;  /* 0x000000043000728c */ /* 0x000fcc000bf06270 */
[----:B------:R-:W-:-:S13]  /*16790*/  PLOP3.LUT P0, PT, PT, PT, UP0, 0x80, 0x0 ;  /* 0x000000000000781c */ /* 0x000fda0003f0f008 */
[----:B------:R-:W-:Y:S05]  /*167a0*/  @!P0 BRA `(.L_x_2162) ;  /* 0xffffffbc00908947 */ /* 0x000fea000383ffff */
.L_x_2098:
        /* <DEDUP_REMOVED lines=12> */
.L_x_2194:
[----:B------:R-:W-:Y:S05]  /*16870*/  BSYNC B0 ;  /* 0x0000000000007941 */ /* 0x000fea0003800000 */
.L_x_2163:
[----:B------:R-:W-:-:S03]  /*16880*/  UMOV UR4, 0xffffffff ;  /* 0xffffffff00047882 */ /* 0x000fc60000000000 */
[----:B------:R-:W-:Y:S05]  /*16890*/  BRA.DIV UR4, `(.L_x_2165) ;  /* 0x0000000a04787947 */ /* 0x000fea000b800000 */
[----:B------:R-:W1:Y:S02]  /*168a0*/  S2R R2, SR_TID.X ;  /* 0x0000000000027919 */ /* 0x000e640000002100 */
[----:B-1----:R-:W-:-:S04]  /*168b0*/  SHF.R.U32.HI R2, RZ, 0x5, R2 ;  /* 0x00000005ff027819 */ /* 0x002fc80000011602 */
[----:B------:R-:W-:-:S05]  /*168c0*/  LOP3.LUT R2, R2, 0x3, RZ, 0xc0, !PT ;  /* 0x0000000302027812 */ /* 0x000fca00078ec0ff */
[----:B------:R1:W2:Y:S02]  /*168d0*/  SHFL.IDX PT, R14, R2, RZ, 0x1f ;  /* 0x00001fff020e7589 */ /* 0x0002a400000e0000 */
.L_x_2197:
[----:B--2---:R-:W-:Y:S01]  /*168e0*/  ISETP.NE.AND P0, PT, R14, RZ, PT ;  /* 0x000000ff0e00720c */ /* 0x004fe20003f05270 */
[----:B------:R-:W-:-:S12]  /*168f0*/  BSSY B0, `(.L_x_2166) ;  /* 0x000002b000007945 */ /* 0x000fd80003800000 */
[----:B------:R-:W-:Y:S05]  /*16900*/  @P0 BRA `(.L_x_2167) ;  /* 0x0000000000a40947 */ /* 0x000fea0003800000 */
[----:B------:R-:W-:-:S03]  /*16910*/  UMOV UR4, 0xffffffff ;  /* 0xffffffff00047882 */ /* 0x000fc60000000000 */
[----:B------:R-:W-:Y:S05]  /*16920*/  BRA.DIV UR4, `(.L_x_2168) ;  /* 0x0000000a04887947 */ /* 0x000fea000b800000 */
[----:B------:R-:W-:-:S13]  /*16930*/  ELECT P6, URZ, PT ;  /* 0x00000000003f782f */ /* 0x000fda00038c0000 */
.L_x_2200:
[----:B------:R-:W-:Y:S05]  /*16940*/  @!P6 BRA `(.L_x_2167) ;  /* 0x000000000094e947 */ /* 0x000fea0003800000 */
[----:B------:R-:W-:-:S06]  /*16950*/  ULOP3.LUT UR4, UR40, 0x2, URZ, 0xfc, !UPT ;  /* 0x0000000228047892 */ /* 0x000fcc000f8efc3f */
[----:B-1----:R-:W-:-:S05]  /*16960*/  IMAD.U32 R2, RZ, RZ, UR4 ;  /* 0x00000004ff027e24 */ /* 0x002fca000f8e00ff */
[----:B------:R-:W-:-:S13]  /*16970*/  ISETP.NE.AND P0, PT, R2, 0x3, PT ;  /* 0x000000030200780c */ /* 0x000fda0003f05270 */
[----:B------:R-:W-:Y:S05]  /*16980*/  @!P0 BRA `(.L_x_2169) ;  /* 0x0000000000048947 */ /* 0x000fea0003800000 */
[----:B------:R-:W-:Y:S01]  /*16990*/  BPT.TRAP 0x1 ;  /* 0x000000040000795c */ /* 0x000fe20000300000 */
.L_x_2169:
        /* <DEDUP_REMOVED lines=12> */
.L_x_2201:
[----:B------:R-:W1:Y:S02]  /*16a60*/  SYNCS.PHASECHK.TRANS64.TRYWAIT P1, [R9+URZ], R2 ;  /* 0x00000002090075a7 */ /* 0x000e64000802017f */
[----:B-1----:R-:W-:Y:S05]  /*16a70*/  @!P1 BRA `(.L_x_2171) ;  /* 0x0000000800689947 */ /* 0x002fea0003800000 */
.L_x_2202:
[----:B------:R-:W-:Y:S05]  /*16a80*/  @!P0 BRA `(.L_x_2172) ;  /* 0x0000000000048947 */ /* 0x000fea0003800000 */
[----:B------:R-:W-:Y:S01]  /*16a90*/  BPT.TRAP 0x1 ;  /* 0x000000040000795c */ /* 0x000fe20000300000 */
.L_x_2172:
[----:B------:R-:W-:-:S04]  /*16aa0*/  IMAD R17, R17, 0x8, R0 ;  /* 0x0000000811117824 */ /* 0x000fc800078e0200 */
[----:B------:R-:W2:Y:S02]  /*16ab0*/  SYNCS.PHASECHK.TRANS64.TRYWAIT P1, [R17+URZ+0x33460], R4 ;  /* 0x03346004110075a7 */ /* 0x000ea4000802017f */
[----:B--2---:R-:W-:Y:S05]  /*16ac0*/  @!P1 BRA `(.L_x_2173) ;  /* 0x0000000800689947 */ /* 0x004fea0003800000 */
.L_x_2203:
[----:B------:R-:W-:Y:S05]  /*16ad0*/  @!P0 BRA `(.L_x_2174) ;  /* 0x0000000000048947 */ /* 0x000fea0003800000 */
[----:B------:R-:W-:Y:S01]  /*16ae0*/  BPT.TRAP 0x1 ;  /* 0x000000040000795c */ /* 0x000fe20000300000 */
.L_x_2174:
[----:B------:R-:W-:-:S04]  /*16af0*/  IMAD R3, R3, 0x8, R0 ;  /* 0x0000000803037824 */ /* 0x000fc800078e0200 */
[----:B------:R-:W3:Y:S02]  /*16b00*/  SYNCS.PHASECHK.TRANS64.TRYWAIT P1, [R3+URZ+0x33460], R2 ;  /* 0x03346002030075a7 */ /* 0x000ee4000802017f */
[----:B---3--:R-:W-:Y:S05]  /*16b10*/  @!P1 BRA `(.L_x_2175) ;  /* 0x0000000800689947 */ /* 0x008fea0003800000 */
.L_x_2204:
[----:B------:R-:W-:Y:S05]  /*16b20*/  @!P0 BRA `(.L_x_2176) ;  /* 0x0000000000048947 */ /* 0x000fea0003800000 */
[----:B------:R-:W-:Y:S01]  /*16b30*/  BPT.TRAP 0x1 ;  /* 0x000000040000795c */ /* 0x000fe20000300000 */
.L_x_2176:
[----:B------:R-:W4:Y:S02]  /*16b40*/  SYNCS.PHASECHK.TRANS64.TRYWAIT P0, [R17+URZ+0x33480], R4 ;  /* 0x03348004110075a7 */ /* 0x000f24000800017f */
[----:B----4-:R-:W-:Y:S05]  /*16b50*/  @!P0 BRA `(.L_x_2177) ;  /* 0x00000008006c8947 */ /* 0x010fea0003800000 */
.L_x_2178:
[----:B------:R0:W0:Y:S02]  /*16b60*/  SYNCS.PHASECHK.TRANS64.TRYWAIT P0, [R3+URZ+0x33480], R2 ;  /* 0x03348002030075a7 */ /* 0x000024000800017f */
[----:B0-----:R-:W-:Y:S05]  /*16b70*/  @!P0 NANOSLEEP.SYNCS 0x989680 ;  /* 0x009896800000895d */ /* 0x001fea0003900000 */
[----:B------:R-:W0:Y:S02]  /*16b80*/  @!P0 SYNCS.PHASECHK.TRANS64 P0, [R3+URZ+0x33480], R2 ;  /* 0x03348002030085a7 */ /* 0x000e24000800007f */
[----:B0-----:R-:W-:Y:S05]  /*16b90*/  @!P0 BRA `(.L_x_2178) ;  /* 0xfffffffc00f08947 */ /* 0x001fea000383ffff */
.L_x_2167:
[----:B------:R-:W-:Y:S05]  /*16ba0*/  BSYNC B0 ;  /* 0x0000000000007941 */ /* 0x000fea0003800000 */
.L_x_2166:
[----:B------:R-:W-:Y:S05]  /*16bb0*/  EXIT ;  /* 0x000000000000794d */ /* 0x000fea0003800000 */
.L_x_2037:
[----:B0-----:R-:W-:-:S04]  /*16bc0*/  IMAD.U32 R3, RZ, RZ, UR41 ;  /* 0x00000029ff037e24 */ /* 0x001fc8000f8e00ff */
[----:B------:R0:W1:Y:S03]  /*16bd0*/  SYNCS.PHASECHK.TRANS64.TRYWAIT P1, [R3+URZ+0x33400], R6 ;  /* 0x03340006030075a7 */ /* 0x000066000802017f */
[----:B-1----:R-:W-:Y:S05]  /*16be0*/  @!P1 NANOSLEEP.SYNCS 0x989680 ;  /* 0x009896800000995d */ /* 0x002fea0003900000 */
[----:B------:R-:W1:Y:S02]  /*16bf0*/  @!P1 SYNCS.PHASECHK.TRANS64 P1, [R3+URZ+0x33400], R6 ;  /* 0x03340006030095a7 */ /* 0x000e64000802007f */
[----:B-1----:R-:W-:Y:S05]  /*16c00*/  @!P1 BRA `(.L_x_2037) ;  /* 0xfffffffc00ec9947 */ /* 0x002fea000383ffff */
[----:B------:R-:W-:Y:S05]  /*16c10*/  BRA `(.L_x_2179) ;  /* 0xfffffeac00fc7947 */ /* 0x000fea000383ffff */
.L_x_2041:
[----:B-1----:R1:W2:Y:S02]  /*16c20*/  SYNCS.PHASECHK.TRANS64.TRYWAIT P2, [R2+URZ+0x33430], R3 ;  /* 0x03343003020075a7 */ /* 0x0022a4000804017f */
[----:B--2---:R-:W-:Y:S05]  /*16c30*/  @!P2 NANOSLEEP.SYNCS 0x989680 ;  /* 0x009896800000a95d */ /* 0x004fea0003900000 */
[----:B------:R-:W2:Y:S02]  /*16c40*/  @!P2 SYNCS.PHASECHK.TRANS64 P2, [R2+URZ+0x33430], R3 ;  /* 0x033430030200a5a7 */ /* 0x000ea4000804007f */
[----:B--2---:R-:W-:Y:S05]  /*16c50*/  @!P2 BRA `(.L_x_2041) ;  /* 0xfffffffc00f0a947 */ /* 0x004fea000383ffff */
[----:B------:R-:W-:Y:S05]  /*16c60*/  BRA `(.L_x_2040) ;  /* 0xfffffeb000247947 */ /* 0x000fea000383ffff */
.L_x_2046:
[----:B-1----:R-:W-:-:S04]  /*16c70*/  IMAD.U32 R7, RZ, RZ, UR6 ;  /* 0x00000006ff077e24 */ /* 0x002fc8000f8e00ff */
[----:B------:R1:W2:Y:S03]  /*16c80*/  SYNCS.PHASECHK.TRANS64.TRYWAIT P2, [R7+URZ+0x33430], R6 ;  /* 0x03343006070075a7 */ /* 0x0002a6000804017f */
[----:B--2---:R-:W-:Y:S05]  /*16c90*/  @!P2 NANOSLEEP.SYNCS 0x989680 ;  /* 0x009896800000a95d */ /* 0x004fea0003900000 */
[----:B------:R-:W2:Y:S02]  /*16ca0*/  @!P2 SYNCS.PHASECHK.TRANS64 P2, [R7+URZ+0x33430], R6 ;  /* 0x033430060700a5a7 */ /* 0x000ea4000804007f */
[----:B--2---:R-:W-:Y:S05]  /*16cb0*/  @!P2 BRA `(.L_x_2046) ;  /* 0xfffffffc00eca947 */ /* 0x004fea000383ffff */
[----:B------:R-:W-:Y:S05]  /*16cc0*/  BRA `(.L_x_2043) ;  /* 0xfffffef000ec7947 */ /* 0x000fea000383ffff */
.L_x_2050:
[----:B-1----:R-:W-:-:S04]  /*16cd0*/  IMAD.U32 R7, RZ, RZ, UR6 ;  /* 0x00000006ff077e24 */ /* 0x002fc8000f8e00ff */
[----:B------:R1:W2:Y:S03]  /*16ce0*/  SYNCS.PHASECHK.TRANS64.TRYWAIT P2, [R7+URZ+0x33450], R6 ;  /* 0x03345006070075a7 */ /* 0x0002a6000804017f */
[----:B--2---:R-:W-:Y:S05]  /*16cf0*/  @!P2 NANOSLEEP.SYNCS 0x989680 ;  /* 0x009896800000a95d */ /* 0x004fea0003900000 */
[----:B------:R-:W2:Y:S02]  /*16d00*/  @!P2 SYNCS.PHASECHK.TRANS64 P2, [R7+URZ+0x33450], R6 ;  /* 0x033450060700a5a7 */ /* 0x000ea4000804007f */
[----:B--2---:R-:W-:Y:S05]  /*16d10*/  @!P2 BRA `(.L_x_2050) ;  /* 0xfffffffc00eca947 */ /* 0x004fea000383ffff */
[----:B------:R-:W-:Y:S05]  /*16d20*/  BRA `(.L_x_2047) ;  /* 0xfffffefc00ec7947 */ /* 0x000fea000383ffff */
.L_x_2057:
[----:B-1----:R-:W-:-:S04]  /*16d30*/  IMAD.U32 R7, RZ, RZ, UR6 ;  /* 0x00000006ff077e24 */ /* 0x002fc8000f8e00ff */
[----:B------:R1:W2:Y:S03]  /*16d40*/  SYNCS.PHASECHK.TRANS64.TRYWAIT P2, [R7+URZ+0x33430], R6 ;  /* 0x03343006070075a7 */ /* 0x0002a6000804017f */
[----:B--2---:R-:W-:Y:S05]  /*16d50*/  @!P2 NANOSLEEP.SYNCS 0x989680 ;  /* 0x009896800000a95d */ /* 0x004fea0003900000 */
[----:B------:R-:W2:Y:S02]  /*16d60*/  @!P2 SYNCS.PHASECHK.TRANS64 P2, [R7+URZ+0x33430], R6 ;  /* 0x033430060700a5a7 */ /* 0x000ea4000804007f */
[----:B--2---:R-:W-:Y:S05]  /*16d70*/  @!P2 BRA `(.L_x_2057) ;  /* 0xfffffffc00eca947 */ /* 0x004fea000383ffff */
[----:B------:R-:W-:Y:S05]  /*16d80*/  BRA `(.L_x_2054) ;  /* 0xffffff3400b07947 */ /* 0x000fea000383ffff */
.L_x_2061:
[----:B-1----:R-:W-:-:S04]  /*16d90*/  IMAD.U32 R7, RZ, RZ, UR6 ;  /* 0x00000006ff077e24 */ /* 0x002fc8000f8e00ff */
[----:B------:R1:W2:Y:S03]  /*16da0*/  SYNCS.PHASECHK.TRANS64.TRYWAIT P2, [R7+URZ+0x33450], R6 ;  /* 0x03345006070075a7 */ /* 0x0002a6000804017f */
[----:B--2---:R-:W-:Y:S05]  /*16db0*/  @!P2 NANOSLEEP.SYNCS 0x989680 ;  /* 0x009896800000a95d */ /* 0x004fea0003900000 */
[----:B------:R-:W2:Y:S02]  /*16dc0*/  @!P2 SYNCS.PHASECHK.TRANS64 P2, [R7+URZ+0x33450], R6 ;  /* 0x033450060700a5a7 */ /* 0x000ea4000804007f */
[----:B--2---:R-:W-:Y:S05]  /*16dd0*/  @!P2 BRA `(.L_x_2061) ;  /* 0xfffffffc00eca947 */ /* 0x004fea000383ffff */
[----:B------:R-:W-:Y:S05]  /*16de0*/  BRA `(.L_x_2058) ;  /* 0xffffff4000b07947 */ /* 0x000fea000383ffff */
.L_x_2067:
[----:B-1----:R-:W-:-:S04]  /*16df0*/  IMAD.U32 R5, RZ, RZ, UR9 ;  /* 0x00000009ff057e24 */ /* 0x002fc8000f8e00ff */
[----:B------:R1:W2:Y:S03]  /*16e00*/  SYNCS.PHASECHK.TRANS64.TRYWAIT P1, [R5+URZ+0x33450], R0 ;  /* 0x03345000050075a7 */ /* 0x0002a6000802017f */
[----:B--2---:R-:W-:Y:S05]  /*16e10*/  @!P1 NANOSLEEP.SYNCS 0x989680 ;  /* 0x009896800000995d */ /* 0x004fea0003900000 */
[----:B------:R-:W2:Y:S02]  /*16e20*/  @!P1 SYNCS.PHASECHK.TRANS64 P1, [R5+URZ+0x33450], R0 ;  /* 0x03345000050095a7 */ /* 0x000ea4000802007f */
[----:B--2---:R-:W-:Y:S05]  /*16e30*/  @!P1 BRA `(.L_x_2067) ;  /* 0xfffffffc00ec9947 */ /* 0x004fea000383ffff */
[----:B------:R-:W-:Y:S05]  /*16e40*/  BRA `(.L_x_2066) ;  /* 0xffffff6c00807947 */ /* 0x000fea000383ffff */
.L_x_2109:
[----:B------:R-:W-:Y:S02]  /*16e50*/  IMAD.MOV.U32 R13, RZ, RZ, R4 ;  /* 0x000000ffff0d7224 */ /* 0x000fe400078e0004 */
[----:B------:R-:W-:Y:S02]  /*16e60*/  IMAD.MOV.U32 R12, RZ, RZ, RZ ;  /* 0x000000ffff0c7224 */ /* 0x000fe400078e00ff */
[----:B------:R-:W-:Y:S02]  /*16e70*/  IMAD.MOV.U32 R11, RZ, RZ, 0x1f ;  /* 0x0000001fff0b7424 */ /* 0x000fe400078e00ff */
[----:B------:R-:W-:-:S07]  /*16e80*/  IMAD.MOV.U32 R15, RZ, RZ, -0x1 ;  /* 0xffffffffff0f7424 */ /* 0x000fce00078e00ff */
[----:B------:R-:W-:Y:S05]  /*16e90*/  WARPSYNC.COLLECTIVE R15, `(.L_x_2180) ;  /* 0x000000000f087348 */ /* 0x000fea0003c00000 */
[----:B------:R0:W1:Y:S02]  /*16ea0*/  SHFL.IDX P6, R14, R13, R12, R11 ;  /* 0x0000000c0d0e7389 */ /* 0x00006400000c000b */
[----:B01----:R-:W-:Y:S01]  /*16eb0*/  ENDCOLLECTIVE ;  /* 0x000000000000791b */ /* 0x003fe20003800000 */
.L_x_2180:
[----:B------:R-:W-:Y:S05]  /*16ec0*/  BRA `(.L_x_2181) ;  /* 0xffffffc400a87947 */ /* 0x000fea000383ffff */
.L_x_2111:
[----:B------:R-:W-:Y:S01]  /*16ed0*/  BSSY B0, `(.L_x_2182) ;  /* 0x0000006000007945 */ /* 0x000fe20003800000 */
[----:B------:R-:W-:-:S07]  /*16ee0*/  IMAD.MOV.U32 R15, RZ, RZ, -0x1 ;  /* 0xffffffffff0f7424 */ /* 0x000fce00078e00ff */
[----:B------:R-:W-:Y:S05]  /*16ef0*/  WARPSYNC.COLLECTIVE R15, `(.L_x_2183) ;  /* 0x000000000f0c7348 */ /* 0x000fea0003c00000 */
[----:B------:R-:W-:Y:S02]  /*16f00*/  ELECT P6, UR62, PT ;  /* 0x00000000003e782f */ /* 0x000fe400038c0000 */
[----:B------:R-:W-:Y:S01]  /*16f10*/  MOV R14, UR62 ;  /* 0x0000003e000e7c02 */ /* 0x000fe20008000f00 */
[----:B------:R-:W-:Y:S10]  /*16f20*/  ENDCOLLECTIVE ;  /* 0x000000000000791b */ /* 0x000ff40003800000 */
.L_x_2183:
[----:B------:R-:W-:Y:S05]  /*16f30*/  BSYNC B0 ;  /* 0x0000000000007941 */ /* 0x000fea0003800000 */
.L_x_2182:
[----:B------:R-:W-:Y:S05]  /*16f40*/  BRA `(.L_x_2184) ;  /* 0xffffffc400a87947 */ /* 0x000fea000383ffff */
.L_x_2114:
[----:B0-----:R0:W1:Y:S02]  /*16f50*/  SYNCS.PHASECHK.TRANS64.TRYWAIT P2, [R4+URZ+0x33480], R3 ;  /* 0x03348003040075a7 */ /* 0x001064000804017f */
[----:B-1----:R-:W-:Y:S05]  /*16f60*/  @!P2 NANOSLEEP.SYNCS 0x989680 ;  /* 0x009896800000a95d */ /* 0x002fea0003900000 */
[----:B------:R-:W1:Y:S02]  /*16f70*/  @!P2 SYNCS.PHASECHK.TRANS64 P2, [R4+URZ+0x33480], R3 ;  /* 0x033480030400a5a7 */ /* 0x000e64000804007f */
[----:B-1----:R-:W-:Y:S05]  /*16f80*/  @!P2 BRA `(.L_x_2114) ;  /* 0xfffffffc00f0a947 */ /* 0x002fea000383ffff */
[----:B------:R-:W-:Y:S05]  /*16f90*/  BRA `(.L_x_2185) ;  /* 0xffffffc400fc7947 */ /* 0x000fea000383ffff */
.L_x_2116:
[----:B-1----:R1:W2:Y:S02]  /*16fa0*/  SYNCS.PHASECHK.TRANS64.TRYWAIT P2, [R4+URZ+0x33440], R3 ;  /* 0x03344003040075a7 */ /* 0x0022a4000804017f */
[----:B--2---:R-:W-:Y:S05]  /*16fb0*/  @!P2 NANOSLEEP.SYNCS 0x989680 ;  /* 0x009896800000a95d */ /* 0x004fea0003900000 */
[----:B------:R-:W2:Y:S02]  /*16fc0*/  @!P2 SYNCS.PHASECHK.TRANS64 P2, [R4+URZ+0x33440], R3 ;  /* 0x033440030400a5a7 */ /* 0x000ea4000804007f */
[----:B--2---:R-:W-:Y:S05]  /*16fd0*/  @!P2 BRA `(.L_x_2116) ;  /* 0xfffffffc00f0a947 */ /* 0x004fea000383ffff */
[----:B------:R-:W-:Y:S05]  /*16fe0*/  BRA `(.L_x_2186) ;  /* 0xffffffc8007c7947 */ /* 0x000fea000383ffff */
.L_x_2119:
[----:B0-----:R-:W-:-:S04]  /*16ff0*/  IMAD.U32 R3, RZ, RZ, UR41 ;  /* 0x00000029ff037e24 */ /* 0x001fc8000f8e00ff */
[----:B------:R0:W1:Y:S03]  /*17000*/  SYNCS.PHASECHK.TRANS64.TRYWAIT P0, [R3+URZ+0x33420], R2 ;  /* 0x03342002030075a7 */ /* 0x000066000800017f */
[----:B-1----:R-:W-:Y:S05]  /*17010*/  @!P0 NANOSLEEP.SYNCS 0x989680 ;  /* 0x009896800000895d */ /* 0x002fea0003900000 */
[----:B------:R-:W1:Y:S02]  /*17020*/  @!P0 SYNCS.PHASECHK.TRANS64 P0, [R3+URZ+0x33420], R2 ;  /* 0x03342002030085a7 */ /* 0x000e64000800007f */
[----:B-1----:R-:W-:Y:S05]  /*17030*/  @!P0 BRA `(.L_x_2119) ;  /* 0xfffffffc00ec8947 */ /* 0x002fea000383ffff */
[----:B------:R-:W-:Y:S05]  /*17040*/  BRA `(.L_x_2187) ;  /* 0xffffffcc00907947 */ /* 0x000fea000383ffff */
.L_x_2125:
[----:B0-----:R0:W1:Y:S02]  /*17050*/  SYNCS.PHASECHK.TRANS64.TRYWAIT P0, [R6+URZ+0x33480], R4 ;  /* 0x03348004060075a7 */ /* 0x001064000800017f */
[----:B-1----:R-:W-:Y:S05]  /*17060*/  @!P0 NANOSLEEP.SYNCS 0x989680 ;  /* 0x009896800000895d */ /* 0x002fea0003900000 */
[----:B------:R-:W1:Y:S02]  /*17070*/  @!P0 SYNCS.PHASECHK.TRANS64 P0, [R6+URZ+0x33480], R4 ;  /* 0x03348004060085a7 */ /* 0x000e64000800007f */
[----:B-1----:R-:W-:Y:S05]  /*17080*/  @!P0 BRA `(.L_x_2125) ;  /* 0xfffffffc00f08947 */ /* 0x002fea000383ffff */
[----:B------:R-:W-:Y:S05]  /*17090*/  BRA `(.L_x_2188) ;  /* 0xffffffd0002c7947 */ /* 0x000fea000383ffff */
.L_x_2132:
[----:B-1----:R1:W2:Y:S02]  /*170a0*/  SYNCS.PHASECHK.TRANS64.TRYWAIT P0, [R6+URZ+0x33440], R4 ;  /* 0x03344004060075a7 */ /* 0x0022a4000800017f */
[----:B--2---:R-:W-:Y:S05]  /*170b0*/  @!P0 NANOSLEEP.SYNCS 0x989680 ;  /* 0x009896800000895d */ /* 0x004fea0003900000 */
[----:B------:R-:W2:Y:S02]  /*170c0*/  @!P0 SYNCS.PHASECHK.TRANS64 P0, [R6+URZ+0x33440], R4 ;  /* 0x03344004060085a7 */ /* 0x000ea4000800007f */
[----:B--2---:R-:W-:Y:S05]  /*170d0*/  @!P0 BRA `(.L_x_2132) ;  /* 0xfffffffc00f08947 */ /* 0x004fea000383ffff */
[----:B------:R-:W-:Y:S05]  /*170e0*/  BRA `(.L_x_2189) ;  /* 0xffffffd4002c7947 */ /* 0x000fea000383ffff */
.L_x_2140:
[----:B0-----:R0:W1:Y:S02]  /*170f0*/  SYNCS.PHASECHK.TRANS64.TRYWAIT P2, [R13+URZ+0x33470], R4 ;  /* 0x033470040d0075a7 */ /* 0x001064000804017f */
[----:B-1----:R-:W-:Y:S05]  /*17100*/  @!P2 NANOSLEEP.SYNCS 0x989680 ;  /* 0x009896800000a95d */ /* 0x002fea0003900000 */
[----:B------:R-:W1:Y:S02]  /*17110*/  @!P2 SYNCS.PHASECHK.TRANS64 P2, [R13+URZ+0x33470], R4 ;  /* 0x033470040d00a5a7 */ /* 0x000e64000804007f */
[----:B-1----:R-:W-:Y:S05]  /*17120*/  @!P2 BRA `(.L_x_2140) ;  /* 0xfffffffc00f0a947 */ /* 0x002fea000383ffff */
[----:B------:R-:W-:Y:S05]  /*17130*/  BRA `(.L_x_2190) ;  /* 0xffffffd800407947 */ /* 0x000fea000383ffff */
.L_x_2142:
[----:B-1----:R1:W2:Y:S02]  /*17140*/  SYNCS.PHASECHK.TRANS64.TRYWAIT P2, [R13+URZ+0x33460], R2 ;  /* 0x033460020d0075a7 */ /* 0x0022a4000804017f */
[----:B--2---:R-:W-:Y:S05]  /*17150*/  @!P2 NANOSLEEP.SYNCS 0x989680 ;  /* 0x009896800000a95d */ /* 0x004fea0003900000 */
[----:B------:R-:W2:Y:S02]  /*17160*/  @!P2 SYNCS.PHASECHK.TRANS64 P2, [R13+URZ+0x33460], R2 ;  /* 0x033460020d00a5a7 */ /* 0x000ea4000804007f */
[----:B--2---:R-:W-:Y:S05]  /*17170*/  @!P2 BRA `(.L_x_2142) ;  /* 0xfffffffc00f0a947 */ /* 0x004fea000383ffff */
[----:B------:R-:W-:Y:S05]  /*17180*/  BRA `(.L_x_2191) ;  /* 0xffffffd800487947 */ /* 0x000fea000383ffff */
.L_x_2149:
[----:B0-----:R0:W1:Y:S02]  /*17190*/  SYNCS.PHASECHK.TRANS64.TRYWAIT P0, [R3+URZ+0x33470], R0 ;  /* 0x03347000030075a7 */ /* 0x001064000800017f */
[----:B-1----:R-:W-:Y:S05]  /*171a0*/  @!P0 NANOSLEEP.SYNCS 0x989680 ;  /* 0x009896800000895d */ /* 0x002fea0003900000 */
[----:B------:R-:W1:Y:S02]  /*171b0*/  @!P0 SYNCS.PHASECHK.TRANS64 P0, [R3+URZ+0x33470], R0 ;  /* 0x03347000030085a7 */ /* 0x000e64000800007f */
[----:B-1----:R-:W-:Y:S05]  /*171c0*/  @!P0 BRA `(.L_x_2149) ;  /* 0xfffffffc00f08947 */ /* 0x002fea000383ffff */
[----:B------:R-:W-:Y:S05]  /*171d0*/  BRA `(.L_x_2192) ;  /* 0xffffffe0006c7947 */ /* 0x000fea000383ffff */
.L_x_2151:
[----:B0-----:R0:W1:Y:S02]  /*171e0*/  SYNCS.PHASECHK.TRANS64.TRYWAIT P0, [R3+URZ+0x33460], R0 ;  /* 0x03346000030075a7 */ /* 0x001064000800017f */
[----:B-1----:R-:W-:Y:S05]  /*171f0*/  @!P0 NANOSLEEP.SYNCS 0x989680 ;  /* 0x009896800000895d */ /* 0x002fea0003900000 */
[----:B------:R-:W1:Y:S02]  /*17200*/  @!P0 SYNCS.PHASECHK.TRANS64 P0, [R3+URZ+0x33460], R0 ;  /* 0x03346000030085a7 */ /* 0x000e64000800007f */
[----:B-1----:R-:W-:Y:S05]  /*17210*/  @!P0 BRA `(.L_x_2151) ;  /* 0xfffffffc00f08947 */ /* 0x002fea000383ffff */
[----:B------:R-:W-:Y:S05]  /*17220*/  BRA `(.L_x_2193) ;  /* 0xffffffe000707947 */ /* 0x000fea000383ffff */
.L_x_2164:
[----:B0-----:R0:W1:Y:S02]  /*17230*/  SYNCS.PHASECHK.TRANS64.TRYWAIT P0, [R0+URZ+0x33420], R3 ;  /* 0x03342003000075a7 */ /* 0x001064000800017f */
[----:B-1----:R-:W-:Y:S05]  /*17240*/  @!P0 NANOSLEEP.SYNCS 0x989680 ;  /* 0x009896800000895d */ /* 0x002fea0003900000 */
[----:B------:R-:W1:Y:S02]  /*17250*/  @!P0 SYNCS.PHASECHK.TRANS64 P0, [R0+URZ+0x33420], R3 ;  /* 0x03342003000085a7 */ /* 0x000e64000800007f */
[----:B-1----:R-:W-:Y:S05]  /*17260*/  @!P0 BRA `(.L_x_2164) ;  /* 0xfffffffc00f08947 */ /* 0x002fea000383ffff */
[----:B------:R-:W-:Y:S05]  /*17270*/  BRA `(.L_x_2194) ;  /* 0xfffffff4007c7947 */ /* 0x000fea000383ffff */
.L_x_2165:
        /* <DEDUP_REMOVED lines=11> */
.L_x_2196:
[----:B------:R-:W-:Y:S05]  /*17330*/  BSYNC B0 ;  /* 0x0000000000007941 */ /* 0x000fea0003800000 */
.L_x_2195:
[----:B------:R-:W-:Y:S05]  /*17340*/  BRA `(.L_x_2197) ;  /* 0xfffffff400647947 */ /* 0x000fea000383ffff */
.L_x_2168:
[----:B------:R-:W-:Y:S01]  /*17350*/  BSSY B1, `(.L_x_2198) ;  /* 0x0000006000017945 */ /* 0x000fe20003800000 */
[----:B------:R-:W-:-:S07]  /*17360*/  IMAD.MOV.U32 R15, RZ, RZ, -0x1 ;  /* 0xffffffffff0f7424 */ /* 0x000fce00078e00ff */
[----:B01----:R-:W-:Y:S05]  /*17370*/  WARPSYNC.COLLECTIVE R15, `(.L_x_2199) ;  /* 0x000000000f0c7348 */ /* 0x003fea0003c00000 */
[----:B------:R-:W-:Y:S02]  /*17380*/  ELECT P6, UR62, PT ;  /* 0x00000000003e782f */ /* 0x000fe400038c0000 */
[----:B------:R-:W-:Y:S01]  /*17390*/  MOV R14, UR62 ;  /* 0x0000003e000e7c02 */ /* 0x000fe20008000f00 */
[----:B01----:R-:W-:Y:S10]  /*173a0*/  ENDCOLLECTIVE ;  /* 0x000000000000791b */ /* 0x003ff40003800000 */
.L_x_2199:
[----:B------:R-:W-:Y:S05]  /*173b0*/  BSYNC B1 ;  /* 0x0000000000017941 */ /* 0x000fea0003800000 */
.L_x_2198:
[----:B------:R-:W-:Y:S05]  /*173c0*/  BRA `(.L_x_2200) ;  /* 0xfffffff4005c7947 */ /* 0x000fea000383ffff */
.L_x_2170:
[----:B0-----:R0:W1:Y:S02]  /*173d0*/  SYNCS.PHASECHK.TRANS64.TRYWAIT P1, [R7+URZ], R4 ;  /* 0x00000004070075a7 */ /* 0x001064000802017f */
[----:B-1----:R-:W-:Y:S05]  /*173e0*/  @!P1 NANOSLEEP.SYNCS 0x989680 ;  /* 0x009896800000995d */ /* 0x002fea0003900000 */
[----:B------:R-:W1:Y:S02]  /*173f0*/  @!P1 SYNCS.PHASECHK.TRANS64 P1, [R7+URZ], R4 ;  /* 0x00000004070095a7 */ /* 0x000e64000802007f */
[----:B-1----:R-:W-:Y:S05]  /*17400*/  @!P1 BRA `(.L_x_2170) ;  /* 0xfffffffc00f09947 */ /* 0x002fea000383ffff */
[----:B------:R-:W-:Y:S05]  /*17410*/  BRA `(.L_x_2201) ;  /* 0xfffffff400907947 */ /* 0x000fea000383ffff */
.L_x_2171:
[----:B-1----:R1:W2:Y:S02]  /*17420*/  SYNCS.PHASECHK.TRANS64.TRYWAIT P1, [R9+URZ], R2 ;  /* 0x00000002090075a7 */ /* 0x0022a4000802017f */
[----:B--2---:R-:W-:Y:S05]  /*17430*/  @!P1 NANOSLEEP.SYNCS 0x989680 ;  /* 0x009896800000995d */ /* 0x004fea0003900000 */
[----:B------:R-:W2:Y:S02]  /*17440*/  @!P1 SYNCS.PHASECHK.TRANS64 P1, [R9+URZ], R2 ;  /* 0x00000002090095a7 */ /* 0x000ea4000802007f */
[----:B--2---:R-:W-:Y:S05]  /*17450*/  @!P1 BRA `(.L_x_2171) ;  /* 0xfffffffc00f09947 */ /* 0x004fea000383ffff */
[----:B------:R-:W-:Y:S05]  /*17460*/  BRA `(.L_x_2202) ;  /* 0xfffffff400847947 */ /* 0x000fea000383ffff */
.L_x_2173:
[----:B--2---:R2:W3:Y:S02]  /*17470*/  SYNCS.PHASECHK.TRANS64.TRYWAIT P1, [R17+URZ+0x33460], R4 ;  /* 0x03346004110075a7 */ /* 0x0044e4000802017f */
[----:B---3--:R-:W-:Y:S05]  /*17480*/  @!P1 NANOSLEEP.SYNCS 0x989680 ;  /* 0x009896800000995d */ /* 0x008fea0003900000 */
[----:B------:R-:W3:Y:S02]  /*17490*/  @!P1 SYNCS.PHASECHK.TRANS64 P1, [R17+URZ+0x33460], R4 ;  /* 0x03346004110095a7 */ /* 0x000ee4000802007f */
[----:B---3--:R-:W-:Y:S05]  /*174a0*/  @!P1 BRA `(.L_x_2173) ;  /* 0xfffffffc00f09947 */ /* 0x008fea000383ffff */
[----:B------:R-:W-:Y:S05]  /*174b0*/  BRA `(.L_x_2203) ;  /* 0xfffffff400847947 */ /* 0x000fea000383ffff */
.L_x_2175:
[----:B---3--:R3:W4:Y:S02]  /*174c0*/  SYNCS.PHASECHK.TRANS64.TRYWAIT P1, [R3+URZ+0x33460], R2 ;  /* 0x03346002030075a7 */ /* 0x008724000802017f */
[----:B----4-:R-:W-:Y:S05]  /*174d0*/  @!P1 NANOSLEEP.SYNCS 0x989680 ;  /* 0x009896800000995d */ /* 0x010fea0003900000 */
[----:B------:R-:W4:Y:S02]  /*174e0*/  @!P1 SYNCS.PHASECHK.TRANS64 P1, [R3+URZ+0x33460], R2 ;  /* 0x03346002030095a7 */ /* 0x000f24000802007f */
[----:B----4-:R-:W-:Y:S05]  /*174f0*/  @!P1 BRA `(.L_x_2175) ;  /* 0xfffffffc00f09947 */ /* 0x010fea000383ffff */
[----:B------:R-:W-:Y:S05]  /*17500*/  BRA `(.L_x_2204) ;  /* 0xfffffff400847947 */ /* 0x000fea000383ffff */
.L_x_2177:
[----:B----4-:R4:W0:Y:S02]  /*17510*/  SYNCS.PHASECHK.TRANS64.TRYWAIT P0, [R17+URZ+0x33480], R4 ;  /* 0x03348004110075a7 */ /* 0x010824000800017f */
[----:B0-----:R-:W-:Y:S05]  /*17520*/  @!P0 NANOSLEEP.SYNCS 0x989680 ;  /* 0x009896800000895d */ /* 0x001fea0003900000 */
[----:B------:R-:W0:Y:S02]  /*17530*/  @!P0 SYNCS.PHASECHK.TRANS64 P0, [R17+URZ+0x33480], R4 ;  /* 0x03348004110085a7 */ /* 0x000e24000800007f */
[----:B0-----:R-:W-:Y:S05]  /*17540*/  @!P0 BRA `(.L_x_2177) ;  /* 0xfffffffc00f08947 */ /* 0x001fea000383ffff */
[----:B------:R-:W-:Y:S05]  /*17550*/  BRA `(.L_x_2178) ;  /* 0xfffffff400807947 */ /* 0x000fea000383ffff */
.L_x_2205:
        /* <DEDUP_REMOVED lines=10> */
.L_x_2708:


//--------------------- .text._ZN7cutlass13device_kernelIN5flash11enable_sm90INS1_16FlashAttnFwdSm90INS1_25CollectiveMainloopFwdSm90ILi2EN4cute5tupleIJNS5_1CILi1EEES8_S8_EEENS6_IJNS7_ILi128EEENS7_ILi160EEENS7_ILi192EEEEEELi192ENS_12float_e4m3_tEfNS_4arch4Sm90ELb1ELb0ELb1ELb1ELb0ELb1ELb0ELb1ELb1ELb0ELb0ELb0EEENS1_21CollectiveEpilogueFwdINS6_IJSA_SC_SB_EEES9_NS_10bfloat16_tESG_Li256ELb1ELb0ELb0ELb1EEENS1_36VarlenDynamicPersistentTileSchedulerILi128ELi160ELi256ELi128ELb0ELb0ELb1ELb1ELb1ELb1EEEEEEEEEvNT_6ParamsE --------------------------
	.section	.text._ZN7cutlass13device_kernelIN5flash11enable_sm90INS1_16FlashAttnFwdSm90INS1_25CollectiveMainloopFwdSm90ILi2EN4cute5tupleIJNS5_1CILi1EEES8_S8_EEENS6_IJNS7_ILi128EEENS7_ILi160EEENS7_ILi192EEEEEELi192ENS_12float_e4m3_tEfNS_4arch4Sm90ELb1ELb0ELb1ELb1ELb0ELb1ELb0ELb1ELb1ELb0ELb0ELb0EEENS1_21CollectiveEpilogueFwdINS6_IJSA_SC_SB_EEES9_NS_10bfloat16_tESG_Li256ELb1ELb0ELb0ELb1EEENS1_36VarlenDynamicPersistentTileSchedulerILi128ELi160ELi256ELi128ELb0ELb0ELb1ELb1ELb1ELb1EEEEEEEEEvNT_6ParamsE,"ax",@progbits
	.align	128
.text._ZN7cutlass13device_kernelIN5flash11enable_sm90INS1_16FlashAttnFwdSm90INS1_25CollectiveMainloopFwdSm90ILi2EN4cute5tupleIJNS5_1CILi1EEES8_S8_EEENS6_IJNS7_ILi128EEENS7_ILi160EEENS7_ILi192EEEEEELi192ENS_12float_e4m3_tEfNS_4arch4Sm90ELb1ELb0ELb1ELb1ELb0ELb1ELb0ELb1ELb1ELb0ELb0ELb0EEENS1_21CollectiveEpilogueFwdINS6_IJSA_SC_SB_EEES9_NS_10bfloat16_tESG_Li256ELb1ELb0ELb0ELb1EEENS1_36VarlenDynamicPersistentTileSchedulerILi128ELi160ELi256ELi128ELb0ELb0ELb1ELb1ELb1ELb1EEEEEEEEEvNT_6ParamsE:
        .type           _ZN7cutlass13device_kernelIN5flash11enable_sm90INS1_16FlashAttnFwdSm90INS1_25CollectiveMainloopFwdSm90ILi2EN4cute5tupleIJNS5_1CILi1EEES8_S8_EEENS6_IJNS7_ILi128EEENS7_ILi160EEENS7_ILi192EEEEEELi192ENS_12float_e4m3_tEfNS_4arch4Sm90ELb1ELb0ELb1ELb1ELb0ELb1ELb0ELb1ELb1ELb0ELb0ELb0EEENS1_21CollectiveEpilogueFwdINS6_IJSA_SC_SB_EEES9_NS_10bfloat16_tESG_Li256ELb1ELb0ELb0ELb1EEENS1_36VarlenDynamicPersistentTileSchedulerILi128ELi160ELi256ELi128ELb0ELb0ELb1ELb1ELb1ELb1EEEEEEEEEvNT_6ParamsE,@function
        .size           _ZN7cutlass13device_kernelIN5flash11enable_sm90INS1_16FlashAttnFwdSm90INS1_25CollectiveMainloopFwdSm90ILi2EN4cute5tupleIJNS5_1CILi1EEES8_S8_EEENS6_IJNS7_ILi128EEENS7_ILi160EEENS7_ILi192EEEEEELi192ENS_12float_e4m3_tEfNS_4arch4Sm90ELb1ELb0ELb1ELb1ELb0ELb1ELb0ELb1ELb1ELb0ELb0ELb0EEENS1_21CollectiveEpilogueFwdINS6_IJSA_SC_SB_EEES9_NS_10bfloat16_tESG_Li256ELb1ELb0ELb0ELb1EEENS1_36VarlenDynamicPersistentTileSchedulerILi128ELi160ELi256ELi128ELb0ELb0ELb1ELb1ELb1ELb1EEEEEEEEEvNT_6ParamsE,(.L_x_2709 - _ZN7cutlass13device_kernelIN5flash11enable_sm90INS1_16FlashAttnFwdSm90INS1_25CollectiveMainloopFwdSm90ILi2EN4cute5tupleIJNS5_1CILi1EEES8_S8_EEENS6_IJNS7_ILi128EEENS7_ILi160EEENS7_ILi192EEEEEELi192ENS_12float_e4m3_tEfNS_4arch4Sm90ELb1ELb0ELb1ELb1ELb0ELb1ELb0ELb1ELb1ELb0ELb0ELb0EEENS1_21CollectiveEpilogueFwdINS6_IJSA_SC_SB_EEES9_NS_10bfloat16_tESG_Li256ELb1ELb0ELb0ELb1EEENS1_36VarlenDynamicPersistentTileSchedulerILi128ELi160ELi256ELi128ELb0ELb0ELb1ELb1ELb1ELb1EEEEEEEEEvNT_6ParamsE)
        .other          _ZN7cutlass13device_kernelIN5flash11enable_sm90INS1_16FlashAttnFwdSm90INS1_25CollectiveMainloopFwdSm90ILi2EN4cute5tupleIJNS5_1CILi1EEES8_S8_EEENS6_IJNS7_ILi128EEENS7_ILi160EEENS7_ILi192EEEEEELi192ENS_12float_e4m3_tEfNS_4arch4Sm90ELb1ELb0ELb1ELb1ELb0ELb1ELb0ELb1ELb1ELb0ELb0ELb0EEENS1_21CollectiveEpilogueFwdINS6_IJSA_SC_SB_EEES9_NS_10bfloat16_tESG_Li256ELb1ELb0ELb0ELb1EEENS1_36VarlenDynamicPersistentTileSchedulerILi128ELi160ELi256ELi128ELb0ELb0ELb1ELb1ELb1ELb1EEEEEEEEEvNT_6ParamsE,@"STO_CUDA_ENTRY STV_DEFAULT"
_ZN7cutlass13device_kernelIN5flash11enable_sm90INS1_16FlashAttnFwdSm90INS1_25CollectiveMainloopFwdSm90ILi2EN4cute5tupleIJNS5_1CILi1EEES8_S8_EEENS6_IJNS7_ILi128EEENS7_ILi160EEENS7_ILi192EEEEEELi192ENS_12float_e4m3_tEfNS_4arch4Sm90ELb1ELb0ELb1ELb1ELb0ELb1ELb0ELb1ELb1ELb0ELb0ELb0EEENS1_21CollectiveEpilogueFwdINS6_IJSA_SC_SB_EEES9_NS_10bfloat16_tESG_Li256ELb1ELb0ELb0ELb1EEENS1_36VarlenDynamicPersistentTileSchedulerILi128ELi160ELi256ELi128ELb0ELb0ELb1ELb1ELb1ELb1EEEEEEEEEvNT_6ParamsE:
        /* <DEDUP_REMOVED lines=27> */
.L_x_2207:
[----:B------:R-:W-:Y:S05]  /*01b0*/  BSYNC B0 ;  /* 0x0000000000007941 */ /* 0x000fea0003800000 */
.L_x_2206:
        /* <DEDUP_REMOVED lines=41> */
.L_x_2208:
        /* <DEDUP_REMOVED lines=22> */
.L_x_2209:
        /* <DEDUP_REMOVED lines=18> */
.L_x_2210:
        /* <DEDUP_REMOVED lines=22> */
.L_x_2211:
        /* <DEDUP_REMOVED lines=22> */
.L_x_2212:
        /* <DEDUP_REMOVED lines=8> */
.L_x_2215:
[----:B------:R-:W-:-:S08]  /*0a10*/  NOP ;  /* 0x0000000000007918 */ /* 0x000fd00000000000 */
[----:B------:R-:W0:Y:S02]  /*0a20*/  USETMAXREG.TRY_ALLOC.CTAPOOL UP0, 0xf0 ;  /* 0x000000f0000079c8 */ /* 0x000e240008000600 */
[----:B0-----:R-:W-:-:S13]  /*0a30*/  PLOP3.LUT P0, PT, PT, PT, UP0, 0x80, 0x0 ;  /* 0x000000000000781c */ /* 0x001fda0003f0f008 */
[----:B------:R-:W-:Y:S05]  /*0a40*/  @!P0 BRA `(.L_x_2215) ;  /* 0xfffffffc00f08947 */ /* 0x000fea000383ffff */
[----:B------:R-:W2:Y:S01]  /*0a50*/  LDL.LU R0, [R1+0x10] ;  /* 0x0000100001007983 */ /* 0x000ea20000300800 */
        /* <DEDUP_REMOVED lines=15> */
[----:B------:R1:W-:Y:S01]  /*0b50*/  STL [R1+0x10], R0 ;  /* 0x0000100001007387 */ /* 0x0003e20000100800 */
[----:B0-----:R-:W-:-:S13]  /*0b60*/  ISETP.GE.AND P0, PT, R227, UR4, PT ;  /* 0x00000004e3007c0c */ /* 0x001fda000bf06270 */
[----:B-1----:R-:W-:Y:S05]  /*0b70*/  @P0 BRA `(.L_x_2216) ;  /* 0x000002e400300947 */ /* 0x002fea0003800000 */
[----:B------:R-:W0:Y:S01]  /*0b80*/  S2R R0, SR_TID.X ;  /* 0x0000000000007919 */ /* 0x000e220000002100 */
[----:B------:R-:W-:Y:S01]  /*0b90*/  R2UR UR52, R16 ;  /* 0x00000000103472ca */ /* 0x000fe200000e0000 */
[----:B------:R-:W-:Y:S01]  /*0ba0*/  IMAD.MOV.U32 R223, RZ, RZ, RZ ;  /* 0x000000ffffdf7224 */ /* 0x000fe200078e00ff */
[----:B------:R-:W-:Y:S01]  /*0bb0*/  ULOP3.LUT UR53, UR36, 0x1, URZ, 0xfc, !UPT ;  /* 0x0000000124357892 */ /* 0x000fe2000f8efc3f */
[----:B------:R-:W-:Y:S01]  /*0bc0*/  IMAD.MOV.U32 R220, RZ, RZ, RZ ;  /* 0x000000ffffdc7224 */ /* 0x000fe200078e00ff */
[----:B------:R-:W-:Y:S01]  /*0bd0*/  UMOV UR43, URZ ;  /* 0x0000003f002b7c82 */ /* 0x000fe20008000000 */
[----:B------:R-:W-:-:S08]  /*0be0*/  IMAD.MOV.U32 R146, RZ, RZ, RZ ;  /* 0x000000ffff927224 */ /* 0x000fd000078e00ff */
[----:B------:R-:W-:Y:S01]  /*0bf0*/  UIADD3 UR52, UR52, 0x1e200, URZ ;  /* 0x0001e20034347890 */ /* 0x000fe2000fffe03f */
[----:B0-----:R-:W-:-:S05]  /*0c00*/  VIADD R0, R0, 0xffffff80 ;  /* 0xffffff8000007836 */ /* 0x001fca0000000000 */
[----:B------:R-:W-:Y:S02]  /*0c10*/  SHF.R.S32.HI R3, RZ, 0x1f, R0 ;  /* 0x0000001fff037819 */ /* 0x000fe40000011400 */
[-C--:B------:R-:W-:Y:S02]  /*0c20*/  LEA.HI R8, R0, R0.reuse, RZ, 0x1 ;  /* 0x0000000000087211 */ /* 0x080fe400078f08ff */
[CC--:B------:R-:W-:Y:S02]  /*0c30*/  LEA.HI R5, R3.reuse, R0.reuse, RZ, 0x5 ;  /* 0x0000000003057211 */ /* 0x0c0fe400078f28ff */
[----:B------:R-:W-:Y:S02]  /*0c40*/  LEA.HI R4, R3, R0, RZ, 0x4 ;  /* 0x0000000003047211 */ /* 0x000fe400078f20ff */
[----:B------:R-:W-:Y:S01]  /*0c50*/  LOP3.LUT R7, R8, 0xfffffffe, RZ, 0xc0, !PT ;  /* 0xfffffffe08077812 */ /* 0x000fe200078ec0ff */
[----:B------:R-:W-:Y:S01]  /*0c60*/  IMAD.SHL.U32 R6, R5, 0x20, RZ ;  /* 0x0000002005067824 */ /* 0x000fe200078e00ff */
[----:B------:R-:W-:-:S02]  /*0c70*/  LOP3.LUT R5, R4, 0x3fffff0, RZ, 0xc0, !PT ;  /* 0x03fffff004057812 */ /* 0x000fc400078ec0ff */
[CC--:B------:R-:W-:Y:S01]  /*0c80*/  LEA.HI R236, R3.reuse, R0.reuse, RZ, 0x3 ;  /* 0x0000000003ec7211 */ /* 0x0c0fe200078f18ff */
[----:B------:R-:W-:Y:S01]  /*0c90*/  IMAD.IADD R22, R0, 0x1, -R7 ;  /* 0x0000000100167824 */ /* 0x000fe200078e0a07 */
[----:B------:R-:W-:Y:S01]  /*0ca0*/  LOP3.LUT R6, R6, 0xfffffc00, RZ, 0xc0, !PT ;  /* 0xfffffc0006067812 */ /* 0x000fe200078ec0ff */
[----:B------:R-:W-:Y:S01]  /*0cb0*/  IMAD.IADD R5, R0, 0x1, -R5 ;  /* 0x0000000100057824 */ /* 0x000fe200078e0a05 */
[CC--:B------:R-:W-:Y:S01]  /*0cc0*/  LEA.HI R2, R3.reuse, R0.reuse, RZ, 0x7 ;  /* 0x0000000003027211 */ /* 0x0c0fe200078f38ff */
[----:B------:R-:W-:Y:S01]  /*0cd0*/  IMAD.SHL.U32 R18, R22, 0x10, RZ ;  /* 0x0000001016127824 */ /* 0x000fe200078e00ff */
[----:B------:R-:W-:Y:S01]  /*0ce0*/  LEA.HI R9, R3, R0, RZ, 0x2 ;  /* 0x0000000003097211 */ /* 0x000fe200078f10ff */
[----:B------:R-:W-:Y:S01]  /*0cf0*/  IMAD R7, R5, 0x40, R6 ;  /* 0x0000004005077824 */ /* 0x000fe200078e0206 */
[----:B------:R-:W-:Y:S01]  /*0d00*/  LOP3.LUT R3, R236, 0x1ffffff8, RZ, 0xc0, !PT ;  /* 0x1ffffff8ec037812 */ /* 0x000fe200078ec0ff */
[----:B------:R-:W-:Y:S01]  /*0d10*/  VIADD R221, R18, 0x20 ;  /* 0x0000002012dd7836 */ /* 0x000fe20000000000 */
[----:B------:R-:W-:Y:S01]  /*0d20*/  LOP3.LUT R11, R2, 0xffffff80, RZ, 0xc0, !PT ;  /* 0xffffff80020b7812 */ /* 0x000fe200078ec0ff */
[----:B------:R-:W-:Y:S01]  /*0d30*/  IMAD.SHL.U32 R19, R22, 0x8, RZ ;  /* 0x0000000816137824 */ /* 0x000fe200078e00ff */
[----:B------:R-:W-:Y:S01]  /*0d40*/  SHF.R.S32.HI R5, RZ, 0x4, R4 ;  /* 0x00000004ff057819 */ /* 0x000fe20000011404 */
[----:B------:R-:W-:Y:S01]  /*0d50*/  IMAD.IADD R3, R0, 0x1, -R3 ;  /* 0x0000000100037824 */ /* 0x000fe200078e0a03 */
[----:B------:R-:W-:-:S02]  /*0d60*/  SHF.R.S32.HI R23, RZ, 0x1, R8 ;  /* 0x00000001ff177819 */ /* 0x000fc40000011408 */
[----:B------:R-:W-:Y:S02]  /*0d70*/  IADD3 R20, R0, -R11, RZ ;  /* 0x8000000b00147210 */ /* 0x000fe40007ffe0ff */
[--C-:B------:R-:W-:Y:S02]  /*0d80*/  SHF.R.S32.HI R235, RZ, 0x2, R9.reuse ;  /* 0x00000002ffeb7819 */ /* 0x100fe40000011409 */
[----:B------:R-:W-:Y:S01]  /*0d90*/  SHF.R.S32.HI R0, RZ, 0x1f, R9 ;  /* 0x0000001fff007819 */ /* 0x000fe20000011409 */
[----:B------:R-:W-:Y:S01]  /*0da0*/  STL [R1+0x30], R20 ;  /* 0x0000301401007387 */ /* 0x000fe20000100800 */
[----:B------:R-:W-:Y:S02]  /*0db0*/  LEA.HI R4, R4, R5, RZ, 0x1 ;  /* 0x0000000504047211 */ /* 0x000fe400078f08ff */
[----:B------:R-:W-:Y:S02]  /*0dc0*/  LEA.HI R8, R8, R23, RZ, 0x1 ;  /* 0x0000001708087211 */ /* 0x000fe400078f08ff */
[----:B------:R-:W-:-:S02]  /*0dd0*/  LEA.HI R0, R0, R235, RZ, 0x2 ;  /* 0x000000eb00007211 */ /* 0x000fc400078f10ff */
[----:B------:R-:W-:Y:S02]  /*0de0*/  LOP3.LUT R4, R4, 0x1ffffffe, RZ, 0xc0, !PT ;  /* 0x1ffffffe04047812 */ /* 0x000fe400078ec0ff */
[----:B------:R-:W-:Y:S02]  /*0df0*/  LOP3.LUT R8, R8, 0x3fffffe, RZ, 0xc0, !PT ;  /* 0x03fffffe08087812 */ /* 0x000fe400078ec0ff */
[----:B------:R-:W-:Y:S01]  /*0e00*/  SHF.R.S32.HI R10, RZ, 0x1f, R20 ;  /* 0x0000001fff0a7819 */ /* 0x000fe20000011414 */
[----:B------:R-:W-:Y:S01]  /*0e10*/  IMAD.IADD R4, R5, 0x1, -R4 ;  /* 0x0000000105047824 */ /* 0x000fe200078e0a04 */
[----:B------:R-:W-:Y:S02]  /*0e20*/  LOP3.LUT R0, R0, 0xfffffffc, RZ, 0xc0, !PT ;  /* 0xfffffffc00007812 */ /* 0x000fe400078ec0ff */
[----:B------:R-:W-:Y:S02]  /*0e30*/  IADD3 R8, R23, -R8, RZ ;  /* 0x8000000817087210 */ /* 0x000fe40007ffe0ff */
[-C--:B------:R-:W-:Y:S01]  /*0e40*/  LEA.HI R6, R10, R20.reuse, RZ, 0x2 ;  /* 0x000000140a067211 */ /* 0x080fe200078f10ff */
[----:B------:R-:W-:Y:S01]  /*0e50*/  IMAD.IADD R235, R235, 0x1, -R0 ;  /* 0x00000001ebeb7824 */ /* 0x000fe200078e0a00 */
[----:B------:R-:W-:Y:S01]  /*0e60*/  LEA R0, R4, R7, 0x3 ;  /* 0x0000000704007211 */ /* 0x000fe200078e18ff */
[----:B------:R-:W-:Y:S01]  /*0e70*/  IMAD R230, R5, 0x8, R8 ;  /* 0x0000000805e67824 */ /* 0x000fe200078e0208 */
[--C-:B------:R-:W-:Y:S01]  /*0e80*/  SHF.R.S32.HI R9, RZ, 0x2, R6.reuse ;  /* 0x00000002ff097819 */ /* 0x100fe20000011406 */
[----:B------:R-:W-:Y:S01]  /*0e90*/  VIADD R8, R23, 0x80 ;  /* 0x0000008017087836 */ /* 0x000fe20000000000 */
[----:B------:R-:W-:Y:S01]  /*0ea0*/  SHF.R.S32.HI R12, RZ, 0x1f, R6 ;  /* 0x0000001fff0c7819 */ /* 0x000fe20000011406 */
[----:B------:R0:W-:Y:S01]  /*0eb0*/  STL [R1+0x44], R0 ;  /* 0x0000440001007387 */ /* 0x0001e20000100800 */
[----:B------:R-:W-:Y:S01]  /*0ec0*/  SHF.R.S32.HI R17, RZ, 0x7, R2 ;  /* 0x00000007ff117819 */ /* 0x000fe20000011402 */
[----:B------:R-:W-:Y:S01]  /*0ed0*/  IMAD.SHL.U32 R228, R235, 0x80, RZ ;  /* 0x00000080ebe47824 */ /* 0x000fe200078e00ff */
[----:B------:R-:W-:Y:S01]  /*0ee0*/  LEA.HI R12, R12, R9, RZ, 0x3 ;  /* 0x000000090c0c7211 */ /* 0x000fe200078f18ff */
[----:B------:R-:W-:Y:S01]  /*0ef0*/  IMAD.SHL.U32 R230, R230, 0x40, RZ ;  /* 0x00000040e6e67824 */ /* 0x000fe200078e00ff */
[----:B------:R-:W-:-:S02]  /*0f00*/  LEA.HI R10, R10, R20, RZ, 0x5 ;  /* 0x000000140a0a7211 */ /* 0x000fc400078f28ff */
[----:B------:R-:W-:Y:S02]  /*0f10*/  LOP3.LUT R12, R12, 0xfffffff8, RZ, 0xc0, !PT ;  /* 0xfffffff80c0c7812 */ /* 0x000fe400078ec0ff */
[----:B------:R-:W-:Y:S02]  /*0f20*/  LEA.HI R2, R2, R17, RZ, 0x1 ;  /* 0x0000001102027211 */ /* 0x000fe400078f08ff */
[----:B0-----:R-:W-:Y:S01]  /*0f30*/  LEA.HI R0, R8, R8, RZ, 0x1 ;  /* 0x0000000808007211 */ /* 0x001fe200078f08ff */
[----:B------:R-:W-:Y:S01]  /*0f40*/  IMAD.IADD R9, R9, 0x1, -R12 ;  /* 0x0000000109097824 */ /* 0x000fe200078e0a0c */
[----:B------:R-:W-:Y:S02]  /*0f50*/  SHF.R.S32.HI R5, RZ, 0x1f, R8 ;  /* 0x0000001fff057819 */ /* 0x000fe40000011408 */
[----:B------:R-:W-:Y:S02]  /*0f60*/  LOP3.LUT R4, R0, 0x3fffffe, RZ, 0xc0, !PT ;  /* 0x03fffffe00047812 */ /* 0x000fe400078ec0ff */
[----:B------:R-:W-:-:S02]  /*0f70*/  SHF.R.S32.HI R10, RZ, 0x5, R10 ;  /* 0x00000005ff0a7819 */ /* 0x000fc4000001140a */
[----:B------:R-:W-:Y:S01]  /*0f80*/  LOP3.LUT R2, R2, 0x3fffffe, RZ, 0xc0, !PT ;  /* 0x03fffffe02027812 */ /* 0x000fe200078ec0ff */
[----:B------:R-:W-:Y:S01]  /*0f90*/  IMAD.IADD R4, R8, 0x1, -R4 ;  /* 0x0000000108047824 */ /* 0x000fe200078e0a04 */
[----:B------:R-:W-:Y:S01]  /*0fa0*/  IADD3 R222, R18, 0x40, RZ ;  /* 0x0000004012de7810 */ /* 0x000fe20007ffe0ff */
[----:B------:R-:W-:Y:S01]  /*0fb0*/  IMAD R9, R10, 0x10, R9 ;  /* 0x000000100a097824 */ /* 0x000fe200078e0209 */
[----:B------:R-:W-:Y:S01]  /*0fc0*/  LEA.HI R5, R5, R8, RZ, 0x3 ;  /* 0x0000000805057211 */ /* 0x000fe200078f18ff */
[----:B------:R-:W-:Y:S01]  /*0fd0*/  IMAD.IADD R2, R17, 0x1, -R2 ;  /* 0x0000000111027824 */ /* 0x000fe200078e0a02 */
[----:B------:R-:W-:Y:S02]  /*0fe0*/  SHF.R.S32.HI R8, RZ, 0x1f, R221 ;  /* 0x0000001fff087819 */ /* 0x000fe400000114dd */
[----:B------:R-:W-:Y:S01]  /*0ff0*/  SHF.R.S32.HI R11, RZ, 0x1f, R222 ;  /* 0x0000001fff0b7819 */ /* 0x000fe200000114de */
[----:B------:R-:W-:Y:S01]  /*1000*/  IMAD.SHL.U32 R5, R5, 0x40, RZ ;  /* 0x0000004005057824 */ /* 0x000fe200078e00ff */
[-C--:B------:R-:W-:Y:S01]  /*1010*/  LEA.HI R7, R8, R221.reuse, RZ, 0x4 ;  /* 0x000000dd08077211 */ /* 0x080fe200078f20ff */
[----:B------:R-:W-:Y:S01]  /*1020*/  IMAD R2, R2, 0x40, R9 ;  /* 0x0000004002027824 */ /* 0x000fe200078e0209 */
[----:B------:R-:W-:-:S02]  /*1030*/  LEA.HI R8, R8, R221, RZ, 0x6 ;  /* 0x000000dd08087211 */ /* 0x000fc400078f30ff */
[CC--:B------:R-:W-:Y:S02]  /*1040*/  LEA.HI R12, R11.reuse, R222.reuse, RZ, 0x6 ;  /* 0x000000de0b0c7211 */ /* 0x0c0fe400078f30ff */
[----:B------:R-:W-:Y:S01]  /*1050*/  LOP3.LUT R228, R228, 0x180, RZ, 0xc0, !PT ;  /* 0x00000180e4e47812 */ /* 0x000fe200078ec0ff */
[----:B------:R0:W-:Y:S01]  /*1060*/  STL [R1+0x4], R2 ;  /* 0x0000040201007387 */ /* 0x0001e20000100800 */
[----:B------:R-:W-:Y:S01]  /*1070*/  SHF.R.S32.HI R0, RZ, 0x1, R0 ;  /* 0x00000001ff007819 */ /* 0x000fe20000011400 */
[----:B------:R-:W-:Y:S01]  /*1080*/  IMAD.SHL.U32 R14, R12, 0x80, RZ ;  /* 0x000000800c0e7824 */ /* 0x000fe200078e00ff */
[----:B------:R-:W-:Y:S02]  /*1090*/  LEA.HI R13, R11, R222, RZ, 0x4 ;  /* 0x000000de0b0d7211 */ /* 0x000fe400078f20ff */
[----:B------:R-:W-:Y:S01]  /*10a0*/  SHF.L.U32 R10, R8, 0x7, RZ ;  /* 0x00000007080a7819 */ /* 0x000fe200000006ff */
[----:B------:R-:W-:Y:S01]  /*10b0*/  IMAD.SHL.U32 R231, R0, 0x80, RZ ;  /* 0x0000008000e77824 */ /* 0x000fe200078e00ff */
[----:B------:R-:W-:-:S02]  /*10c0*/  LOP3.LUT R8, R228, 0x30, R7, 0xf8, !PT ;  /* 0x00000030e4087812 */ /* 0x000fc400078ef807 */
[----:B------:R-:W-:Y:S02]  /*10d0*/  SHF.R.U32.HI R229, RZ, 0x3, R228 ;  /* 0x00000003ffe57819 */ /* 0x000fe400000116e4 */
[----:B------:R-:W-:Y:S02]  /*10e0*/  LOP3.LUT R5, R5, 0xfffffe00, RZ, 0xc0, !PT ;  /* 0xfffffe0005057812 */ /* 0x000fe400078ec0ff */
[C---:B------:R-:W-:Y:S02]  /*10f0*/  LOP3.LUT R12, R228.reuse, 0x30, R13, 0xf8, !PT ;  /* 0x00000030e40c7812 */ /* 0x040fe400078ef80d */
[----:B------:R-:W-:Y:S01]  /*1100*/  LOP3.LUT R0, R228, 0x10, R18, 0xf8, !PT ;  /* 0x00000010e4007812 */ /* 0x000fe200078ef812 */
[----:B------:R-:W-:Y:S01]  /*1110*/  IMAD R232, R4, 0x40, R5 ;  /* 0x0000004004e87824 */ /* 0x000fe200078e0205 */
[----:B0-----:R-:W-:Y:S02]  /*1120*/  SHF.R.S32.HI R2, RZ, 0x1f, R23 ;  /* 0x0000001fff027819 */ /* 0x001fe40000011417 */
[----:B------:R-:W-:-:S02]  /*1130*/  LOP3.LUT R11, R10, 0xffffe000, RZ, 0xc0, !PT ;  /* 0xffffe0000a0b7812 */ /* 0x000fc400078ec0ff */
[-C--:B------:R-:W-:Y:S02]  /*1140*/  LOP3.LUT R8, R8, R229.reuse, RZ, 0x3c, !PT ;  /* 0x000000e508087212 */ /* 0x080fe400078e3cff */
[----:B------:R-:W-:Y:S02]  /*1150*/  LOP3.LUT R2, R228, 0x30, R18, 0xf8, !PT ;  /* 0x00000030e4027812 */ /* 0x000fe400078ef812 */
[----:B------:R-:W-:Y:S02]  /*1160*/  SHF.L.U32 R233, R3, 0x3, RZ ;  /* 0x0000000303e97819 */ /* 0x000fe400000006ff */
[----:B------:R-:W-:Y:S02]  /*1170*/  LOP3.LUT R15, R14, 0xffffe000, RZ, 0xc0, !PT ;  /* 0xffffe0000e0f7812 */ /* 0x000fe400078ec0ff */
[----:B------:R-:W-:Y:S02]  /*1180*/  LOP3.LUT R12, R12, R229, RZ, 0x3c, !PT ;  /* 0x000000e50c0c7212 */ /* 0x000fe400078e3cff */
[----:B------:R-:W-:-:S02]  /*1190*/  LOP3.LUT R6, R6, 0x7ffffffc, RZ, 0xc0, !PT ;  /* 0x7ffffffc06067812 */ /* 0x000fc400078ec0ff */
[-C--:B------:R-:W-:Y:S02]  /*11a0*/  LOP3.LUT R3, R0, R229.reuse, RZ, 0x3c, !PT ;  /* 0x000000e500037212 */ /* 0x080fe400078e3cff */
[-C--:B------:R-:W-:Y:S01]  /*11b0*/  IADD3 R11, R8, R230.reuse, R11 ;  /* 0x000000e6080b7210 */ /* 0x080fe20007ffe00b */
[----:B------:R-:W-:Y:S01]  /*11c0*/  IMAD.IADD R4, R20, 0x1, -R6 ;  /* 0x0000000114047824 */ /* 0x000fe200078e0a06 */
[----:B------:R-:W-:Y:S01]  /*11d0*/  LOP3.LUT R5, R2, R229, RZ, 0x3c, !PT ;  /* 0x000000e502057212 */ /* 0x000fe200078e3cff */
[----:B------:R-:W-:Y:S01]  /*11e0*/  IMAD.IADD R0, R230, 0x1, R3 ;  /* 0x00000001e6007824 */ /* 0x000fe200078e0203 */
[-C--:B------:R-:W-:Y:S02]  /*11f0*/  IADD3 R15, R12, R230.reuse, R15 ;  /* 0x000000e60c0f7210 */ /* 0x080fe40007ffe00f */
[----:B------:R-:W-:Y:S01]  /*1200*/  SHF.R.S32.HI R2, RZ, 0x4, R13 ;  /* 0x00000004ff027819 */ /* 0x000fe2000001140d */
[C---:B------:R-:W-:Y:S01]  /*1210*/  IMAD.IADD R2, R16.reuse, 0x1, R11 ;  /* 0x0000000110027824 */ /* 0x040fe200078e020b */
[C---:B------:R-:W-:Y:S01]  /*1220*/  IADD3 R3, R16.reuse, R230, R5 ;  /* 0x000000e610037210 */ /* 0x040fe20007ffe005 */
[----:B------:R0:W-:Y:S01]  /*1230*/  STL [R1], R4 ;  /* 0x0000000401007387 */ /* 0x0001e20000100800 */
[----:B------:R-:W-:-:S02]  /*1240*/  IADD3 R0, R16, R15, RZ ;  /* 0x0000000f10007210 */ /* 0x000fc40007ffe0ff */
[----:B------:R-:W-:Y:S01]  /*1250*/  MOV R17, RZ ;  /* 0x000000ff00117202 */ /* 0x000fe20000000f00 */
[----:B------:R1:W-:Y:S01]  /*1260*/  STL [R1+0x3c], R3 ;  /* 0x00003c0301007387 */ /* 0x0003e20000100800 */
[----:B------:R-:W-:Y:S02]  /*1270*/  SHF.R.S32.HI R236, RZ, 0x3, R236 ;  /* 0x00000003ffec7819 */ /* 0x000fe400000114ec */
[----:B------:R-:W-:Y:S01]  /*1280*/  LOP3.LUT R231, R231, 0x180, RZ, 0xc0, !PT ;  /* 0x00000180e7e77812 */ /* 0x000fe200078ec0ff */
[----:B------:R1:W-:Y:S01]  /*1290*/  STL [R1+0x38], R2 ;  /* 0x0000380201007387 */ /* 0x0003e20000100800 */
[----:B0-----:R-:W-:-:S03]  /*12a0*/  SHF.R.S32.HI R4, RZ, 0x4, R7 ;  /* 0x00000004ff047819 */ /* 0x001fc60000011407 */
[----:B------:R1:W-:Y:S04]  /*12b0*/  STL [R1+0x34], R0 ;  /* 0x0000340001007387 */ /* 0x0003e80000100800 */
.L_x_2421:
[----:B01----:R-:W0:Y:S02]  /*12c0*/  LDC.64 R2, c[0x0][0xc60] ;  /* 0x00031800ff027b82 */ /* 0x003e240000000a00 */
[----:B0-----:R-:W-:-:S05]  /*12d0*/  IMAD.WIDE R2, R227, 0x4, R2 ;  /* 0x00000004e3027825 */ /* 0x001fca00078e0202 */
[----:B--2--5:R-:W2:Y:S01]  /*12e0*/  LDG.E R10, desc[UR54][R2.64] ;  /* 0x00000036020a7981 */ /* 0x024ea2000c1e1900 */
[----:B------:R-:W-:Y:S05]  /*12f0*/  YIELD ;  /* 0x0000000000007946 */ /* 0x000fea0003800000 */
[----:B------:R-:W-:Y:S01]  /*1300*/  ULDC.64 UR4, c[0x0][0xa28] ;  /* 0x00028a0000047ab9 */ /* 0x000fe20000000a00 */
[----:B------:R-:W-:Y:S01]  /*1310*/  ULDC.64 UR8, c[0x0][0xa18] ;  /* 0x0002860000087ab9 */ /* 0x000fe20000000a00 */
[----:B------:R-:W-:Y:S01]  /*1320*/  ISETP.NE.U32.AND P1, PT, RZ, UR4, PT ;  /* 0x00000004ff007c0c */ /* 0x000fe2000bf25070 */
[----:B------:R-:W-:Y:S01]  /*1330*/  ULDC.64 UR6, c[0x0][0xa08] ;  /* 0x0002820000067ab9 */ /* 0x000fe20000000a00 */
[----:B------:R-:W-:Y:S01]  /*1340*/  IMAD.MOV.U32 R26, RZ, RZ, RZ ;  /* 0x000000ffff1a7224 */ /* 0x000fe200078e00ff */
[----:B------:R-:W-:-:S02]  /*1350*/  ISETP.NE.U32.AND P0, PT, RZ, UR6, PT ;  /* 0x00000006ff007c0c */ /* 0x000fc4000bf05070 */
[----:B------:R-:W-:Y:S02]  /*1360*/  ISETP.NE.AND.EX P1, PT, RZ, UR5, PT, P1 ;  /* 0x00000005ff007c0c */ /* 0x000fe4000bf25310 */
[----:B------:R-:W-:Y:S02]  /*1370*/  ISETP.NE.AND.EX P0, PT, RZ, UR7, PT, P0 ;  /* 0x00000007ff007c0c */ /* 0x000fe4000bf05300 */
[----:B--2---:R-:W-:Y:S01]  /*1380*/  SHF.R.S32.HI R0, RZ, 0x1f, R10 ;  /* 0x0000001fff007819 */ /* 0x004fe2000001140a */
[----:B------:R-:W-:Y:S08]  /*1390*/  STL [R1+0xc], R10 ;  /* 0x00000c0a01007387 */ /* 0x000ff00000100800 */
[C---:B------:R-:W-:Y:S01]  /*13a0*/  @P1 LEA R4, P2, R10.reuse, UR4, 0x2 ;  /* 0x000000040a041c11 */ /* 0x040fe2000f8410ff */
[C---:B------:R-:W-:Y:S01]  /*13b0*/  IMAD.SHL.U32 R29, R10.reuse, 0x4, RZ ;  /* 0x000000040a1d7824 */ /* 0x040fe200078e00ff */
[C-C-:B------:R-:W-:Y:S01]  /*13c0*/  SHF.L.U64.HI R28, R10.reuse, 0x2, R0.reuse ;  /* 0x000000020a1c7819 */ /* 0x140fe20000010200 */
[----:B------:R0:W-:Y:S01]  /*13d0*/  STL [R1+0x1c], R0 ;  /* 0x00001c0001007387 */ /* 0x0001e20000100800 */
[----:B------:R-:W-:-:S02]  /*13e0*/  @P1 LEA.HI.X R5, R10, UR5, R0, 0x2, P2 ;  /* 0x000000050a051c11 */ /* 0x000fc400090f1400 */
[----:B------:R-:W-:Y:S01]  /*13f0*/  ISETP.NE.U32.AND P2, PT, RZ, UR8, PT ;  /* 0x00000008ff007c0c */ /* 0x000fe2000bf45070 */
[----:B------:R-:W-:Y:S01]  /*1400*/  ULDC UR4, c[0x0][0x288] ;  /* 0x0000a20000047ab9 */ /* 0x000fe20000000800 */
[----:B---34-:R-:W-:Y:S01]  /*1410*/  IADD3 R8, P3, R29, UR6, RZ ;  /* 0x000000061d087c10 */ /* 0x018fe2000ff7e0ff */
[----:B------:R1:W-:Y:S01]  /*1420*/  STL [R1+0x18], R29 ;  /* 0x0000181d01007387 */ /* 0x0003e20000100800 */
[----:B------:R-:W-:Y:S01]  /*1430*/  ISETP.NE.AND.EX P2, PT, RZ, UR9, PT, P2 ;  /* 0x00000009ff007c0c */ /* 0x000fe2000bf45320 */
[----:B0-----:R-:W-:Y:S01]  /*1440*/  IMAD.MOV.U32 R0, RZ, RZ, RZ ;  /* 0x000000ffff007224 */ /* 0x001fe200078e00ff */
[----:B------:R-:W-:Y:S01]  /*1450*/  IADD3.X R9, R28, UR7, RZ, P3, !PT ;  /* 0x000000071c097c10 */ /* 0x000fe20009ffe4ff */
[----:B------:R-:W-:Y:S01]  /*1460*/  IMAD.U32 R227, RZ, RZ, UR4 ;  /* 0x00000004ffe37e24 */ /* 0x000fe2000f8e00ff */
[----:B------:R-:W-:-:S03]  /*1470*/  ULDC.64 UR4, c[0x0][0x3f8] ;  /* 0x0000fe0000047ab9 */ /* 0x000fc60000000a00 */
[----:B------:R1:W5:Y:S06]  /*1480*/  @P1 LDG.E R0, desc[UR54][R4.64] ;  /* 0x0000003604001981 */ /* 0x00036c000c1e1900 */
[----:B------:R-:W-:Y:S01]  /*1490*/  @P2 IADD3 R6, P1, R29, UR8, RZ ;  /* 0x000000081d062c10 */ /* 0x000fe2000ff3e0ff */
[----:B------:R1:W5:Y:S03]  /*14a0*/  @P0 LDG.E R26, desc[UR54][R8.64] ;  /* 0x00000036081a0981 */ /* 0x000366000c1e1900 */
[----:B------:R-:W-:-:S05]  /*14b0*/  @P2 IADD3.X R7, R28, UR9, RZ, P1, !PT ;  /* 0x000000091c072c10 */ /* 0x000fca0008ffe4ff */
[----:B------:R1:W5:Y:S01]  /*14c0*/  @P2 LDG.E R227, desc[UR54][R6.64] ;  /* 0x0000003606e32981 */ /* 0x000362000c1e1900 */
[----:B------:R-:W-:Y:S01]  /*14d0*/  UISETP.NE.U32.AND UP0, UPT, UR4, URZ, UPT ;  /* 0x0000003f0400728c */ /* 0x000fe2000bf05070 */
[----:B------:R-:W-:Y:S02]  /*14e0*/  IMAD.MOV.U32 R25, RZ, RZ, R10 ;  /* 0x000000ffff197224 */ /* 0x000fe400078e000a */
[----:B------:R-:W-:Y:S01]  /*14f0*/  ULDC UR4, c[0x0][0x404] ;  /* 0x0001010000047ab9 */ /* 0x000fe20000000800 */
[----:B------:R-:W-:-:S03]  /*1500*/  UISETP.NE.AND.EX UP0, UPT, UR5, URZ, UPT, UP0 ;  /* 0x0000003f0500728c */ /* 0x000fc6000bf05300 */
[----:B------:R-:W-:Y:S01]  /*1510*/  ULDC UR5, c[0x0][0x2e0] ;  /* 0x0000b80000057ab9 */ /* 0x000fe20000000800 */
[----:B------:R-:W-:-:S04]  /*1520*/  USEL UR4, UR4, 0x1, UP0 ;  /* 0x0000000104047887 */ /* 0x000fc80008000000 */
[----:B------:R-:W-:-:S03]  /*1530*/  UIMAD UR4, UR4, UR5, URZ ;  /* 0x00000005040472a4 */ /* 0x000fc6000f8e023f */
[----:B------:R-:W-:Y:S02]  /*1540*/  ULDC UR5, c[0x0][0x338] ;  /* 0x0000ce0000057ab9 */ /* 0x000fe40000000800 */
[----:B------:R-:W-:Y:S01]  /*1550*/  MOV R2, UR5 ;  /* 0x0000000500027c02 */ /* 0x000fe20008000f00 */
[----:B------:R-:W-:Y:S01]  /*1560*/  IMAD.U32 R27, RZ, RZ, UR4 ;  /* 0x00000004ff1b7e24 */ /* 0x000fe2000f8e00ff */
[----:B-1----:R-:W-:Y:S06]  /*1570*/  @P2 BRA `(.L_x_2217) ;  /* 0x0000000000242947 */ /* 0x002fec0003800000 */
        /* <DEDUP_REMOVED lines=9> */
.L_x_2217:
        /* <DEDUP_REMOVED lines=10> */
.L_x_2218:
[----:B------:R-:W-:Y:S05]  /*16b0*/  @!P0 BRA `(.L_x_2219) ;  /* 0x00000000000c8947 */ /* 0x000fea0003800000 */
[----:B------:R-:W2:Y:S04]  /*16c0*/  LDG.E R4, desc[UR54][R8.64] ;  /* 0x0000003608047981 */ /* 0x000ea8000c1e1900 */
[----:B------:R-:W2:Y:S02]  /*16d0*/  LDG.E R27, desc[UR54][R8.64+0x4] ;  /* 0x00000436081b7981 */ /* 0x000ea4000c1e1900 */
[----:B--2---:R-:W-:-:S07]  /*16e0*/  IMAD.IADD R27, R27, 0x1, -R4 ;  /* 0x000000011b1b7824 */ /* 0x004fce00078e0a04 */
.L_x_2219:
        /* <DEDUP_REMOVED lines=8> */
[----:B------:R-:W2:Y:S01]  /*1770*/  @P0 LDG.E R8, desc[UR54][R4.64+0x4] ;  /* 0x0000043604080981 */ /* 0x000ea2000c1e1900 */
[----:B------:R-:W-:Y:S02]  /*1780*/  ISETP.NE.U32.AND P1, PT, RZ, UR4, PT ;  /* 0x00000004ff007c0c */ /* 0x000fe4000bf25070 */
[----:B------:R-:W-:Y:S02]  /*1790*/  MOV R144, R27 ;  /* 0x0000001b00907202 */ /* 0x000fe40000000f00 */
[----:B------:R-:W-:-:S13]  /*17a0*/  ISETP.NE.AND.EX P1, PT, RZ, UR5, PT, P1 ;  /* 0x00000005ff007c0c */ /* 0x000fda000bf25310 */
[----:B------:R-:W-:-:S04]  /*17b0*/  @P1 IADD3 R6, P2, R29, UR4, RZ ;  /* 0x000000041d061c10 */ /* 0x000fc8000ff5e0ff */
[----:B------:R-:W-:-:S05]  /*17c0*/  @P1 IADD3.X R7, R28, UR5, RZ, P2, !PT ;  /* 0x000000051c071c10 */ /* 0x000fca00097fe4ff */
[----:B------:R0:W5:Y:S01]  /*17d0*/  @P1 LDG.E R144, desc[UR54][R6.64] ;  /* 0x0000003606901981 */ /* 0x000162000c1e1900 */
[----:B--2---:R-:W-:Y:S01]  /*17e0*/  @P0 IMAD.IADD R2, R8, 0x1, -R3 ;  /* 0x0000000108020824 */ /* 0x004fe200078e0a03 */
[----:B------:R-:W-:-:S03]  /*17f0*/  LEA R3, R225, 0x11f, 0x7 ;  /* 0x0000011fe1037811 */ /* 0x000fc600078e38ff */
[----:B------:R-:W-:-:S04]  /*1800*/  IMAD.IADD R234, R9, 0x1, R2 ;  /* 0x0000000109ea7824 */ /* 0x000fc800078e0202 */
[C---:B------:R-:W-:Y:S01]  /*1810*/  VIADD R0, R234.reuse, 0x9f ;  /* 0x0000009fea007836 */ /* 0x040fe20000000000 */
[----:B------:R-:W-:-:S03]  /*1820*/  IADD3 R3, R234, R3, -R227 ;  /* 0x00000003ea037210 */ /* 0x000fc60007ffe8e3 */
[----:B------:R-:W-:-:S04]  /*1830*/  IMAD.HI R0, R0, 0x66666667, RZ ;  /* 0x6666666700007827 */ /* 0x000fc800078e02ff */
[----:B------:R-:W-:Y:S01]  /*1840*/  IMAD.HI R4, R3, 0x66666667, RZ ;  /* 0x6666666703047827 */ /* 0x000fe200078e02ff */
[----:B------:R-:W-:-:S04]  /*1850*/  SHF.R.U32.HI R3, RZ, 0x1f, R0 ;  /* 0x0000001fff037819 */ /* 0x000fc80000011600 */
[----:B------:R-:W-:Y:S02]  /*1860*/  SHF.R.U32.HI R5, RZ, 0x1f, R4 ;  /* 0x0000001fff057819 */ /* 0x000fe40000011604 */
[----:B------:R-:W-:Y:S02]  /*1870*/  LEA.HI.SX32 R158, R0, R3, 0x1a ;  /* 0x00000003009e7211 */ /* 0x000fe400078fd2ff */
[----:B------:R-:W-:Y:S02]  /*1880*/  LEA.HI.SX32 R5, R4, R5, 0x1a ;  /* 0x0000000504057211 */ /* 0x000fe400078fd2ff */
[----:B------:R-:W-:Y:S02]  /*1890*/  IADD3 R4, -R9, RZ, RZ ;  /* 0x000000ff09047210 */ /* 0x000fe40007ffe1ff */
[----:B------:R-:W-:Y:S02]  /*18a0*/  VIMNMX R5, R158, R5, PT ;  /* 0x000000059e057248 */ /* 0x000fe40003fe0100 */
[----:B------:R-:W-:-:S03]  /*18b0*/  VIMNMX R4, RZ, R4, !PT ;  /* 0x00000004ff047248 */ /* 0x000fc60007fe0100 */
        /* <DEDUP_REMOVED lines=22> */
[----:B------:R-:W-:Y:S01]  /*1a20*/  MOV R5, UR5 ;  /* 0x0000000500057c02 */ /* 0x000fe20008000f00 */
[----:B------:R-:W-:Y:S01]  /*1a30*/  ULDC.64 UR4, c[0x4][0xc8] ;  /* 0x0100320000047ab9 */ /* 0x000fe20000000a00 */
[----:B------:R-:W-:Y:S01]  /*1a40*/  IMAD.U32 R10, RZ, RZ, UR6 ;  /* 0x00000006ff0a7e24 */ /* 0x000fe2000f8e00ff */
[----:B------:R-:W-:Y:S01]  /*1a50*/  MOV R8, 0x70 ;  /* 0x0000007000087802 */ /* 0x000fe20000000f00 */
[----:B------:R-:W-:Y:S02]  /*1a60*/  IMAD.U32 R6, RZ, RZ, UR4 ;  /* 0x00000004ff067e24 */ /* 0x000fe4000f8e00ff */
[----:B------:R-:W-:-:S02]  /*1a70*/  IMAD.U32 R7, RZ, RZ, UR5 ;  /* 0x00000005ff077e24 */ /* 0x000fc4000f8e00ff */
[----:B------:R-:W-:Y:S02]  /*1a80*/  IMAD.U32 R11, RZ, RZ, UR7 ;  /* 0x00000007ff0b7e24 */ /* 0x000fe4000f8e00ff */
[----:B------:R-:W-:Y:S02]  /*1a90*/  IMAD.MOV.U32 R12, RZ, RZ, 0x1 ;  /* 0x00000001ff0c7424 */ /* 0x000fe400078e00ff */
[----:B0-----:R-:W-:-:S07]  /*1aa0*/  IMAD.MOV.U32 R13, RZ, RZ, RZ ;  /* 0x000000ffff0d7224 */ /* 0x001fce00078e00ff */
[----:B------:R-:W-:-:S07]  /*1ab0*/  LEPC R20, `(.L_x_2222) ;  /* 0x000000001014794e */ /* 0x000fce0000000000 */
[----:B-1---5:R-:W-:Y:S05]  /*1ac0*/  CALL.ABS.NOINC R14 ;  /* 0x000000000e007343 */ /* 0x022fea0003c00000 */
.L_x_2222:
[----:B------:R-:W-:Y:S05]  /*1ad0*/  BSYNC B6 ;  /* 0x0000000000067941 */ /* 0x000fea0003800000 */
.L_x_2221:
        /* <DEDUP_REMOVED lines=20> */
.L_x_2224:
[----:B------:R-:W-:Y:S05]  /*1c20*/  BSYNC B6 ;  /* 0x0000000000067941 */ /* 0x000fea0003800000 */
.L_x_2223:
[----:B------:R-:W-:Y:S01]  /*1c30*/  ULDC.64 UR4, c[0x0][0x9f8] ;  /* 0x00027e0000047ab9 */ /* 0x000fe20000000a00 */
[----:B------:R-:W2:Y:S01]  /*1c40*/  LDL.LU R32, [R1+0x10] ;  /* 0x0000100001207983 */ /* 0x000ea20000300800 */
[----:B------:R-:W-:Y:S01]  /*1c50*/  ISETP.NE.U32.AND P0, PT, RZ, UR4, PT ;  /* 0x00000004ff007c0c */ /* 0x000fe2000bf05070 */
[----:B------:R-:W0:Y:S08]  /*1c60*/  LDC R0, c[0x0][0x428] ;  /* 0x00010a00ff007b82 */ /* 0x000e300000000800 */
[----:B------:R-:W1:Y:S01]  /*1c70*/  LDC.64 R116, c[0x0][0x2f0] ;  /* 0x0000bc00ff747b82 */ /* 0x000e620000000a00 */
[----:B------:R-:W-:Y:S01]  /*1c80*/  ISETP.NE.AND.EX P0, PT, RZ, UR5, PT, P0 ;  /* 0x00000005ff007c0c */ /* 0x000fe2000bf05300 */
[----:B------:R-:W3:Y:S01]  /*1c90*/  S2R R20, SR_TID.X ;  /* 0x0000000000147919 */ /* 0x000ee20000002100 */
[----:B------:R-:W-:Y:S01]  /*1ca0*/  IMAD.IADD R102, R26, 0x1, R27 ;  /* 0x000000011a667824 */ /* 0x000fe200078e021b */
[----:B------:R-:W-:-:S04]  /*1cb0*/  ULDC.64 UR6, c[0x0][0xa08] ;  /* 0x0002820000067ab9 */ /* 0x000fc80000000a00 */
[----:B------:R-:W4:Y:S06]  /*1cc0*/  LDC.64 R110, c[0x0][0x3d8] ;  /* 0x0000f600ff6e7b82 */ /* 0x000f2c0000000a00 */
[----:B------:R-:W-:Y:S02]  /*1cd0*/  @P0 IADD3 R4, P1, R29, UR4, RZ ;  /* 0x000000041d040c10 */ /* 0x000fe4000ff3e0ff */
[----:B------:R-:W-:Y:S01]  /*1ce0*/  SHF.R.S32.HI R9, RZ, 0x1f, R18 ;  /* 0x0000001fff097819 */ /* 0x000fe20000011412 */
[----:B------:R-:W4:Y:S01]  /*1cf0*/  LDC R100, c[0x0][0x3d4] ;  /* 0x0000f500ff647b82 */ /* 0x000f220000000800 */
[----:B------:R-:W-:Y:S01]  /*1d00*/  @P0 IADD3.X R5, R28, UR5, RZ, P1, !PT ;  /* 0x000000051c050c10 */ /* 0x000fe20008ffe4ff */
[----:B------:R-:W-:-:S04]  /*1d10*/  ULDC.64 UR4, c[0x0][0x2f8] ;  /* 0x0000be0000047ab9 */ /* 0x000fc80000000a00 */
[----:B------:R3:W2:Y:S01]  /*1d20*/  @P0 LDG.E R25, desc[UR54][R4.64] ;  /* 0x0000003604190981 */ /* 0x0006a2000c1e1900 */
[----:B0-----:R-:W-:Y:S01]  /*1d30*/  ISETP.NE.AND P0, PT, R0, 0x1, PT ;  /* 0x000000010000780c */ /* 0x001fe20003f05270 */
[----:B------:R-:W0:Y:S01]  /*1d40*/  LDC.64 R104, c[0x0][0x3e8] ;  /* 0x0000fa00ff687b82 */ /* 0x000e220000000a00 */
[----:B------:R-:W-:-:S05]  /*1d50*/  SHF.R.S32.HI R29, RZ, 0x1f, R102 ;  /* 0x0000001fff1d7819 */ /* 0x000fca0000011466 */
[-C--:B-1----:R-:W-:Y:S02]  /*1d60*/  IMAD R6, R29, R116.reuse, RZ ;  /* 0x000000741d067224 */ /* 0x082fe400078e02ff */
[----:B---3--:R-:W-:Y:S01]  /*1d70*/  IMAD.WIDE.U32 R4, R102, R116, RZ ;  /* 0x0000007466047225 */ /* 0x008fe200078e00ff */
[----:B------:R-:W-:-:S03]  /*1d80*/  SHF.R.U32.HI R30, RZ, 0x7, R20 ;  /* 0x00000007ff1e7819 */ /* 0x000fc60000011614 */
[----:B------:R-:W1:Y:S08]  /*1d90*/  @P0 LDC R3, c[0x0][0x42c] ;  /* 0x00010b00ff030b82 */ /* 0x000e700000000800 */
[----:B------:R-:W3:Y:S01]  /*1da0*/  @P0 LDC R7, c[0x0][0x430] ;  /* 0x00010c00ff070b82 */ /* 0x000ee20000000800 */
[----:B------:R-:W-:Y:S01]  /*1db0*/  ISETP.NE.AND P6, PT, R30, 0x1, PT ;  /* 0x000000011e00780c */ /* 0x000fe20003fc5270 */
[----:B-1----:R-:W-:-:S04]  /*1dc0*/  @P0 IMAD.HI.U32 R0, R226, R3, RZ ;  /* 0x00000003e2000227 */ /* 0x002fc800078e00ff */
[----:B------:R-:W-:Y:S01]  /*1dd0*/  IMAD.MOV.U32 R3, RZ, RZ, R226 ;  /* 0x000000ffff037224 */ /* 0x000fe200078e00e2 */
[----:B---3--:R-:W-:Y:S01]  /*1de0*/  @P0 SHF.R.U32.HI R3, RZ, R7, R0 ;  /* 0x00000007ff030219 */ /* 0x008fe20000011600 */
[----:B------:R-:W-:Y:S01]  /*1df0*/  IMAD R7, R102, R117, R6 ;  /* 0x0000007566077224 */ /* 0x000fe200078e0206 */
[----:B------:R-:W-:Y:S02]  /*1e00*/  ISETP.NE.U32.AND P0, PT, RZ, UR6, PT ;  /* 0x00000006ff007c0c */ /* 0x000fe4000bf05070 */
[----:B------:R-:W-:Y:S02]  /*1e10*/  SHF.R.S32.HI R8, RZ, 0x1f, R3 ;  /* 0x0000001fff087819 */ /* 0x000fe40000011403 */
[----:B------:R-:W-:Y:S02]  /*1e20*/  IADD3 R5, R5, R7, RZ ;  /* 0x0000000705057210 */ /* 0x000fe40007ffe0ff */
[----:B------:R-:W-:Y:S01]  /*1e30*/  ISETP.NE.AND.EX P0, PT, RZ, UR7, PT, P0 ;  /* 0x00000007ff007c0c */ /* 0x000fe2000bf05300 */
[----:B------:R-:W-:-:S02]  /*1e40*/  IMAD R6, R8, UR4, RZ ;  /* 0x0000000408067c24 */ /* 0x000fc4000f8e02ff */
[----:B------:R-:W-:-:S04]  /*1e50*/  IMAD.WIDE.U32 R4, R3, UR4, R4 ;  /* 0x0000000403047c25 */ /* 0x000fc8000f8e0004 */
[----:B------:R-:W-:Y:S01]  /*1e60*/  IMAD R7, R3, UR5, R6 ;  /* 0x0000000503077c24 */ /* 0x000fe2000f8e0206 */
[----:B------:R-:W-:-:S03]  /*1e70*/  ULDC.64 UR4, c[0x0][0x300] ;  /* 0x0000c00000047ab9 */ /* 0x000fc60000000a00 */
[----:B------:R-:W-:Y:S01]  /*1e80*/  IMAD.IADD R5, R5, 0x1, R7 ;  /* 0x0000000105057824 */ /* 0x000fe200078e0207 */
[----:B------:R-:W-:Y:S01]  /*1e90*/  SHF.R.S32.HI R20, RZ, 0x1f, R23 ;  /* 0x0000001fff147819 */ /* 0x000fe20000011417 */
[----:B------:R-:W-:-:S04]  /*1ea0*/  VIADD R101, R18, 0x60 ;  /* 0x0000006012657836 */ /* 0x000fc80000000000 */
[----:B----4-:R-:W-:Y:S01]  /*1eb0*/  IMAD R12, R20, R110, RZ ;  /* 0x0000006e140c7224 */ /* 0x010fe200078e02ff */
[----:B------:R-:W-:Y:S01]  /*1ec0*/  ISETP.GE.AND P3, PT, R222, R100, PT ;  /* 0x00000064de00720c */ /* 0x000fe20003f66270 */
[----:B------:R-:W-:Y:S01]  /*1ed0*/  VIADD R31, R23, 0x80 ;  /* 0x00000080171f7836 */ /* 0x000fe20000000000 */
[C---:B------:R-:W-:Y:S01]  /*1ee0*/  SHF.L.U64.HI R129, R116.reuse, 0x7, R117 ;  /* 0x0000000774817819 */ /* 0x040fe20000010275 */
[----:B------:R-:W-:-:S03]  /*1ef0*/  IMAD.SHL.U32 R130, R116, 0x80, RZ ;  /* 0x0000008074827824 */ /* 0x000fc600078e00ff */
[----:B------:R-:W-:Y:S01]  /*1f00*/  SHF.R.S32.HI R145, RZ, 0x1f, R31 ;  /* 0x0000001fff917819 */ /* 0x000fe2000001141f */
[----:B------:R-:W-:Y:S02]  /*1f10*/  IMAD R127, R111, 0xa0, RZ ;  /* 0x000000a06f7f7824 */ /* 0x000fe400078e02ff */
[----:B------:R-:W-:Y:S02]  /*1f20*/  VIADD R152, R30, 0x8 ;  /* 0x000000081e987836 */ /* 0x000fe40000000000 */
[----:B------:R-:W-:Y:S01]  /*1f30*/  IMAD.SHL.U32 R122, R100, 0x2, RZ ;  /* 0x00000002647a7824 */ /* 0x000fe200078e00ff */
[----:B--2---:R-:W-:-:S04]  /*1f40*/  SHF.R.S32.HI R0, RZ, 0x1f, R25 ;  /* 0x0000001fff007819 */ /* 0x004fc80000011419 */
[----:B------:R-:W-:Y:S02]  /*1f50*/  SEL R14, R0, RZ, !P0 ;  /* 0x000000ff000e7207 */ /* 0x000fe40004000000 */
[----:B------:R-:W-:-:S03]  /*1f60*/  SEL R15, R25, RZ, !P0 ;  /* 0x000000ff190f7207 */ /* 0x000fc60004000000 */
        /* <DEDUP_REMOVED lines=8> */
[----:B------:R-:W-:-:S02]  /*1ff0*/  IMAD.MOV.U32 R8, RZ, RZ, R18 ;  /* 0x000000ffff087224 */ /* 0x000fc400078e0012 */
[C---:B------:R-:W-:Y:S02]  /*2000*/  IMAD R119, R3.reuse, UR5, R4 ;  /* 0x0000000503777c24 */ /* 0x040fe4000f8e0204 */
[----:B------:R-:W-:Y:S01]  /*2010*/  IMAD.WIDE.U32 R6, R3, UR4, R8 ;  /* 0x0000000403067c25 */ /* 0x000fe2000f8e0008 */
[----:B------:R-:W-:-:S03]  /*2020*/  ULDC UR4, c[0x0][0x2e4] ;  /* 0x0000b90000047ab9 */ /* 0x000fc60000000800 */
[----:B------:R-:W-:Y:S01]  /*2030*/  IMAD.WIDE.U32 R4, R23, R116, R8 ;  /* 0x0000007417047225 */ /* 0x000fe200078e0008 */
[----:B------:R-:W-:-:S03]  /*2040*/  ISETP.GE.AND P1, PT, R221, UR4, PT ;  /* 0x00000004dd007c0c */ /* 0x000fc6000bf26270 */
[----:B------:R-:W-:Y:S01]  /*2050*/  IMAD R13, R23, R117, R0 ;  /* 0x00000075170d7224 */ /* 0x000fe200078e0200 */
[----:B------:R-:W-:Y:S01]  /*2060*/  IADD3 R3, P2, R120, R4, RZ ;  /* 0x0000000478037210 */ /* 0x000fe20007f5e0ff */
[----:B------:R-:W-:Y:S01]  /*2070*/  IMAD.IADD R0, R121, 0x1, R11 ;  /* 0x0000000179007824 */ /* 0x000fe200078e020b */
[----:B------:R-:W-:Y:S02]  /*2080*/  SEL R4, RZ, 0xffffffff, P1 ;  /* 0xffffffffff047807 */ /* 0x000fe40000800000 */
[----:B------:R-:W-:Y:S01]  /*2090*/  ISETP.GE.AND P0, PT, R18, UR4, PT ;  /* 0x0000000412007c0c */ /* 0x000fe2000bf06270 */
[----:B------:R-:W-:Y:S01]  /*20a0*/  IMAD.IADD R119, R7, 0x1, R119 ;  /* 0x0000000107777824 */ /* 0x000fe200078e0277 */
[----:B------:R-:W-:Y:S02]  /*20b0*/  SHF.L.U32 R10, R4, 0x1, RZ ;  /* 0x00000001040a7819 */ /* 0x000fe400000006ff */
[----:B------:R-:W-:Y:S02]  /*20c0*/  SEL R7, RZ, 0x1, P0 ;  /* 0x00000001ff077807 */ /* 0x000fe40000000000 */
[----:B------:R-:W-:Y:S01]  /*20d0*/  IADD3.X R4, R0, R5, R13, P2, !PT ;  /* 0x0000000500047210 */ /* 0x000fe200017fe40d */
[----:B------:R-:W-:Y:S01]  /*20e0*/  VIADD R5, R18, 0x80 ;  /* 0x0000008012057836 */ /* 0x000fe20000000000 */
[----:B------:R-:W-:-:S02]  /*20f0*/  ISETP.GE.AND P0, PT, R222, UR4, PT ;  /* 0x00000004de007c0c */ /* 0x000fc4000bf06270 */
[----:B------:R-:W-:Y:S01]  /*2100*/  ISETP.GE.AND P1, PT, R101, UR4, PT ;  /* 0x0000000465007c0c */ /* 0x000fe2000bf26270 */
[----:B------:R-:W-:Y:S01]  /*2110*/  IMAD R13, R23, R111, R12 ;  /* 0x0000006f170d7224 */ /* 0x000fe200078e020c */
[----:B------:R-:W-:Y:S02]  /*2120*/  LOP3.LUT R10, R10, 0x2, R7, 0xe2, !PT ;  /* 0x000000020a0a7812 */ /* 0x000fe400078ee207 */
[----:B------:R-:W-:Y:S02]  /*2130*/  SEL R11, RZ, 0x4, P0 ;  /* 0x00000004ff0b7807 */ /* 0x000fe40000000000 */
[----:B------:R-:W-:Y:S02]  /*2140*/  SEL R12, RZ, 0x8, P1 ;  /* 0x00000008ff0c7807 */ /* 0x000fe40000800000 */
[----:B------:R-:W-:Y:S01]  /*2150*/  ISETP.GE.AND P0, PT, R5, UR4, PT ;  /* 0x0000000405007c0c */ /* 0x000fe2000bf06270 */
[----:B------:R-:W-:Y:S01]  /*2160*/  IMAD.MOV.U32 R118, RZ, RZ, R6 ;  /* 0x000000ffff767224 */ /* 0x000fe200078e0006 */
[--C-:B------:R-:W-:Y:S01]  /*2170*/  SHF.R.S32.HI R7, RZ, 0x1f, R19.reuse ;  /* 0x0000001fff077819 */ /* 0x100fe20000011413 */
[----:B------:R-:W-:Y:S01]  /*2180*/  IMAD.MOV.U32 R6, RZ, RZ, R19 ;  /* 0x000000ffff067224 */ /* 0x000fe200078e0013 */
[----:B------:R-:W-:-:S02]  /*2190*/  LOP3.LUT R10, R12, R10, R11, 0xfe, !PT ;  /* 0x0000000a0c0a7212 */ /* 0x000fc400078efe0b */
[----:B------:R-:W-:Y:S02]  /*21a0*/  SEL R11, RZ, 0x10, P0 ;  /* 0x00000010ff0b7807 */ /* 0x000fe40000000000 */
[----:B------:R-:W-:Y:S01]  /*21b0*/  ISETP.GE.AND P0, PT, R18, R100, PT ;  /* 0x000000641200720c */ /* 0x000fe20003f06270 */
[----:B------:R-:W-:Y:S01]  /*21c0*/  IMAD.WIDE.U32 R114, R23, R110, R6 ;  /* 0x0000006e17727225 */ /* 0x000fe200078e0006 */
[----:B------:R-:W-:-:S03]  /*21d0*/  ISETP.GE.AND P1, PT, R221, R100, PT ;  /* 0x00000064dd00720c */ /* 0x000fc60003f26270 */
[C---:B0-----:R-:W-:Y:S01]  /*21e0*/  IMAD.WIDE.U32 R108, R23.reuse, R104, R6 ;  /* 0x00000068176c7225 */ /* 0x041fe200078e0006 */
[C---:B------:R-:W-:Y:S02]  /*21f0*/  SEL R7, R100.reuse, RZ, P0 ;  /* 0x000000ff64077207 */ /* 0x040fe40000000000 */
[----:B------:R-:W-:Y:S01]  /*2200*/  SEL R6, R100, RZ, P1 ;  /* 0x000000ff64067207 */ /* 0x000fe20000800000 */
[----:B------:R-:W-:-:S04]  /*2210*/  IMAD.WIDE.U32 R112, R23, R110, R8 ;  /* 0x0000006e17707225 */ /* 0x000fc800078e0008 */
[----:B------:R-:W-:Y:S01]  /*2220*/  IMAD.WIDE.U32 R106, R23, R104, R8 ;  /* 0x00000068176a7225 */ /* 0x000fe200078e0008 */
[----:B------:R-:W-:-:S03]  /*2230*/  SEL R9, R100, RZ, P3 ;  /* 0x000000ff64097207 */ /* 0x000fc60001800000 */
[----:B------:R-:W-:Y:S02]  /*2240*/  IMAD.IADD R7, R18, 0x1, R7 ;  /* 0x0000000112077824 */ /* 0x000fe400078e0207 */
[----:B------:R-:W-:Y:S01]  /*2250*/  IMAD R12, R14, UR6, RZ ;  /* 0x000000060e0c7c24 */ /* 0x000fe2000f8e02ff */
[----:B------:R-:W-:Y:S02]  /*2260*/  IADD3 R8, R221, R6, RZ ;  /* 0x00000006dd087210 */ /* 0x000fe40007ffe0ff */
[----:B------:R-:W-:Y:S01]  /*2270*/  SHF.R.S32.HI R6, RZ, 0x1f, R7 ;  /* 0x0000001fff067819 */ /* 0x000fe20000011407 */
[----:B------:R-:W-:Y:S02]  /*2280*/  IMAD R33, R15, UR7, R12 ;  /* 0x000000070f217c24 */ /* 0x000fe4000f8e020c */
[----:B------:R-:W-:Y:S01]  /*2290*/  IMAD.IADD R12, R222, 0x1, R9 ;  /* 0x00000001de0c7824 */ /* 0x000fe200078e0209 */
[----:B------:R-:W-:Y:S02]  /*22a0*/  SHF.R.S32.HI R9, RZ, 0x1f, R8 ;  /* 0x0000001fff097819 */ /* 0x000fe40000011408 */
[----:B------:R-:W-:Y:S01]  /*22b0*/  LOP3.LUT R34, R10, R11, RZ, 0xfc, !PT ;  /* 0x0000000b0a227212 */ /* 0x000fe200078efcff */
[----:B------:R-:W-:Y:S01]  /*22c0*/  IMAD R10, R20, R104, RZ ;  /* 0x00000068140a7224 */ /* 0x000fe200078e02ff */
[----:B------:R-:W-:-:S02]  /*22d0*/  LEA.HI R21, R6, R7, RZ, 0x4 ;  /* 0x0000000706157211 */ /* 0x000fc400078f20ff */
[----:B------:R-:W-:Y:S02]  /*22e0*/  LEA.HI R7, R6, R7, RZ, 0x6 ;  /* 0x0000000706077211 */ /* 0x000fe400078f30ff */
[-C--:B------:R-:W-:Y:S01]  /*22f0*/  LEA.HI R26, R9, R8.reuse, RZ, 0x4 ;  /* 0x00000008091a7211 */ /* 0x080fe200078f20ff */
[----:B------:R-:W-:Y:S01]  /*2300*/  IMAD R11, R23, R105, R10 ;  /* 0x00000069170b7224 */ /* 0x000fe200078e020a */
[----:B------:R-:W-:Y:S02]  /*2310*/  LEA.HI R8, R9, R8, RZ, 0x6 ;  /* 0x0000000809087211 */ /* 0x000fe400078f30ff */
[----:B------:R-:W-:Y:S01]  /*2320*/  SHF.R.S32.HI R7, RZ, 0x6, R7 ;  /* 0x00000006ff077819 */ /* 0x000fe20000011407 */
[----:B------:R-:W-:Y:S01]  /*2330*/  IMAD.IADD R113, R13, 0x1, R113 ;  /* 0x000000010d717824 */ /* 0x000fe200078e0271 */
[----:B------:R-:W-:Y:S01]  /*2340*/  IADD3 R115, R115, R13, RZ ;  /* 0x0000000d73737210 */ /* 0x000fe20007ffe0ff */
[----:B------:R-:W-:Y:S01]  /*2350*/  IMAD.IADD R109, R109, 0x1, R11 ;  /* 0x000000016d6d7824 */ /* 0x000fe200078e020b */
[----:B------:R-:W-:Y:S01]  /*2360*/  SHF.R.S32.HI R9, RZ, 0x6, R8 ;  /* 0x00000006ff097819 */ /* 0x000fe20000011408 */
[----:B------:R-:W-:Y:S01]  /*2370*/  IMAD.IADD R107, R11, 0x1, R107 ;  /* 0x000000010b6b7824 */ /* 0x000fe200078e026b */
[----:B------:R-:W-:-:S02]  /*2380*/  LOP3.LUT R10, R228, 0x30, R26, 0xf8, !PT ;  /* 0x00000030e40a7812 */ /* 0x000fc400078ef81a */
[----:B------:R-:W-:Y:S01]  /*2390*/  SHF.R.S32.HI R13, RZ, 0x1f, R12 ;  /* 0x0000001fff0d7819 */ /* 0x000fe2000001140c */
[C---:B------:R-:W-:Y:S01]  /*23a0*/  IMAD R143, R7.reuse, 0x2800, R230 ;  /* 0x00002800078f7824 */ /* 0x040fe200078e02e6 */
[----:B------:R-:W-:Y:S01]  /*23b0*/  SHF.R.U32.HI R6, RZ, 0x3, R231 ;  /* 0x00000003ff067819 */ /* 0x000fe200000116e7 */
[----:B------:R-:W-:Y:S01]  /*23c0*/  IMAD R135, R7, 0x2800, R232 ;  /* 0x0000280007877824 */ /* 0x000fe200078e02e8 */
[----:B------:R-:W-:Y:S01]  /*23d0*/  LOP3.LUT R11, R231, 0x30, R21, 0xf8, !PT ;  /* 0x00000030e70b7812 */ /* 0x000fe200078ef815 */
[----:B------:R-:W-:Y:S01]  /*23e0*/  IMAD R142, R9, 0x2800, R230 ;  /* 0x00002800098e7824 */ /* 0x000fe200078e02e6 */
[----:B------:R-:W-:Y:S02]  /*23f0*/  LOP3.LUT R7, R10, R229, RZ, 0x3c, !PT ;  /* 0x000000e50a077212 */ /* 0x000fe400078e3cff */
[----:B------:R-:W-:Y:S02]  /*2400*/  LEA.HI R28, R13, R12, RZ, 0x4 ;  /* 0x0000000c0d1c7211 */ /* 0x000fe400078f20ff */
[----:B------:R-:W-:-:S02]  /*2410*/  LOP3.LUT R10, R11, R6, RZ, 0x3c, !PT ;  /* 0x000000060b0a7212 */ /* 0x000fc400078e3cff */
[----:B------:R-:W-:Y:S02]  /*2420*/  LEA.HI R12, R13, R12, RZ, 0x6 ;  /* 0x0000000c0d0c7211 */ /* 0x000fe400078f30ff */
[----:B------:R-:W-:Y:S02]  /*2430*/  LOP3.LUT R32, R32, 0xfffffffe, RZ, 0xc0, !PT ;  /* 0xfffffffe20207812 */ /* 0x000fe400078ec0ff */
[----:B------:R-:W-:Y:S01]  /*2440*/  LOP3.LUT R11, R231, 0x30, R26, 0xf8, !PT ;  /* 0x00000030e70b7812 */ /* 0x000fe200078ef81a */
[----:B------:R-:W-:Y:S01]  /*2450*/  IMAD.IADD R142, R142, 0x1, R7 ;  /* 0x000000018e8e7824 */ /* 0x000fe200078e0207 */
[----:B------:R-:W-:Y:S01]  /*2460*/  LOP3.LUT R8, R228, 0x30, R21, 0xf8, !PT ;  /* 0x00000030e4087812 */ /* 0x000fe200078ef815 */
[----:B------:R-:W-:Y:S01]  /*2470*/  IMAD R132, R9, 0x2800, R232 ;  /* 0x0000280009847824 */ /* 0x000fe200078e02e8 */
[----:B------:R-:W-:Y:S02]  /*2480*/  SHF.R.S32.HI R7, RZ, 0x6, R12 ;  /* 0x00000006ff077819 */ /* 0x000fe4000001140c */
[----:B------:R-:W-:-:S02]  /*2490*/  @P3 LOP3.LUT R32, R32, 0x1, RZ, 0xfc, !PT ;  /* 0x0000000120203812 */ /* 0x000fc400078efcff */
[-C--:B------:R-:W-:Y:S02]  /*24a0*/  LOP3.LUT R11, R11, R6.reuse, RZ, 0x3c, !PT ;  /* 0x000000060b0b7212 */ /* 0x080fe400078e3cff */
[----:B-----5:R-:W-:Y:S02]  /*24b0*/  SHF.R.S32.HI R9, RZ, 0x1f, R144 ;  /* 0x0000001fff097819 */ /* 0x020fe40000011490 */
[----:B------:R-:W-:Y:S02]  /*24c0*/  LOP3.LUT R13, R231, 0x30, R28, 0xf8, !PT ;  /* 0x00000030e70d7812 */ /* 0x000fe400078ef81c */
[----:B------:R-:W-:Y:S02]  /*24d0*/  LOP3.LUT P3, RZ, R235, 0x2, RZ, 0xc0, !PT ;  /* 0x00000002ebff7812 */ /* 0x000fe4000786c0ff */
[----:B------:R-:W-:Y:S01]  /*24e0*/  LOP3.LUT R8, R8, R229, RZ, 0x3c, !PT ;  /* 0x000000e508087212 */ /* 0x000fe200078e3cff */
[----:B------:R-:W-:Y:S01]  /*24f0*/  IMAD.IADD R135, R135, 0x1, R10 ;  /* 0x0000000187877824 */ /* 0x000fe200078e020a */
[----:B------:R-:W-:Y:S01]  /*2500*/  IADD3 R132, R132, R11, RZ ;  /* 0x0000000b84847210 */ /* 0x000fe20007ffe0ff */
[----:B------:R-:W-:Y:S01]  /*2510*/  IMAD R133, R7, 0x2800, R230 ;  /* 0x0000280007857824 */ /* 0x000fe200078e02e6 */
[----:B------:R-:W-:Y:S01]  /*2520*/  LOP3.LUT R10, R13, R6, RZ, 0x3c, !PT ;  /* 0x000000060d0a7212 */ /* 0x000fe200078e3cff */
[----:B------:R-:W-:Y:S01]  /*2530*/  IMAD R131, R7, 0x2800, R232 ;  /* 0x0000280007837824 */ /* 0x000fe200078e02e8 */
[----:B------:R-:W-:Y:S01]  /*2540*/  IADD3 R102, P2, R23, R102, RZ ;  /* 0x0000006617667210 */ /* 0x000fe20007f5e0ff */
[----:B------:R-:W-:-:S02]  /*2550*/  IMAD R7, R9, R110, RZ ;  /* 0x0000006e09077224 */ /* 0x000fc400078e02ff */
[----:B------:R-:W-:Y:S02]  /*2560*/  VIADD R11, R18, 0xa0 ;  /* 0x000000a0120b7836 */ /* 0x000fe40000000000 */
[-C--:B------:R-:W-:Y:S02]  /*2570*/  IMAD R9, R9, R104.reuse, RZ ;  /* 0x0000006809097224 */ /* 0x080fe400078e02ff */
[----:B------:R-:W-:Y:S01]  /*2580*/  IMAD.IADD R143, R143, 0x1, R8 ;  /* 0x000000018f8f7824 */ /* 0x000fe200078e0208 */
[----:B------:R-:W-:Y:S01]  /*2590*/  LOP3.LUT R8, R228, 0x30, R28, 0xf8, !PT ;  /* 0x00000030e4087812 */ /* 0x000fe200078ef81c */
[----:B------:R-:W-:Y:S01]  /*25a0*/  IMAD.WIDE.U32 R118, R15, UR6, R118 ;  /* 0x000000060f767c25 */ /* 0x000fe2000f8e0076 */
[----:B------:R-:W-:Y:S02]  /*25b0*/  IADD3.X R103, R20, R29, RZ, P2, !PT ;  /* 0x0000001d14677210 */ /* 0x000fe400017fe4ff */
[----:B------:R-:W-:Y:S01]  /*25c0*/  LOP3.LUT R32, R32, 0xfffffffb, RZ, 0xc0, !PT ;  /* 0xfffffffb20207812 */ /* 0x000fe200078ec0ff */
[----:B------:R-:W-:Y:S01]  /*25d0*/  IMAD.IADD R131, R131, 0x1, R10 ;  /* 0x0000000183837824 */ /* 0x000fe200078e020a */
[----:B------:R-:W-:Y:S01]  /*25e0*/  ISETP.GE.AND P2, PT, R11, UR4, PT ;  /* 0x000000040b007c0c */ /* 0x000fe2000bf46270 */
[----:B------:R-:W-:Y:S01]  /*25f0*/  IMAD R27, R144, R105, R9 ;  /* 0x00000069901b7224 */ /* 0x000fe200078e0209 */
[C---:B------:R-:W-:Y:S01]  /*2600*/  SHF.L.U64.HI R9, R104.reuse, 0x7, R105 ;  /* 0x0000000768097819 */ /* 0x040fe20000010269 */
[----:B------:R-:W-:Y:S01]  /*2610*/  IMAD R13, R117, 0xa0, RZ ;  /* 0x000000a0750d7824 */ /* 0x000fe200078e02ff */
[----:B------:R-:W-:Y:S01]  /*2620*/  SHF.L.U32 R10, R104, 0x7, RZ ;  /* 0x00000007680a7819 */ /* 0x000fe200000006ff */
[----:B------:R-:W-:Y:S01]  /*2630*/  IMAD R15, R105, 0xa0, RZ ;  /* 0x000000a0690f7824 */ /* 0x000fe200078e02ff */
[----:B------:R-:W-:Y:S01]  /*2640*/  LOP3.LUT R8, R8, R229, RZ, 0x3c, !PT ;  /* 0x000000e508087212 */ /* 0x000fe200078e3cff */
[----:B------:R-:W-:Y:S01]  /*2650*/  IMAD.WIDE.U32 R108, R144, R104, R108 ;  /* 0x00000068906c7225 */ /* 0x000fe200078e006c */
[----:B------:R-:W-:-:S03]  /*2660*/  @P3 LOP3.LUT R32, R32, 0x4, RZ, 0xfc, !PT ;  /* 0x0000000420203812 */ /* 0x000fc600078efcff */
[----:B------:R-:W-:Y:S01]  /*2670*/  IMAD.WIDE.U32 R106, R144, R104, R106 ;  /* 0x00000068906a7225 */ /* 0x000fe200078e006a */
[----:B------:R-:W-:-:S03]  /*2680*/  SEL R31, RZ, 0x20, P2 ;  /* 0x00000020ff1f7807 */ /* 0x000fc60001000000 */
[----:B------:R-:W-:-:S04]  /*2690*/  IMAD.WIDE.U32 R116, R116, 0xa0, RZ ;  /* 0x000000a074747825 */ /* 0x000fc800078e00ff */
[C---:B------:R-:W-:Y:S02]  /*26a0*/  IMAD R25, R144.reuse, R111, R7 ;  /* 0x0000006f90197224 */ /* 0x040fe400078e0207 */
[----:B------:R-:W-:-:S04]  /*26b0*/  IMAD.WIDE.U32 R112, R144, R110, R112 ;  /* 0x0000006e90707225 */ /* 0x000fc800078e0070 */
[----:B------:R-:W-:-:S04]  /*26c0*/  IMAD.WIDE.U32 R104, R104, 0xa0, RZ ;  /* 0x000000a068687825 */ /* 0x000fc800078e00ff */
[----:B------:R-:W-:Y:S01]  /*26d0*/  IMAD.WIDE.U32 R114, R144, R110, R114 ;  /* 0x0000006e90727225 */ /* 0x000fe200078e0072 */
[----:B------:R-:W-:-:S03]  /*26e0*/  SHF.L.U64.HI R7, R110, 0x7, R111 ;  /* 0x000000076e077819 */ /* 0x000fc6000001026f */
[----:B------:R-:W-:Y:S01]  /*26f0*/  IMAD.IADD R126, R117, 0x1, R13 ;  /* 0x00000001757e7824 */ /* 0x000fe200078e020d */
[----:B------:R-:W-:Y:S01]  /*2700*/  IADD3 R13, R25, R113, RZ ;  /* 0x00000071190d7210 */ /* 0x000fe20007ffe0ff */
[----:B------:R-:W-:Y:S01]  /*2710*/  IMAD.IADD R128, R105, 0x1, R15 ;  /* 0x0000000169807824 */ /* 0x000fe200078e020f */
[----:B------:R-:W-:Y:S01]  /*2720*/  SHF.R.S32.HI R20, RZ, 0x4, R21 ;  /* 0x00000004ff147819 */ /* 0x000fe20000011415 */
[----:B------:R-:W-:Y:S01]  /*2730*/  IMAD.IADD R133, R133, 0x1, R8 ;  /* 0x0000000185857824 */ /* 0x000fe200078e0208 */
[----:B------:R-:W-:Y:S01]  /*2740*/  LOP3.LUT R38, R34, R31, RZ, 0xfc, !PT ;  /* 0x0000001f22267212 */ /* 0x000fe200078efcff */
[----:B------:R-:W-:Y:S01]  /*2750*/  IMAD.IADD R12, R115, 0x1, R25 ;  /* 0x00000001730c7824 */ /* 0x000fe200078e0219 */
[----:B------:R-:W-:Y:S01]  /*2760*/  SHF.R.S32.HI R25, RZ, 0x4, R26 ;  /* 0x00000004ff197819 */ /* 0x000fe2000001141a */
[----:B------:R-:W-:Y:S02]  /*2770*/  IMAD.IADD R14, R109, 0x1, R27 ;  /* 0x000000016d0e7824 */ /* 0x000fe400078e021b */
[----:B------:R-:W-:Y:S01]  /*2780*/  IMAD.IADD R15, R27, 0x1, R107 ;  /* 0x000000011b0f7824 */ /* 0x000fe200078e026b */
[----:B------:R-:W-:Y:S01]  /*2790*/  SHF.R.S32.HI R27, RZ, 0x4, R28 ;  /* 0x00000004ff1b7819 */ /* 0x000fe2000001141c */
[C---:B------:R-:W-:Y:S01]  /*27a0*/  IMAD.SHL.U32 R8, R110.reuse, 0x80, RZ ;  /* 0x000000806e087824 */ /* 0x040fe200078e00ff */
[----:B------:R0:W-:Y:S01]  /*27b0*/  STL [R1+0x10], R32 ;  /* 0x0000102001007387 */ /* 0x0001e20000100800 */
[----:B------:R-:W-:Y:S01]  /*27c0*/  IMAD.WIDE.U32 R110, R110, 0xa0, RZ ;  /* 0x000000a06e6e7825 */ /* 0x000fe200078e00ff */
[----:B------:R-:W-:-:S02]  /*27d0*/  LOP3.LUT R21, R21, 0xfffffff0, RZ, 0xc0, !PT ;  /* 0xfffffff015157812 */ /* 0x000fc400078ec0ff */
[----:B------:R-:W-:Y:S02]  /*27e0*/  LOP3.LUT R26, R26, 0xfffffff0, RZ, 0xc0, !PT ;  /* 0xfffffff01a1a7812 */ /* 0x000fe400078ec0ff */
[----:B------:R-:W-:Y:S01]  /*27f0*/  LOP3.LUT R28, R28, 0xfffffff0, RZ, 0xc0, !PT ;  /* 0xfffffff01c1c7812 */ /* 0x000fe200078ec0ff */
[----:B------:R-:W-:Y:S01]  /*2800*/  IMAD.IADD R127, R111, 0x1, R127 ;  /* 0x000000016f7f7824 */ /* 0x000fe200078e027f */
[----:B------:R-:W-:Y:S01]  /*2810*/  LOP3.LUT R35, R38, 0x4, RZ, 0xc0, !PT ;  /* 0x0000000426237812 */ /* 0x000fe200078ec0ff */
[----:B0-----:R-:W-:Y:S01]  /*2820*/  IMAD.IADD R32, R119, 0x1, R33 ;  /* 0x0000000177207824 */ /* 0x001fe200078e0221 */
[----:B------:R-:W-:Y:S02]  /*2830*/  LOP3.LUT R33, R34, 0x1, RZ, 0xc0, !PT ;  /* 0x0000000122217812 */ /* 0x000fe400078ec0ff */
[C---:B------:R-:W-:Y:S02]  /*2840*/  LOP3.LUT R34, R38.reuse, 0x2, RZ, 0xc0, !PT ;  /* 0x0000000226227812 */ /* 0x040fe400078ec0ff */
[----:B------:R-:W-:-:S02]  /*2850*/  LOP3.LUT R36, R38, 0x8, RZ, 0xc0, !PT ;  /* 0x0000000826247812 */ /* 0x000fc400078ec0ff */
[C---:B------:R-:W-:Y:S02]  /*2860*/  LOP3.LUT R37, R38.reuse, 0x10, RZ, 0xc0, !PT ;  /* 0x0000001026257812 */ /* 0x040fe400078ec0ff */
[----:B------:R-:W-:Y:S02]  /*2870*/  SHF.R.S32.HI R29, RZ, 0x1f, R21 ;  /* 0x0000001fff1d7819 */ /* 0x000fe40000011415 */
[----:B------:R-:W-:Y:S02]  /*2880*/  SHF.R.S32.HI R30, RZ, 0x1f, R26 ;  /* 0x0000001fff1e7819 */ /* 0x000fe4000001141a */
[----:B------:R-:W-:Y:S02]  /*2890*/  SHF.R.S32.HI R31, RZ, 0x1f, R28 ;  /* 0x0000001fff1f7819 */ /* 0x000fe4000001141c */
[----:B------:R-:W-:Y:S01]  /*28a0*/  LOP3.LUT R38, R38, 0x20, RZ, 0xc0, !PT ;  /* 0x0000002026267812 */ /* 0x000fe200078ec0ff */
[----:B------:R-:W-:Y:S06]  /*28b0*/  @!P6 BAR.SYNC.DEFER_BLOCKING 0x9, 0x100 ;  /* 0x024400000000eb1d */ /* 0x000fec0000010000 */
.L_x_2324:
[----:B--2---:R-:W2:Y:S01]  /*28c0*/  LDL.LU R40, [R1+0x10] ;  /* 0x0000100001287983 */ /* 0x004ea20000300800 */
[----:B0-----:R-:W0:Y:S01]  /*28d0*/  LDC.64 R124, c[0x0][0x2d8] ;  /* 0x0000b600ff7c7b82 */ /* 0x001e220000000a00 */
[----:B-1----:R-:W-:Y:S01]  /*28e0*/  VIADD R47, R24, 0xffffffff ;  /* 0xffffffff182f7836 */ /* 0x002fe20000000000 */
[----:B------:R-:W-:Y:S01]  /*28f0*/  LOP3.LUT R41, R228, 0x10, R18, 0xf8, !PT ;  /* 0x00000010e4297812 */ /* 0x000fe200078ef812 */
[----:B------:R-:W-:Y:S05]  /*2900*/  YIELD ;  /* 0x0000000000007946 */ /* 0x000fea0003800000 */
[----:B------:R-:W-:Y:S01]  /*2910*/  SHF.R.S32.HI R137, RZ, 0x1f, R47 ;  /* 0x0000001fff897819 */ /* 0x000fe2000001142f */
[-C--:B------:R-:W-:Y:S01]  /*2920*/  IMAD R39, R126, R47.reuse, RZ ;  /* 0x0000002f7e277224 */ /* 0x080fe200078e02ff */
[----:B------:R-:W1:Y:S01]  /*2930*/  LDC R134, c[0x0][0x3d4] ;  /* 0x0000f500ff867b82 */ /* 0x000e620000000800 */
[----:B------:R-:W-:Y:S01]  /*2940*/  IMAD.WIDE.U32 R138, R116, R47, RZ ;  /* 0x0000002f748a7225 */ /* 0x000fe200078e00ff */
[----:B------:R-:W-:Y:S01]  /*2950*/  LOP3.LUT R41, R41, R229, RZ, 0x3c, !PT ;  /* 0x000000e529297212 */ /* 0x000fe200078e3cff */
[----:B------:R-:W-:Y:S01]  /*2960*/  BSSY B0, `(.L_x_2225) ;  /* 0x0000cb9000007945 */ /* 0x000fe20003800000 */
[----:B------:R-:W-:Y:S01]  /*2970*/  LOP3.LUT P4, RZ, R235, 0x2, RZ, 0xc0, !PT ;  /* 0x00000002ebff7812 */ /* 0x000fe2000788c0ff */
[----:B------:R-:W-:Y:S01]  /*2980*/  IMAD R39, R137, R116, R39 ;  /* 0x0000007489277224 */ /* 0x000fe200078e0227 */
[----:B------:R-:W-:-:S02]  /*2990*/  IADD3 R49, P2, P3, R3, R138, R130 ;  /* 0x0000008a03317210 */ /* 0x000fc40007b5e082 */
[----:B------:R-:W-:Y:S01]  /*29a0*/  IADD3 R41, R230, R41, RZ ;  /* 0x00000029e6297210 */ /* 0x000fe20007ffe0ff */
[----:B------:R-:W-:-:S04]  /*29b0*/  IMAD.IADD R99, R139, 0x1, R39 ;  /* 0x000000018b637824 */ /* 0x000fc800078e0227 */
[----:B------:R-:W-:Y:S01]  /*29c0*/  IMAD R39, R17, 0x7800, R41 ;  /* 0x0000780011277824 */ /* 0x000fe200078e0229 */
[----:B------:R-:W-:Y:S02]  /*29d0*/  IADD3.X R24, R4, R99, R129, P2, P3 ;  /* 0x0000006304187210 */ /* 0x000fe400017e6481 */
[-C--:B0-----:R-:W-:Y:S01]  /*29e0*/  IADD3 R50, P2, P3, R138, R124.reuse, R3 ;  /* 0x0000007c8a327210 */ /* 0x081fe20007b5e003 */
[C---:B------:R-:W-:Y:S02]  /*29f0*/  VIADD R41, R39.reuse, 0x20 ;  /* 0x0000002027297836 */ /* 0x040fe40000000000 */
[----:B------:R-:W-:Y:S01]  /*2a00*/  @P4 VIADD R41, R39, 0xffffffe0 ;  /* 0xffffffe027294836 */ /* 0x000fe20000000000 */
[----:B------:R-:W-:Y:S02]  /*2a10*/  IADD3.X R51, R99, R125, R4, P2, P3 ;  /* 0x0000007d63337210 */ /* 0x000fe400017e6404 */
[----:B------:R-:W-:Y:S02]  /*2a20*/  IADD3 R48, P2, R49, R124, RZ ;  /* 0x0000007c31307210 */ /* 0x000fe40007f5e0ff */
[----:B------:R-:W-:-:S02]  /*2a30*/  ISETP.GT.AND P3, PT, R47, R123, PT ;  /* 0x0000007b2f00720c */ /* 0x000fc40003f64270 */
[----:B------:R-:W-:Y:S01]  /*2a40*/  IADD3 R39, R16, R39, RZ ;  /* 0x0000002710277210 */ /* 0x000fe20007ffe0ff */
[----:B------:R-:W-:Y:S01]  /*2a50*/  IMAD.X R49, R24, 0x1, R125, P2 ;  /* 0x0000000118317824 */ /* 0x000fe200010e067d */
[----:B-1----:R-:W-:Y:S01]  /*2a60*/  ISETP.GE.AND P2, PT, R134, 0x1, PT ;  /* 0x000000018600780c */ /* 0x002fe20003f46270 */
[----:B------:R-:W-:Y:S01]  /*2a70*/  IMAD.MOV.U32 R24, RZ, RZ, R47 ;  /* 0x000000ffff187224 */ /* 0x000fe200078e002f */
[----:B--2---:R-:W-:-:S07]  /*2a80*/  LOP3.LUT R40, R40, 0xfffffffd, RZ, 0xc0, !PT ;  /* 0xfffffffd28287812 */ /* 0x004fce00078ec0ff */
[----:B------:R-:W-:-:S05]  /*2a90*/  @P3 LOP3.LUT R40, R40, 0x2, RZ, 0xfc, !PT ;  /* 0x0000000228283812 */ /* 0x000fca00078efcff */
[----:B------:R0:W-:Y:S02]  /*2aa0*/  STL [R1+0x10], R40 ;  /* 0x0000102801007387 */ /* 0x0001e40000100800 */
[----:B0-----:R-:W-:Y:S01]  /*2ab0*/  IMAD.IADD R40, R16, 0x1, R41 ;  /* 0x0000000110287824 */ /* 0x001fe200078e0229 */
        /* <DEDUP_REMOVED lines=49> */
[C---:B------:R-:W-:Y:S02]  /*2dd0*/  ISETP.GE.AND P2, PT, R19.reuse, R134, PT ;  /* 0x000000861300720c */ /* 0x040fe40003f46270 */
        /* <DEDUP_REMOVED lines=32> */
.L_x_2229:
[----:B------:R-:W-:Y:S05]  /*2fe0*/  BSYNC B1 ;  /* 0x0000000000017941 */ /* 0x000fea0003800000 */
.L_x_2228:
[----:B0-----:R-:W-:Y:S01]  /*2ff0*/  IADD3 R44, R23, 0x80, RZ ;  /* 0x00000080172c7810 */ /* 0x001fe20007ffe0ff */
[----:B------:R-:W-:Y:S01]  /*3000*/  BSSY B1, `(.L_x_2230) ;  /* 0x0000032000017945 */ /* 0x000fe20003800000 */
[----:B-----5:R-:W-:Y:S02]  /*3010*/  IMAD.MOV.U32 R147, RZ, RZ, R76 ;  /* 0x000000ffff937224 */ /* 0x020fe400078e004c */
[----:B------:R-:W-:Y:S01]  /*3020*/  ISETP.GE.AND P4, PT, R44, R41, PT ;  /* 0x000000292c00720c */ /* 0x000fe20003f86270 */
[----:B------:R-:W-:-:S12]  /*3030*/  IMAD.MOV.U32 R150, RZ, RZ, R80 ;  /* 0x000000ffff967224 */ /* 0x000fd800078e0050 */
        /* <DEDUP_REMOVED lines=46> */
.L_x_2231:
[----:B------:R-:W-:Y:S05]  /*3320*/  BSYNC B1 ;  /* 0x0000000000017941 */ /* 0x000fea0003800000 */
.L_x_2230:
        /* <DEDUP_REMOVED lines=26> */
.L_x_2232:
[----:B0-----:R-:W-:Y:S01]  /*34d0*/  LEA R42, R17, R16, 0x3 ;  /* 0x00000010112a7211 */ /* 0x001fe200078e18ff */
[----:B------:R-:W-:Y:S01]  /*34e0*/  BSSY B1, `(.L_x_2233) ;  /* 0x0000004000017945 */ /* 0x000fe20003800000 */
[----:B------:R-:W-:-:S04]  /*34f0*/  SHF.L.U32 R43, R223, 0x1f, RZ ;  /* 0x0000001fdf2b7819 */ /* 0x000fc800000006ff */
[----:B------:R-:W0:Y:S02]  /*3500*/  SYNCS.PHASECHK.TRANS64.TRYWAIT P5, [R42+URZ+0x33490], R43 ;  /* 0x0334902b2a0075a7 */ /* 0x000e2400080a017f */
[----:B0-----:R-:W-:Y:S05]  /*3510*/  @!P5 BRA `(.L_x_2234) ;  /* 0x000002b800d0d947 */ /* 0x001fea0003800000 */
.L_x_2557:
[----:B------:R-:W-:Y:S05]  /*3520*/  BSYNC B1 ;  /* 0x0000000000017941 */ /* 0x000fea0003800000 */
.L_x_2233:
[----:B------:R-:W-:Y:S04]  /*3530*/  BSSY B1, `(.L_x_2235) ;  /* 0x00002ac000017945 */ /* 0x000fe80003800000 */
        /* <DEDUP_REMOVED lines=8> */
[----:B------:R-:W-:Y:S02]  /*35c0*/  SHF.R.U32.HI R98, RZ, 0x8, R99 ;  /* 0x00000008ff627819 */ /* 0x000fe40000011663 */
[----:B------:R-:W-:Y:S02]  /*35d0*/  SHF.R.U32.HI R124, RZ, 0x8, R125 ;  /* 0x00000008ff7c7819 */ /* 0x000fe4000001167d */
[----:B------:R-:W-:Y:S01]  /*35e0*/  SHF.R.U32.HI R167, RZ, 0x10, R99 ;  /* 0x00000010ffa77819 */ /* 0x000fe20000011663 */
[----:B------:R-:W-:Y:S01]  /*35f0*/  IMAD.SHL.U32 R98, R98, 0x100, RZ ;  /* 0x0000010062627824 */ /* 0x000fe200078e00ff */
[----:B------:R-:W-:Y:S02]  /*3600*/  LOP3.LUT R99, R99, 0xff0000ff, RZ, 0xc0, !PT ;  /* 0xff0000ff63637812 */ /* 0x000fe400078ec0ff */
[----:B------:R-:W-:Y:S02]  /*3610*/  SHF.R.U32.HI R165, RZ, 0x10, R125 ;  /* 0x00000010ffa57819 */ /* 0x000fe4000001167d */
[----:B------:R-:W-:Y:S01]  /*3620*/  LOP3.LUT R166, R125, 0xff0000ff, RZ, 0xc0, !PT ;  /* 0xff0000ff7da67812 */ /* 0x000fe200078ec0ff */
[----:B------:R-:W-:Y:S01]  /*3630*/  IMAD.SHL.U32 R125, R124, 0x100, RZ ;  /* 0x000001007c7d7824 */ /* 0x000fe200078e00ff */
[----:B------:R-:W-:Y:S01]  /*3640*/  LOP3.LUT R99, R99, 0xff00, R98, 0xf8, !PT ;  /* 0x0000ff0063637812 */ /* 0x000fe200078ef862 */
[----:B------:R-:W-:Y:S01]  /*3650*/  IMAD.U32 R98, R167, 0x10000, RZ ;  /* 0x00010000a7627824 */ /* 0x000fe200078e00ff */
[----:B------:R-:W-:Y:S01]  /*3660*/  F2FP.F16.E4M3.UNPACK_B R167, R163.H1 ;  /* 0x000000a3ffa7723e */ /* 0x000fe200030006ff */
[----:B--2---:R-:W-:Y:S01]  /*3670*/  IMAD.MOV.U32 R124, RZ, RZ, R44 ;  /* 0x000000ffff7c7224 */ /* 0x004fe200078e002c */
[----:B------:R-:W-:-:S02]  /*3680*/  LOP3.LUT R166, R166, 0xff00, R125, 0xf8, !PT ;  /* 0x0000ff00a6a67812 */ /* 0x000fc400078ef87d */
[----:B------:R-:W-:Y:S01]  /*3690*/  SHF.L.U32 R125, R165, 0x10, RZ ;  /* 0x00000010a57d7819 */ /* 0x000fe200000006ff */
[--C-:B------:R-:W-:Y:S01]  /*36a0*/  HADD2.F32 R168, -RZ, R167.reuse.H0_H0 ;  /* 0x200000a7ffa87230 */ /* 0x100fe20000004100 */
[-C--:B------:R-:W-:Y:S01]  /*36b0*/  F2FP.F16.E4M3.UNPACK_B R44, R45.reuse ;  /* 0x0000002dff2c723e */ /* 0x080fe200020006ff */
[----:B------:R-:W-:Y:S01]  /*36c0*/  HADD2.F32 R167, -RZ, R167.H1_H1 ;  /* 0x300000a7ffa77230 */ /* 0x000fe20000004100 */
[-C--:B------:R-:W-:Y:S02]  /*36d0*/  F2FP.F16.E4M3.UNPACK_B R165, R164.reuse.H1 ;  /* 0x000000a4ffa5723e */ /* 0x080fe400030006ff */
[----:B------:R-:W-:Y:S02]  /*36e0*/  LOP3.LUT R98, R99, 0xff0000, R98, 0xf8, !PT ;  /* 0x00ff000063627812 */ /* 0x000fe400078ef862 */
[----:B------:R-:W-:Y:S01]  /*36f0*/  LOP3.LUT R99, R166, 0xff0000, R125, 0xf8, !PT ;  /* 0x00ff0000a6637812 */ /* 0x000fe200078ef87d */
[--C-:B------:R-:W-:Y:S01]  /*3700*/  HADD2.F32 R125, -RZ, R44.reuse.H1_H1 ;  /* 0x3000002cff7d7230 */ /* 0x100fe20000004100 */
[----:B------:R-:W-:Y:S01]  /*3710*/  F2FP.F16.E4M3.UNPACK_B R45, R45.H1 ;  /* 0x0000002dff2d723e */ /* 0x000fe200030006ff */
[----:B------:R-:W-:Y:S01]  /*3720*/  HADD2.F32 R169, -RZ, R165.H0_H0 ;  /* 0x200000a5ffa97230 */ /* 0x000fe20000004100 */
[----:B------:R-:W-:Y:S01]  /*3730*/  F2FP.F16.E4M3.UNPACK_B R164, R164 ;  /* 0x000000a4ffa4723e */ /* 0x000fe200020006ff */
[----:B------:R-:W-:-:S02]  /*3740*/  HADD2.F32 R44, -RZ, R44.H0_H0 ;  /* 0x2000002cff2c7230 */ /* 0x000fc40000004100 */
[----:B------:R-:W-:Y:S02]  /*3750*/  HADD2.F32 R170, -RZ, R165.H1_H1 ;  /* 0x300000a5ffaa7230 */ /* 0x000fe40000004100 */
[CC--:B------:R-:W-:Y:S01]  /*3760*/  FMUL.FTZ R171, R125.reuse, R169.reuse ;  /* 0x000000a97dab7220 */ /* 0x0c0fe20000410000 */
[--C-:B------:R-:W-:Y:S02]  /*3770*/  HADD2.F32 R166, -RZ, R45.reuse.H1_H1 ;  /* 0x3000002dffa67230 */ /* 0x100fe40000004100 */
[C---:B------:R-:W-:Y:S01]  /*3780*/  FMUL.FTZ R172, R44.reuse, R169 ;  /* 0x000000a92cac7220 */ /* 0x040fe20000410000 */
[----:B------:R-:W-:Y:S02]  /*3790*/  HADD2.F32 R165, -RZ, R45.H0_H0 ;  /* 0x2000002dffa57230 */ /* 0x000fe40000004100 */
[----:B------:R-:W-:Y:S01]  /*37a0*/  FFMA.FTZ R44, R44, R168, -R171 ;  /* 0x000000a82c2c7223 */ /* 0x000fe200000108ab */
[C---:B------:R-:W-:Y:S01]  /*37b0*/  FMUL.FTZ R174, R166.reuse, R170 ;  /* 0x000000aaa6ae7220 */ /* 0x040fe20000410000 */
[----:B------:R-:W-:Y:S01]  /*37c0*/  FFMA.FTZ R45, R125, R168, R172 ;  /* 0x000000a87d2d7223 */ /* 0x000fe200000100ac */
[C---:B------:R-:W-:Y:S01]  /*37d0*/  FMUL.FTZ R169, R165.reuse, R170 ;  /* 0x000000aaa5a97220 */ /* 0x040fe20000410000 */
[-C--:B------:R-:W-:Y:S01]  /*37e0*/  F2FP.F16.E4M3.UNPACK_B R125, R124.reuse.H1 ;  /* 0x0000007cff7d723e */ /* 0x080fe200030006ff */
[-C--:B------:R-:W-:Y:S01]  /*37f0*/  FFMA.FTZ R174, R165, R167.reuse, -R174 ;  /* 0x000000a7a5ae7223 */ /* 0x080fe200000108ae */
[----:B------:R-:W-:Y:S01]  /*3800*/  F2FP.F16.E4M3.UNPACK_B R124, R124 ;  /* 0x0000007cff7c723e */ /* 0x000fe200020006ff */
        /* <DEDUP_REMOVED lines=20> */
[----:B------:R-:W-:Y:S01]  /*3950*/  F2FP.F16.E4M3.UNPACK_B R169, R98.H1 ;  /* 0x00000062ffa9723e */ /* 0x000fe200030006ff */
[--C-:B------:R-:W-:Y:S01]  /*3960*/  HADD2.F32 R167, -RZ, R166.reuse.H0_H0 ;  /* 0x200000a6ffa77230 */ /* 0x100fe20000004100 */
[----:B------:R-:W-:Y:S01]  /*3970*/  F2FP.SATFINITE.E4M3.F32.PACK_AB_MERGE_C R163, R171, R174, RZ ;  /* 0x000000aeaba3723e */ /* 0x000fe200048070ff */
[----:B------:R-:W-:Y:S01]  /*3980*/  HADD2.F32 R166, -RZ, R166.H1_H1 ;  /* 0x300000a6ffa67230 */ /* 0x000fe20000004100 */
[----:B------:R-:W-:Y:S01]  /*3990*/  F2FP.SATFINITE.E4M3.F32.PACK_AB_MERGE_C R164, R165, R164, RZ ;  /* 0x000000a4a5a4723e */ /* 0x000fe200048070ff */
[--C-:B------:R-:W-:Y:S01]  /*39a0*/  HADD2.F32 R173, -RZ, R172.reuse.H1_H1 ;  /* 0x300000acffad7230 */ /* 0x100fe20000004100 */
        /* <DEDUP_REMOVED lines=24> */
[--C-:B------:R-:W-:Y:S01]  /*3b30*/  HADD2.F32 R47, -RZ, R46.reuse.H0_H0 ;  /* 0x2000002eff2f7230 */ /* 0x100fe20000004100 */
[----:B------:R-:W-:Y:S01]  /*3b40*/  F2FP.SATFINITE.E4M3.F32.PACK_AB_MERGE_C R165, R165, R176, RZ ;  /* 0x000000b0a5a5723e */ /* 0x000fe200048070ff */
[----:B------:R-:W-:Y:S02]  /*3b50*/  HADD2.F32 R46, -RZ, R46.H1_H1 ;  /* 0x3000002eff2e7230 */ /* 0x000fe40000004100 */
[----:B------:R-:W-:Y:S01]  /*3b60*/  FMUL.FTZ R167, R99, R172 ;  /* 0x000000ac63a77220 */ /* 0x000fe20000410000 */
[----:B------:R-:W-:-:S02]  /*3b70*/  HADD2.F32 R169, -RZ, R169.H0_H0 ;  /* 0x200000a9ffa97230 */ /* 0x000fc40000004100 */
        /* <DEDUP_REMOVED lines=8> */
[----:B------:R-:W-:Y:S02]  /*3c00*/  F2FP.SATFINITE.E4M3.F32.PACK_AB_MERGE_C R44, R125, R124, R164 ;  /* 0x0000007c7d2c723e */ /* 0x000fe400048070a4 */
[----:B------:R-:W-:-:S02]  /*3c10*/  F2FP.SATFINITE.E4M3.F32.PACK_AB_MERGE_C R47, R172, R167, R170 ;  /* 0x000000a7ac2f723e */ /* 0x000fc400048070aa */
[----:B------:R-:W-:-:S07]  /*3c20*/  F2FP.SATFINITE.E4M3.F32.PACK_AB_MERGE_C R46, R171, R166, R165 ;  /* 0x000000a6ab2e723e */ /* 0x000fce00048070a5 */
.L_x_2240:
[----:B------:R-:W-:Y:S05]  /*3c30*/  BSYNC B3 ;  /* 0x0000000000037941 */ /* 0x000fea0003800000 */
.L_x_2239:
[----:B--2---:R1:W-:Y:S02]  /*3c40*/  STG.E.128 desc[UR54][R50.64], R44 ;  /* 0x0000002c32007986 */ /* 0x0043e4000c101d36 */
.L_x_2238:
[----:B------:R-:W-:Y:S05]  /*3c50*/  BSYNC B2 ;  /* 0x0000000000027941 */ /* 0x000fea0003800000 */
.L_x_2237:
        /* <DEDUP_REMOVED lines=8> */
[----:B------:R-:W-:Y:S02]  /*3ce0*/  SHF.R.U32.HI R125, RZ, 0x8, R95 ;  /* 0x00000008ff7d7819 */ /* 0x000fe4000001165f */
[----:B------:R-:W-:Y:S02]  /*3cf0*/  SHF.R.U32.HI R96, RZ, 0x8, R97 ;  /* 0x00000008ff607819 */ /* 0x000fe40000011661 */
[----:B------:R-:W-:Y:S02]  /*3d00*/  LOP3.LUT R94, R95, 0xff0000ff, RZ, 0xc0, !PT ;  /* 0xff0000ff5f5e7812 */ /* 0x000fe400078ec0ff */
[----:B------:R-:W-:Y:S01]  /*3d10*/  SHF.R.U32.HI R99, RZ, 0x10, R95 ;  /* 0x00000010ff637819 */ /* 0x000fe2000001165f */
[----:B------:R-:W-:Y:S01]  /*3d20*/  IMAD.SHL.U32 R95, R125, 0x100, RZ ;  /* 0x000001007d5f7824 */ /* 0x000fe200078e00ff */
[----:B------:R-:W-:Y:S02]  /*3d30*/  LOP3.LUT R98, R97, 0xff0000ff, RZ, 0xc0, !PT ;  /* 0xff0000ff61627812 */ /* 0x000fe400078ec0ff */
[----:B------:R-:W-:Y:S01]  /*3d40*/  SHF.R.U32.HI R124, RZ, 0x10, R97 ;  /* 0x00000010ff7c7819 */ /* 0x000fe20000011661 */
[----:B------:R-:W-:Y:S01]  /*3d50*/  IMAD.SHL.U32 R97, R96, 0x100, RZ ;  /* 0x0000010060617824 */ /* 0x000fe200078e00ff */
[----:B------:R-:W-:Y:S01]  /*3d60*/  LOP3.LUT R94, R94, 0xff00, R95, 0xf8, !PT ;  /* 0x0000ff005e5e7812 */ /* 0x000fe200078ef85f */
[----:B--2---:R-:W-:Y:S01]  /*3d70*/  IMAD.MOV.U32 R96, RZ, RZ, R44 ;  /* 0x000000ffff607224 */ /* 0x004fe200078e002c */
[----:B------:R-:W-:Y:S01]  /*3d80*/  SHF.L.U32 R95, R99, 0x10, RZ ;  /* 0x00000010635f7819 */ /* 0x000fe200000006ff */
[----:B------:R-:W-:Y:S01]  /*3d90*/  IMAD.U32 R124, R124, 0x10000, RZ ;  /* 0x000100007c7c7824 */ /* 0x000fe200078e00ff */
[----:B------:R-:W-:-:S02]  /*3da0*/  LOP3.LUT R97, R98, 0xff00, R97, 0xf8, !PT ;  /* 0x0000ff0062617812 */ /* 0x000fc400078ef861 */
[----:B------:R-:W-:Y:S02]  /*3db0*/  F2FP.F16.E4M3.UNPACK_B R44, R45 ;  /* 0x0000002dff2c723e */ /* 0x000fe400020006ff */
[-C--:B------:R-:W-:Y:S02]  /*3dc0*/  F2FP.F16.E4M3.UNPACK_B R98, R162.reuse.H1 ;  /* 0x000000a2ff62723e */ /* 0x080fe400030006ff */
[----:B------:R-:W-:Y:S02]  /*3dd0*/  LOP3.LUT R94, R94, 0xff0000, R95, 0xf8, !PT ;  /* 0x00ff00005e5e7812 */ /* 0x000fe400078ef85f */
[----:B------:R-:W-:Y:S01]  /*3de0*/  LOP3.LUT R95, R97, 0xff0000, R124, 0xf8, !PT ;  /* 0x00ff0000615f7812 */ /* 0x000fe200078ef87c */
[----:B------:R-:W-:Y:S01]  /*3df0*/  HADD2.F32 R97, -RZ, R44.H1_H1 ;  /* 0x3000002cff617230 */ /* 0x000fe20000004100 */
[----:B------:R-:W-:Y:S01]  /*3e00*/  F2FP.F16.E4M3.UNPACK_B R124, R161.H1 ;  /* 0x000000a1ff7c723e */ /* 0x000fe200030006ff */
[----:B------:R-:W-:Y:S01]  /*3e10*/  HADD2.F32 R163, -RZ, R98.H0_H0 ;  /* 0x20000062ffa37230 */ /* 0x000fe20000004100 */
[----:B------:R-:W-:Y:S01]  /*3e20*/  F2FP.F16.E4M3.UNPACK_B R45, R45.H1 ;  /* 0x0000002dff2d723e */ /* 0x000fe200030006ff */
[----:B------:R-:W-:Y:S01]  /*3e30*/  HADD2.F32 R44, -RZ, R44.H0_H0 ;  /* 0x2000002cff2c7230 */ /* 0x000fe20000004100 */
[----:B------:R-:W-:Y:S01]  /*3e40*/  F2FP.F16.E4M3.UNPACK_B R162, R162 ;  /* 0x000000a2ffa2723e */ /* 0x000fe200020006ff */
        /* <DEDUP_REMOVED lines=40> */
[--C-:B------:R-:W-:Y:S01]  /*40d0*/  HADD2.F32 R168, -RZ, R166.reuse.H1_H1 ;  /* 0x300000a6ffa87230 */ /* 0x100fe20000004100 */
[----:B------:R-:W-:Y:S01]  /*40e0*/  F2FP.F16.E4M3.UNPACK_B R124, R46.H1 ;  /* 0x0000002eff7c723e */ /* 0x000fe200030006ff */
[----:B------:R-:W-:Y:S01]  /*40f0*/  HADD2.F32 R166, -RZ, R166.H0_H0 ;  /* 0x200000a6ffa67230 */ /* 0x000fe20000004100 */
[----:B------:R-:W-:Y:S01]  /*4100*/  F2FP.F16.E4M3.UNPACK_B R165, R95 ;  /* 0x0000005fffa5723e */ /* 0x000fe200020006ff */
[----:B------:R-:W-:-:S02]  /*4110*/  HADD2.F32 R164, -RZ, R163.H1_H1 ;  /* 0x300000a3ffa47230 */ /* 0x000fc40000004100 */
[-C--:B------:R-:W-:Y:S01]  /*4120*/  FMUL.FTZ R94, R125, R168.reuse ;  /* 0x000000a87d5e7220 */ /* 0x080fe20000410000 */
[--C-:B------:R-:W-:Y:S02]  /*4130*/  HADD2.F32 R95, -RZ, R124.reuse.H1_H1 ;  /* 0x3000007cff5f7230 */ /* 0x100fe40000004100 */
[C---:B------:R-:W-:Y:S01]  /*4140*/  FMUL.FTZ R170, R161.reuse, R168 ;  /* 0x000000a8a1aa7220 */ /* 0x040fe20000410000 */
[--C-:B------:R-:W-:Y:S02]  /*4150*/  HADD2.F32 R167, -RZ, R165.reuse.H1_H1 ;  /* 0x300000a5ffa77230 */ /* 0x100fe40000004100 */
[----:B------:R-:W-:Y:S01]  /*4160*/  FFMA.FTZ R169, R161, R164, -R94 ;  /* 0x000000a4a1a97223 */ /* 0x000fe2000001085e */
[----:B------:R-:W-:Y:S01]  /*4170*/  HADD2.F32 R124, -RZ, R124.H0_H0 ;  /* 0x2000007cff7c7230 */ /* 0x000fe20000004100 */
[----:B------:R-:W-:Y:S01]  /*4180*/  F2FP.F16.E4M3.UNPACK_B R47, R47 ;  /* 0x0000002fff2f723e */ /* 0x000fe200020006ff */
[----:B------:R-:W-:Y:S02]  /*4190*/  HADD2.F32 R94, -RZ, R162.H1_H1 ;  /* 0x300000a2ff5e7230 */ /* 0x000fe40000004100 */
[-C--:B------:R-:W-:Y:S01]  /*41a0*/  FMUL.FTZ R161, R95, R167.reuse ;  /* 0x000000a75fa17220 */ /* 0x080fe20000410000 */
        /* <DEDUP_REMOVED lines=26> */
.L_x_2244:
[----:B------:R-:W-:Y:S05]  /*4350*/  BSYNC B3 ;  /* 0x0000000000037941 */ /* 0x000fea0003800000 */
.L_x_2243:
[----:B--2---:R2:W-:Y:S02]  /*4360*/  STG.E.128 desc[UR54][R50.64+0x20], R44 ;  /* 0x0000202c32007986 */ /* 0x0045e4000c101d36 */
.L_x_2242:
[----:B------:R-:W-:Y:S05]  /*4370*/  BSYNC B2 ;  /* 0x0000000000027941 */ /* 0x000fea0003800000 */
.L_x_2241:
        /* <DEDUP_REMOVED lines=8> */
[--C-:B------:R-:W-:Y:S01]  /*4400*/  SHF.R.U32.HI R98, RZ, 0x10, R89.reuse ;  /* 0x00000010ff627819 */ /* 0x100fe20000011659 */
        /* <DEDUP_REMOVED lines=8> */
[----:B------:R-:W-:Y:S01]  /*4490*/  MOV R89, R45 ;  /* 0x0000002d00597202 */ /* 0x000fe20000000f00 */
[----:B------:R-:W-:Y:S01]  /*44a0*/  IMAD.U32 R45, R98, 0x10000, RZ ;  /* 0x00010000622d7824 */ /* 0x000fe200078e00ff */
[----:B------:R-:W-:-:S02]  /*44b0*/  LOP3.LUT R88, R95, 0xff00, R88, 0xf8, !PT ;  /* 0x0000ff005f587812 */ /* 0x000fc400078ef858 */
[----:B------:R-:W-:Y:S01]  /*44c0*/  LOP3.LUT R96, R94, 0xff00, R91, 0xf8, !PT ;  /* 0x0000ff005e607812 */ /* 0x000fe200078ef85b */
[----:B------:R-:W-:Y:S01]  /*44d0*/  IMAD.U32 R91, R97, 0x10000, RZ ;  /* 0x00010000615b7824 */ /* 0x000fe200078e00ff */
        /* <DEDUP_REMOVED lines=27> */
[----:B------:R-:W-:-:S02]  /*4690*/  HADD2.F32 R96, -RZ, R91.H1_H1 ;  /* 0x3000005bff607230 */ /* 0x000fc40000004100 */
[----:B------:R-:W-:Y:S01]  /*46a0*/  HADD2.F32 R95, -RZ, R91.H0_H0 ;  /* 0x2000005bff5f7230 */ /* 0x000fe20000004100 */
[----:B------:R-:W-:Y:S01]  /*46b0*/  F2FP.SATFINITE.E4M3.F32.PACK_AB_MERGE_C R165, R162, R125, RZ ;  /* 0x0000007da2a5723e */ /* 0x000fe200048070ff */
[--C-:B------:R-:W-:Y:S02]  /*46c0*/  HADD2.F32 R91, -RZ, R90.reuse.H0_H0 ;  /* 0x2000005aff5b7230 */ /* 0x100fe40000004100 */
[-C--:B------:R-:W-:Y:S01]  /*46d0*/  FMUL.FTZ R124, R96, R97.reuse ;  /* 0x00000061607c7220 */ /* 0x080fe20000410000 */
[----:B------:R-:W-:Y:S02]  /*46e0*/  HADD2.F32 R94, -RZ, R90.H1_H1 ;  /* 0x3000005aff5e7230 */ /* 0x000fe40000004100 */
[----:B------:R-:W-:Y:S01]  /*46f0*/  FMUL.FTZ R99, R95, R97 ;  /* 0x000000615f637220 */ /* 0x000fe20000410000 */
[----:B------:R-:W-:Y:S01]  /*4700*/  HADD2.F32 R90, -RZ, R159.H1_H1 ;  /* 0x3000009fff5a7230 */ /* 0x000fe20000004100 */
[----:B------:R-:W-:Y:S01]  /*4710*/  F2FP.F16.E4M3.UNPACK_B R125, R88.H1 ;  /* 0x00000058ff7d723e */ /* 0x000fe200030006ff */
[----:B------:R-:W-:-:S02]  /*4720*/  HADD2.F32 R160, -RZ, R160.H0_H0 ;  /* 0x200000a0ffa07230 */ /* 0x000fc40000004100 */
[----:B------:R-:W-:Y:S02]  /*4730*/  HADD2.F32 R159, -RZ, R159.H0_H0 ;  /* 0x2000009fff9f7230 */ /* 0x000fe40000004100 */
[-C--:B------:R-:W-:Y:S01]  /*4740*/  FFMA.FTZ R124, R95, R90.reuse, -R124 ;  /* 0x0000005a5f7c7223 */ /* 0x080fe2000001087c */
[----:B------:R-:W-:Y:S01]  /*4750*/  FFMA.FTZ R99, R96, R90, R99 ;  /* 0x0000005a60637223 */ /* 0x000fe20000010063 */
[CC--:B------:R-:W-:Y:S01]  /*4760*/  FMUL.FTZ R98, R94.reuse, R160.reuse ;  /* 0x000000a05e627220 */ /* 0x0c0fe20000410000 */
[----:B------:R-:W-:Y:S01]  /*4770*/  F2FP.F16.E4M3.UNPACK_B R95, R47.H1 ;  /* 0x0000002fff5f723e */ /* 0x000fe200030006ff */
[C---:B------:R-:W-:Y:S01]  /*4780*/  FMUL.FTZ R97, R91.reuse, R160 ;  /* 0x000000a05b617220 */ /* 0x040fe20000410000 */
[----:B------:R-:W-:Y:S02]  /*4790*/  HADD2.F32 R160, -RZ, R125.H1_H1 ;  /* 0x3000007dffa07230 */ /* 0x000fe40000004100 */
[-C--:B------:R-:W-:Y:S01]  /*47a0*/  FFMA.FTZ R90, R91, R159.reuse, -R98 ;  /* 0x0000009f5b5a7223 */ /* 0x080fe20000010862 */
[----:B------:R-:W-:Y:S01]  /*47b0*/  F2FP.SATFINITE.E4M3.F32.PACK_AB_MERGE_C R164, R99, R124, RZ ;  /* 0x0000007c63a4723e */ /* 0x000fe200048070ff */
[----:B------:R-:W-:Y:S01]  /*47c0*/  FFMA.FTZ R91, R94, R159, R97 ;  /* 0x0000009f5e5b7223 */ /* 0x000fe20000010061 */
[--C-:B------:R-:W-:Y:S01]  /*47d0*/  HADD2.F32 R96, -RZ, R95.reuse.H0_H0 ;  /* 0x2000005fff607230 */ /* 0x100fe20000004100 */
[-C--:B------:R-:W-:Y:S01]  /*47e0*/  F2FP.F16.E4M3.UNPACK_B R98, R45.reuse.H1 ;  /* 0x0000002dff62723e */ /* 0x080fe200030006ff */
[----:B------:R-:W-:Y:S01]  /*47f0*/  HADD2.F32 R95, -RZ, R95.H1_H1 ;  /* 0x3000005fff5f7230 */ /* 0x000fe20000004100 */
[----:B------:R-:W-:Y:S01]  /*4800*/  F2FP.F16.E4M3.UNPACK_B R94, R46.H1 ;  /* 0x0000002eff5e723e */ /* 0x000fe200030006ff */
[----:B------:R-:W-:Y:S01]  /*4810*/  HADD2.F32 R125, -RZ, R125.H0_H0 ;  /* 0x2000007dff7d7230 */ /* 0x000fe20000004100 */
[----:B------:R-:W-:Y:S01]  /*4820*/  F2FP.F16.E4M3.UNPACK_B R124, R88 ;  /* 0x00000058ff7c723e */ /* 0x000fe200020006ff */
[----:B------:R-:W-:Y:S01]  /*4830*/  HADD2.F32 R99, -RZ, R98.H1_H1 ;  /* 0x30000062ff637230 */ /* 0x000fe20000004100 */
[----:B------:R-:W-:Y:S01]  /*4840*/  F2FP.F16.E4M3.UNPACK_B R97, R45 ;  /* 0x0000002dff61723e */ /* 0x000fe200020006ff */
[----:B------:R-:W-:-:S02]  /*4850*/  HADD2.F32 R88, -RZ, R94.H1_H1 ;  /* 0x3000005eff587230 */ /* 0x000fc40000004100 */
[----:B------:R-:W-:Y:S01]  /*4860*/  FMUL.FTZ R45, R95, R160 ;  /* 0x000000a05f2d7220 */ /* 0x000fe20000410000 */
[----:B------:R-:W-:Y:S01]  /*4870*/  HADD2.F32 R159, -RZ, R124.H1_H1 ;  /* 0x3000007cff9f7230 */ /* 0x000fe20000004100 */
[----:B------:R-:W-:Y:S01]  /*4880*/  F2FP.F16.E4M3.UNPACK_B R47, R47 ;  /* 0x0000002fff2f723e */ /* 0x000fe200020006ff */
[----:B------:R-:W-:Y:S02]  /*4890*/  HADD2.F32 R94, -RZ, R94.H0_H0 ;  /* 0x2000005eff5e7230 */ /* 0x000fe40000004100 */
[----:B------:R-:W-:Y:S01]  /*48a0*/  FFMA.FTZ R162, R96, R99, -R45 ;  /* 0x0000006360a27223 */ /* 0x000fe2000001082d */
[----:B------:R-:W-:Y:S02]  /*48b0*/  HADD2.F32 R45, -RZ, R97.H1_H1 ;  /* 0x30000061ff2d7230 */ /* 0x000fe40000004100 */
[-C--:B------:R-:W-:Y:S01]  /*48c0*/  FMUL.FTZ R161, R88, R159.reuse ;  /* 0x0000009f58a17220 */ /* 0x080fe20000410000 */
[----:B------:R-:W-:Y:S01]  /*48d0*/  F2FP.F16.E4M3.UNPACK_B R46, R46 ;  /* 0x0000002eff2e723e */ /* 0x000fe200020006ff */
[----:B------:R-:W-:Y:S01]  /*48e0*/  FMUL.FTZ R159, R94, R159 ;  /* 0x0000009f5e9f7220 */ /* 0x000fe20000410000 */
[----:B------:R-:W-:Y:S01]  /*48f0*/  FMUL.FTZ R160, R96, R160 ;  /* 0x000000a060a07220 */ /* 0x000fe20000410000 */
[----:B------:R-:W-:Y:S01]  /*4900*/  FFMA.FTZ R161, R94, R45, -R161 ;  /* 0x0000002d5ea17223 */ /* 0x000fe200000108a1 */
[----:B------:R-:W-:-:S02]  /*4910*/  HADD2.F32 R124, -RZ, R124.H0_H0 ;  /* 0x2000007cff7c7230 */ /* 0x000fc40000004100 */
[----:B------:R-:W-:Y:S01]  /*4920*/  FFMA.FTZ R96, R88, R45, R159 ;  /* 0x0000002d58607223 */ /* 0x000fe2000001009f */
[--C-:B------:R-:W-:Y:S02]  /*4930*/  HADD2.F32 R88, -RZ, R47.reuse.H0_H0 ;  /* 0x2000002fff587230 */ /* 0x100fe40000004100 */
[----:B------:R-:W-:Y:S01]  /*4940*/  FFMA.FTZ R163, R95, R99, R160 ;  /* 0x000000635fa37223 */ /* 0x000fe200000100a0 */
[--C-:B------:R-:W-:Y:S02]  /*4950*/  HADD2.F32 R45, -RZ, R46.reuse.H0_H0 ;  /* 0x2000002eff2d7230 */ /* 0x100fe40000004100 */
[----:B------:R-:W-:Y:S02]  /*4960*/  HADD2.F32 R47, -RZ, R47.H1_H1 ;  /* 0x3000002fff2f7230 */ /* 0x000fe40000004100 */
[----:B------:R-:W-:Y:S01]  /*4970*/  FMUL.FTZ R160, R88, R125 ;  /* 0x0000007d58a07220 */ /* 0x000fe20000410000 */
[----:B------:R-:W-:Y:S02]  /*4980*/  HADD2.F32 R46, -RZ, R46.H1_H1 ;  /* 0x3000002eff2e7230 */ /* 0x000fe40000004100 */
[----:B------:R-:W-:Y:S01]  /*4990*/  FMUL.FTZ R95, R45, R124 ;  /* 0x0000007c2d5f7220 */ /* 0x000fe20000410000 */
[----:B------:R-:W-:-:S02]  /*49a0*/  HADD2.F32 R98, -RZ, R98.H0_H0 ;  /* 0x20000062ff627230 */ /* 0x000fc40000004100 */
[C---:B------:R-:W-:Y:S01]  /*49b0*/  FMUL.FTZ R99, R47.reuse, R125 ;  /* 0x0000007d2f637220 */ /* 0x040fe20000410000 */
[----:B------:R-:W-:Y:S02]  /*49c0*/  HADD2.F32 R97, -RZ, R97.H0_H0 ;  /* 0x20000061ff617230 */ /* 0x000fe40000004100 */
[----:B------:R-:W-:Y:S01]  /*49d0*/  FMUL.FTZ R94, R46, R124 ;  /* 0x0000007c2e5e7220 */ /* 0x000fe20000410000 */
[----:B------:R-:W-:Y:S01]  /*49e0*/  F2FP.SATFINITE.E4M3.F32.PACK_AB_MERGE_C R96, R96, R161, RZ ;  /* 0x000000a16060723e */ /* 0x000fe200048070ff */
[-C--:B------:R-:W-:Y:S01]  /*49f0*/  FFMA.FTZ R99, R88, R98.reuse, -R99 ;  /* 0x0000006258637223 */ /* 0x080fe20000010863 */
[----:B------:R-:W-:Y:S01]  /*4a00*/  FFMA.FTZ R160, R47, R98, R160 ;  /* 0x000000622fa07223 */ /* 0x000fe200000100a0 */
[-C--:B------:R-:W-:Y:S01]  /*4a10*/  FFMA.FTZ R94, R45, R97.reuse, -R94 ;  /* 0x000000612d5e7223 */ /* 0x080fe2000001085e */
[----:B------:R-:W-:Y:S01]  /*4a20*/  FFMA.FTZ R95, R46, R97, R95 ;  /* 0x000000612e5f7223 */ /* 0x000fe2000001005f */
[----:B------:R-:W-:Y:S02]  /*4a30*/  F2FP.SATFINITE.E4M3.F32.PACK_AB_MERGE_C R162, R163, R162, RZ ;  /* 0x000000a2a3a2723e */ /* 0x000fe400048070ff */
[----:B------:R-:W-:-:S02]  /*4a40*/  F2FP.SATFINITE.E4M3.F32.PACK_AB_MERGE_C R45, R89, R44, R165 ;  /* 0x0000002c592d723e */ /* 0x000fc400048070a5 */
[----:B------:R-:W-:Y:S02]  /*4a50*/  F2FP.SATFINITE.E4M3.F32.PACK_AB_MERGE_C R44, R91, R90, R164 ;  /* 0x0000005a5b2c723e */ /* 0x000fe400048070a4 */
[----:B------:R-:W-:Y:S02]  /*4a60*/  F2FP.SATFINITE.E4M3.F32.PACK_AB_MERGE_C R46, R95, R94, R96 ;  /* 0x0000005e5f2e723e */ /* 0x000fe40004807060 */
[----:B------:R-:W-:-:S07]  /*4a70*/  F2FP.SATFINITE.E4M3.F32.PACK_AB_MERGE_C R47, R160, R99, R162 ;  /* 0x00000063a02f723e */ /* 0x000fce00048070a2 */
.L_x_2248:
[----:B------:R-:W-:Y:S05]  /*4a80*/  BSYNC B3 ;  /* 0x0000000000037941 */ /* 0x000fea0003800000 */
.L_x_2247:
[----:B--2---:R3:W-:Y:S02]  /*4a90*/  STG.E.128 desc[UR54][R50.64+0x40], R44 ;  /* 0x0000402c32007986 */ /* 0x0047e4000c101d36 */
.L_x_2246:
[----:B------:R-:W-:Y:S05]  /*4aa0*/  BSYNC B2 ;  /* 0x0000000000027941 */ /* 0x000fea0003800000 */
.L_x_2245:
        /* <DEDUP_REMOVED lines=111> */
.L_x_2252:
[----:B------:R-:W-:Y:S05]  /*51a0*/  BSYNC B3 ;  /* 0x0000000000037941 */ /* 0x000fea0003800000 */
.L_x_2251:
[----:B--2---:R4:W-:Y:S02]  /*51b0*/  STG.E.128 desc[UR54][R50.64+0x60], R44 ;  /* 0x0000602c32007986 */ /* 0x0049e4000c101d36 */
.L_x_2250:
[----:B------:R-:W-:Y:S05]  /*51c0*/  BSYNC B2 ;  /* 0x0000000000027941 */ /* 0x000fea0003800000 */
.L_x_2249:
[----:B------:R-:W-:Y:S01]  /*51d0*/  ISETP.NE.AND P3, PT, R37, RZ, PT ;  /* 0x000000ff2500720c */ /* 0x000fe20003f65270 */
[----:B------:R-:W-:-:S12]  /*51e0*/  BSSY B2, `(.L_x_2253) ;  /* 0x0000070000027945 */ /* 0x000fd80003800000 */
[----:B------:R-:W-:Y:S05]  /*51f0*/  @!P3 BRA `(.L_x_2254) ;  /* 0x0000000400b8b947 */ /* 0x000fea0003800000 */
[----:B-1234-:R1:W2:Y:S01]  /*5200*/  LDS.128 R44, [R39+0x29200] ;  /* 0x02920000272c7984 */ /* 0x01e2a20000000c00 */
[----:B------:R-:W-:Y:S01]  /*5210*/  IADD3 R85, R19, 0x40, RZ ;  /* 0x0000004013557810 */ /* 0x000fe20007ffe0ff */
[----:B------:R-:W-:Y:S03]  /*5220*/  BSSY B3, `(.L_x_2255) ;  /* 0x000006a000037945 */ /* 0x000fe60003800000 */
[----:B------:R-:W-:-:S13]  /*5230*/  ISETP.GE.AND P3, PT, R85, R134, PT ;  /* 0x000000865500720c */ /* 0x000fda0003f66270 */
[----:B-1----:R-:W-:Y:S05]  /*5240*/  @P3 BRA `(.L_x_2256) ;  /* 0x00000004009c3947 */ /* 0x002fea0003800000 */
[----:B------:R-:W-:Y:S02]  /*5250*/  SHF.R.U32.HI R85, RZ, 0x8, R81 ;  /* 0x00000008ff557819 */ /* 0x000fe40000011651 */
[----:B------:R-:W-:Y:S02]  /*5260*/  SHF.R.U32.HI R80, RZ, 0x8, R83 ;  /* 0x00000008ff507819 */ /* 0x000fe40000011653 */
[----:B------:R-:W-:Y:S02]  /*5270*/  SHF.R.U32.HI R87, RZ, 0x10, R81 ;  /* 0x00000010ff577819 */ /* 0x000fe40000011651 */
[----:B------:R-:W-:Y:S01]  /*5280*/  LOP3.LUT R82, R81, 0xff0000ff, RZ, 0xc0, !PT ;  /* 0xff0000ff51527812 */ /* 0x000fe200078ec0ff */
[----:B------:R-:W-:Y:S01]  /*5290*/  IMAD.SHL.U32 R81, R85, 0x100, RZ ;  /* 0x0000010055517824 */ /* 0x000fe200078e00ff */
[----:B------:R-:W-:Y:S02]  /*52a0*/  SHF.R.U32.HI R86, RZ, 0x10, R83 ;  /* 0x00000010ff567819 */ /* 0x000fe40000011653 */
[----:B------:R-:W-:Y:S01]  /*52b0*/  LOP3.LUT R84, R83, 0xff0000ff, RZ, 0xc0, !PT ;  /* 0xff0000ff53547812 */ /* 0x000fe200078ec0ff */
[----:B------:R-:W-:Y:S01]  /*52c0*/  IMAD.SHL.U32 R83, R80, 0x100, RZ ;  /* 0x0000010050537824 */ /* 0x000fe200078e00ff */
[----:B------:R-:W-:Y:S01]  /*52d0*/  LOP3.LUT R82, R82, 0xff00, R81, 0xf8, !PT ;  /* 0x0000ff0052527812 */ /* 0x000fe200078ef851 */
[----:B--2---:R-:W-:Y:S01]  /*52e0*/  IMAD.MOV.U32 R80, RZ, RZ, R44 ;  /* 0x000000ffff507224 */ /* 0x004fe200078e002c */
[----:B------:R-:W-:Y:S01]  /*52f0*/  F2FP.F16.E4M3.UNPACK_B R44, R45 ;  /* 0x0000002dff2c723e */ /* 0x000fe200020006ff */
[----:B------:R-:W-:Y:S01]  /*5300*/  IMAD.U32 R81, R87, 0x10000, RZ ;  /* 0x0001000057517824 */ /* 0x000fe200078e00ff */
[----:B------:R-:W-:-:S02]  /*5310*/  LOP3.LUT R85, R84, 0xff00, R83, 0xf8, !PT ;  /* 0x0000ff0054557812 */ /* 0x000fc400078ef853 */
[----:B------:R-:W-:Y:S02]  /*5320*/  SHF.L.U32 R84, R86, 0x10, RZ ;  /* 0x0000001056547819 */ /* 0x000fe400000006ff */
        /* <DEDUP_REMOVED lines=89> */
.L_x_2256:
[----:B------:R-:W-:Y:S05]  /*58c0*/  BSYNC B3 ;  /* 0x0000000000037941 */ /* 0x000fea0003800000 */
.L_x_2255:
[----:B--2---:R1:W-:Y:S02]  /*58d0*/  STG.E.128 desc[UR54][R50.64+0x80], R44 ;  /* 0x0000802c32007986 */ /* 0x0043e4000c101d36 */
.L_x_2254:
[----:B------:R-:W-:Y:S05]  /*58e0*/  BSYNC B2 ;  /* 0x0000000000027941 */ /* 0x000fea0003800000 */
.L_x_2253:
[----:B------:R-:W-:-:S13]  /*58f0*/  ISETP.NE.AND P3, PT, R38, RZ, PT ;  /* 0x000000ff2600720c */ /* 0x000fda0003f65270 */
[----:B------:R-:W-:Y:S05]  /*5900*/  @!P3 BRA `(.L_x_2236) ;  /* 0x0000000400b8b947 */ /* 0x000fea0003800000 */
[----:B-1234-:R1:W2:Y:S01]  /*5910*/  LDS.128 R44, [R40+0x29200] ;  /* 0x02920000282c7984 */ /* 0x01e2a20000000c00 */
        /* <DEDUP_REMOVED lines=107> */
.L_x_2258:
[----:B------:R-:W-:Y:S05]  /*5fd0*/  BSYNC B2 ;  /* 0x0000000000027941 */ /* 0x000fea0003800000 */
.L_x_2257:
[----:B--2---:R1:W-:Y:S02]  /*5fe0*/  STG.E.128 desc[UR54][R50.64+0xa0], R44 ;  /* 0x0000a02c32007986 */ /* 0x0043e4000c101d36 */
.L_x_2236:
[----:B------:R-:W-:Y:S05]  /*5ff0*/  BSYNC B1 ;  /* 0x0000000000017941 */ /* 0x000fea0003800000 */
.L_x_2235:
[----:B------:R-:W-:Y:S05]  /*6000*/  @P4 BRA `(.L_x_2259) ;  /* 0x0000009400384947 */ /* 0x000fea0003800000 */
[----:B------:R-:W-:Y:S01]  /*6010*/  ISETP.NE.AND P3, PT, R33, RZ, PT ;  /* 0x000000ff2100720c */ /* 0x000fe20003f65270 */
[----:B------:R-:W-:-:S12]  /*6020*/  BSSY B1, `(.L_x_2260) ;  /* 0x000006f000017945 */ /* 0x000fd80003800000 */
[----:B------:R-:W-:Y:S05]  /*6030*/  @!P3 BRA `(.L_x_2261) ;  /* 0x0000000400b4b947 */ /* 0x000fea0003800000 */
[----:B-1234-:R1:W2:Y:S01]  /*6040*/  LDS.128 R44, [R39+0x26200] ;  /* 0x02620000272c7984 */ /* 0x01e2a20000000c00 */
[----:B------:R-:W-:Y:S01]  /*6050*/  ISETP.GE.AND P3, PT, R19, R134, PT ;  /* 0x000000861300720c */ /* 0x000fe20003f66270 */
[----:B------:R-:W-:-:S12]  /*6060*/  BSSY B2, `(.L_x_2262) ;  /* 0x0000069000027945 */ /* 0x000fd80003800000 */
[----:B-1----:R-:W-:Y:S05]  /*6070*/  @P3 BRA `(.L_x_2263) ;  /* 0x00000004009c3947 */ /* 0x002fea0003800000 */
[----:B------:R-:W-:Y:S01]  /*6080*/  SHF.R.U32.HI R72, RZ, 0x8, R73 ;  /* 0x00000008ff487819 */ /* 0x000fe20000011649 */
[----:B--2---:R-:W-:Y:S01]  /*6090*/  IMAD.MOV.U32 R50, RZ, RZ, R44 ;  /* 0x000000ffff327224 */ /* 0x004fe200078e002c */
[--C-:B------:R-:W-:Y:S02]  /*60a0*/  SHF.R.U32.HI R74, RZ, 0x8, R75.reuse ;  /* 0x00000008ff4a7819 */ /* 0x100fe4000001164b */
[----:B------:R-:W-:Y:S01]  /*60b0*/  SHF.R.U32.HI R76, RZ, 0x10, R75 ;  /* 0x00000010ff4c7819 */ /* 0x000fe2000001164b */
[----:B------:R-:W-:Y:S01]  /*60c0*/  IMAD.SHL.U32 R72, R72, 0x100, RZ ;  /* 0x0000010048487824 */ /* 0x000fe200078e00ff */
[----:B------:R-:W-:Y:S01]  /*60d0*/  LOP3.LUT R51, R73, 0xff0000ff, RZ, 0xc0, !PT ;  /* 0xff0000ff49337812 */ /* 0x000fe200078ec0ff */
[----:B------:R-:W-:Y:S01]  /*60e0*/  IMAD.SHL.U32 R74, R74, 0x100, RZ ;  /* 0x000001004a4a7824 */ /* 0x000fe200078e00ff */
[----:B------:R-:W-:Y:S01]  /*60f0*/  SHF.R.U32.HI R77, RZ, 0x10, R73 ;  /* 0x00000010ff4d7819 */ /* 0x000fe20000011649 */
[----:B------:R-:W-:Y:S01]  /*6100*/  IMAD.U32 R76, R76, 0x10000, RZ ;  /* 0x000100004c4c7824 */ /* 0x000fe200078e00ff */
[----:B------:R-:W-:-:S02]  /*6110*/  LOP3.LUT R73, R75, 0xff0000ff, RZ, 0xc0, !PT ;  /* 0xff0000ff4b497812 */ /* 0x000fc400078ec0ff */
[----:B------:R-:W-:Y:S02]  /*6120*/  LOP3.LUT R51, R51, 0xff00, R72, 0xf8, !PT ;  /* 0x0000ff0033337812 */ /* 0x000fe400078ef848 */
[----:B------:R-:W-:Y:S02]  /*6130*/  LOP3.LUT R73, R73, 0xff00, R74, 0xf8, !PT ;  /* 0x0000ff0049497812 */ /* 0x000fe400078ef84a */
[----:B------:R-:W-:Y:S02]  /*6140*/  SHF.L.U32 R72, R77, 0x10, RZ ;  /* 0x000000104d487819 */ /* 0x000fe400000006ff */
[----:B------:R-:W-:Y:S02]  /*6150*/  F2FP.F16.E4M3.UNPACK_B R74, R153.H1 ;  /* 0x00000099ff4a723e */ /* 0x000fe400030006ff */
[-C--:B------:R-:W-:Y:S02]  /*6160*/  F2FP.F16.E4M3.UNPACK_B R44, R45.reuse ;  /* 0x0000002dff2c723e */ /* 0x080fe400020006ff */
[----:B------:R-:W-:Y:S01]  /*6170*/  F2FP.F16.E4M3.UNPACK_B R45, R45.H1 ;  /* 0x0000002dff2d723e */ /* 0x000fe200030006ff */
[--C-:B------:R-:W-:Y:S01]  /*6180*/  HADD2.F32 R77, -RZ, R74.reuse.H1_H1 ;  /* 0x3000004aff4d7230 */ /* 0x100fe20000004100 */
[----:B------:R-:W-:Y:S01]  /*6190*/  LOP3.LUT R78, R73, 0xff0000, R76, 0xf8, !PT ;  /* 0x00ff0000494e7812 */ /* 0x000fe200078ef84c */
[----:B------:R-:W-:Y:S01]  /*61a0*/  HADD2.F32 R76, -RZ, R74.H0_H0 ;  /* 0x2000004aff4c7230 */ /* 0x000fe20000004100 */
[----:B------:R-:W-:Y:S01]  /*61b0*/  LOP3.LUT R75, R51, 0xff0000, R72, 0xf8, !PT ;  /* 0x00ff0000334b7812 */ /* 0x000fe200078ef848 */
[--C-:B------:R-:W-:Y:S01]  /*61c0*/  HADD2.F32 R51, -RZ, R44.reuse.H1_H1 ;  /* 0x3000002cff337230 */ /* 0x100fe20000004100 */
[----:B------:R-:W-:Y:S01]  /*61d0*/  F2FP.F16.E4M3.UNPACK_B R73, R151.H1 ;  /* 0x00000097ff49723e */ /* 0x000fe200030006ff */
[----:B------:R-:W-:Y:S01]  /*61e0*/  HADD2.F32 R72, -RZ, R45.H1_H1 ;  /* 0x3000002dff487230 */ /* 0x000fe20000004100 */
[----:B------:R-:W-:Y:S01]  /*61f0*/  F2FP.F16.E4M3.UNPACK_B R153, R153 ;  /* 0x00000099ff99723e */ /* 0x000fe200020006ff */
[----:B------:R-:W-:-:S02]  /*6200*/  HADD2.F32 R44, -RZ, R44.H0_H0 ;  /* 0x2000002cff2c7230 */ /* 0x000fc40000004100 */
[-C--:B------:R-:W-:Y:S01]  /*6210*/  FMUL.FTZ R79, R51, R76.reuse ;  /* 0x0000004c334f7220 */ /* 0x080fe20000410000 */
[----:B------:R-:W-:Y:S02]  /*6220*/  HADD2.F32 R74, -RZ, R73.H0_H0 ;  /* 0x20000049ff4a7230 */ /* 0x000fe40000004100 */
[----:B------:R-:W-:Y:S01]  /*6230*/  FMUL.FTZ R80, R72, R77 ;  /* 0x0000004d48507220 */ /* 0x000fe20000410000 */
[----:B------:R-:W-:Y:S02]  /*6240*/  HADD2.F32 R45, -RZ, R45.H0_H0 ;  /* 0x2000002dff2d7230 */ /* 0x000fe40000004100 */
[C---:B------:R-:W-:Y:S01]  /*6250*/  FMUL.FTZ R76, R44.reuse, R76 ;  /* 0x0000004c2c4c7220 */ /* 0x040fe20000410000 */
[----:B------:R-:W-:Y:S02]  /*6260*/  HADD2.F32 R73, -RZ, R73.H1_H1 ;  /* 0x30000049ff497230 */ /* 0x000fe40000004100 */
[-C--:B------:R-:W-:Y:S01]  /*6270*/  FFMA.FTZ R44, R44, R74.reuse, -R79 ;  /* 0x0000004a2c2c7223 */ /* 0x080fe2000001084f */
[----:B------:R-:W-:Y:S01]  /*6280*/  F2FP.F16.E4M3.UNPACK_B R151, R151 ;  /* 0x00000097ff97723e */ /* 0x000fe200020006ff */
[----:B------:R-:W-:Y:S01]  /*6290*/  FMUL.FTZ R77, R45, R77 ;  /* 0x0000004d2d4d7220 */ /* 0x000fe20000410000 */
[----:B------:R-:W-:Y:S01]  /*62a0*/  FFMA.FTZ R81, R51, R74, R76 ;  /* 0x0000004a33517223 */ /* 0x000fe2000001004c */
        /* <DEDUP_REMOVED lines=19> */
[-C--:B------:R-:W-:Y:S01]  /*63e0*/  FFMA.FTZ R80, R45, R151.reuse, -R74 ;  /* 0x000000972d507223 */ /* 0x080fe2000001084a */
[----:B------:R-:W-:Y:S01]  /*63f0*/  FFMA.FTZ R153, R50, R151, R153 ;  /* 0x0000009732997223 */ /* 0x000fe20000010099 */
[----:B------:R-:W-:-:S02]  /*6400*/  F2FP.F16.E4M3.UNPACK_B R50, R47.H1 ;  /* 0x0000002fff32723e */ /* 0x000fc400030006ff */
[----:B------:R-:W-:Y:S02]  /*6410*/  F2FP.SATFINITE.E4M3.F32.PACK_AB_MERGE_C R84, R77, R76, RZ ;  /* 0x0000004c4d54723e */ /* 0x000fe400048070ff */
[----:B------:R-:W-:Y:S01]  /*6420*/  F2FP.F16.E4M3.UNPACK_B R76, R78.H1 ;  /* 0x0000004eff4c723e */ /* 0x000fe200030006ff */
[--C-:B------:R-:W-:Y:S01]  /*6430*/  HADD2.F32 R72, -RZ, R50.reuse.H1_H1 ;  /* 0x30000032ff487230 */ /* 0x100fe20000004100 */
[-C--:B------:R-:W-:Y:S01]  /*6440*/  F2FP.F16.E4M3.UNPACK_B R73, R75.reuse.H1 ;  /* 0x0000004bff49723e */ /* 0x080fe200030006ff */
[----:B------:R-:W-:Y:S01]  /*6450*/  HADD2.F32 R51, -RZ, R50.H0_H0 ;  /* 0x20000032ff337230 */ /* 0x000fe20000004100 */
[----:B------:R-:W-:Y:S01]  /*6460*/  F2FP.F16.E4M3.UNPACK_B R45, R46.H1 ;  /* 0x0000002eff2d723e */ /* 0x000fe200030006ff */
[----:B------:R-:W-:Y:S01]  /*6470*/  HADD2.F32 R79, -RZ, R76.H1_H1 ;  /* 0x3000004cff4f7230 */ /* 0x000fe20000004100 */
        /* <DEDUP_REMOVED lines=14> */
[----:B------:R-:W-:Y:S01]  /*6560*/  FFMA.FTZ R82, R45, R51, -R82 ;  /* 0x000000332d527223 */ /* 0x000fe20000010852 */
[----:B------:R-:W-:-:S02]  /*6570*/  HADD2.F32 R76, -RZ, R76.H0_H0 ;  /* 0x2000004cff4c7230 */ /* 0x000fc40000004100 */
[----:B------:R-:W-:Y:S01]  /*6580*/  FFMA.FTZ R77, R50, R51, R77 ;  /* 0x00000033324d7223 */ /* 0x000fe2000001004d */
[--C-:B------:R-:W-:Y:S02]  /*6590*/  HADD2.F32 R50, -RZ, R47.reuse.H0_H0 ;  /* 0x2000002fff327230 */ /* 0x100fe40000004100 */
[----:B------:R-:W-:Y:S01]  /*65a0*/  FFMA.FTZ R74, R72, R74, R79 ;  /* 0x0000004a484a7223 */ /* 0x000fe2000001004f */
[----:B------:R-:W-:Y:S02]  /*65b0*/  HADD2.F32 R47, -RZ, R47.H1_H1 ;  /* 0x3000002fff2f7230 */ /* 0x000fe40000004100 */
[--C-:B------:R-:W-:Y:S01]  /*65c0*/  HADD2.F32 R45, -RZ, R46.reuse.H0_H0 ;  /* 0x2000002eff2d7230 */ /* 0x100fe20000004100 */
[----:B------:R-:W-:Y:S01]  /*65d0*/  F2FP.SATFINITE.E4M3.F32.PACK_AB_MERGE_C R77, R77, R82, RZ ;  /* 0x000000524d4d723e */ /* 0x000fe200048070ff */
        /* <DEDUP_REMOVED lines=15> */
[----:B------:R-:W-:Y:S02]  /*66d0*/  F2FP.SATFINITE.E4M3.F32.PACK_AB_MERGE_C R46, R51, R72, R77 ;  /* 0x00000048332e723e */ /* 0x000fe4000480704d */
[----:B------:R-:W-:-:S07]  /*66e0*/  F2FP.SATFINITE.E4M3.F32.PACK_AB_MERGE_C R47, R76, R79, R74 ;  /* 0x0000004f4c2f723e */ /* 0x000fce000480704a */
.L_x_2263:
[----:B------:R-:W-:Y:S05]  /*66f0*/  BSYNC B2 ;  /* 0x0000000000027941 */ /* 0x000fea0003800000 */
.L_x_2262:
[----:B--2---:R1:W-:Y:S02]  /*6700*/  STG.E.128 desc[UR54][R48.64], R44 ;  /* 0x0000002c30007986 */ /* 0x0043e4000c101d36 */
.L_x_2261:
[----:B------:R-:W-:Y:S05]  /*6710*/  BSYNC B1 ;  /* 0x0000000000017941 */ /* 0x000fea0003800000 */
.L_x_2260:
        /* <DEDUP_REMOVED lines=10> */
[--C-:B------:R-:W-:Y:S01]  /*67c0*/  SHF.R.U32.HI R72, RZ, 0x8, R69.reuse ;  /* 0x00000008ff487819 */ /* 0x100fe20000011645 */
[----:B------:R-:W-:Y:S01]  /*67d0*/  IMAD.MOV.U32 R51, RZ, RZ, R46 ;  /* 0x000000ffff337224 */ /* 0x000fe200078e002e */
[----:B------:R-:W-:Y:S01]  /*67e0*/  SHF.R.U32.HI R74, RZ, 0x10, R69 ;  /* 0x00000010ff4a7819 */ /* 0x000fe20000011645 */
[----:B------:R-:W-:Y:S01]  /*67f0*/  IMAD.SHL.U32 R47, R50, 0x100, RZ ;  /* 0x00000100322f7824 */ /* 0x000fe200078e00ff */
[----:B------:R-:W-:Y:S02]  /*6800*/  LOP3.LUT R69, R69, 0xff0000ff, RZ, 0xc0, !PT ;  /* 0xff0000ff45457812 */ /* 0x000fe400078ec0ff */
[----:B------:R-:W-:Y:S02]  /*6810*/  SHF.R.U32.HI R73, RZ, 0x10, R71 ;  /* 0x00000010ff497819 */ /* 0x000fe40000011647 */
[----:B------:R-:W-:-:S02]  /*6820*/  SHF.L.U32 R46, R72, 0x8, RZ ;  /* 0x00000008482e7819 */ /* 0x000fc400000006ff */
[----:B------:R-:W-:Y:S02]  /*6830*/  LOP3.LUT R70, R71, 0xff0000ff, RZ, 0xc0, !PT ;  /* 0xff0000ff47467812 */ /* 0x000fe400078ec0ff */
        /* <DEDUP_REMOVED lines=95> */
.L_x_2267:
[----:B------:R-:W-:Y:S05]  /*6e30*/  BSYNC B2 ;  /* 0x0000000000027941 */ /* 0x000fea0003800000 */
.L_x_2266:
[----:B--2---:R1:W-:Y:S02]  /*6e40*/  STG.E.128 desc[UR54][R48.64+0x20], R44 ;  /* 0x0000202c30007986 */ /* 0x0043e4000c101d36 */
.L_x_2265:
[----:B------:R-:W-:Y:S05]  /*6e50*/  BSYNC B1 ;  /* 0x0000000000017941 */ /* 0x000fea0003800000 */
.L_x_2264:
        /* <DEDUP_REMOVED lines=113> */
.L_x_2271:
[----:B------:R-:W-:Y:S05]  /*7570*/  BSYNC B2 ;  /* 0x0000000000027941 */ /* 0x000fea0003800000 */
.L_x_2270:
[----:B--2---:R1:W-:Y:S02]  /*7580*/  STG.E.128 desc[UR54][R48.64+0x40], R44 ;  /* 0x0000402c30007986 */ /* 0x0043e4000c101d36 */
.L_x_2269:
[----:B------:R-:W-:Y:S05]  /*7590*/  BSYNC B1 ;  /* 0x0000000000017941 */ /* 0x000fea0003800000 */
.L_x_2268:
        /* <DEDUP_REMOVED lines=16> */
[----:B------:R-:W-:-:S02]  /*76a0*/  SHF.R.U32.HI R65, RZ, 0x10, R63 ;  /* 0x00000010ff417819 */ /* 0x000fc4000001163f */
        /* <DEDUP_REMOVED lines=94> */
[----:B------:R-:W-:Y:S02]  /*7c90*/  F2FP.SATFINITE.E4M3.F32.PACK_AB_MERGE_C R44, R138, R67, R72 ;  /* 0x000000438a2c723e */ /* 0x000fe40004807048 */
[----:B------:R-:W-:-:S07]  /*7ca0*/  MOV R46, R64 ;  /* 0x00000040002e7202 */ /* 0x000fce0000000f00 */
.L_x_2275:
[----:B------:R-:W-:Y:S05]  /*7cb0*/  BSYNC B2 ;  /* 0x0000000000027941 */ /* 0x000fea0003800000 */
.L_x_2274:
[----:B--2---:R1:W-:Y:S02]  /*7cc0*/  STG.E.128 desc[UR54][R48.64+0x60], R44 ;  /* 0x0000602c30007986 */ /* 0x0043e4000c101d36 */
.L_x_2273:
[----:B------:R-:W-:Y:S05]  /*7cd0*/  BSYNC B1 ;  /* 0x0000000000017941 */ /* 0x000fea0003800000 */
.L_x_2272:
        /* <DEDUP_REMOVED lines=15> */
[----:B------:R-:W-:Y:S01]  /*7dd0*/  SHF.R.U32.HI R61, RZ, 0x10, R57 ;  /* 0x00000010ff3d7819 */ /* 0x000fe20000011639 */
[----:B------:R-:W-:Y:S01]  /*7de0*/  IMAD.U32 R60, R60, 0x10000, RZ ;  /* 0x000100003c3c7824 */ /* 0x000fe200078e00ff */
[----:B------:R-:W-:-:S02]  /*7df0*/  LOP3.LUT R57, R59, 0xff0000ff, RZ, 0xc0, !PT ;  /* 0xff0000ff3b397812 */ /* 0x000fc400078ec0ff */
[----:B------:R-:W-:Y:S02]  /*7e00*/  SHF.L.U32 R46, R58, 0x8, RZ ;  /* 0x000000083a2e7819 */ /* 0x000fe400000006ff */
[----:B------:R-:W-:Y:S01]  /*7e10*/  LOP3.LUT R47, R50, 0xff00, R47, 0xf8, !PT ;  /* 0x0000ff00322f7812 */ /* 0x000fe200078ef82f */
[----:B------:R-:W-:Y:S01]  /*7e20*/  IMAD.U32 R50, R61, 0x10000, RZ ;  /* 0x000100003d327824 */ /* 0x000fe200078e00ff */
[----:B------:R-:W-:Y:S02]  /*7e30*/  LOP3.LUT R57, R57, 0xff00, R46, 0xf8, !PT ;  /* 0x0000ff0039397812 */ /* 0x000fe400078ef82e */
        /* <DEDUP_REMOVED lines=91> */
.L_x_2279:
[----:B------:R-:W-:Y:S05]  /*83f0*/  BSYNC B2 ;  /* 0x0000000000027941 */ /* 0x000fea0003800000 */
.L_x_2278:
[----:B--2---:R1:W-:Y:S02]  /*8400*/  STG.E.128 desc[UR54][R48.64+0x80], R44 ;  /* 0x0000802c30007986 */ /* 0x0043e4000c101d36 */
.L_x_2277:
[----:B------:R-:W-:Y:S05]  /*8410*/  BSYNC B1 ;  /* 0x0000000000017941 */ /* 0x000fea0003800000 */
.L_x_2276:
        /* <DEDUP_REMOVED lines=112> */
.L_x_2281:
[----:B------:R-:W-:Y:S05]  /*8b20*/  BSYNC B1 ;  /* 0x0000000000017941 */ /* 0x000fea0003800000 */
.L_x_2280:
[----:B--2---:R1:W-:Y:S01]  /*8b30*/  STG.E.128 desc[UR54][R48.64+0xa0], R44 ;  /* 0x0000a02c30007986 */ /* 0x0043e2000c101d36 */
[----:B------:R-:W-:Y:S05]  /*8b40*/  BRA `(.L_x_2259) ;  /* 0x0000006800687947 */ /* 0x000fea0003800000 */
.L_x_2227:
        /* <DEDUP_REMOVED lines=54> */
.L_x_2283:
[----:B------:R-:W-:Y:S05]  /*8eb0*/  BSYNC B1 ;  /* 0x0000000000017941 */ /* 0x000fea0003800000 */
.L_x_2282:
[----:B0-----:R-:W-:Y:S01]  /*8ec0*/  VIADD R94, R23, 0x80 ;  /* 0x00000080175e7836 */ /* 0x001fe20000000000 */
[----:B------:R-:W-:Y:S01]  /*8ed0*/  BSSY B1, `(.L_x_2284) ;  /* 0x0000024000017945 */ /* 0x000fe20003800000 */
[----:B-----5:R-:W-:Y:S02]  /*8ee0*/  IMAD.MOV.U32 R177, RZ, RZ, R44 ;  /* 0x000000ffffb17224 */ /* 0x020fe400078e002c */
[----:B------:R-:W-:Y:S01]  /*8ef0*/  IMAD.MOV.U32 R172, RZ, RZ, R46 ;  /* 0x000000ffffac7224 */ /* 0x000fe200078e002e */
        /* <DEDUP_REMOVED lines=33> */
.L_x_2285:
[----:B------:R-:W-:Y:S05]  /*9110*/  BSYNC B1 ;  /* 0x0000000000017941 */ /* 0x000fea0003800000 */
.L_x_2284:
[----:B------:R-:W-:Y:S01]  /*9120*/  UISETP.NE.AND UP0, UPT, UR53, 0x3, UPT ;  /* 0x000000033500788c */ /* 0x000fe2000bf05270 */
[----:B------:R-:W-:Y:S01]  /*9130*/  MOV R168, R48 ;  /* 0x0000003000a87202 */ /* 0x000fe20000000f00 */
[----:B------:R-:W-:Y:S01]  /*9140*/  IMAD.MOV.U32 R169, RZ, RZ, R50 ;  /* 0x000000ffffa97224 */ /* 0x000fe200078e0032 */
[----:B------:R-:W-:Y:S01]  /*9150*/  MOV R176, R58 ;  /* 0x0000003a00b07202 */ /* 0x000fe20000000f00 */
[----:B------:R-:W-:Y:S01]  /*9160*/  IMAD.MOV.U32 R166, RZ, RZ, R52 ;  /* 0x000000ffffa67224 */ /* 0x000fe200078e0034 */
[----:B-----5:R-:W-:Y:S01]  /*9170*/  MOV R159, R64 ;  /* 0x00000040009f7202 */ /* 0x020fe20000000f00 */
[----:B------:R-:W-:Y:S01]  /*9180*/  IMAD.MOV.U32 R165, RZ, RZ, R54 ;  /* 0x000000ffffa57224 */ /* 0x000fe200078e0036 */
[----:B------:R-:W-:Y:S01]  /*9190*/  PLOP3.LUT P2, PT, PT, PT, UP0, 0x80, 0x0 ;  /* 0x000000000000781c */ /* 0x000fe20003f4f008 */
        /* <DEDUP_REMOVED lines=15> */
[----:B------:R-:W-:Y:S01]  /*9290*/  IMAD.MOV.U32 R150, RZ, RZ, R86 ;  /* 0x000000ffff967224 */ /* 0x000fe200078e0056 */
[----:B------:R-:W-:Y:S06]  /*92a0*/  @!P2 BRA `(.L_x_2286) ;  /* 0x000000000004a947 */ /* 0x000fec0003800000 */
[----:B------:R-:W-:Y:S01]  /*92b0*/  BPT.TRAP 0x1 ;  /* 0x000000040000795c */ /* 0x000fe20000300000 */
.L_x_2286:
[----:B0-----:R-:W-:Y:S01]  /*92c0*/  IMAD R42, R17, 0x8, R16 ;  /* 0x00000008112a7824 */ /* 0x001fe200078e0210 */
[----:B------:R-:W-:Y:S01]  /*92d0*/  SHF.L.U32 R43, R223, 0x1f, RZ ;  /* 0x0000001fdf2b7819 */ /* 0x000fe200000006ff */
[----:B------:R-:W0:Y:S01]  /*92e0*/  LDC R151, c[0x0][0x2e4] ;  /* 0x0000b900ff977b82 */ /* 0x000e220000000800 */
[----:B------:R-:W-:Y:S02]  /*92f0*/  BSSY B1, `(.L_x_2287) ;  /* 0x0000004000017945 */ /* 0x000fe40003800000 */
[----:B------:R-:W1:Y:S05]  /*9300*/  SYNCS.PHASECHK.TRANS64.TRYWAIT P5, [R42+URZ+0x33490], R43 ;  /* 0x0334902b2a0075a7 */ /* 0x000e6a00080a017f */
[----:B------:R-:W2:Y:S01]  /*9310*/  LDC.64 R136, c[0x0][0x2f0] ;  /* 0x0000bc00ff887b82 */ /* 0x000ea20000000a00 */
[----:B-1----:R-:W-:Y:S05]  /*9320*/  @!P5 BRA `(.L_x_2288) ;  /* 0x0000025c0060d947 */ /* 0x002fea0003800000 */
.L_x_2558:
[----:B------:R-:W-:Y:S05]  /*9330*/  BSYNC B1 ;  /* 0x0000000000017941 */ /* 0x000fea0003800000 */
.L_x_2287:
[----:B------:R-:W-:Y:S01]  /*9340*/  BSSY B1, `(.L_x_2289) ;  /* 0x00002ed000017945 */ /* 0x000fe20003800000 */
[----:B0-----:R-:W-:Y:S02]  /*9350*/  IMAD.IADD R153, R151, 0x1, -R122 ;  /* 0x0000000197997824 */ /* 0x001fe400078e0a7a */
[----:B------:R-:W-:Y:S01]  /*9360*/  IMAD.MOV.U32 R139, RZ, RZ, R99 ;  /* 0x000000ffff8b7224 */ /* 0x000fe200078e0063 */
[----:B------:R-:W-:Y:S06]  /*9370*/  @P4 BRA `(.L_x_2290) ;  /* 0x0000002c00a44947 */ /* 0x000fec0003800000 */
[----:B------:R-:W-:Y:S01]  /*9380*/  ISETP.NE.AND P4, PT, R33, RZ, PT ;  /* 0x000000ff2100720c */ /* 0x000fe20003f85270 */
[-C--:B--2---:R-:W-:Y:S01]  /*9390*/  IMAD.WIDE.U32 R140, R23, R136.reuse, R138 ;  /* 0x00000088178c7225 */ /* 0x084fe200078e008a */
[----:B------:R-:W-:Y:S01]  /*93a0*/  SHF.R.S32.HI R92, RZ, 0x1f, R23 ;  /* 0x0000001fff5c7819 */ /* 0x000fe20000011417 */
[----:B------:R-:W-:Y:S04]  /*93b0*/  BSSY B2, `(.L_x_2291) ;  /* 0x00000f5000027945 */ /* 0x000fe80003800000 */
[----:B------:R-:W-:-:S04]  /*93c0*/  IMAD R92, R92, R136, RZ ;  /* 0x000000885c5c7224 */ /* 0x000fc800078e02ff */
[----:B------:R-:W-:-:S05]  /*93d0*/  IMAD R167, R23, R137, R92 ;  /* 0x0000008917a77224 */ /* 0x000fca00078e025c */
[----:B------:R-:W-:Y:S01]  /*93e0*/  IADD3 R167, R167, R141, RZ ;  /* 0x0000008da7a77210 */ /* 0x000fe20007ffe0ff */
        /* <DEDUP_REMOVED lines=19> */
[C---:B------:R-:W-:Y:S02]  /*9520*/  IMAD.IADD R93, R16.reuse, 0x1, R93 ;  /* 0x00000001105d7824 */ /* 0x040fe400078e025d */
[----:B------:R-:W-:-:S04]  /*9530*/  IMAD.IADD R96, R16, 0x1, R95 ;  /* 0x0000000110607824 */ /* 0x000fc800078e025f */
[----:B------:R-:W0:Y:S04]  /*9540*/  LDS.128 R92, [R93+0x24200] ;  /* 0x024200005d5c7984 */ /* 0x000e280000000c00 */
[----:B------:R-:W2:Y:S01]  /*9550*/  LDS.128 R96, [R96+0x24200] ;  /* 0x0242000060607984 */ /* 0x000ea20000000c00 */
[----:B------:R-:W-:Y:S05]  /*9560*/  @P4 BRA `(.L_x_2294) ;  /* 0x0000000c00384947 */ /* 0x000fea0003800000 */
[----:B------:R-:W-:Y:S02]  /*9570*/  F2FP.F16.E4M3.UNPACK_B R180, R177.H1 ;  /* 0x000000b1ffb4723e */ /* 0x000fe400030006ff */
[----:B--2---:R-:W-:Y:S02]  /*9580*/  F2FP.F16.E4M3.UNPACK_B R46, R96.H1 ;  /* 0x00000060ff2e723e */ /* 0x004fe400030006ff */
[----:B0-----:R-:W-:Y:S01]  /*9590*/  F2FP.F16.E4M3.UNPACK_B R44, R92.H1 ;  /* 0x0000005cff2c723e */ /* 0x001fe200030006ff */
[----:B------:R-:W-:Y:S01]  /*95a0*/  HADD2.F32 R183, -RZ, R180.H0_H0 ;  /* 0x200000b4ffb77230 */ /* 0x000fe20000004100 */
[----:B------:R-:W-:Y:S01]  /*95b0*/  F2FP.F16.E4M3.UNPACK_B R179, R178.H1 ;  /* 0x000000b2ffb3723e */ /* 0x000fe200030006ff */
[----:B------:R-:W-:Y:S01]  /*95c0*/  HADD2.F32 R56, -RZ, R46.H0_H0 ;  /* 0x2000002eff387230 */ /* 0x000fe20000004100 */
[----:B------:R-:W-:Y:S01]  /*95d0*/  F2FP.F16.E4M3.UNPACK_B R96, R96 ;  /* 0x00000060ff60723e */ /* 0x000fe200020006ff */
[----:B------:R-:W-:Y:S01]  /*95e0*/  HADD2.F32 R58, -RZ, R44.H0_H0 ;  /* 0x2000002cff3a7230 */ /* 0x000fe20000004100 */
[----:B------:R-:W-:Y:S01]  /*95f0*/  LOP3.LUT R184, R59, 0xff0000ff, RZ, 0xc0, !PT ;  /* 0xff0000ff3bb87812 */ /* 0x000fe200078ec0ff */
        /* <DEDUP_REMOVED lines=8> */
[----:B------:R-:W-:Y:S01]  /*9680*/  HADD2.F32 R181, -RZ, R180.H1_H1 ;  /* 0x300000b4ffb57230 */ /* 0x000fe20000004100 */
[----:B------:R-:W-:-:S02]  /*9690*/  F2FP.F16.E4M3.UNPACK_B R180, R177 ;  /* 0x000000b1ffb4723e */ /* 0x000fc400020006ff */
[----:B------:R-:W-:Y:S02]  /*96a0*/  LOP3.LUT R188, R45, 0xff0000ff, RZ, 0xc0, !PT ;  /* 0xff0000ff2dbc7812 */ /* 0x000fe400078ec0ff */
[-C--:B------:R-:W-:Y:S01]  /*96b0*/  FMUL.FTZ R185, R44, R181.reuse ;  /* 0x000000b52cb97220 */ /* 0x080fe20000410000 */
[C---:B------:R-:W-:Y:S01]  /*96c0*/  FMUL.FTZ R187, R46.reuse, R181 ;  /* 0x000000b52ebb7220 */ /* 0x040fe20000410000 */
[----:B------:R-:W-:Y:S02]  /*96d0*/  SHF.R.U32.HI R186, RZ, 0x8, R47 ;  /* 0x00000008ffba7819 */ /* 0x000fe4000001162f */
[-C--:B------:R-:W-:Y:S01]  /*96e0*/  FFMA.FTZ R185, R46, R179.reuse, R185 ;  /* 0x000000b32eb97223 */ /* 0x080fe200000100b9 */
[----:B------:R-:W-:Y:S01]  /*96f0*/  F2FP.F16.E4M3.UNPACK_B R46, R92 ;  /* 0x0000005cff2e723e */ /* 0x000fe200020006ff */
[----:B------:R-:W-:Y:S01]  /*9700*/  FFMA.FTZ R187, R44, R179, -R187 ;  /* 0x000000b32cbb7223 */ /* 0x000fe200000108bb */
[----:B------:R-:W-:Y:S01]  /*9710*/  F2FP.F16.E4M3.UNPACK_B R92, R178 ;  /* 0x000000b2ff5c723e */ /* 0x000fe200020006ff */
[----:B------:R-:W-:Y:S01]  /*9720*/  HADD2.F32 R178, -RZ, R180.H0_H0 ;  /* 0x200000b4ffb27230 */ /* 0x000fe20000004100 */
[----:B------:R-:W-:Y:S01]  /*9730*/  F2FP.SATFINITE.E4M3.F32.PACK_AB_MERGE_C R56, R185, R56, RZ ;  /* 0x00000038b938723e */ /* 0x000fe200048070ff */
[----:B------:R-:W-:Y:S01]  /*9740*/  HADD2.F32 R44, -RZ, R96.H0_H0 ;  /* 0x20000060ff2c7230 */ /* 0x000fe20000004100 */
[----:B------:R-:W-:Y:S01]  /*9750*/  F2FP.SATFINITE.E4M3.F32.PACK_AB_MERGE_C R58, R187, R58, RZ ;  /* 0x0000003abb3a723e */ /* 0x000fe200048070ff */
[----:B------:R-:W-:-:S02]  /*9760*/  HADD2.F32 R179, -RZ, R46.H0_H0 ;  /* 0x2000002effb37230 */ /* 0x000fc40000004100 */
[----:B------:R-:W-:Y:S02]  /*9770*/  HADD2.F32 R177, -RZ, R92.H0_H0 ;  /* 0x2000005cffb17230 */ /* 0x000fe40000004100 */
[CC--:B------:R-:W-:Y:S01]  /*9780*/  FMUL.FTZ R182, R44.reuse, R178.reuse ;  /* 0x000000b22cb67220 */ /* 0x0c0fe20000410000 */
[----:B------:R-:W-:Y:S02]  /*9790*/  HADD2.F32 R180, -RZ, R180.H1_H1 ;  /* 0x300000b4ffb47230 */ /* 0x000fe40000004100 */
[C---:B------:R-:W-:Y:S01]  /*97a0*/  FMUL.FTZ R181, R179.reuse, R178 ;  /* 0x000000b2b3b57220 */ /* 0x040fe20000410000 */
[----:B------:R-:W-:Y:S02]  /*97b0*/  HADD2.F32 R46, -RZ, R46.H1_H1 ;  /* 0x3000002eff2e7230 */ /* 0x000fe40000004100 */
[-C--:B------:R-:W-:Y:S01]  /*97c0*/  FFMA.FTZ R179, R179, R177.reuse, -R182 ;  /* 0x000000b1b3b37223 */ /* 0x080fe200000108b6 */
[----:B------:R-:W-:Y:S02]  /*97d0*/  HADD2.F32 R92, -RZ, R92.H1_H1 ;  /* 0x3000005cff5c7230 */ /* 0x000fe40000004100 */
[----:B------:R-:W-:Y:S01]  /*97e0*/  FFMA.FTZ R44, R44, R177, R181 ;  /* 0x000000b12c2c7223 */ /* 0x000fe200000100b5 */
[----:B------:R-:W-:Y:S01]  /*97f0*/  HADD2.F32 R177, -RZ, R96.H1_H1 ;  /* 0x30000060ffb17230 */ /* 0x000fe20000004100 */
[----:B------:R-:W-:Y:S01]  /*9800*/  F2FP.F16.E4M3.UNPACK_B R182, R172.H1 ;  /* 0x000000acffb6723e */ /* 0x000fe200030006ff */
[----:B------:R-:W-:Y:S01]  /*9810*/  IMAD.SHL.U32 R186, R186, 0x100, RZ ;  /* 0x00000100baba7824 */ /* 0x000fe200078e00ff */
[----:B------:R-:W-:-:S02]  /*9820*/  F2FP.F16.E4M3.UNPACK_B R178, R176.H1 ;  /* 0x000000b0ffb2723e */ /* 0x000fc400030006ff */
[CC--:B------:R-:W-:Y:S01]  /*9830*/  FMUL.FTZ R181, R177.reuse, R180.reuse ;  /* 0x000000b4b1b57220 */ /* 0x0c0fe20000410000 */
[C---:B------:R-:W-:Y:S01]  /*9840*/  FMUL.FTZ R180, R46.reuse, R180 ;  /* 0x000000b42eb47220 */ /* 0x040fe20000410000 */
[----:B------:R-:W-:Y:S01]  /*9850*/  HADD2.F32 R189, -RZ, R182.H0_H0 ;  /* 0x200000b6ffbd7230 */ /* 0x000fe20000004100 */
[----:B------:R-:W-:Y:S01]  /*9860*/  F2FP.F16.E4M3.UNPACK_B R172, R172 ;  /* 0x000000acffac723e */ /* 0x000fe200020006ff */
[-C--:B------:R-:W-:Y:S01]  /*9870*/  FFMA.FTZ R96, R46, R92.reuse, -R181 ;  /* 0x0000005c2e607223 */ /* 0x080fe200000108b5 */
[----:B------:R-:W-:Y:S01]  /*9880*/  FFMA.FTZ R177, R177, R92, R180 ;  /* 0x0000005cb1b17223 */ /* 0x000fe200000100b4 */
[----:B------:R-:W-:Y:S01]  /*9890*/  F2FP.F16.E4M3.UNPACK_B R181, R98.H1 ;  /* 0x00000062ffb5723e */ /* 0x000fe200030006ff */
[----:B------:R-:W-:Y:S01]  /*98a0*/  HADD2.F32 R183, -RZ, R178.H0_H0 ;  /* 0x200000b2ffb77230 */ /* 0x000fe20000004100 */
[-C--:B------:R-:W-:Y:S01]  /*98b0*/  F2FP.F16.E4M3.UNPACK_B R180, R94.reuse.H1 ;  /* 0x0000005effb4723e */ /* 0x080fe200030006ff */
[----:B------:R-:W-:Y:S01]  /*98c0*/  HADD2.F32 R182, -RZ, R182.H1_H1 ;  /* 0x300000b6ffb67230 */ /* 0x000fe20000004100 */
[----:B------:R-:W-:Y:S01]  /*98d0*/  F2FP.F16.E4M3.UNPACK_B R94, R94 ;  /* 0x0000005eff5e723e */ /* 0x000fe200020006ff */
[----:B------:R-:W-:-:S02]  /*98e0*/  HADD2.F32 R46, -RZ, R181.H0_H0 ;  /* 0x200000b5ff2e7230 */ /* 0x000fc40000004100 */
[--C-:B------:R-:W-:Y:S02]  /*98f0*/  HADD2.F32 R92, -RZ, R180.reuse.H0_H0 ;  /* 0x200000b4ff5c7230 */ /* 0x100fe40000004100 */
[----:B------:R-:W-:Y:S02]  /*9900*/  HADD2.F32 R181, -RZ, R181.H1_H1 ;  /* 0x300000b5ffb57230 */ /* 0x000fe40000004100 */
[-C--:B------:R-:W-:Y:S01]  /*9910*/  FMUL.FTZ R191, R46, R189.reuse ;  /* 0x000000bd2ebf7220 */ /* 0x080fe20000410000 */
[----:B------:R-:W-:Y:S02]  /*9920*/  HADD2.F32 R180, -RZ, R180.H1_H1 ;  /* 0x300000b4ffb47230 */ /* 0x000fe40000004100 */
[C---:B------:R-:W-:Y:S01]  /*9930*/  FMUL.FTZ R189, R92.reuse, R189 ;  /* 0x000000bd5cbd7220 */ /* 0x040fe20000410000 */
[----:B------:R-:W-:Y:S02]  /*9940*/  HADD2.F32 R178, -RZ, R178.H1_H1 ;  /* 0x300000b2ffb27230 */ /* 0x000fe40000004100 */
[----:B------:R-:W-:Y:S01]  /*9950*/  FFMA.FTZ R92, R92, R183, -R191 ;  /* 0x000000b75c5c7223 */ /* 0x000fe200000108bf */
[----:B------:R-:W-:-:S02]  /*9960*/  HADD2.F32 R195, -RZ, R172.H1_H1 ;  /* 0x300000acffc37230 */ /* 0x000fc40000004100 */
[----:B------:R-:W-:Y:S01]  /*9970*/  FFMA.FTZ R46, R46, R183, R189 ;  /* 0x000000b72e2e7223 */ /* 0x000fe200000100bd */
[CC--:B------:R-:W-:Y:S01]  /*9980*/  FMUL.FTZ R183, R181.reuse, R182.reuse ;  /* 0x000000b6b5b77220 */ /* 0x0c0fe20000410000 */
[C---:B------:R-:W-:Y:S01]  /*9990*/  FMUL.FTZ R182, R180.reuse, R182 ;  /* 0x000000b6b4b67220 */ /* 0x040fe20000410000 */
[----:B------:R-:W-:Y:S02]  /*99a0*/  HADD2.F32 R189, -RZ, R94.H0_H0 ;  /* 0x2000005effbd7230 */ /* 0x000fe40000004100 */
[-C--:B------:R-:W-:Y:S01]  /*99b0*/  FFMA.FTZ R183, R180, R178.reuse, -R183 ;  /* 0x000000b2b4b77223 */ /* 0x080fe200000108b7 */
[----:B------:R-:W-:Y:S01]  /*99c0*/  FFMA.FTZ R181, R181, R178, R182 ;  /* 0x000000b2b5b57223 */ /* 0x000fe200000100b6 */
[----:B------:R-:W-:Y:S01]  /*99d0*/  F2FP.F16.E4M3.UNPACK_B R178, R98 ;  /* 0x00000062ffb2723e */ /* 0x000fe200020006ff */
[----:B------:R-:W-:Y:S01]  /*99e0*/  HADD2.F32 R180, -RZ, R172.H0_H0 ;  /* 0x200000acffb47230 */ /* 0x000fe20000004100 */
[----:B------:R-:W-:Y:S01]  /*99f0*/  F2FP.F16.E4M3.UNPACK_B R98, R176 ;  /* 0x000000b0ff62723e */ /* 0x000fe200020006ff */
[----:B------:R-:W-:Y:S01]  /*9a00*/  HADD2.F32 R94, -RZ, R94.H1_H1 ;  /* 0x3000005eff5e7230 */ /* 0x000fe20000004100 */
[----:B------:R-:W-:Y:S01]  /*9a10*/  SHF.R.U32.HI R172, RZ, 0x8, R57 ;  /* 0x00000008ffac7819 */ /* 0x000fe20000011639 */
[----:B------:R-:W-:Y:S01]  /*9a20*/  HADD2.F32 R191, -RZ, R178.H0_H0 ;  /* 0x200000b2ffbf7230 */ /* 0x000fe20000004100 */
[----:B------:R-:W-:Y:S01]  /*9a30*/  F2FP.SATFINITE.E4M3.F32.PACK_AB_MERGE_C R183, R183, R92, RZ ;  /* 0x0000005cb7b7723e */ /* 0x000fe200048070ff */
[----:B------:R-:W-:Y:S01]  /*9a40*/  HADD2.F32 R176, -RZ, R98.H0_H0 ;  /* 0x20000062ffb07230 */ /* 0x000fe20000004100 */
[----:B------:R-:W-:Y:S01]  /*9a50*/  SHF.L.U32 R172, R172, 0x8, RZ ;  /* 0x00000008acac7819 */ /* 0x000fe200000006ff */
[----:B------:R-:W-:-:S02]  /*9a60*/  HADD2.F32 R178, -RZ, R178.H1_H1 ;  /* 0x300000b2ffb27230 */ /* 0x000fc40000004100 */
[-C--:B------:R-:W-:Y:S01]  /*9a70*/  FMUL.FTZ R182, R191, R180.reuse ;  /* 0x000000b4bfb67220 */ /* 0x080fe20000410000 */
[----:B------:R-:W-:Y:S01]  /*9a80*/  FMUL.FTZ R180, R189, R180 ;  /* 0x000000b4bdb47220 */ /* 0x000fe20000410000 */
[----:B------:R-:W-:Y:S01]  /*9a90*/  HADD2.F32 R193, -RZ, R98.H1_H1 ;  /* 0x30000062ffc17230 */ /* 0x000fe20000004100 */
[----:B------:R-:W-:Y:S01]  /*9aa0*/  F2FP.SATFINITE.E4M3.F32.PACK_AB_MERGE_C R181, R181, R46, RZ ;  /* 0x0000002eb5b5723e */ /* 0x000fe200048070ff */
[-C--:B------:R-:W-:Y:S01]  /*9ab0*/  FFMA.FTZ R189, R189, R176.reuse, -R182 ;  /* 0x000000b0bdbd7223 */ /* 0x080fe200000108b6 */
[----:B------:R-:W-:Y:S01]  /*9ac0*/  FFMA.FTZ R191, R191, R176, R180 ;  /* 0x000000b0bfbf7223 */ /* 0x000fe200000100b4 */
[----:B------:R-:W-:Y:S01]  /*9ad0*/  SHF.R.U32.HI R176, RZ, 0x10, R57 ;  /* 0x00000010ffb07819 */ /* 0x000fe20000011639 */
[-C--:B------:R-:W-:Y:S01]  /*9ae0*/  FMUL.FTZ R197, R178, R195.reuse ;  /* 0x000000c3b2c57220 */ /* 0x080fe20000410000 */
[----:B------:R-:W-:Y:S01]  /*9af0*/  LOP3.LUT R57, R57, 0xff0000ff, RZ, 0xc0, !PT ;  /* 0xff0000ff39397812 */ /* 0x000fe200078ec0ff */
[C---:B------:R-:W-:Y:S01]  /*9b00*/  FMUL.FTZ R195, R94.reuse, R195 ;  /* 0x000000c35ec37220 */ /* 0x040fe20000410000 */
[----:B------:R-:W-:Y:S01]  /*9b10*/  SHF.R.U32.HI R182, RZ, 0x8, R45 ;  /* 0x00000008ffb67819 */ /* 0x000fe2000001162d */
[-C--:B------:R-:W-:Y:S01]  /*9b20*/  FFMA.FTZ R98, R94, R193.reuse, -R197 ;  /* 0x000000c15e627223 */ /* 0x080fe200000108c5 */
[----:B------:R-:W-:Y:S01]  /*9b30*/  LOP3.LUT R172, R57, 0xff00, R172, 0xf8, !PT ;  /* 0x0000ff0039ac7812 */ /* 0x000fe200078ef8ac */
[----:B------:R-:W-:Y:S01]  /*9b40*/  FFMA.FTZ R94, R178, R193, R195 ;  /* 0x000000c1b25e7223 */ /* 0x000fe200000100c3 */
[--C-:B------:R-:W-:Y:S01]  /*9b50*/  SHF.R.U32.HI R178, RZ, 0x10, R59.reuse ;  /* 0x00000010ffb27819 */ /* 0x100fe2000001163b */
[----:B------:R-:W-:Y:S01]  /*9b60*/  IMAD.SHL.U32 R57, R182, 0x100, RZ ;  /* 0x00000100b6397824 */ /* 0x000fe200078e00ff */
[----:B------:R-:W-:-:S02]  /*9b70*/  SHF.R.U32.HI R180, RZ, 0x8, R59 ;  /* 0x00000008ffb47819 */ /* 0x000fc4000001163b */
[----:B------:R-:W-:Y:S02]  /*9b80*/  SHF.R.U32.HI R59, RZ, 0x10, R45 ;  /* 0x00000010ff3b7819 */ /* 0x000fe4000001162d */
[----:B------:R-:W-:Y:S01]  /*9b90*/  LOP3.LUT R188, R188, 0xff00, R57, 0xf8, !PT ;  /* 0x0000ff00bcbc7812 */ /* 0x000fe200078ef839 */
[----:B------:R-:W-:Y:S01]  /*9ba0*/  IMAD.U32 R57, R176, 0x10000, RZ ;  /* 0x00010000b0397824 */ /* 0x000fe200078e00ff */
[----:B------:R-:W-:Y:S01]  /*9bb0*/  F2FP.SATFINITE.E4M3.F32.PACK_AB_MERGE_C R92, R96, R179, R58 ;  /* 0x000000b3605c723e */ /* 0x000fe2000480703a */
[----:B------:R-:W-:Y:S01]  /*9bc0*/  IMAD.U32 R59, R59, 0x10000, RZ ;  /* 0x000100003b3b7824 */ /* 0x000fe200078e00ff */
[----:B------:R-:W-:Y:S01]  /*9bd0*/  F2FP.F16.E4M3.UNPACK_B R46, R97 ;  /* 0x00000061ff2e723e */ /* 0x000fe200020006ff */
[----:B------:R-:W-:Y:S01]  /*9be0*/  IMAD.SHL.U32 R193, R180, 0x100, RZ ;  /* 0x00000100b4c17824 */ /* 0x000fe200078e00ff */
[----:B------:R-:W-:Y:S02]  /*9bf0*/  LOP3.LUT R57, R172, 0xff0000, R57, 0xf8, !PT ;  /* 0x00ff0000ac397812 */ /* 0x000fe400078ef839 */
[----:B------:R-:W-:Y:S01]  /*9c00*/  LOP3.LUT R172, R188, 0xff0000, R59, 0xf8, !PT ;  /* 0x00ff0000bcac7812 */ /* 0x000fe200078ef83b */
[--C-:B------:R-:W-:Y:S01]  /*9c10*/  HADD2.F32 R58, -RZ, R46.reuse.H1_H1 ;  /* 0x3000002eff3a7230 */ /* 0x100fe20000004100 */
[----:B------:R-:W-:Y:S01]  /*9c20*/  F2FP.SATFINITE.E4M3.F32.PACK_AB_MERGE_C R96, R177, R44, R56 ;  /* 0x0000002cb160723e */ /* 0x000fe20004807038 */
[----:B------:R-:W-:Y:S01]  /*9c30*/  HADD2.F32 R56, -RZ, R46.H0_H0 ;  /* 0x2000002eff387230 */ /* 0x000fe20000004100 */
[----:B------:R-:W-:-:S02]  /*9c40*/  F2FP.F16.E4M3.UNPACK_B R59, R172 ;  /* 0x000000acff3b723e */ /* 0x000fc400020006ff */
[----:B------:R-:W-:Y:S02]  /*9c50*/  F2FP.F16.E4M3.UNPACK_B R44, R93 ;  /* 0x0000005dff2c723e */ /* 0x000fe400020006ff */
[----:B------:R-:W-:Y:S01]  /*9c60*/  F2FP.F16.E4M3.UNPACK_B R176, R57 ;  /* 0x00000039ffb0723e */ /* 0x000fe200020006ff */
[--C-:B------:R-:W-:Y:S01]  /*9c70*/  HADD2.F32 R179, -RZ, R59.reuse.H0_H0 ;  /* 0x2000003bffb37230 */ /* 0x100fe20000004100 */
[----:B------:R-:W-:Y:S01]  /*9c80*/  F2FP.SATFINITE.E4M3.F32.PACK_AB_MERGE_C R189, R98, R189, R183 ;  /* 0x000000bd62bd723e */ /* 0x000fe200048070b7 */
[----:B------:R-:W-:Y:S01]  /*9c90*/  HADD2.F32 R46, -RZ, R44.H0_H0 ;  /* 0x2000002cff2e7230 */ /* 0x000fe20000004100 */
[----:B------:R-:W-:Y:S01]  /*9ca0*/  F2FP.SATFINITE.E4M3.F32.PACK_AB_MERGE_C R98, R94, R191, R181 ;  /* 0x000000bf5e62723e */ /* 0x000fe200048070b5 */
[----:B------:R-:W-:Y:S01]  /*9cb0*/  HADD2.F32 R177, -RZ, R176.H0_H0 ;  /* 0x200000b0ffb17230 */ /* 0x000fe20000004100 */
[----:B------:R-:W-:Y:S01]  /*9cc0*/  SHF.R.U32.HI R45, RZ, 0x10, R47 ;  /* 0x00000010ff2d7819 */ /* 0x000fe2000001162f */
[----:B------:R-:W-:Y:S01]  /*9cd0*/  FMUL.FTZ R181, R56, R179 ;  /* 0x000000b338b57220 */ /* 0x000fe20000410000 */
[----:B------:R-:W-:Y:S01]  /*9ce0*/  HADD2.F32 R94, -RZ, R59.H1_H1 ;  /* 0x3000003bff5e7230 */ /* 0x000fe20000004100 */
[----:B------:R-:W-:Y:S01]  /*9cf0*/  LOP3.LUT R47, R47, 0xff0000ff, RZ, 0xc0, !PT ;  /* 0xff0000ff2f2f7812 */ /* 0x000fe200078ec0ff */
[----:B------:R-:W-:-:S02]  /*9d00*/  HADD2.F32 R59, -RZ, R44.H1_H1 ;  /* 0x3000002cff3b7230 */ /* 0x000fc40000004100 */
[C---:B------:R-:W-:Y:S01]  /*9d10*/  FMUL.FTZ R179, R46.reuse, R179 ;  /* 0x000000b32eb37220 */ /* 0x040fe20000410000 */
[-C--:B------:R-:W-:Y:S01]  /*9d20*/  FFMA.FTZ R44, R46, R177.reuse, -R181 ;  /* 0x000000b12e2c7223 */ /* 0x080fe200000108b5 */
[----:B------:R-:W-:Y:S01]  /*9d30*/  LOP3.LUT R186, R47, 0xff00, R186, 0xf8, !PT ;  /* 0x0000ff002fba7812 */ /* 0x000fe200078ef8ba */
[----:B------:R-:W-:Y:S02]  /*9d40*/  HADD2.F32 R176, -RZ, R176.H1_H1 ;  /* 0x300000b0ffb07230 */ /* 0x000fe40000004100 */
[----:B------:R-:W-:Y:S01]  /*9d50*/  FFMA.FTZ R46, R56, R177, R179 ;  /* 0x000000b1382e7223 */ /* 0x000fe200000100b3 */
[----:B------:R-:W-:Y:S01]  /*9d60*/  SHF.L.U32 R47, R178, 0x10, RZ ;  /* 0x00000010b22f7819 */ /* 0x000fe200000006ff */
[-C--:B------:R-:W-:Y:S01]  /*9d70*/  FMUL.FTZ R181, R59, R94.reuse ;  /* 0x0000005e3bb57220 */ /* 0x080fe20000410000 */
[----:B------:R-:W-:Y:S01]  /*9d80*/  F2FP.F16.E4M3.UNPACK_B R56, R93.H1 ;  /* 0x0000005dff38723e */ /* 0x000fe200030006ff */
[C---:B------:R-:W-:Y:S01]  /*9d90*/  FMUL.FTZ R178, R58.reuse, R94 ;  /* 0x0000005e3ab27220 */ /* 0x040fe20000410000 */
[----:B------:R-:W-:Y:S01]  /*9da0*/  F2FP.F16.E4M3.UNPACK_B R94, R97.H1 ;  /* 0x00000061ff5e723e */ /* 0x000fe200030006ff */
[----:B------:R-:W-:Y:S01]  /*9db0*/  FFMA.FTZ R93, R58, R176, R181 ;  /* 0x000000b03a5d7223 */ /* 0x000fe200000100b5 */
[----:B------:R-:W-:Y:S01]  /*9dc0*/  F2FP.F16.E4M3.UNPACK_B R172, R172.H1 ;  /* 0x000000acffac723e */ /* 0x000fe200030006ff */
[----:B------:R-:W-:-:S02]  /*9dd0*/  HADD2.F32 R58, -RZ, R56.H0_H0 ;  /* 0x20000038ff3a7230 */ /* 0x000fc40000004100 */
[----:B------:R-:W-:Y:S01]  /*9de0*/  FFMA.FTZ R59, R59, R176, -R178 ;  /* 0x000000b03b3b7223 */ /* 0x000fe200000108b2 */
[----:B------:R-:W-:Y:S01]  /*9df0*/  HADD2.F32 R97, -RZ, R56.H1_H1 ;  /* 0x30000038ff617230 */ /* 0x000fe20000004100 */
[----:B------:R-:W-:Y:S01]  /*9e00*/  F2FP.F16.E4M3.UNPACK_B R56, R57.H1 ;  /* 0x00000039ff38723e */ /* 0x000fe200030006ff */
[----:B------:R-:W-:Y:S01]  /*9e10*/  HADD2.F32 R57, -RZ, R94.H0_H0 ;  /* 0x2000005eff397230 */ /* 0x000fe20000004100 */
[----:B------:R-:W-:Y:S01]  /*9e20*/  LOP3.LUT R184, R184, 0xff00, R193, 0xf8, !PT ;  /* 0x0000ff00b8b87812 */ /* 0x000fe200078ef8c1 */
[----:B------:R-:W-:Y:S02]  /*9e30*/  HADD2.F32 R177, -RZ, R172.H0_H0 ;  /* 0x200000acffb17230 */ /* 0x000fe40000004100 */
[----:B------:R-:W-:Y:S01]  /*9e40*/  HADD2.F32 R94, -RZ, R94.H1_H1 ;  /* 0x3000005eff5e7230 */ /* 0x000fe20000004100 */
[----:B------:R-:W-:Y:S01]  /*9e50*/  LOP3.LUT R47, R184, 0xff0000, R47, 0xf8, !PT ;  /* 0x00ff0000b82f7812 */ /* 0x000fe200078ef82f */
[----:B------:R-:W-:Y:S02]  /*9e60*/  HADD2.F32 R178, -RZ, R172.H1_H1 ;  /* 0x300000acffb27230 */ /* 0x000fe40000004100 */
[----:B------:R-:W-:Y:S01]  /*9e70*/  FMUL.FTZ R179, R57, R177 ;  /* 0x000000b139b37220 */ /* 0x000fe20000410000 */
[----:B------:R-:W-:-:S02]  /*9e80*/  IMAD.U32 R45, R45, 0x10000, RZ ;  /* 0x000100002d2d7824 */ /* 0x000fc400078e00ff */
[----:B------:R-:W-:Y:S01]  /*9e90*/  FMUL.FTZ R180, R58, R177 ;  /* 0x000000b13ab47220 */ /* 0x000fe20000410000 */
[--C-:B------:R-:W-:Y:S02]  /*9ea0*/  HADD2.F32 R172, -RZ, R56.reuse.H0_H0 ;  /* 0x20000038ffac7230 */ /* 0x100fe40000004100 */
[-C--:B------:R-:W-:Y:S01]  /*9eb0*/  FMUL.FTZ R182, R94, R178.reuse ;  /* 0x000000b25eb67220 */ /* 0x080fe20000410000 */
[----:B------:R-:W-:Y:S02]  /*9ec0*/  HADD2.F32 R176, -RZ, R56.H1_H1 ;  /* 0x30000038ffb07230 */ /* 0x000fe40000004100 */
[----:B------:R-:W-:Y:S01]  /*9ed0*/  FMUL.FTZ R177, R97, R178 ;  /* 0x000000b261b17220 */ /* 0x000fe20000410000 */
[----:B------:R-:W-:Y:S01]  /*9ee0*/  LOP3.LUT R45, R186, 0xff0000, R45, 0xf8, !PT ;  /* 0x00ff0000ba2d7812 */ /* 0x000fe200078ef82d */
[-C--:B------:R-:W-:Y:S01]  /*9ef0*/  FFMA.FTZ R56, R58, R172.reuse, -R179 ;  /* 0x000000ac3a387223 */ /* 0x080fe200000108b3 */
[----:B------:R-:W-:Y:S01]  /*9f00*/  FFMA.FTZ R57, R57, R172, R180 ;  /* 0x000000ac39397223 */ /* 0x000fe200000100b4 */
[-C--:B------:R-:W-:Y:S01]  /*9f10*/  FFMA.FTZ R97, R97, R176.reuse, -R182 ;  /* 0x000000b061617223 */ /* 0x080fe200000108b6 */
[----:B------:R-:W-:Y:S01]  /*9f20*/  FFMA.FTZ R58, R94, R176, R177 ;  /* 0x000000b05e3a7223 */ /* 0x000fe200000100b1 */
[----:B------:R-:W-:-:S02]  /*9f30*/  F2FP.F16.E4M3.UNPACK_B R176, R99 ;  /* 0x00000063ffb0723e */ /* 0x000fc400020006ff */
[----:B------:R-:W-:Y:S02]  /*9f40*/  F2FP.F16.E4M3.UNPACK_B R172, R45 ;  /* 0x0000002dffac723e */ /* 0x000fe400020006ff */
[-C--:B------:R-:W-:Y:S01]  /*9f50*/  F2FP.F16.E4M3.UNPACK_B R94, R95.reuse ;  /* 0x0000005fff5e723e */ /* 0x080fe200020006ff */
[----:B------:R-:W-:Y:S01]  /*9f60*/  HADD2.F32 R179, -RZ, R176.H0_H0 ;  /* 0x200000b0ffb37230 */ /* 0x000fe20000004100 */
[----:B------:R-:W-:Y:S01]  /*9f70*/  F2FP.F16.E4M3.UNPACK_B R177, R95.H1 ;  /* 0x0000005fffb1723e */ /* 0x000fe200030006ff */
[----:B------:R-:W-:Y:S01]  /*9f80*/  HADD2.F32 R186, -RZ, R172.H0_H0 ;  /* 0x200000acffba7230 */ /* 0x000fe20000004100 */
[----:B------:R-:W-:Y:S01]  /*9f90*/  F2FP.F16.E4M3.UNPACK_B R95, R47 ;  /* 0x0000002fff5f723e */ /* 0x000fe200020006ff */
[----:B------:R-:W-:Y:S01]  /*9fa0*/  HADD2.F32 R176, -RZ, R176.H1_H1 ;  /* 0x300000b0ffb07230 */ /* 0x000fe20000004100 */
[----:B------:R-:W-:Y:S01]  /*9fb0*/  F2FP.F16.E4M3.UNPACK_B R178, R99.H1 ;  /* 0x00000063ffb2723e */ /* 0x000fe200030006ff */
[----:B------:R-:W-:Y:S01]  /*9fc0*/  HADD2.F32 R99, -RZ, R94.H0_H0 ;  /* 0x2000005eff637230 */ /* 0x000fe20000004100 */
[----:B------:R-:W-:Y:S01]  /*9fd0*/  F2FP.F16.E4M3.UNPACK_B R184, R45.H1 ;  /* 0x0000002dffb8723e */ /* 0x000fe200030006ff */
[----:B------:R-:W-:-:S02]  /*9fe0*/  HADD2.F32 R182, -RZ, R95.H0_H0 ;  /* 0x2000005fffb67230 */ /* 0x000fc40000004100 */
[-C--:B------:R-:W-:Y:S01]  /*9ff0*/  FMUL.FTZ R188, R179, R186.reuse ;  /* 0x000000bab3bc7220 */ /* 0x080fe20000410000 */
[----:B------:R-:W-:Y:S01]  /*a000*/  HADD2.F32 R180, -RZ, R178.H0_H0 ;  /* 0x200000b2ffb47230 */ /* 0x000fe20000004100 */
[----:B------:R-:W-:Y:S01]  /*a010*/  F2FP.F16.E4M3.UNPACK_B R181, R47.H1 ;  /* 0x0000002fffb5723e */ /* 0x000fe200030006ff */
[----:B------:R-:W-:Y:S02]  /*a020*/  HADD2.F32 R185, -RZ, R184.H0_H0 ;  /* 0x200000b8ffb97230 */ /* 0x000fe40000004100 */
[C---:B------:R-:W-:Y:S01]  /*a030*/  FMUL.FTZ R186, R99.reuse, R186 ;  /* 0x000000ba63ba7220 */ /* 0x040fe20000410000 */
[----:B------:R-:W-:Y:S01]  /*a040*/  FFMA.FTZ R45, R99, R182, -R188 ;  /* 0x000000b6632d7223 */ /* 0x000fe200000108bc */
[----:B------:R-:W-:Y:S01]  /*a050*/  HADD2.F32 R99, -RZ, R177.H0_H0 ;  /* 0x200000b1ff637230 */ /* 0x000fe20000004100 */
[----:B------:R-:W-:Y:S01]  /*a060*/  F2FP.SATFINITE.E4M3.F32.PACK_AB_MERGE_C R56, R97, R56, RZ ;  /* 0x000000386138723e */ /* 0x000fe200048070ff */
[----:B------:R-:W-:Y:S02]  /*a070*/  HADD2.F32 R183, -RZ, R181.H0_H0 ;  /* 0x200000b5ffb77230 */ /* 0x000fe40000004100 */
[-C--:B------:R-:W-:Y:S01]  /*a080*/  FMUL.FTZ R188, R180, R185.reuse ;  /* 0x000000b9b4bc7220 */ /* 0x080fe20000410000 */
[----:B------:R-:W-:Y:S01]  /*a090*/  FFMA.FTZ R47, R179, R182, R186 ;  /* 0x000000b6b32f7223 */ /* 0x000fe200000100ba */
[----:B------:R-:W-:Y:S01]  /*a0a0*/  FMUL.FTZ R185, R99, R185 ;  /* 0x000000b963b97220 */ /* 0x000fe20000410000 */
[----:B------:R-:W-:-:S02]  /*a0b0*/  HADD2.F32 R179, -RZ, R178.H1_H1 ;  /* 0x300000b2ffb37230 */ /* 0x000fc40000004100 */
[-C--:B------:R-:W-:Y:S01]  /*a0c0*/  FFMA.FTZ R99, R99, R183.reuse, -R188 ;  /* 0x000000b763637223 */ /* 0x080fe200000108bc */
[----:B------:R-:W-:Y:S02]  /*a0d0*/  HADD2.F32 R184, -RZ, R184.H1_H1 ;  /* 0x300000b8ffb87230 */ /* 0x000fe40000004100 */
[----:B------:R-:W-:Y:S01]  /*a0e0*/  FFMA.FTZ R178, R180, R183, R185 ;  /* 0x000000b7b4b27223 */ /* 0x000fe200000100b9 */
[----:B------:R-:W-:Y:S01]  /*a0f0*/  HADD2.F32 R177, -RZ, R177.H1_H1 ;  /* 0x300000b1ffb17230 */ /* 0x000fe20000004100 */
[----:B------:R-:W-:Y:S01]  /*a100*/  F2FP.SATFINITE.E4M3.F32.PACK_AB_MERGE_C R57, R58, R57, RZ ;  /* 0x000000393a39723e */ /* 0x000fe200048070ff */
[----:B------:R-:W-:Y:S02]  /*a110*/  HADD2.F32 R180, -RZ, R181.H1_H1 ;  /* 0x300000b5ffb47230 */ /* 0x000fe40000004100 */
[-C--:B------:R-:W-:Y:S01]  /*a120*/  FMUL.FTZ R182, R179, R184.reuse ;  /* 0x000000b8b3b67220 */ /* 0x080fe20000410000 */
[----:B------:R-:W-:Y:S02]  /*a130*/  HADD2.F32 R181, -RZ, R172.H1_H1 ;  /* 0x300000acffb57230 */ /* 0x000fe40000004100 */
[----:B------:R-:W-:Y:S01]  /*a140*/  FMUL.FTZ R184, R177, R184 ;  /* 0x000000b8b1b87220 */ /* 0x000fe20000410000 */
[----:B------:R-:W-:-:S02]  /*a150*/  HADD2.F32 R94, -RZ, R94.H1_H1 ;  /* 0x3000005eff5e7230 */ /* 0x000fc40000004100 */
[-C--:B------:R-:W-:Y:S01]  /*a160*/  FFMA.FTZ R182, R177, R180.reuse, -R182 ;  /* 0x000000b4b1b67223 */ /* 0x080fe200000108b6 */
[----:B------:R-:W-:Y:S02]  /*a170*/  HADD2.F32 R95, -RZ, R95.H1_H1 ;  /* 0x3000005fff5f7230 */ /* 0x000fe40000004100 */
[-C--:B------:R-:W-:Y:S01]  /*a180*/  FMUL.FTZ R177, R176, R181.reuse ;  /* 0x000000b5b0b17220 */ /* 0x080fe20000410000 */
[----:B------:R-:W-:Y:S01]  /*a190*/  FFMA.FTZ R179, R179, R180, R184 ;  /* 0x000000b4b3b37223 */ /* 0x000fe200000100b8 */
[----:B------:R-:W-:Y:S01]  /*a1a0*/  FMUL.FTZ R181, R94, R181 ;  /* 0x000000b55eb57220 */ /* 0x000fe20000410000 */
[----:B------:R-:W-:Y:S01]  /*a1b0*/  F2FP.SATFINITE.E4M3.F32.PACK_AB_MERGE_C R99, R182, R99, RZ ;  /* 0x00000063b663723e */ /* 0x000fe200048070ff */
[-C--:B------:R-:W-:Y:S01]  /*a1c0*/  FFMA.FTZ R94, R94, R95.reuse, -R177 ;  /* 0x0000005f5e5e7223 */ /* 0x080fe200000108b1 */
[----:B------:R-:W-:Y:S01]  /*a1d0*/  F2FP.SATFINITE.E4M3.F32.PACK_AB_MERGE_C R59, R59, R44, R56 ;  /* 0x0000002c3b3b723e */ /* 0x000fe20004807038 */
[----:B------:R-:W-:Y:S01]  /*a1e0*/  FFMA.FTZ R176, R176, R95, R181 ;  /* 0x0000005fb0b07223 */ /* 0x000fe200000100b5 */
[----:B------:R-:W-:-:S02]  /*a1f0*/  F2FP.SATFINITE.E4M3.F32.PACK_AB_MERGE_C R178, R179, R178, RZ ;  /* 0x000000b2b3b2723e */ /* 0x000fc400048070ff */
[----:B------:R-:W-:Y:S01]  /*a200*/  F2FP.SATFINITE.E4M3.F32.PACK_AB_MERGE_C R95, R94, R45, R99 ;  /* 0x0000002d5e5f723e */ /* 0x000fe20004807063 */
[----:B------:R-:W-:Y:S01]  /*a210*/  IMAD.MOV.U32 R94, RZ, RZ, R189 ;  /* 0x000000ffff5e7224 */ /* 0x000fe200078e00bd */
[----:B------:R-:W-:Y:S01]  /*a220*/  F2FP.SATFINITE.E4M3.F32.PACK_AB_MERGE_C R97, R93, R46, R57 ;  /* 0x0000002e5d61723e */ /* 0x000fe20004807039 */
[----:B------:R-:W-:Y:S01]  /*a230*/  IMAD.MOV.U32 R93, RZ, RZ, R59 ;  /* 0x000000ffff5d7224 */ /* 0x000fe200078e003b */
[----:B------:R-:W-:-:S07]  /*a240*/  F2FP.SATFINITE.E4M3.F32.PACK_AB_MERGE_C R99, R176, R47, R178 ;  /* 0x0000002fb063723e */ /* 0x000fce00048070b2 */
.L_x_2294:
[----:B------:R-:W-:Y:S05]  /*a250*/  BSYNC B3 ;  /* 0x0000000000037941 */ /* 0x000fea0003800000 */
.L_x_2293:
        /* <DEDUP_REMOVED lines=9> */
[----:B--2---:R0:W-:Y:S03]  /*a2f0*/  @!P4 STG.E.128 desc[UR54][R46.64], R96 ;  /* 0x000000602e00c986 */ /* 0x0041e6000c101d36 */
.L_x_2292:
[----:B------:R-:W-:Y:S05]  /*a300*/  BSYNC B2 ;  /* 0x0000000000027941 */ /* 0x000fea0003800000 */
.L_x_2291:
        /* <DEDUP_REMOVED lines=24> */
[----:B------:R-:W2:Y:S01]  /*a490*/  LDS.128 R44, [R47+0x24200] ;  /* 0x024200002f2c7984 */ /* 0x000ea20000000c00 */
[----:B------:R-:W-:Y:S05]  /*a4a0*/  @P4 BRA `(.L_x_2298) ;  /* 0x0000000c00484947 */ /* 0x000fea0003800000 */
[----:B------:R-:W-:Y:S01]  /*a4b0*/  SHF.R.U32.HI R175, RZ, 0x8, R61 ;  /* 0x00000008ffaf7819 */ /* 0x000fe2000001163d */
[----:B--2---:R-:W-:Y:S01]  /*a4c0*/  IMAD.MOV.U32 R48, RZ, RZ, R45 ;  /* 0x000000ffff307224 */ /* 0x004fe200078e002d */
[----:B------:R-:W-:Y:S01]  /*a4d0*/  SHF.R.U32.HI R174, RZ, 0x10, R61 ;  /* 0x00000010ffae7819 */ /* 0x000fe2000001163d */
[----:B0-----:R-:W-:Y:S01]  /*a4e0*/  IMAD.MOV.U32 R60, RZ, RZ, R56 ;  /* 0x000000ffff3c7224 */ /* 0x001fe200078e0038 */
[----:B------:R-:W-:Y:S01]  /*a4f0*/  SHF.R.U32.HI R98, RZ, 0x8, R63 ;  /* 0x00000008ff627819 */ /* 0x000fe2000001163f */
[----:B------:R-:W-:Y:S01]  /*a500*/  IMAD.SHL.U32 R45, R175, 0x100, RZ ;  /* 0x00000100af2d7824 */ /* 0x000fe200078e00ff */
[----:B------:R-:W-:Y:S02]  /*a510*/  SHF.R.U32.HI R97, RZ, 0x8, R49 ;  /* 0x00000008ff617819 */ /* 0x000fe40000011631 */
[--C-:B------:R-:W-:Y:S02]  /*a520*/  SHF.R.U32.HI R99, RZ, 0x8, R51.reuse ;  /* 0x00000008ff637819 */ /* 0x100fe40000011633 */
[----:B------:R-:W-:Y:S01]  /*a530*/  LOP3.LUT R50, R61, 0xff0000ff, RZ, 0xc0, !PT ;  /* 0xff0000ff3d327812 */ /* 0x000fe200078ec0ff */
[----:B------:R-:W-:Y:S01]  /*a540*/  IMAD.SHL.U32 R97, R97, 0x100, RZ ;  /* 0x0000010061617824 */ /* 0x000fe200078e00ff */
[----:B------:R-:W-:Y:S01]  /*a550*/  LOP3.LUT R96, R51, 0xff0000ff, RZ, 0xc0, !PT ;  /* 0xff0000ff33607812 */ /* 0x000fe200078ec0ff */
[----:B------:R-:W-:Y:S01]  /*a560*/  IMAD.SHL.U32 R99, R99, 0x100, RZ ;  /* 0x0000010063637824 */ /* 0x000fe200078e00ff */
[----:B------:R-:W-:Y:S01]  /*a570*/  SHF.R.U32.HI R172, RZ, 0x10, R51 ;  /* 0x00000010ffac7819 */ /* 0x000fe20000011633 */
[----:B------:R-:W-:Y:S01]  /*a580*/  IMAD.MOV.U32 R61, RZ, RZ, R44 ;  /* 0x000000ffff3d7224 */ /* 0x000fe200078e002c */
[----:B------:R-:W-:-:S02]  /*a590*/  LOP3.LUT R62, R63, 0xff0000ff, RZ, 0xc0, !PT ;  /* 0xff0000ff3f3e7812 */ /* 0x000fc400078ec0ff */
[----:B------:R-:W-:Y:S01]  /*a5a0*/  SHF.R.U32.HI R173, RZ, 0x10, R63 ;  /* 0x00000010ffad7819 */ /* 0x000fe2000001163f */
[----:B------:R-:W-:Y:S01]  /*a5b0*/  IMAD.SHL.U32 R63, R98, 0x100, RZ ;  /* 0x00000100623f7824 */ /* 0x000fe200078e00ff */
[----:B------:R-:W-:Y:S01]  /*a5c0*/  MOV R51, R46 ;  /* 0x0000002e00337202 */ /* 0x000fe20000000f00 */
[----:B------:R-:W-:Y:S01]  /*a5d0*/  IMAD.U32 R46, R174, 0x10000, RZ ;  /* 0x00010000ae2e7824 */ /* 0x000fe200078e00ff */
[----:B------:R-:W-:Y:S01]  /*a5e0*/  LOP3.LUT R94, R49, 0xff0000ff, RZ, 0xc0, !PT ;  /* 0xff0000ff315e7812 */ /* 0x000fe200078ec0ff */
[----:B------:R-:W-:Y:S01]  /*a5f0*/  IMAD.U32 R172, R172, 0x10000, RZ ;  /* 0x00010000acac7824 */ /* 0x000fe200078e00ff */
[----:B------:R-:W-:Y:S02]  /*a600*/  LOP3.LUT R45, R50, 0xff00, R45, 0xf8, !PT ;  /* 0x0000ff00322d7812 */ /* 0x000fe400078ef82d */
[----:B------:R-:W-:Y:S02]  /*a610*/  LOP3.LUT R44, R62, 0xff00, R63, 0xf8, !PT ;  /* 0x0000ff003e2c7812 */ /* 0x000fe400078ef83f */
[----:B------:R-:W-:-:S02]  /*a620*/  LOP3.LUT R98, R94, 0xff00, R97, 0xf8, !PT ;  /* 0x0000ff005e627812 */ /* 0x000fc400078ef861 */
[----:B------:R-:W-:Y:S02]  /*a630*/  LOP3.LUT R99, R96, 0xff00, R99, 0xf8, !PT ;  /* 0x0000ff0060637812 */ /* 0x000fe400078ef863 */
[----:B------:R-:W-:Y:S02]  /*a640*/  LOP3.LUT R46, R45, 0xff0000, R46, 0xf8, !PT ;  /* 0x00ff00002d2e7812 */ /* 0x000fe400078ef82e */
[----:B------:R-:W-:Y:S02]  /*a650*/  SHF.L.U32 R45, R173, 0x10, RZ ;  /* 0x00000010ad2d7819 */ /* 0x000fe400000006ff */
[----:B------:R-:W-:Y:S02]  /*a660*/  F2FP.F16.E4M3.UNPACK_B R96, R168.H1 ;  /* 0x000000a8ff60723e */ /* 0x000fe400030006ff */
[----:B------:R-:W-:Y:S02]  /*a670*/  F2FP.F16.E4M3.UNPACK_B R94, R61.H1 ;  /* 0x0000003dff5e723e */ /* 0x000fe400030006ff */
[----:B------:R-:W-:-:S02]  /*a680*/  F2FP.F16.E4M3.UNPACK_B R62, R60.H1 ;  /* 0x0000003cff3e723e */ /* 0x000fc400030006ff */
[----:B------:R-:W-:Y:S01]  /*a690*/  SHF.R.U32.HI R49, RZ, 0x10, R49 ;  /* 0x00000010ff317819 */ /* 0x000fe20000011631 */
[----:B------:R-:W-:Y:S01]  /*a6a0*/  HADD2.F32 R56, -RZ, R94.H0_H0 ;  /* 0x2000005eff387230 */ /* 0x000fe20000004100 */
[----:B------:R-:W-:Y:S01]  /*a6b0*/  LOP3.LUT R44, R44, 0xff0000, R45, 0xf8, !PT ;  /* 0x00ff00002c2c7812 */ /* 0x000fe200078ef82d */
[----:B------:R-:W-:Y:S01]  /*a6c0*/  HADD2.F32 R45, -RZ, R96.H0_H0 ;  /* 0x20000060ff2d7230 */ /* 0x000fe20000004100 */
[----:B------:R-:W-:Y:S01]  /*a6d0*/  F2FP.F16.E4M3.UNPACK_B R63, R170.H1 ;  /* 0x000000aaff3f723e */ /* 0x000fe200030006ff */
[----:B------:R-:W-:Y:S01]  /*a6e0*/  HADD2.F32 R50, -RZ, R62.H0_H0 ;  /* 0x2000003eff327230 */ /* 0x000fe20000004100 */
[----:B------:R-:W-:Y:S01]  /*a6f0*/  F2FP.F16.E4M3.UNPACK_B R168, R168 ;  /* 0x000000a8ffa8723e */ /* 0x000fe200020006ff */
[----:B------:R-:W-:Y:S02]  /*a700*/  IMAD.U32 R49, R49, 0x10000, RZ ;  /* 0x0001000031317824 */ /* 0x000fe400078e00ff */
[----:B------:R-:W-:Y:S01]  /*a710*/  FMUL.FTZ R173, R56, R45 ;  /* 0x0000002d38ad7220 */ /* 0x000fe20000410000 */
[----:B------:R-:W-:-:S02]  /*a720*/  HADD2.F32 R97, -RZ, R63.H0_H0 ;  /* 0x2000003fff617230 */ /* 0x000fc40000004100 */
[----:B------:R-:W-:Y:S01]  /*a730*/  FMUL.FTZ R175, R50, R45 ;  /* 0x0000002d32af7220 */ /* 0x000fe20000410000 */
[----:B------:R-:W-:Y:S01]  /*a740*/  LOP3.LUT R45, R99, 0xff0000, R172, 0xf8, !PT ;  /* 0x00ff0000632d7812 */ /* 0x000fe200078ef8ac */
[----:B------:R-:W-:Y:S01]  /*a750*/  HADD2.F32 R172, -RZ, R96.H1_H1 ;  /* 0x30000060ffac7230 */ /* 0x000fe20000004100 */
[----:B------:R-:W-:Y:S01]  /*a760*/  LOP3.LUT R49, R98, 0xff0000, R49, 0xf8, !PT ;  /* 0x00ff000062317812 */ /* 0x000fe200078ef831 */
        /* <DEDUP_REMOVED lines=14> */
[----:B------:R-:W-:Y:S02]  /*a850*/  HADD2.F32 R173, -RZ, R168.H1_H1 ;  /* 0x300000a8ffad7230 */ /* 0x000fe40000004100 */
[----:B------:R-:W-:Y:S01]  /*a860*/  FFMA.FTZ R63, R97, R98, R172 ;  /* 0x00000062613f7223 */ /* 0x000fe200000100ac */
[----:B------:R-:W-:-:S02]  /*a870*/  HADD2.F32 R97, -RZ, R170.H0_H0 ;  /* 0x200000aaff617230 */ /* 0x000fc40000004100 */
[-C--:B------:R-:W-:Y:S01]  /*a880*/  FMUL.FTZ R175, R60, R99.reuse ;  /* 0x000000633caf7220 */ /* 0x080fe20000410000 */
[C---:B------:R-:W-:Y:S01]  /*a890*/  FMUL.FTZ R99, R62.reuse, R99 ;  /* 0x000000633e637220 */ /* 0x040fe20000410000 */
[----:B------:R-:W-:Y:S01]  /*a8a0*/  HADD2.F32 R96, -RZ, R96.H1_H1 ;  /* 0x30000060ff607230 */ /* 0x000fe20000004100 */
[----:B------:R-:W-:Y:S01]  /*a8b0*/  F2FP.F16.E4M3.UNPACK_B R98, R51.H1 ;  /* 0x00000033ff62723e */ /* 0x000fe200030006ff */
[-C--:B------:R-:W-:Y:S01]  /*a8c0*/  FFMA.FTZ R62, R62, R97.reuse, -R175 ;  /* 0x000000613e3e7223 */ /* 0x080fe200000108af */
[----:B------:R-:W-:Y:S01]  /*a8d0*/  FFMA.FTZ R60, R60, R97, R99 ;  /* 0x000000613c3c7223 */ /* 0x000fe20000010063 */
[----:B------:R-:W-:Y:S02]  /*a8e0*/  HADD2.F32 R94, -RZ, R94.H1_H1 ;  /* 0x3000005eff5e7230 */ /* 0x000fe40000004100 */
[----:B------:R-:W-:Y:S01]  /*a8f0*/  FMUL.FTZ R97, R96, R173 ;  /* 0x000000ad60617220 */ /* 0x000fe20000410000 */
[----:B------:R-:W-:Y:S01]  /*a900*/  HADD2.F32 R99, -RZ, R170.H1_H1 ;  /* 0x300000aaff637230 */ /* 0x000fe20000004100 */
[----:B------:R-:W-:Y:S01]  /*a910*/  F2FP.F16.E4M3.UNPACK_B R170, R169.H1 ;  /* 0x000000a9ffaa723e */ /* 0x000fe200030006ff */
[----:B------:R-:W-:-:S02]  /*a920*/  HADD2.F32 R168, -RZ, R98.H0_H0 ;  /* 0x20000062ffa87230 */ /* 0x000fc40000004100 */
[C---:B------:R-:W-:Y:S01]  /*a930*/  FMUL.FTZ R173, R94.reuse, R173 ;  /* 0x000000ad5ead7220 */ /* 0x040fe20000410000 */
[----:B------:R-:W-:Y:S01]  /*a940*/  F2FP.F16.E4M3.UNPACK_B R172, R171.H1 ;  /* 0x000000abffac723e */ /* 0x000fe200030006ff */
[-C--:B------:R-:W-:Y:S01]  /*a950*/  FFMA.FTZ R97, R94, R99.reuse, -R97 ;  /* 0x000000635e617223 */ /* 0x080fe20000010861 */
[-C--:B------:R-:W-:Y:S01]  /*a960*/  F2FP.F16.E4M3.UNPACK_B R94, R58.reuse.H1 ;  /* 0x0000003aff5e723e */ /* 0x080fe200030006ff */
[--C-:B------:R-:W-:Y:S02]  /*a970*/  HADD2.F32 R175, -RZ, R170.reuse.H0_H0 ;  /* 0x200000aaffaf7230 */ /* 0x100fe40000004100 */
[----:B------:R-:W-:Y:S01]  /*a980*/  FFMA.FTZ R99, R96, R99, R173 ;  /* 0x0000006360637223 */ /* 0x000fe200000100ad */
[----:B------:R-:W-:Y:S01]  /*a990*/  HADD2.F32 R177, -RZ, R170.H1_H1 ;  /* 0x300000aaffb17230 */ /* 0x000fe20000004100 */
[----:B------:R-:W-:Y:S01]  /*a9a0*/  F2FP.F16.E4M3.UNPACK_B R169, R169 ;  /* 0x000000a9ffa9723e */ /* 0x000fe200020006ff */
[----:B------:R-:W-:Y:S02]  /*a9b0*/  HADD2.F32 R96, -RZ, R94.H0_H0 ;  /* 0x2000005eff607230 */ /* 0x000fe40000004100 */
[----:B------:R-:W-:Y:S01]  /*a9c0*/  FMUL.FTZ R179, R168, R175 ;  /* 0x000000afa8b37220 */ /* 0x000fe20000410000 */
[----:B------:R-:W-:Y:S01]  /*a9d0*/  HADD2.F32 R173, -RZ, R172.H0_H0 ;  /* 0x200000acffad7230 */ /* 0x000fe20000004100 */
[----:B------:R-:W-:Y:S01]  /*a9e0*/  F2FP.F16.E4M3.UNPACK_B R58, R58 ;  /* 0x0000003aff3a723e */ /* 0x000fe200020006ff */
[----:B------:R-:W-:-:S02]  /*a9f0*/  HADD2.F32 R170, -RZ, R98.H1_H1 ;  /* 0x30000062ffaa7230 */ /* 0x000fc40000004100 */
[C---:B------:R-:W-:Y:S01]  /*aa00*/  FMUL.FTZ R181, R96.reuse, R175 ;  /* 0x000000af60b57220 */ /* 0x040fe20000410000 */
[----:B------:R-:W-:Y:S02]  /*aa10*/  HADD2.F32 R98, -RZ, R94.H1_H1 ;  /* 0x3000005eff627230 */ /* 0x000fe40000004100 */
        /* <DEDUP_REMOVED lines=9> */
[----:B------:R-:W-:Y:S02]  /*aab0*/  HADD2.F32 R170, -RZ, R169.H0_H0 ;  /* 0x200000a9ffaa7230 */ /* 0x000fe40000004100 */
[----:B------:R-:W-:Y:S01]  /*aac0*/  FFMA.FTZ R181, R168, R173, R181 ;  /* 0x000000ada8b57223 */ /* 0x000fe200000100b5 */
[--C-:B------:R-:W-:Y:S01]  /*aad0*/  HADD2.F32 R98, -RZ, R96.reuse.H0_H0 ;  /* 0x20000060ff627230 */ /* 0x100fe20000004100 */
[----:B------:R-:W-:Y:S01]  /*aae0*/  F2FP.SATFINITE.E4M3.F32.PACK_AB_MERGE_C R50, R61, R50, RZ ;  /* 0x000000323d32723e */ /* 0x000fe200048070ff */
[----:B------:R-:W-:Y:S02]  /*aaf0*/  HADD2.F32 R168, -RZ, R171.H0_H0 ;  /* 0x200000abffa87230 */ /* 0x000fe40000004100 */
[-C--:B------:R-:W-:Y:S01]  /*ab00*/  FMUL.FTZ R173, R51, R170.reuse ;  /* 0x000000aa33ad7220 */ /* 0x080fe20000410000 */
[----:B------:R-:W-:Y:S02]  /*ab10*/  HADD2.F32 R169, -RZ, R169.H1_H1 ;  /* 0x300000a9ffa97230 */ /* 0x000fe40000004100 */
[----:B------:R-:W-:Y:S01]  /*ab20*/  FMUL.FTZ R172, R98, R170 ;  /* 0x000000aa62ac7220 */ /* 0x000fe20000410000 */
[----:B------:R-:W-:-:S02]  /*ab30*/  HADD2.F32 R96, -RZ, R96.H1_H1 ;  /* 0x30000060ff607230 */ /* 0x000fc40000004100 */
[-C--:B------:R-:W-:Y:S01]  /*ab40*/  FFMA.FTZ R173, R98, R168.reuse, R173 ;  /* 0x000000a862ad7223 */ /* 0x080fe200000100ad */
[----:B------:R-:W-:Y:S02]  /*ab50*/  HADD2.F32 R58, -RZ, R58.H1_H1 ;  /* 0x3000003aff3a7230 */ /* 0x000fe40000004100 */
[----:B------:R-:W-:Y:S01]  /*ab60*/  FFMA.FTZ R172, R51, R168, -R172 ;  /* 0x000000a833ac7223 */ /* 0x000fe200000108ac */
[----:B------:R-:W-:Y:S02]  /*ab70*/  HADD2.F32 R171, -RZ, R171.H1_H1 ;  /* 0x300000abffab7230 */ /* 0x000fe40000004100 */
[-C--:B------:R-:W-:Y:S01]  /*ab80*/  FMUL.FTZ R175, R96, R169.reuse ;  /* 0x000000a960af7220 */ /* 0x080fe20000410000 */
[----:B------:R-:W-:Y:S01]  /*ab90*/  F2FP.SATFINITE.E4M3.F32.PACK_AB_MERGE_C R51, R63, R56, RZ ;  /* 0x000000383f33723e */ /* 0x000fe200048070ff */
[C---:B------:R-:W-:Y:S01]  /*aba0*/  FMUL.FTZ R169, R58.reuse, R169 ;  /* 0x000000a93aa97220 */ /* 0x040fe20000410000 */
[----:B------:R-:W-:Y:S01]  /*abb0*/  F2FP.F16.E4M3.UNPACK_B R63, R48 ;  /* 0x00000030ff3f723e */ /* 0x000fe200020006ff */
[----:B------:R-:W-:Y:S01]  /*abc0*/  FFMA.FTZ R175, R58, R171, -R175 ;  /* 0x000000ab3aaf7223 */ /* 0x000fe200000108af */
[----:B------:R-:W-:Y:S01]  /*abd0*/  F2FP.F16.E4M3.UNPACK_B R98, R49 ;  /* 0x00000031ff62723e */ /* 0x000fe200020006ff */
[----:B------:R-:W-:Y:S01]  /*abe0*/  FFMA.FTZ R96, R96, R171, R169 ;  /* 0x000000ab60607223 */ /* 0x000fe200000100a9 */
[----:B------:R-:W-:-:S02]  /*abf0*/  F2FP.F16.E4M3.UNPACK_B R61, R57 ;  /* 0x00000039ff3d723e */ /* 0x000fc400020006ff */
[----:B------:R-:W-:Y:S02]  /*ac00*/  F2FP.SATFINITE.E4M3.F32.PACK_AB_MERGE_C R58, R179, R94, RZ ;  /* 0x0000005eb33a723e */ /* 0x000fe400048070ff */
[----:B------:R-:W-:Y:S01]  /*ac10*/  F2FP.SATFINITE.E4M3.F32.PACK_AB_MERGE_C R56, R97, R62, R50 ;  /* 0x0000003e6138723e */ /* 0x000fe20004807032 */
[----:B------:R-:W-:Y:S01]  /*ac20*/  HADD2.F32 R62, -RZ, R63.H0_H0 ;  /* 0x2000003fff3e7230 */ /* 0x000fe20000004100 */
[----:B------:R-:W-:Y:S01]  /*ac30*/  F2FP.SATFINITE.E4M3.F32.PACK_AB_MERGE_C R51, R99, R60, R51 ;  /* 0x0000003c6333723e */ /* 0x000fe20004807033 */
[--C-:B------:R-:W-:Y:S01]  /*ac40*/  HADD2.F32 R99, -RZ, R98.reuse.H0_H0 ;  /* 0x20000062ff637230 */ /* 0x100fe20000004100 */
[----:B------:R-:W-:Y:S01]  /*ac50*/  F2FP.SATFINITE.E4M3.F32.PACK_AB_MERGE_C R174, R174, R181, RZ ;  /* 0x000000b5aeae723e */ /* 0x000fe200048070ff */
[----:B------:R-:W-:Y:S01]  /*ac60*/  HADD2.F32 R60, -RZ, R61.H0_H0 ;  /* 0x2000003dff3c7230 */ /* 0x000fe20000004100 */
[----:B------:R-:W-:Y:S01]  /*ac70*/  F2FP.F16.E4M3.UNPACK_B R94, R46 ;  /* 0x0000002eff5e723e */ /* 0x000fe200020006ff */
[----:B------:R-:W-:Y:S01]  /*ac80*/  HADD2.F32 R98, -RZ, R98.H1_H1 ;  /* 0x30000062ff627230 */ /* 0x000fe20000004100 */
[----:B------:R-:W-:Y:S01]  /*ac90*/  F2FP.SATFINITE.E4M3.F32.PACK_AB_MERGE_C R50, R96, R173, R174 ;  /* 0x000000ad6032723e */ /* 0x000fe200048070ae */
[----:B------:R-:W-:Y:S01]  /*aca0*/  FMUL.FTZ R169, R62, R99 ;  /* 0x000000633ea97220 */ /* 0x000fe20000410000 */
[----:B------:R-:W-:-:S02]  /*acb0*/  HADD2.F32 R96, -RZ, R63.H1_H1 ;  /* 0x3000003fff607230 */ /* 0x000fc40000004100 */
[----:B------:R-:W-:Y:S01]  /*acc0*/  FMUL.FTZ R99, R60, R99 ;  /* 0x000000633c637220 */ /* 0x000fe20000410000 */
[--C-:B------:R-:W-:Y:S01]  /*acd0*/  HADD2.F32 R97, -RZ, R94.reuse.H0_H0 ;  /* 0x2000005eff617230 */ /* 0x100fe20000004100 */
[----:B------:R-:W-:Y:S01]  /*ace0*/  F2FP.F16.E4M3.UNPACK_B R46, R46.H1 ;  /* 0x0000002eff2e723e */ /* 0x000fe200030006ff */
[----:B------:R-:W-:Y:S02]  /*acf0*/  HADD2.F32 R63, -RZ, R61.H1_H1 ;  /* 0x3000003dff3f7230 */ /* 0x000fe40000004100 */
[-C--:B------:R-:W-:Y:S01]  /*ad00*/  FMUL.FTZ R168, R96, R98.reuse ;  /* 0x0000006260a87220 */ /* 0x080fe20000410000 */
[----:B------:R-:W-:Y:S01]  /*ad10*/  F2FP.F16.E4M3.UNPACK_B R173, R45.H1 ;  /* 0x0000002dffad723e */ /* 0x000fe200030006ff */
[-C--:B------:R-:W-:Y:S01]  /*ad20*/  FFMA.FTZ R60, R60, R97.reuse, -R169 ;  /* 0x000000613c3c7223 */ /* 0x080fe200000108a9 */
[----:B------:R-:W-:Y:S01]  /*ad30*/  FFMA.FTZ R61, R62, R97, R99 ;  /* 0x000000613e3d7223 */ /* 0x000fe20000010063 */
[----:B------:R-:W-:Y:S02]  /*ad40*/  HADD2.F32 R97, -RZ, R94.H1_H1 ;  /* 0x3000005eff617230 */ /* 0x000fe40000004100 */
[C---:B------:R-:W-:Y:S01]  /*ad50*/  FMUL.FTZ R99, R63.reuse, R98 ;  /* 0x000000623f637220 */ /* 0x040fe20000410000 */
[----:B------:R-:W-:Y:S01]  /*ad60*/  F2FP.F16.E4M3.UNPACK_B R94, R48.H1 ;  /* 0x00000030ff5e723e */ /* 0x000fe200030006ff */
[----:B------:R-:W-:Y:S01]  /*ad70*/  HADD2.F32 R174, -RZ, R173.H0_H0 ;  /* 0x200000adffae7230 */ /* 0x000fe20000004100 */
[----:B------:R-:W-:Y:S01]  /*ad80*/  F2FP.F16.E4M3.UNPACK_B R98, R49.H1 ;  /* 0x00000031ff62723e */ /* 0x000fe200030006ff */
[----:B------:R-:W-:Y:S01]  /*ad90*/  FFMA.FTZ R48, R96, R97, R99 ;  /* 0x0000006160307223 */ /* 0x000fe20000010063 */
[----:B------:R-:W-:Y:S01]  /*ada0*/  F2FP.F16.E4M3.UNPACK_B R62, R57.H1 ;  /* 0x00000039ff3e723e */ /* 0x000fe200030006ff */
[----:B------:R-:W-:Y:S01]  /*adb0*/  FFMA.FTZ R57, R63, R97, -R168 ;  /* 0x000000613f397223 */ /* 0x000fe200000108a8 */
[----:B------:R-:W-:Y:S01]  /*adc0*/  HADD2.F32 R63, -RZ, R94.H0_H0 ;  /* 0x2000005eff3f7230 */ /* 0x000fe20000004100 */
[----:B------:R-:W-:Y:S01]  /*add0*/  F2FP.SATFINITE.E4M3.F32.PACK_AB_MERGE_C R58, R175, R172, R58 ;  /* 0x000000acaf3a723e */ /* 0x000fe2000480703a */
[----:B------:R-:W-:Y:S01]  /*ade0*/  HADD2.F32 R168, -RZ, R98.H0_H0 ;  /* 0x20000062ffa87230 */ /* 0x000fe20000004100 */
[----:B------:R-:W-:Y:S01]  /*adf0*/  F2FP.F16.E4M3.UNPACK_B R172, R45 ;  /* 0x0000002dffac723e */ /* 0x000fe200020006ff */
[----:B------:R-:W-:-:S02]  /*ae00*/  HADD2.F32 R49, -RZ, R62.H0_H0 ;  /* 0x2000003eff317230 */ /* 0x000fc40000004100 */
[----:B------:R-:W-:Y:S02]  /*ae10*/  HADD2.F32 R96, -RZ, R94.H1_H1 ;  /* 0x3000005eff607230 */ /* 0x000fe40000004100 */
[----:B------:R-:W-:Y:S02]  /*ae20*/  HADD2.F32 R97, -RZ, R98.H1_H1 ;  /* 0x30000062ff617230 */ /* 0x000fe40000004100 */
[-C--:B------:R-:W-:Y:S01]  /*ae30*/  FMUL.FTZ R98, R63, R168.reuse ;  /* 0x000000a83f627220 */ /* 0x080fe20000410000 */
[----:B------:R-:W-:Y:S02]  /*ae40*/  HADD2.F32 R94, -RZ, R46.H0_H0 ;  /* 0x2000002eff5e7230 */ /* 0x000fe40000004100 */
[----:B------:R-:W-:Y:S01]  /*ae50*/  FMUL.FTZ R168, R49, R168 ;  /* 0x000000a831a87220 */ /* 0x000fe20000410000 */
[----:B------:R-:W-:Y:S02]  /*ae60*/  HADD2.F32 R62, -RZ, R62.H1_H1 ;  /* 0x3000003eff3e7230 */ /* 0x000fe40000004100 */
[----:B------:R-:W-:Y:S01]  /*ae70*/  FMUL.FTZ R169, R96, R97 ;  /* 0x0000006160a97220 */ /* 0x000fe20000410000 */
[----:B------:R-:W-:-:S02]  /*ae80*/  HADD2.F32 R99, -RZ, R46.H1_H1 ;  /* 0x3000002eff637230 */ /* 0x000fc40000004100 */
[-C--:B------:R-:W-:Y:S01]  /*ae90*/  FFMA.FTZ R46, R49, R94.reuse, -R98 ;  /* 0x0000005e312e7223 */ /* 0x080fe20000010862 */
[----:B------:R-:W-:Y:S01]  /*aea0*/  F2FP.F16.E4M3.UNPACK_B R98, R47.H1 ;  /* 0x0000002fff62723e */ /* 0x000fe200030006ff */
[----:B------:R-:W-:Y:S01]  /*aeb0*/  FFMA.FTZ R49, R63, R94, R168 ;  /* 0x0000005e3f317223 */ /* 0x000fe200000100a8 */
[----:B------:R-:W-:Y:S01]  /*aec0*/  F2FP.F16.E4M3.UNPACK_B R94, R59 ;  /* 0x0000003bff5e723e */ /* 0x000fe200020006ff */
[C---:B------:R-:W-:Y:S01]  /*aed0*/  FFMA.FTZ R63, R62.reuse, R99, -R169 ;  /* 0x000000633e3f7223 */ /* 0x040fe200000108a9 */
[----:B------:R-:W-:Y:S01]  /*aee0*/  FMUL.FTZ R171, R62, R97 ;  /* 0x000000613eab7220 */ /* 0x000fe20000410000 */
[----:B------:R-:W-:Y:S01]  /*aef0*/  F2FP.F16.E4M3.UNPACK_B R59, R59.H1 ;  /* 0x0000003bff3b723e */ /* 0x000fe200030006ff */
[----:B------:R-:W-:Y:S01]  /*af00*/  HADD2.F32 R45, -RZ, R98.H0_H0 ;  /* 0x20000062ff2d7230 */ /* 0x000fe20000004100 */
[----:B------:R-:W-:Y:S01]  /*af10*/  F2FP.F16.E4M3.UNPACK_B R169, R44.H1 ;  /* 0x0000002cffa9723e */ /* 0x000fe200030006ff */
[----:B------:R-:W-:Y:S01]  /*af20*/  FFMA.FTZ R62, R96, R99, R171 ;  /* 0x00000063603e7223 */ /* 0x000fe200000100ab */
[----:B------:R-:W-:Y:S01]  /*af30*/  F2FP.F16.E4M3.UNPACK_B R97, R47 ;  /* 0x0000002fff61723e */ /* 0x000fe200020006ff */
[----:B------:R-:W-:-:S02]  /*af40*/  HADD2.F32 R96, -RZ, R59.H0_H0 ;  /* 0x2000003bff607230 */ /* 0x000fc40000004100 */
[C---:B------:R-:W-:Y:S01]  /*af50*/  FMUL.FTZ R175, R45.reuse, R174 ;  /* 0x000000ae2daf7220 */ /* 0x040fe20000410000 */
[----:B------:R-:W-:Y:S01]  /*af60*/  HADD2.F32 R171, -RZ, R169.H0_H0 ;  /* 0x200000a9ffab7230 */ /* 0x000fe20000004100 */
[----:B------:R-:W-:Y:S01]  /*af70*/  F2FP.F16.E4M3.UNPACK_B R168, R44 ;  /* 0x0000002cffa8723e */ /* 0x000fe200020006ff */
[----:B------:R-:W-:Y:S02]  /*af80*/  HADD2.F32 R98, -RZ, R98.H1_H1 ;  /* 0x30000062ff627230 */ /* 0x000fe40000004100 */
[C---:B------:R-:W-:Y:S01]  /*af90*/  FMUL.FTZ R174, R96.reuse, R174 ;  /* 0x000000ae60ae7220 */ /* 0x040fe20000410000 */
        /* <DEDUP_REMOVED lines=8> */
[----:B------:R-:W-:Y:S01]  /*b020*/  HADD2.F32 R47, -RZ, R94.H0_H0 ;  /* 0x2000005eff2f7230 */ /* 0x000fe20000004100 */
[----:B------:R-:W-:Y:S01]  /*b030*/  F2FP.SATFINITE.E4M3.F32.PACK_AB_MERGE_C R46, R63, R46, RZ ;  /* 0x0000002e3f2e723e */ /* 0x000fe200048070ff */
[----:B------:R-:W-:Y:S02]  /*b040*/  HADD2.F32 R97, -RZ, R97.H1_H1 ;  /* 0x30000061ff617230 */ /* 0x000fe40000004100 */
[-C--:B------:R-:W-:Y:S01]  /*b050*/  FMUL.FTZ R176, R99, R44.reuse ;  /* 0x0000002c63b07220 */ /* 0x080fe20000410000 */
[----:B------:R-:W-:Y:S02]  /*b060*/  HADD2.F32 R172, -RZ, R172.H1_H1 ;  /* 0x300000acffac7230 */ /* 0x000fe40000004100 */
[----:B------:R-:W-:Y:S01]  /*b070*/  FMUL.FTZ R178, R47, R44 ;  /* 0x0000002c2fb27220 */ /* 0x000fe20000410000 */
[----:B------:R-:W-:Y:S01]  /*b080*/  HADD2.F32 R169, -RZ, R169.H1_H1 ;  /* 0x300000a9ffa97230 */ /* 0x000fe20000004100 */
[----:B------:R-:W-:Y:S01]  /*b090*/  F2FP.SATFINITE.E4M3.F32.PACK_AB_MERGE_C R49, R62, R49, RZ ;  /* 0x000000313e31723e */ /* 0x000fe200048070ff */
[----:B------:R-:W-:-:S02]  /*b0a0*/  HADD2.F32 R94, -RZ, R94.H1_H1 ;  /* 0x3000005eff5e7230 */ /* 0x000fc40000004100 */
[-C--:B------:R-:W-:Y:S01]  /*b0b0*/  FMUL.FTZ R45, R97, R172.reuse ;  /* 0x000000ac612d7220 */ /* 0x080fe20000410000 */
[--C-:B------:R-:W-:Y:S02]  /*b0c0*/  HADD2.F32 R170, -RZ, R168.reuse.H0_H0 ;  /* 0x200000a8ffaa7230 */ /* 0x100fe40000004100 */
[-C--:B------:R-:W-:Y:S01]  /*b0d0*/  FFMA.FTZ R96, R59, R169.reuse, -R96 ;  /* 0x000000a93b607223 */ /* 0x080fe20000010860 */
[----:B------:R-:W-:Y:S02]  /*b0e0*/  HADD2.F32 R168, -RZ, R168.H1_H1 ;  /* 0x300000a8ffa87230 */ /* 0x000fe40000004100 */
[----:B------:R-:W-:Y:S01]  /*b0f0*/  FMUL.FTZ R172, R94, R172 ;  /* 0x000000ac5eac7220 */ /* 0x000fe20000410000 */
[----:B------:R-:W-:Y:S01]  /*b100*/  FFMA.FTZ R173, R98, R169, R173 ;  /* 0x000000a962ad7223 */ /* 0x000fe200000100ad */
[-C--:B------:R-:W-:Y:S01]  /*b110*/  FFMA.FTZ R44, R47, R170.reuse, -R176 ;  /* 0x000000aa2f2c7223 */ /* 0x080fe200000108b0 */
        /* <DEDUP_REMOVED lines=11> */
.L_x_2298:
[----:B------:R-:W-:Y:S05]  /*b1d0*/  BSYNC B3 ;  /* 0x0000000000037941 */ /* 0x000fea0003800000 */
.L_x_2297:
        /* <DEDUP_REMOVED lines=10> */
.L_x_2296:
[----:B------:R-:W-:Y:S05]  /*b280*/  BSYNC B2 ;  /* 0x0000000000027941 */ /* 0x000fea0003800000 */
.L_x_2295:
[----:B------:R-:W-:-:S13]  /*b290*/  ISETP.NE.AND P4, PT, R35, RZ, PT ;  /* 0x000000ff2300720c */ /* 0x000fda0003f85270 */
[----:B------:R-:W-:Y:S05]  /*b2a0*/  @!P4 BRA `(.L_x_2290) ;  /* 0x0000000c00d8c947 */ /* 0x000fea0003800000 */
[----:B------:R-:W-:Y:S01]  /*b2b0*/  ISETP.GE.AND P6, PT, R222, R100, PT ;  /* 0x00000064de00720c */ /* 0x000fe20003fc6270 */
[----:B------:R-:W-:Y:S01]  /*b2c0*/  BSSY B2, `(.L_x_2299) ;  /* 0x00000ea000027945 */ /* 0x000fe20003800000 */
[----:B---3--:R-:W-:Y:S02]  /*b2d0*/  IADD3 R57, P4, P5, R120, R140, R28 ;  /* 0x0000008c78397210 */ /* 0x008fe40007d9e01c */
[----:B0-----:R-:W-:Y:S02]  /*b2e0*/  SEL R44, R122, R153, !P6 ;  /* 0x000000997a2c7207 */ /* 0x001fe40007000000 */
[----:B------:R-:W-:Y:S02]  /*b2f0*/  IADD3.X R56, R0, R167, R31, P4, P5 ;  /* 0x000000a700387210 */ /* 0x000fe400027ea41f */
[----:B------:R-:W-:Y:S02]  /*b300*/  SHF.R.S32.HI R45, RZ, 0x1f, R44 ;  /* 0x0000001fff2d7819 */ /* 0x000fe4000001142c */
[----:B------:R-:W-:-:S02]  /*b310*/  ISETP.GE.AND P4, PT, R222, R134, PT ;  /* 0x00000086de00720c */ /* 0x000fc40003f86270 */
[----:B------:R-:W-:-:S04]  /*b320*/  LEA.HI R44, R45, R44, RZ, 0x5 ;  /* 0x0000002c2d2c7211 */ /* 0x000fc800078f28ff */
        /* <DEDUP_REMOVED lines=17> */
[----:B0-----:R-:W-:Y:S01]  /*b440*/  IMAD.MOV.U32 R58, RZ, RZ, R44 ;  /* 0x000000ffff3a7224 */ /* 0x001fe200078e002c */
[----:B------:R-:W-:Y:S01]  /*b450*/  LOP3.LUT R61, R89, 0xff0000ff, RZ, 0xc0, !PT ;  /* 0xff0000ff593d7812 */ /* 0x000fe200078ec0ff */
[----:B--2---:R-:W-:Y:S01]  /*b460*/  IMAD.MOV.U32 R62, RZ, RZ, R48 ;  /* 0x000000ffff3e7224 */ /* 0x004fe200078e0030 */
[----:B------:R-:W-:Y:S01]  /*b470*/  SHF.R.U32.HI R92, RZ, 0x8, R91 ;  /* 0x00000008ff5c7819 */ /* 0x000fe2000001165b */
[----:B------:R-:W-:Y:S01]  /*b480*/  IMAD.SHL.U32 R44, R93, 0x100, RZ ;  /* 0x000001005d2c7824 */ /* 0x000fe200078e00ff */
[----:B------:R-:W-:Y:S01]  /*b490*/  SHF.R.U32.HI R60, RZ, 0x8, R53 ;  /* 0x00000008ff3c7819 */ /* 0x000fe20000011635 */
[----:B------:R-:W-:Y:S01]  /*b4a0*/  IMAD.MOV.U32 R52, RZ, RZ, R45 ;  /* 0x000000ffff347224 */ /* 0x000fe200078e002d */
[----:B------:R-:W-:Y:S02]  /*b4b0*/  SHF.R.U32.HI R95, RZ, 0x10, R89 ;  /* 0x00000010ff5f7819 */ /* 0x000fe40000011659 */
[----:B------:R-:W-:Y:S01]  /*b4c0*/  LOP3.LUT R61, R61, 0xff00, R44, 0xf8, !PT ;  /* 0x0000ff003d3d7812 */ /* 0x000fe200078ef82c */
[----:B------:R-:W-:Y:S01]  /*b4d0*/  IMAD.SHL.U32 R44, R92, 0x100, RZ ;  /* 0x000001005c2c7824 */ /* 0x000fe200078e00ff */
[----:B------:R-:W-:Y:S01]  /*b4e0*/  SHF.R.U32.HI R54, RZ, 0x8, R55 ;  /* 0x00000008ff367819 */ /* 0x000fe20000011637 */
[----:B------:R-:W-:Y:S01]  /*b4f0*/  IMAD.SHL.U32 R48, R60, 0x100, RZ ;  /* 0x000001003c307824 */ /* 0x000fe200078e00ff */
[----:B------:R-:W-:-:S02]  /*b500*/  LOP3.LUT R63, R91, 0xff0000ff, RZ, 0xc0, !PT ;  /* 0xff0000ff5b3f7812 */ /* 0x000fc400078ec0ff */
[----:B------:R-:W-:Y:S01]  /*b510*/  LOP3.LUT R89, R53, 0xff0000ff, RZ, 0xc0, !PT ;  /* 0xff0000ff35597812 */ /* 0x000fe200078ec0ff */
[----:B------:R-:W-:Y:S01]  /*b520*/  IMAD.SHL.U32 R54, R54, 0x100, RZ ;  /* 0x0000010036367824 */ /* 0x000fe200078e00ff */
[----:B------:R-:W-:Y:S02]  /*b530*/  SHF.R.U32.HI R94, RZ, 0x10, R91 ;  /* 0x00000010ff5e7819 */ /* 0x000fe4000001165b */
[----:B------:R-:W-:Y:S02]  /*b540*/  SHF.R.U32.HI R88, RZ, 0x10, R53 ;  /* 0x00000010ff587819 */ /* 0x000fe40000011635 */
[----:B------:R-:W-:Y:S01]  /*b550*/  MOV R53, R46 ;  /* 0x0000002e00357202 */ /* 0x000fe20000000f00 */
[----:B------:R-:W-:Y:S01]  /*b560*/  IMAD.U32 R46, R95, 0x10000, RZ ;  /* 0x000100005f2e7824 */ /* 0x000fe200078e00ff */
[----:B------:R-:W-:Y:S02]  /*b570*/  SHF.R.U32.HI R90, RZ, 0x10, R55 ;  /* 0x00000010ff5a7819 */ /* 0x000fe40000011637 */
[----:B------:R-:W-:-:S02]  /*b580*/  LOP3.LUT R45, R63, 0xff00, R44, 0xf8, !PT ;  /* 0x0000ff003f2d7812 */ /* 0x000fc400078ef82c */
[----:B------:R-:W-:Y:S01]  /*b590*/  LOP3.LUT R91, R89, 0xff00, R48, 0xf8, !PT ;  /* 0x0000ff00595b7812 */ /* 0x000fe200078ef830 */
[----:B------:R-:W-:Y:S01]  /*b5a0*/  IMAD.U32 R48, R88, 0x10000, RZ ;  /* 0x0001000058307824 */ /* 0x000fe200078e00ff */
[----:B------:R-:W-:Y:S01]  /*b5b0*/  LOP3.LUT R55, R55, 0xff0000ff, RZ, 0xc0, !PT ;  /* 0xff0000ff37377812 */ /* 0x000fe200078ec0ff */
[----:B------:R-:W-:Y:S01]  /*b5c0*/  IMAD.U32 R90, R90, 0x10000, RZ ;  /* 0x000100005a5a7824 */ /* 0x000fe200078e00ff */
[----:B------:R-:W-:Y:S02]  /*b5d0*/  SHF.L.U32 R44, R94, 0x10, RZ ;  /* 0x000000105e2c7819 */ /* 0x000fe400000006ff */
[----:B------:R-:W-:Y:S02]  /*b5e0*/  F2FP.F16.E4M3.UNPACK_B R89, R166.H1 ;  /* 0x000000a6ff59723e */ /* 0x000fe400030006ff */
[----:B------:R-:W-:Y:S02]  /*b5f0*/  F2FP.F16.E4M3.UNPACK_B R63, R62.H1 ;  /* 0x0000003eff3f723e */ /* 0x000fe400030006ff */
[----:B------:R-:W-:-:S02]  /*b600*/  F2FP.F16.E4M3.UNPACK_B R60, R58.H1 ;  /* 0x0000003aff3c723e */ /* 0x000fc400030006ff */
[----:B------:R-:W-:Y:S02]  /*b610*/  LOP3.LUT R46, R61, 0xff0000, R46, 0xf8, !PT ;  /* 0x00ff00003d2e7812 */ /* 0x000fe400078ef82e */
[----:B------:R-:W-:Y:S01]  /*b620*/  LOP3.LUT R93, R55, 0xff00, R54, 0xf8, !PT ;  /* 0x0000ff00375d7812 */ /* 0x000fe200078ef836 */
[----:B------:R-:W-:Y:S01]  /*b630*/  HADD2.F32 R55, -RZ, R63.H0_H0 ;  /* 0x2000003fff377230 */ /* 0x000fe20000004100 */
[----:B------:R-:W-:Y:S01]  /*b640*/  LOP3.LUT R44, R45, 0xff0000, R44, 0xf8, !PT ;  /* 0x00ff00002d2c7812 */ /* 0x000fe200078ef82c */
[----:B------:R-:W-:Y:S01]  /*b650*/  HADD2.F32 R45, -RZ, R89.H0_H0 ;  /* 0x20000059ff2d7230 */ /* 0x000fe20000004100 */
[----:B------:R-:W-:Y:S01]  /*b660*/  F2FP.F16.E4M3.UNPACK_B R61, R164.H1 ;  /* 0x000000a4ff3d723e */ /* 0x000fe200030006ff */
[----:B------:R-:W-:Y:S01]  /*b670*/  HADD2.F32 R54, -RZ, R60.H0_H0 ;  /* 0x2000003cff367230 */ /* 0x000fe20000004100 */
[----:B------:R-:W-:Y:S02]  /*b680*/  F2FP.F16.E4M3.UNPACK_B R166, R166 ;  /* 0x000000a6ffa6723e */ /* 0x000fe400020006ff */
[----:B------:R-:W-:Y:S01]  /*b690*/  FMUL.FTZ R95, R55, R45 ;  /* 0x0000002d375f7220 */ /* 0x000fe20000410000 */
[----:B------:R-:W-:-:S02]  /*b6a0*/  HADD2.F32 R88, -RZ, R61.H0_H0 ;  /* 0x2000003dff587230 */ /* 0x000fc40000004100 */
        /* <DEDUP_REMOVED lines=9> */
[----:B------:R-:W-:Y:S01]  /*b740*/  LOP3.LUT R48, R91, 0xff0000, R48, 0xf8, !PT ;  /* 0x00ff00005b307812 */ /* 0x000fe200078ef830 */
[----:B------:R-:W-:Y:S01]  /*b750*/  HADD2.F32 R89, -RZ, R63.H1_H1 ;  /* 0x3000003fff597230 */ /* 0x000fe20000004100 */
[----:B------:R-:W-:Y:S01]  /*b760*/  F2FP.F16.E4M3.UNPACK_B R63, R58 ;  /* 0x0000003aff3f723e */ /* 0x000fe200020006ff */
[----:B------:R-:W-:-:S02]  /*b770*/  HADD2.F32 R93, -RZ, R166.H0_H0 ;  /* 0x200000a6ff5d7230 */ /* 0x000fc40000004100 */
[-C--:B------:R-:W-:Y:S01]  /*b780*/  FMUL.FTZ R92, R61, R88.reuse ;  /* 0x000000583d5c7220 */ /* 0x080fe20000410000 */
[----:B------:R-:W-:Y:S02]  /*b790*/  HADD2.F32 R91, -RZ, R164.H0_H0 ;  /* 0x200000a4ff5b7230 */ /* 0x000fe40000004100 */
[----:B------:R-:W-:Y:S01]  /*b7a0*/  FMUL.FTZ R58, R89, R88 ;  /* 0x00000058593a7220 */ /* 0x000fe20000410000 */
[----:B------:R-:W-:Y:S02]  /*b7b0*/  HADD2.F32 R88, -RZ, R62.H0_H0 ;  /* 0x2000003eff587230 */ /* 0x000fe40000004100 */
[----:B------:R-:W-:Y:S02]  /*b7c0*/  HADD2.F32 R60, -RZ, R63.H0_H0 ;  /* 0x2000003fff3c7230 */ /* 0x000fe40000004100 */
[-C--:B------:R-:W-:Y:S01]  /*b7d0*/  FFMA.FTZ R61, R61, R90.reuse, -R58 ;  /* 0x0000005a3d3d7223 */ /* 0x080fe2000001083a */
        /* <DEDUP_REMOVED lines=73> */
[-C--:B------:R-:W-:Y:S01]  /*bc70*/  FFMA.FTZ R60, R62, R89.reuse, R91 ;  /* 0x000000593e3c7223 */ /* 0x080fe2000001005b */
[----:B------:R-:W-:Y:S02]  /*bc80*/  HADD2.F32 R88, -RZ, R88.H1_H1 ;  /* 0x30000058ff587230 */ /* 0x000fe40000004100 */
[-C--:B------:R-:W-:Y:S01]  /*bc90*/  FMUL.FTZ R92, R63, R90.reuse ;  /* 0x0000005a3f5c7220 */ /* 0x080fe20000410000 */
[----:B------:R-:W-:Y:S01]  /*bca0*/  FFMA.FTZ R58, R58, R89, -R93 ;  /* 0x000000593a3a7223 */ /* 0x000fe2000001085d */
[C---:B------:R-:W-:Y:S01]  /*bcb0*/  FMUL.FTZ R90, R61.reuse, R90 ;  /* 0x0000005a3d5a7220 */ /* 0x040fe20000410000 */
[----:B------:R-:W-:Y:S01]  /*bcc0*/  F2FP.F16.E4M3.UNPACK_B R62, R49.H1 ;  /* 0x00000031ff3e723e */ /* 0x000fe200030006ff */
[----:B------:R-:W-:Y:S01]  /*bcd0*/  FFMA.FTZ R49, R61, R88, -R92 ;  /* 0x000000583d317223 */ /* 0x000fe2000001085c */
[----:B------:R-:W-:Y:S01]  /*bce0*/  F2FP.F16.E4M3.UNPACK_B R89, R48.H1 ;  /* 0x00000030ff59723e */ /* 0x000fe200030006ff */
[----:B------:R-:W-:Y:S01]  /*bcf0*/  FFMA.FTZ R61, R63, R88, R90 ;  /* 0x000000583f3d7223 */ /* 0x000fe2000001005a */
[----:B------:R-:W-:Y:S01]  /*bd00*/  HADD2.F32 R48, -RZ, R52.H0_H0 ;  /* 0x20000034ff307230 */ /* 0x000fe20000004100 */
[----:B------:R-:W-:Y:S01]  /*bd10*/  F2FP.F16.E4M3.UNPACK_B R46, R46.H1 ;  /* 0x0000002eff2e723e */ /* 0x000fe200030006ff */
[--C-:B------:R-:W-:Y:S01]  /*bd20*/  HADD2.F32 R63, -RZ, R62.reuse.H0_H0 ;  /* 0x2000003eff3f7230 */ /* 0x100fe20000004100 */
[----:B------:R-:W-:Y:S01]  /*bd30*/  F2FP.SATFINITE.E4M3.F32.PACK_AB_MERGE_C R96, R96, R97, RZ ;  /* 0x000000616060723e */ /* 0x000fe200048070ff */
[----:B------:R-:W-:Y:S01]  /*bd40*/  HADD2.F32 R62, -RZ, R62.H1_H1 ;  /* 0x3000003eff3e7230 */ /* 0x000fe20000004100 */
[----:B------:R-:W-:Y:S01]  /*bd50*/  F2FP.F16.E4M3.UNPACK_B R92, R45 ;  /* 0x0000002dff5c723e */ /* 0x000fe200020006ff */
[--C-:B------:R-:W-:Y:S01]  /*bd60*/  HADD2.F32 R91, -RZ, R89.reuse.H1_H1 ;  /* 0x30000059ff5b7230 */ /* 0x100fe20000004100 */
[----:B------:R-:W-:Y:S01]  /*bd70*/  F2FP.SATFINITE.E4M3.F32.PACK_AB_MERGE_C R50, R165, R50, R96 ;  /* 0x00000032a532723e */ /* 0x000fe20004807060 */
[----:B------:R-:W-:-:S02]  /*bd80*/  HADD2.F32 R90, -RZ, R89.H0_H0 ;  /* 0x20000059ff5a7230 */ /* 0x000fc40000004100 */
[----:B------:R-:W-:Y:S02]  /*bd90*/  HADD2.F32 R52, -RZ, R52.H1_H1 ;  /* 0x30000034ff347230 */ /* 0x000fe40000004100 */
[-C--:B------:R-:W-:Y:S01]  /*bda0*/  FMUL.FTZ R95, R62, R91.reuse ;  /* 0x0000005b3e5f7220 */ /* 0x080fe20000410000 */
[--C-:B------:R-:W-:Y:S02]  /*bdb0*/  HADD2.F32 R88, -RZ, R46.reuse.H0_H0 ;  /* 0x2000002eff587230 */ /* 0x100fe40000004100 */
[CC--:B------:R-:W-:Y:S01]  /*bdc0*/  FMUL.FTZ R93, R63.reuse, R90.reuse ;  /* 0x0000005a3f5d7220 */ /* 0x0c0fe20000410000 */
[----:B------:R-:W-:Y:S02]  /*bdd0*/  HADD2.F32 R89, -RZ, R46.H1_H1 ;  /* 0x3000002eff597230 */ /* 0x000fe40000004100 */
[----:B------:R-:W-:Y:S01]  /*bde0*/  FMUL.FTZ R91, R52, R91 ;  /* 0x0000005b345b7220 */ /* 0x000fe20000410000 */
[C---:B------:R-:W-:Y:S01]  /*bdf0*/  FMUL.FTZ R90, R48.reuse, R90 ;  /* 0x0000005a305a7220 */ /* 0x040fe20000410000 */
[-C--:B------:R-:W-:Y:S01]  /*be00*/  FFMA.FTZ R46, R48, R88.reuse, -R93 ;  /* 0x00000058302e7223 */ /* 0x080fe2000001085d */
[----:B------:R-:W-:Y:S01]  /*be10*/  F2FP.F16.E4M3.UNPACK_B R48, R47 ;  /* 0x0000002fff30723e */ /* 0x000fe200020006ff */
[----:B------:R-:W-:Y:S01]  /*be20*/  FFMA.FTZ R99, R62, R89, R91 ;  /* 0x000000593e637223 */ /* 0x000fe2000001005b */
[----:B------:R-:W-:Y:S01]  /*be30*/  F2FP.F16.E4M3.UNPACK_B R62, R51.H1 ;  /* 0x00000033ff3e723e */ /* 0x000fe200030006ff */
[----:B------:R-:W-:Y:S01]  /*be40*/  FFMA.FTZ R97, R52, R89, -R95 ;  /* 0x0000005934617223 */ /* 0x000fe2000001085f */
[----:B------:R-:W-:Y:S01]  /*be50*/  F2FP.F16.E4M3.UNPACK_B R93, R45.H1 ;  /* 0x0000002dff5d723e */ /* 0x000fe200030006ff */
[----:B------:R-:W-:Y:S01]  /*be60*/  FFMA.FTZ R96, R63, R88, R90 ;  /* 0x000000583f607223 */ /* 0x000fe2000001005a */
[----:B------:R-:W-:Y:S01]  /*be70*/  F2FP.F16.E4M3.UNPACK_B R47, R47.H1 ;  /* 0x0000002fff2f723e */ /* 0x000fe200030006ff */
[----:B------:R-:W-:Y:S01]  /*be80*/  HADD2.F32 R94, -RZ, R92.H0_H0 ;  /* 0x2000005cff5e7230 */ /* 0x000fe20000004100 */
[-C--:B------:R-:W-:Y:S01]  /*be90*/  F2FP.F16.E4M3.UNPACK_B R45, R44.reuse ;  /* 0x0000002cff2d723e */ /* 0x080fe200020006ff */
[----:B------:R-:W-:Y:S01]  /*bea0*/  HADD2.F32 R95, -RZ, R93.H0_H0 ;  /* 0x2000005dff5f7230 */ /* 0x000fe20000004100 */
[----:B------:R-:W-:Y:S01]  /*beb0*/  F2FP.F16.E4M3.UNPACK_B R89, R44.H1 ;  /* 0x0000002cff59723e */ /* 0x000fe200030006ff */
[----:B------:R-:W-:Y:S01]  /*bec0*/  HADD2.F32 R44, -RZ, R62.H0_H0 ;  /* 0x2000003eff2c7230 */ /* 0x000fe20000004100 */
[----:B------:R-:W-:Y:S01]  /*bed0*/  F2FP.F16.E4M3.UNPACK_B R63, R51 ;  /* 0x00000033ff3f723e */ /* 0x000fe200020006ff */
[----:B------:R-:W-:Y:S01]  /*bee0*/  HADD2.F32 R52, -RZ, R47.H0_H0 ;  /* 0x2000002fff347230 */ /* 0x000fe20000004100 */
[----:B------:R-:W-:Y:S01]  /*bef0*/  F2FP.SATFINITE.E4M3.F32.PACK_AB_MERGE_C R46, R97, R46, RZ ;  /* 0x0000002e612e723e */ /* 0x000fe200048070ff */
[----:B------:R-:W-:-:S02]  /*bf00*/  HADD2.F32 R91, -RZ, R89.H0_H0 ;  /* 0x20000059ff5b7230 */ /* 0x000fc40000004100 */
[-C--:B------:R-:W-:Y:S01]  /*bf10*/  FMUL.FTZ R165, R44, R95.reuse ;  /* 0x0000005f2ca57220 */ /* 0x080fe20000410000 */
[----:B------:R-:W-:Y:S02]  /*bf20*/  HADD2.F32 R88, -RZ, R63.H0_H0 ;  /* 0x2000003fff587230 */ /* 0x000fe40000004100 */
[C---:B------:R-:W-:Y:S01]  /*bf30*/  FMUL.FTZ R95, R52.reuse, R95 ;  /* 0x0000005f345f7220 */ /* 0x040fe20000410000 */
[----:B------:R-:W-:Y:S02]  /*bf40*/  HADD2.F32 R62, -RZ, R62.H1_H1 ;  /* 0x3000003eff3e7230 */ /* 0x000fe40000004100 */
[----:B------:R-:W-:Y:S01]  /*bf50*/  FFMA.FTZ R165, R52, R91, -R165 ;  /* 0x0000005b34a57223 */ /* 0x000fe200000108a5 */
[----:B------:R-:W-:Y:S02]  /*bf60*/  HADD2.F32 R93, -RZ, R93.H1_H1 ;  /* 0x3000005dff5d7230 */ /* 0x000fe40000004100 */
[----:B------:R-:W-:Y:S01]  /*bf70*/  FMUL.FTZ R98, R88, R94 ;  /* 0x0000005e58627220 */ /* 0x000fe20000410000 */
[----:B------:R-:W-:-:S02]  /*bf80*/  HADD2.F32 R47, -RZ, R47.H1_H1 ;  /* 0x3000002fff2f7230 */ /* 0x000fc40000004100 */
[----:B------:R-:W-:Y:S01]  /*bf90*/  FFMA.FTZ R95, R44, R91, R95 ;  /* 0x0000005b2c5f7223 */ /* 0x000fe2000001005f */
[----:B------:R-:W-:Y:S02]  /*bfa0*/  HADD2.F32 R51, -RZ, R48.H0_H0 ;  /* 0x20000030ff337230 */ /* 0x000fe40000004100 */
[-C--:B------:R-:W-:Y:S01]  /*bfb0*/  FMUL.FTZ R44, R62, R93.reuse ;  /* 0x0000005d3e2c7220 */ /* 0x080fe20000410000 */
[----:B------:R-:W-:Y:S02]  /*bfc0*/  HADD2.F32 R90, -RZ, R45.H0_H0 ;  /* 0x2000002dff5a7230 */ /* 0x000fe40000004100 */
[----:B------:R-:W-:Y:S01]  /*bfd0*/  FMUL.FTZ R93, R47, R93 ;  /* 0x0000005d2f5d7220 */ /* 0x000fe20000410000 */
        /* <DEDUP_REMOVED lines=19> */
[----:B------:R-:W-:Y:S01]  /*c110*/  F2FP.SATFINITE.E4M3.F32.PACK_AB_MERGE_C R47, R51, R98, R44 ;  /* 0x00000062332f723e */ /* 0x000fe2000480702c */
[----:B------:R-:W-:Y:S01]  /*c120*/  IMAD.MOV.U32 R44, RZ, RZ, R55 ;  /* 0x000000ffff2c7224 */ /* 0x000fe200078e0037 */
[----:B------:R-:W-:Y:S02]  /*c130*/  F2FP.SATFINITE.E4M3.F32.PACK_AB_MERGE_C R49, R61, R60, R96 ;  /* 0x0000003c3d31723e */ /* 0x000fe40004807060 */
[----:B------:R-:W-:Y:S02]  /*c140*/  F2FP.SATFINITE.E4M3.F32.PACK_AB_MERGE_C R51, R92, R163, R62 ;  /* 0x000000a35c33723e */ /* 0x000fe4000480703e */
[----:B------:R-:W-:-:S07]  /*c150*/  MOV R46, R53 ;  /* 0x00000035002e7202 */ /* 0x000fce0000000f00 */
.L_x_2300:
[----:B------:R-:W-:Y:S05]  /*c160*/  BSYNC B2 ;  /* 0x0000000000027941 */ /* 0x000fea0003800000 */
.L_x_2299:
        /* <DEDUP_REMOVED lines=10> */
.L_x_2290:
[----:B------:R-:W-:Y:S05]  /*c210*/  BSYNC B1 ;  /* 0x0000000000017941 */ /* 0x000fea0003800000 */
.L_x_2289:
[----:B0--34-:R-:W-:Y:S02]  /*c220*/  VIADD R45, R23, 0x80 ;  /* 0x00000080172d7836 */ /* 0x019fe40000000000 */
[-C--:B--2---:R-:W-:Y:S02]  /*c230*/  IMAD R44, R145, R136.reuse, RZ ;  /* 0x00000088912c7224 */ /* 0x084fe400078e02ff */
[----:B------:R-:W-:-:S04]  /*c240*/  IMAD.WIDE.U32 R138, R45, R136, R138 ;  /* 0x000000882d8a7225 */ /* 0x000fc800078e008a */
[----:B------:R-:W-:Y:S01]  /*c250*/  IMAD R57, R45, R137, R44 ;  /* 0x000000892d397224 */ /* 0x000fe200078e022c */
[----:B------:R-:W-:Y:S06]  /*c260*/  @P3 BRA `(.L_x_2259) ;  /* 0x0000003000a03947 */ /* 0x000fec0003800000 */
[----:B------:R-:W-:Y:S01]  /*c270*/  ISETP.NE.AND P3, PT, R33, RZ, PT ;  /* 0x000000ff2100720c */ /* 0x000fe20003f65270 */
[----:B------:R-:W-:Y:S01]  /*c280*/  BSSY B1, `(.L_x_2301) ;  /* 0x00000fa000017945 */ /* 0x000fe20003800000 */
[----:B------:R-:W-:-:S11]  /*c290*/  IMAD.IADD R57, R139, 0x1, R57 ;  /* 0x000000018b397824 */ /* 0x000fd600078e0239 */
        /* <DEDUP_REMOVED lines=9> */
[----:B------:R-:W-:Y:S02]  /*c330*/  SHF.R.S32.HI R44, RZ, 0x1f, R45 ;  /* 0x0000001fff2c7819 */ /* 0x000fe4000001142d */
[----:B------:R-:W-:Y:S02]  /*c340*/  SHF.L.U32 R52, R45, 0x4, RZ ;  /* 0x000000042d347819 */ /* 0x000fe400000006ff */
        /* <DEDUP_REMOVED lines=13> */
[----:B------:R-:W-:Y:S01]  /*c420*/  SHF.R.U32.HI R56, RZ, 0x8, R77 ;  /* 0x00000008ff387819 */ /* 0x000fe2000001164d */
[----:B0-----:R-:W-:Y:S01]  /*c430*/  IMAD.MOV.U32 R55, RZ, RZ, R45 ;  /* 0x000000ffff377224 */ /* 0x001fe200078e002d */
[----:B------:R-:W-:Y:S01]  /*c440*/  SHF.R.U32.HI R78, RZ, 0x10, R77 ;  /* 0x00000010ff4e7819 */ /* 0x000fe2000001164d */
[----:B--2---:R-:W-:Y:S01]  /*c450*/  IMAD.MOV.U32 R63, RZ, RZ, R48 ;  /* 0x000000ffff3f7224 */ /* 0x004fe200078e0030 */
[----:B------:R-:W-:Y:S01]  /*c460*/  LOP3.LUT R58, R77, 0xff0000ff, RZ, 0xc0, !PT ;  /* 0xff0000ff4d3a7812 */ /* 0x000fe200078ec0ff */
[----:B------:R-:W-:Y:S01]  /*c470*/  IMAD.SHL.U32 R45, R56, 0x100, RZ ;  /* 0x00000100382d7824 */ /* 0x000fe200078e00ff */
[----:B------:R-:W-:Y:S01]  /*c480*/  SHF.R.U32.HI R66, RZ, 0x8, R79 ;  /* 0x00000008ff427819 */ /* 0x000fe2000001164f */
[----:B------:R-:W-:Y:S01]  /*c490*/  IMAD.MOV.U32 R56, RZ, RZ, R46 ;  /* 0x000000ffff387224 */ /* 0x000fe200078e002e */
[----:B------:R-:W-:Y:S01]  /*c4a0*/  SHF.R.U32.HI R64, RZ, 0x8, R65 ;  /* 0x00000008ff407819 */ /* 0x000fe20000011641 */
[----:B------:R-:W-:Y:S01]  /*c4b0*/  IMAD.U32 R46, R78, 0x10000, RZ ;  /* 0x000100004e2e7824 */ /* 0x000fe200078e00ff */
[----:B------:R-:W-:-:S02]  /*c4c0*/  LOP3.LUT R61, R65, 0xff0000ff, RZ, 0xc0, !PT ;  /* 0xff0000ff413d7812 */ /* 0x000fc400078ec0ff */
[----:B------:R-:W-:Y:S02]  /*c4d0*/  SHF.R.U32.HI R77, RZ, 0x10, R65 ;  /* 0x00000010ff4d7819 */ /* 0x000fe40000011641 */
[----:B------:R-:W-:Y:S02]  /*c4e0*/  SHF.R.U32.HI R65, RZ, 0x8, R67 ;  /* 0x00000008ff417819 */ /* 0x000fe40000011643 */
[----:B------:R-:W-:Y:S01]  /*c4f0*/  SHF.R.U32.HI R76, RZ, 0x10, R79 ;  /* 0x00000010ff4c7819 */ /* 0x000fe2000001164f */
[----:B------:R-:W-:Y:S01]  /*c500*/  IMAD.U32 R77, R77, 0x10000, RZ ;  /* 0x000100004d4d7824 */ /* 0x000fe200078e00ff */
[----:B------:R-:W-:Y:S01]  /*c510*/  MOV R60, R44 ;  /* 0x0000002c003c7202 */ /* 0x000fe20000000f00 */
[----:B------:R-:W-:Y:S01]  /*c520*/  IMAD.SHL.U32 R44, R66, 0x100, RZ ;  /* 0x00000100422c7824 */ /* 0x000fe200078e00ff */
[----:B------:R-:W-:Y:S01]  /*c530*/  LOP3.LUT R45, R58, 0xff00, R45, 0xf8, !PT ;  /* 0x0000ff003a2d7812 */ /* 0x000fe200078ef82d */
[----:B------:R-:W-:Y:S01]  /*c540*/  IMAD.SHL.U32 R65, R65, 0x100, RZ ;  /* 0x0000010041417824 */ /* 0x000fe200078e00ff */
[----:B------:R-:W-:-:S02]  /*c550*/  SHF.L.U32 R48, R64, 0x8, RZ ;  /* 0x0000000840307819 */ /* 0x000fc400000006ff */
[----:B------:R-:W-:Y:S02]  /*c560*/  LOP3.LUT R59, R79, 0xff0000ff, RZ, 0xc0, !PT ;  /* 0xff0000ff4f3b7812 */ /* 0x000fe400078ec0ff */
[----:B------:R-:W-:Y:S01]  /*c570*/  LOP3.LUT R46, R45, 0xff0000, R46, 0xf8, !PT ;  /* 0x00ff00002d2e7812 */ /* 0x000fe200078ef82e */
[----:B------:R-:W-:Y:S01]  /*c580*/  IMAD.U32 R45, R76, 0x10000, RZ ;  /* 0x000100004c2d7824 */ /* 0x000fe200078e00ff */
[----:B------:R-:W-:Y:S02]  /*c590*/  LOP3.LUT R62, R67, 0xff0000ff, RZ, 0xc0, !PT ;  /* 0xff0000ff433e7812 */ /* 0x000fe400078ec0ff */
[----:B------:R-:W-:Y:S02]  /*c5a0*/  SHF.R.U32.HI R79, RZ, 0x10, R67 ;  /* 0x00000010ff4f7819 */ /* 0x000fe40000011643 */
[----:B------:R-:W-:Y:S02]  /*c5b0*/  LOP3.LUT R48, R61, 0xff00, R48, 0xf8, !PT ;  /* 0x0000ff003d307812 */ /* 0x000fe400078ef830 */
[----:B------:R-:W-:-:S02]  /*c5c0*/  LOP3.LUT R44, R59, 0xff00, R44, 0xf8, !PT ;  /* 0x0000ff003b2c7812 */ /* 0x000fc400078ef82c */
[----:B------:R-:W-:Y:S02]  /*c5d0*/  F2FP.F16.E4M3.UNPACK_B R67, R159.H1 ;  /* 0x0000009fff43723e */ /* 0x000fe400030006ff */
[----:B------:R-:W-:Y:S02]  /*c5e0*/  F2FP.F16.E4M3.UNPACK_B R64, R63.H1 ;  /* 0x0000003fff40723e */ /* 0x000fe400030006ff */
[----:B------:R-:W-:Y:S02]  /*c5f0*/  F2FP.F16.E4M3.UNPACK_B R61, R60.H1 ;  /* 0x0000003cff3d723e */ /* 0x000fe400030006ff */
[----:B------:R-:W-:Y:S01]  /*c600*/  LOP3.LUT R66, R62, 0xff00, R65, 0xf8, !PT ;  /* 0x0000ff003e427812 */ /* 0x000fe200078ef841 */
[----:B------:R-:W-:Y:S01]  /*c610*/  HADD2.F32 R59, -RZ, R64.H0_H0 ;  /* 0x20000040ff3b7230 */ /* 0x000fe20000004100 */
[----:B------:R-:W-:Y:S01]  /*c620*/  LOP3.LUT R44, R44, 0xff0000, R45, 0xf8, !PT ;  /* 0x00ff00002c2c7812 */ /* 0x000fe200078ef82d */
[----:B------:R-:W-:Y:S01]  /*c630*/  HADD2.F32 R45, -RZ, R67.H0_H0 ;  /* 0x20000043ff2d7230 */ /* 0x000fe20000004100 */
[----:B------:R-:W-:Y:S01]  /*c640*/  F2FP.F16.E4M3.UNPACK_B R62, R161.H1 ;  /* 0x000000a1ff3e723e */ /* 0x000fe200030006ff */
[----:B------:R-:W-:Y:S01]  /*c650*/  HADD2.F32 R58, -RZ, R61.H0_H0 ;  /* 0x2000003dff3a7230 */ /* 0x000fe20000004100 */
[----:B------:R-:W-:-:S02]  /*c660*/  SHF.L.U32 R79, R79, 0x10, RZ ;  /* 0x000000104f4f7819 */ /* 0x000fc400000006ff */
[CC--:B------:R-:W-:Y:S01]  /*c670*/  FMUL.FTZ R89, R59.reuse, R45.reuse ;  /* 0x0000002d3b597220 */ /* 0x0c0fe20000410000 */
[--C-:B------:R-:W-:Y:S02]  /*c680*/  HADD2.F32 R65, -RZ, R62.reuse.H0_H0 ;  /* 0x2000003eff417230 */ /* 0x100fe40000004100 */
[----:B------:R-:W-:Y:S01]  /*c690*/  FMUL.FTZ R76, R58, R45 ;  /* 0x0000002d3a4c7220 */ /* 0x000fe20000410000 */
        /* <DEDUP_REMOVED lines=11> */
[----:B------:R-:W-:-:S02]  /*c750*/  HADD2.F32 R67, -RZ, R159.H0_H0 ;  /* 0x2000009fff437230 */ /* 0x000fc40000004100 */
[CC--:B------:R-:W-:Y:S01]  /*c760*/  FMUL.FTZ R77, R65.reuse, R76.reuse ;  /* 0x0000004c414d7220 */ /* 0x0c0fe20000410000 */
[----:B------:R-:W-:Y:S01]  /*c770*/  F2FP.F16.E4M3.UNPACK_B R161, R161 ;  /* 0x000000a1ffa1723e */ /* 0x000fe200020006ff */
[C---:B------:R-:W-:Y:S01]  /*c780*/  FMUL.FTZ R76, R62.reuse, R76 ;  /* 0x0000004c3e4c7220 */ /* 0x040fe20000410000 */
[----:B------:R-:W-:Y:S02]  /*c790*/  HADD2.F32 R64, -RZ, R63.H0_H0 ;  /* 0x2000003fff407230 */ /* 0x000fe40000004100 */
[-C--:B------:R-:W-:Y:S01]  /*c7a0*/  FFMA.FTZ R89, R62, R66.reuse, -R77 ;  /* 0x000000423e597223 */ /* 0x080fe2000001084d */
[----:B------:R-:W-:Y:S02]  /*c7b0*/  HADD2.F32 R61, -RZ, R60.H0_H0 ;  /* 0x2000003cff3d7230 */ /* 0x000fe40000004100 */
[----:B------:R-:W-:Y:S01]  /*c7c0*/  FFMA.FTZ R88, R65, R66, R76 ;  /* 0x0000004241587223 */ /* 0x000fe2000001004c */
[----:B------:R-:W-:Y:S02]  /*c7d0*/  HADD2.F32 R62, -RZ, R161.H0_H0 ;  /* 0x200000a1ff3e7230 */ /* 0x000fe40000004100 */
        /* <DEDUP_REMOVED lines=32> */
[----:B------:R-:W-:Y:S02]  /*c9e0*/  HADD2.F32 R64, -RZ, R160.H0_H0 ;  /* 0x200000a0ff407230 */ /* 0x000fe40000004100 */
[-C--:B------:R-:W-:Y:S01]  /*c9f0*/  FFMA.FTZ R95, R60, R65.reuse, -R61 ;  /* 0x000000413c5f7223 */ /* 0x080fe2000001083d */
[----:B------:R-:W-:Y:S01]  /*ca00*/  F2FP.F16.E4M3.UNPACK_B R60, R50 ;  /* 0x00000032ff3c723e */ /* 0x000fe200020006ff */
[----:B------:R-:W-:Y:S01]  /*ca10*/  HADD2.F32 R50, -RZ, R56.H0_H0 ;  /* 0x20000038ff327230 */ /* 0x000fe20000004100 */
[----:B------:R-:W-:Y:S01]  /*ca20*/  F2FP.F16.E4M3.UNPACK_B R162, R162 ;  /* 0x000000a2ffa2723e */ /* 0x000fe200020006ff */
[----:B------:R-:W-:Y:S01]  /*ca30*/  FFMA.FTZ R97, R62, R65, R67 ;  /* 0x000000413e617223 */ /* 0x000fe20000010043 */
[----:B------:R-:W-:Y:S01]  /*ca40*/  HADD2.F32 R65, -RZ, R160.H1_H1 ;  /* 0x300000a0ff417230 */ /* 0x000fe20000004100 */
[----:B------:R-:W-:Y:S01]  /*ca50*/  F2FP.SATFINITE.E4M3.F32.PACK_AB_MERGE_C R58, R89, R58, RZ ;  /* 0x0000003a593a723e */ /* 0x000fe200048070ff */
[--C-:B------:R-:W-:Y:S01]  /*ca60*/  HADD2.F32 R61, -RZ, R60.reuse.H0_H0 ;  /* 0x2000003cff3d7230 */ /* 0x100fe20000004100 */
[----:B------:R-:W-:Y:S01]  /*ca70*/  F2FP.SATFINITE.E4M3.F32.PACK_AB_MERGE_C R59, R88, R59, RZ ;  /* 0x0000003b583b723e */ /* 0x000fe200048070ff */
[----:B------:R-:W-:Y:S01]  /*ca80*/  HADD2.F32 R60, -RZ, R60.H1_H1 ;  /* 0x3000003cff3c7230 */ /* 0x000fe20000004100 */
[----:B------:R-:W-:Y:S01]  /*ca90*/  F2FP.SATFINITE.E4M3.F32.PACK_AB_MERGE_C R66, R97, R66, RZ ;  /* 0x000000426142723e */ /* 0x000fe200048070ff */
[----:B------:R-:W-:-:S02]  /*caa0*/  HADD2.F32 R56, -RZ, R56.H1_H1 ;  /* 0x30000038ff387230 */ /* 0x000fc40000004100 */
[CC--:B------:R-:W-:Y:S01]  /*cab0*/  FMUL.FTZ R67, R61.reuse, R64.reuse ;  /* 0x000000403d437220 */ /* 0x0c0fe20000410000 */
[--C-:B------:R-:W-:Y:S02]  /*cac0*/  HADD2.F32 R62, -RZ, R162.reuse.H0_H0 ;  /* 0x200000a2ff3e7230 */ /* 0x100fe40000004100 */
[----:B------:R-:W-:Y:S01]  /*cad0*/  FMUL.FTZ R64, R50, R64 ;  /* 0x0000004032407220 */ /* 0x000fe20000410000 */
[----:B------:R-:W-:Y:S02]  /*cae0*/  HADD2.F32 R63, -RZ, R162.H1_H1 ;  /* 0x300000a2ff3f7230 */ /* 0x000fe40000004100 */
[-C--:B------:R-:W-:Y:S01]  /*caf0*/  FMUL.FTZ R91, R60, R65.reuse ;  /* 0x000000413c5b7220 */ /* 0x080fe20000410000 */
[----:B------:R-:W-:Y:S01]  /*cb00*/  FMUL.FTZ R65, R56, R65 ;  /* 0x0000004138417220 */ /* 0x000fe20000410000 */
[-C--:B------:R-:W-:Y:S01]  /*cb10*/  FFMA.FTZ R50, R50, R62.reuse, -R67 ;  /* 0x0000003e32327223 */ /* 0x080fe20000010843 */
[----:B------:R-:W-:Y:S01]  /*cb20*/  FFMA.FTZ R64, R61, R62, R64 ;  /* 0x0000003e3d407223 */ /* 0x000fe20000010040 */
[----:B------:R-:W-:Y:S01]  /*cb30*/  F2FP.F16.E4M3.UNPACK_B R62, R49 ;  /* 0x00000031ff3e723e */ /* 0x000fe200020006ff */
[-C--:B------:R-:W-:Y:S01]  /*cb40*/  FFMA.FTZ R91, R56, R63.reuse, -R91 ;  /* 0x0000003f385b7223 */ /* 0x080fe2000001085b */
[----:B------:R-:W-:Y:S01]  /*cb50*/  F2FP.F16.E4M3.UNPACK_B R67, R48 ;  /* 0x00000030ff43723e */ /* 0x000fe200020006ff */
[----:B------:R-:W-:Y:S01]  /*cb60*/  FFMA.FTZ R93, R60, R63, R65 ;  /* 0x0000003f3c5d7223 */ /* 0x000fe20000010041 */
[----:B------:R-:W-:Y:S01]  /*cb70*/  F2FP.F16.E4M3.UNPACK_B R61, R55 ;  /* 0x00000037ff3d723e */ /* 0x000fe200020006ff */
[----:B------:R-:W-:Y:S01]  /*cb80*/  HADD2.F32 R63, -RZ, R62.H0_H0 ;  /* 0x2000003eff3f7230 */ /* 0x000fe20000004100 */
[----:B------:R-:W-:-:S02]  /*cb90*/  F2FP.SATFINITE.E4M3.F32.PACK_AB_MERGE_C R56, R95, R90, RZ ;  /* 0x0000005a5f38723e */ /* 0x000fc400048070ff */
[----:B------:R-:W-:Y:S01]  /*cba0*/  F2FP.SATFINITE.E4M3.F32.PACK_AB_MERGE_C R58, R79, R76, R58 ;  /* 0x0000004c4f3a723e */ /* 0x000fe2000480703a */
[----:B------:R-:W-:Y:S01]  /*cbb0*/  HADD2.F32 R76, -RZ, R67.H0_H0 ;  /* 0x20000043ff4c7230 */ /* 0x000fe20000004100 */
[----:B------:R-:W-:Y:S01]  /*cbc0*/  F2FP.F16.E4M3.UNPACK_B R65, R46 ;  /* 0x0000002eff41723e */ /* 0x000fe200020006ff */
[----:B------:R-:W-:Y:S01]  /*cbd0*/  HADD2.F32 R60, -RZ, R61.H0_H0 ;  /* 0x2000003dff3c7230 */ /* 0x000fe20000004100 */
[----:B------:R-:W-:Y:S01]  /*cbe0*/  F2FP.SATFINITE.E4M3.F32.PACK_AB_MERGE_C R56, R91, R50, R56 ;  /* 0x000000325b38723e */ /* 0x000fe20004807038 */
        /* <DEDUP_REMOVED lines=11> */
[-C--:B------:R-:W-:Y:S01]  /*cca0*/  FMUL.FTZ R77, R64, R67.reuse ;  /* 0x00000043404d7220 */ /* 0x080fe20000410000 */
[C---:B------:R-:W-:Y:S01]  /*ccb0*/  FMUL.FTZ R67, R62.reuse, R67 ;  /* 0x000000433e437220 */ /* 0x040fe20000410000 */
[----:B------:R-:W-:Y:S02]  /*ccc0*/  F2FP.F16.E4M3.UNPACK_B R63, R49.H1 ;  /* 0x00000031ff3f723e */ /* 0x000fe400030006ff */
[----:B------:R-:W-:Y:S01]  /*ccd0*/  F2FP.F16.E4M3.UNPACK_B R66, R48.H1 ;  /* 0x00000030ff42723e */ /* 0x000fe200030006ff */
[----:B------:R-:W-:Y:S01]  /*cce0*/  FFMA.FTZ R49, R62, R65, -R77 ;  /* 0x000000413e317223 */ /* 0x000fe2000001084d */
[----:B------:R-:W-:Y:S01]  /*ccf0*/  F2FP.F16.E4M3.UNPACK_B R55, R55.H1 ;  /* 0x00000037ff37723e */ /* 0x000fe200030006ff */
[----:B------:R-:W-:Y:S01]  /*cd00*/  FFMA.FTZ R88, R64, R65, R67 ;  /* 0x0000004140587223 */ /* 0x000fe20000010043 */
[----:B------:R-:W-:Y:S01]  /*cd10*/  HADD2.F32 R62, -RZ, R63.H0_H0 ;  /* 0x2000003fff3e7230 */ /* 0x000fe20000004100 */
[----:B------:R-:W-:Y:S01]  /*cd20*/  F2FP.F16.E4M3.UNPACK_B R46, R46.H1 ;  /* 0x0000002eff2e723e */ /* 0x000fe200030006ff */
[----:B------:R-:W-:Y:S01]  /*cd30*/  HADD2.F32 R67, -RZ, R66.H0_H0 ;  /* 0x20000042ff437230 */ /* 0x000fe20000004100 */
[----:B------:R-:W-:Y:S01]  /*cd40*/  F2FP.F16.E4M3.UNPACK_B R76, R45.H1 ;  /* 0x0000002dff4c723e */ /* 0x000fe200030006ff */
[----:B------:R-:W-:-:S02]  /*cd50*/  HADD2.F32 R48, -RZ, R55.H0_H0 ;  /* 0x20000037ff307230 */ /* 0x000fc40000004100 */
[----:B------:R-:W-:Y:S02]  /*cd60*/  HADD2.F32 R63, -RZ, R63.H1_H1 ;  /* 0x3000003fff3f7230 */ /* 0x000fe40000004100 */
[-C--:B------:R-:W-:Y:S01]  /*cd70*/  FMUL.FTZ R77, R62, R67.reuse ;  /* 0x000000433e4d7220 */ /* 0x080fe20000410000 */
[----:B------:R-:W-:Y:S02]  /*cd80*/  HADD2.F32 R66, -RZ, R66.H1_H1 ;  /* 0x30000042ff427230 */ /* 0x000fe40000004100 */
[----:B------:R-:W-:Y:S01]  /*cd90*/  FMUL.FTZ R67, R48, R67 ;  /* 0x0000004330437220 */ /* 0x000fe20000410000 */
[----:B------:R-:W-:Y:S02]  /*cda0*/  HADD2.F32 R55, -RZ, R55.H1_H1 ;  /* 0x30000037ff377230 */ /* 0x000fe40000004100 */
[--C-:B------:R-:W-:Y:S02]  /*cdb0*/  HADD2.F32 R65, -RZ, R46.reuse.H0_H0 ;  /* 0x2000002eff417230 */ /* 0x100fe40000004100 */
[----:B------:R-:W-:-:S02]  /*cdc0*/  HADD2.F32 R64, -RZ, R46.H1_H1 ;  /* 0x3000002eff407230 */ /* 0x000fc40000004100 */
[-C--:B------:R-:W-:Y:S01]  /*cdd0*/  FMUL.FTZ R46, R63, R66.reuse ;  /* 0x000000423f2e7220 */ /* 0x080fe20000410000 */
[C---:B------:R-:W-:Y:S01]  /*cde0*/  FMUL.FTZ R66, R55.reuse, R66 ;  /* 0x0000004237427220 */ /* 0x040fe20000410000 */
[----:B------:R-:W-:Y:S01]  /*cdf0*/  FFMA.FTZ R89, R62, R65, R67 ;  /* 0x000000413e597223 */ /* 0x000fe20000010043 */
[----:B------:R-:W-:Y:S01]  /*ce00*/  F2FP.F16.E4M3.UNPACK_B R67, R45 ;  /* 0x0000002dff43723e */ /* 0x000fe200020006ff */
[-C--:B------:R-:W-:Y:S01]  /*ce10*/  FFMA.FTZ R90, R55, R64.reuse, -R46 ;  /* 0x00000040375a7223 */ /* 0x080fe2000001082e */
[----:B------:R-:W-:Y:S01]  /*ce20*/  F2FP.F16.E4M3.UNPACK_B R46, R47 ;  /* 0x0000002fff2e723e */ /* 0x000fe200020006ff */
[----:B------:R-:W-:Y:S01]  /*ce30*/  FFMA.FTZ R79, R48, R65, -R77 ;  /* 0x00000041304f7223 */ /* 0x000fe2000001084d */
[-C--:B------:R-:W-:Y:S01]  /*ce40*/  F2FP.F16.E4M3.UNPACK_B R55, R51.reuse ;  /* 0x00000033ff37723e */ /* 0x080fe200020006ff */
[----:B------:R-:W-:Y:S01]  /*ce50*/  FFMA.FTZ R92, R63, R64, R66 ;  /* 0x000000403f5c7223 */ /* 0x000fe20000010042 */
[----:B------:R-:W-:Y:S01]  /*ce60*/  F2FP.F16.E4M3.UNPACK_B R62, R51.H1 ;  /* 0x00000033ff3e723e */ /* 0x000fe200030006ff */
        /* <DEDUP_REMOVED lines=8> */
[--C-:B------:R-:W-:Y:S02]  /*cef0*/  HADD2.F32 R78, -RZ, R76.reuse.H0_H0 ;  /* 0x2000004cff4e7230 */ /* 0x100fe40000004100 */
[----:B------:R-:W-:Y:S01]  /*cf00*/  FMUL.FTZ R91, R63, R77 ;  /* 0x0000004d3f5b7220 */ /* 0x000fe20000410000 */
[----:B------:R-:W-:Y:S01]  /*cf10*/  HADD2.F32 R51, -RZ, R47.H0_H0 ;  /* 0x2000002fff337230 */ /* 0x000fe20000004100 */
        /* <DEDUP_REMOVED lines=20> */
[----:B------:R-:W-:Y:S01]  /*d060*/  FMUL.FTZ R44, R46, R67 ;  /* 0x000000432e2c7220 */ /* 0x000fe20000410000 */
[----:B------:R-:W-:Y:S01]  /*d070*/  F2FP.SATFINITE.E4M3.F32.PACK_AB_MERGE_C R89, R92, R89, RZ ;  /* 0x000000595c59723e */ /* 0x000fe200048070ff */
[-C--:B------:R-:W-:Y:S01]  /*d080*/  FFMA.FTZ R62, R62, R64.reuse, R63 ;  /* 0x000000403e3e7223 */ /* 0x080fe2000001003f */
[----:B------:R-:W-:Y:S01]  /*d090*/  FFMA.FTZ R47, R47, R64, -R48 ;  /* 0x000000402f2f7223 */ /* 0x000fe20000010830 */
[-C--:B------:R-:W-:Y:S01]  /*d0a0*/  FFMA.FTZ R46, R46, R45.reuse, -R51 ;  /* 0x0000002d2e2e7223 */ /* 0x080fe20000010833 */
[----:B------:R-:W-:Y:S01]  /*d0b0*/  FFMA.FTZ R45, R55, R45, R44 ;  /* 0x0000002d372d7223 */ /* 0x000fe2000001002c */
[----:B------:R-:W-:Y:S01]  /*d0c0*/  F2FP.SATFINITE.E4M3.F32.PACK_AB_MERGE_C R49, R49, R60, R79 ;  /* 0x0000003c3131723e */ /* 0x000fe2000480704f */
[----:B------:R-:W-:Y:S01]  /*d0d0*/  IMAD.MOV.U32 R44, RZ, RZ, R58 ;  /* 0x000000ffff2c7224 */ /* 0x000fe200078e003a */
[----:B------:R-:W-:Y:S01]  /*d0e0*/  F2FP.SATFINITE.E4M3.F32.PACK_AB_MERGE_C R62, R62, R77, RZ ;  /* 0x0000004d3e3e723e */ /* 0x000fe200048070ff */
[----:B------:R-:W-:Y:S01]  /*d0f0*/  IMAD.MOV.U32 R48, RZ, RZ, R59 ;  /* 0x000000ffff307224 */ /* 0x000fe200078e003b */
[----:B------:R-:W-:-:S02]  /*d100*/  F2FP.SATFINITE.E4M3.F32.PACK_AB_MERGE_C R47, R47, R96, RZ ;  /* 0x000000602f2f723e */ /* 0x000fc400048070ff */
[----:B------:R-:W-:Y:S02]  /*d110*/  F2FP.SATFINITE.E4M3.F32.PACK_AB_MERGE_C R88, R88, R61, R89 ;  /* 0x0000003d5858723e */ /* 0x000fe40004807059 */
[----:B------:R-:W-:Y:S01]  /*d120*/  F2FP.SATFINITE.E4M3.F32.PACK_AB_MERGE_C R51, R45, R94, R62 ;  /* 0x0000005e2d33723e */ /* 0x000fe2000480703e */
[----:B------:R-:W-:Y:S01]  /*d130*/  IMAD.MOV.U32 R45, RZ, RZ, R49 ;  /* 0x000000ffff2d7224 */ /* 0x000fe200078e0031 */
[----:B------:R-:W-:Y:S01]  /*d140*/  F2FP.SATFINITE.E4M3.F32.PACK_AB_MERGE_C R47, R46, R91, R47 ;  /* 0x0000005b2e2f723e */ /* 0x000fe2000480702f */
[----:B------:R-:W-:Y:S01]  /*d150*/  IMAD.MOV.U32 R49, RZ, RZ, R88 ;  /* 0x000000ffff317224 */ /* 0x000fe200078e0058 */
[----:B------:R-:W-:-:S07]  /*d160*/  MOV R46, R56 ;  /* 0x00000038002e7202 */ /* 0x000fce0000000f00 */
.L_x_2304:
[----:B------:R-:W-:Y:S05]  /*d170*/  BSYNC B2 ;  /* 0x0000000000027941 */ /* 0x000fea0003800000 */
.L_x_2303:
        /* <DEDUP_REMOVED lines=10> */
.L_x_2302:
[----:B------:R-:W-:Y:S05]  /*d220*/  BSYNC B1 ;  /* 0x0000000000017941 */ /* 0x000fea0003800000 */
.L_x_2301:
        /* <DEDUP_REMOVED lines=37> */
[----:B------:R-:W-:-:S02]  /*d480*/  LOP3.LUT R63, R83, 0xff0000ff, RZ, 0xc0, !PT ;  /* 0xff0000ff533f7812 */ /* 0x000fc400078ec0ff */
[----:B------:R-:W-:Y:S02]  /*d490*/  SHF.R.U32.HI R60, RZ, 0x8, R69 ;  /* 0x00000008ff3c7819 */ /* 0x000fe40000011645 */
[----:B------:R-:W-:Y:S02]  /*d4a0*/  SHF.L.U32 R48, R65, 0x10, RZ ;  /* 0x0000001041307819 */ /* 0x000fe400000006ff */
[----:B------:R-:W-:Y:S01]  /*d4b0*/  MOV R55, R46 ;  /* 0x0000002e00377202 */ /* 0x000fe20000000f00 */
[----:B------:R-:W-:Y:S01]  /*d4c0*/  IMAD.SHL.U32 R46, R60, 0x100, RZ ;  /* 0x000001003c2e7824 */ /* 0x000fe200078e00ff */
[----:B------:R-:W-:Y:S01]  /*d4d0*/  LOP3.LUT R65, R63, 0xff00, R44, 0xf8, !PT ;  /* 0x0000ff003f417812 */ /* 0x000fe200078ef82c */
[----:B------:R-:W-:Y:S01]  /*d4e0*/  IMAD.U32 R44, R66, 0x10000, RZ ;  /* 0x00010000422c7824 */ /* 0x000fe200078e00ff */
[----:B------:R-:W-:Y:S02]  /*d4f0*/  SHF.R.U32.HI R58, RZ, 0x8, R71 ;  /* 0x00000008ff3a7819 */ /* 0x000fe40000011647 */
[----:B------:R-:W-:-:S02]  /*d500*/  LOP3.LUT R67, R69, 0xff0000ff, RZ, 0xc0, !PT ;  /* 0xff0000ff45437812 */ /* 0x000fc400078ec0ff */
[----:B------:R-:W-:Y:S01]  /*d510*/  F2FP.F16.E4M3.UNPACK_B R66, R154.H1 ;  /* 0x0000009aff42723e */ /* 0x000fe200030006ff */
[----:B------:R-:W-:Y:S01]  /*d520*/  IMAD.SHL.U32 R50, R58, 0x100, RZ ;  /* 0x000001003a327824 */ /* 0x000fe200078e00ff */
[----:B------:R-:W-:Y:S02]  /*d530*/  F2FP.F16.E4M3.UNPACK_B R63, R62.H1 ;  /* 0x0000003eff3f723e */ /* 0x000fe400030006ff */
[----:B------:R-:W-:Y:S02]  /*d540*/  F2FP.F16.E4M3.UNPACK_B R60, R59.H1 ;  /* 0x0000003bff3c723e */ /* 0x000fe400030006ff */
[----:B------:R-:W-:Y:S02]  /*d550*/  SHF.R.U32.HI R70, RZ, 0x10, R69 ;  /* 0x00000010ff467819 */ /* 0x000fe40000011645 */
[----:B------:R-:W-:Y:S01]  /*d560*/  LOP3.LUT R67, R67, 0xff00, R46, 0xf8, !PT ;  /* 0x0000ff0043437812 */ /* 0x000fe200078ef82e */
[----:B------:R-:W-:Y:S01]  /*d570*/  HADD2.F32 R46, -RZ, R66.H0_H0 ;  /* 0x20000042ff2e7230 */ /* 0x000fe20000004100 */
[----:B------:R-:W-:Y:S01]  /*d580*/  LOP3.LUT R48, R61, 0xff0000, R48, 0xf8, !PT ;  /* 0x00ff00003d307812 */ /* 0x000fe200078ef830 */
[----:B------:R-:W-:Y:S01]  /*d590*/  HADD2.F32 R61, -RZ, R63.H0_H0 ;  /* 0x2000003fff3d7230 */ /* 0x000fe20000004100 */
[----:B------:R-:W-:Y:S01]  /*d5a0*/  F2FP.F16.E4M3.UNPACK_B R64, R156.H1 ;  /* 0x0000009cff40723e */ /* 0x000fe200030006ff */
[----:B------:R-:W-:Y:S01]  /*d5b0*/  HADD2.F32 R58, -RZ, R60.H0_H0 ;  /* 0x2000003cff3a7230 */ /* 0x000fe20000004100 */
[----:B------:R-:W-:-:S02]  /*d5c0*/  LOP3.LUT R69, R71, 0xff0000ff, RZ, 0xc0, !PT ;  /* 0xff0000ff47457812 */ /* 0x000fc400078ec0ff */
[----:B------:R-:W-:Y:S01]  /*d5d0*/  LOP3.LUT R44, R65, 0xff0000, R44, 0xf8, !PT ;  /* 0x00ff0000412c7812 */ /* 0x000fe200078ef82c */
[--C-:B------:R-:W-:Y:S01]  /*d5e0*/  HADD2.F32 R65, -RZ, R64.reuse.H0_H0 ;  /* 0x20000040ff417230 */ /* 0x100fe20000004100 */
[----:B------:R-:W-:Y:S01]  /*d5f0*/  SHF.R.U32.HI R68, RZ, 0x10, R71 ;  /* 0x00000010ff447819 */ /* 0x000fe20000011647 */
[-C--:B------:R-:W-:Y:S01]  /*d600*/  FMUL.FTZ R71, R61, R46.reuse ;  /* 0x0000002e3d477220 */ /* 0x080fe20000410000 */
[----:B------:R-:W-:Y:S01]  /*d610*/  LOP3.LUT R69, R69, 0xff00, R50, 0xf8, !PT ;  /* 0x0000ff0045457812 */ /* 0x000fe200078ef832 */
[----:B------:R-:W-:Y:S02]  /*d620*/  IMAD.U32 R50, R70, 0x10000, RZ ;  /* 0x0001000046327824 */ /* 0x000fe400078e00ff */
[C---:B------:R-:W-:Y:S01]  /*d630*/  FMUL.FTZ R70, R58.reuse, R46 ;  /* 0x0000002e3a467220 */ /* 0x040fe20000410000 */
[-C--:B------:R-:W-:Y:S01]  /*d640*/  FFMA.FTZ R58, R58, R65.reuse, -R71 ;  /* 0x000000413a3a7223 */ /* 0x080fe20000010847 */
[----:B------:R-:W-:Y:S01]  /*d650*/  IMAD.U32 R68, R68, 0x10000, RZ ;  /* 0x0001000044447824 */ /* 0x000fe200078e00ff */
[----:B------:R-:W-:Y:S01]  /*d660*/  F2FP.F16.E4M3.UNPACK_B R154, R154 ;  /* 0x0000009aff9a723e */ /* 0x000fe200020006ff */
[----:B------:R-:W-:Y:S01]  /*d670*/  FFMA.FTZ R71, R61, R65, R70 ;  /* 0x000000413d477223 */ /* 0x000fe20000010046 */
[----:B------:R-:W-:Y:S01]  /*d680*/  LOP3.LUT R50, R67, 0xff0000, R50, 0xf8, !PT ;  /* 0x00ff000043327812 */ /* 0x000fe200078ef832 */
        /* <DEDUP_REMOVED lines=8> */
[----:B------:R-:W-:-:S02]  /*d710*/  HADD2.F32 R66, -RZ, R154.H0_H0 ;  /* 0x2000009aff427230 */ /* 0x000fc40000004100 */
[CC--:B------:R-:W-:Y:S01]  /*d720*/  FMUL.FTZ R68, R64.reuse, R67.reuse ;  /* 0x0000004340447220 */ /* 0x0c0fe20000410000 */
        /* <DEDUP_REMOVED lines=39> */
[----:B------:R-:W-:Y:S01]  /*d9a0*/  FFMA.FTZ R83, R59, R64, -R60 ;  /* 0x000000403b537223 */ /* 0x000fe2000001083c */
[----:B------:R-:W-:Y:S01]  /*d9b0*/  F2FP.F16.E4M3.UNPACK_B R59, R56 ;  /* 0x00000038ff3b723e */ /* 0x000fe200020006ff */
[----:B------:R-:W-:Y:S01]  /*d9c0*/  FFMA.FTZ R82, R61, R64, R66 ;  /* 0x000000403d527223 */ /* 0x000fe20000010042 */
[----:B------:R-:W-:Y:S01]  /*d9d0*/  HADD2.F32 R64, -RZ, R155.H1_H1 ;  /* 0x3000009bff407230 */ /* 0x000fe20000004100 */
[----:B------:R-:W-:Y:S01]  /*d9e0*/  F2FP.SATFINITE.E4M3.F32.PACK_AB_MERGE_C R58, R77, R58, RZ ;  /* 0x0000003a4d3a723e */ /* 0x000fe200048070ff */
[----:B------:R-:W-:Y:S01]  /*d9f0*/  HADD2.F32 R56, -RZ, R55.H0_H0 ;  /* 0x20000037ff387230 */ /* 0x000fe20000004100 */
[----:B------:R-:W-:Y:S01]  /*da00*/  F2FP.SATFINITE.E4M3.F32.PACK_AB_MERGE_C R71, R76, R71, RZ ;  /* 0x000000474c47723e */ /* 0x000fe200048070ff */
[--C-:B------:R-:W-:Y:S01]  /*da10*/  HADD2.F32 R60, -RZ, R59.reuse.H0_H0 ;  /* 0x2000003bff3c7230 */ /* 0x100fe20000004100 */
[----:B------:R-:W-:Y:S01]  /*da20*/  F2FP.SATFINITE.E4M3.F32.PACK_AB_MERGE_C R80, R83, R80, RZ ;  /* 0x000000505350723e */ /* 0x000fe200048070ff */
[----:B------:R-:W-:Y:S01]  /*da30*/  HADD2.F32 R59, -RZ, R59.H1_H1 ;  /* 0x3000003bff3b7230 */ /* 0x000fe20000004100 */
[----:B------:R-:W-:Y:S01]  /*da40*/  F2FP.SATFINITE.E4M3.F32.PACK_AB_MERGE_C R81, R82, R81, RZ ;  /* 0x000000515251723e */ /* 0x000fe200048070ff */
[----:B------:R-:W-:-:S02]  /*da50*/  HADD2.F32 R63, -RZ, R155.H0_H0 ;  /* 0x2000009bff3f7230 */ /* 0x000fc40000004100 */
[----:B------:R-:W-:Y:S02]  /*da60*/  HADD2.F32 R55, -RZ, R55.H1_H1 ;  /* 0x30000037ff377230 */ /* 0x000fe40000004100 */
[-C--:B------:R-:W-:Y:S01]  /*da70*/  FMUL.FTZ R78, R59, R64.reuse ;  /* 0x000000403b4e7220 */ /* 0x080fe20000410000 */
[--C-:B------:R-:W-:Y:S02]  /*da80*/  HADD2.F32 R61, -RZ, R157.reuse.H0_H0 ;  /* 0x2000009dff3d7230 */ /* 0x100fe40000004100 */
[-C--:B------:R-:W-:Y:S01]  /*da90*/  FMUL.FTZ R65, R60, R63.reuse ;  /* 0x0000003f3c417220 */ /* 0x080fe20000410000 */
[----:B------:R-:W-:Y:S02]  /*daa0*/  HADD2.F32 R62, -RZ, R157.H1_H1 ;  /* 0x3000009dff3e7230 */ /* 0x000fe40000004100 */
[C---:B------:R-:W-:Y:S01]  /*dab0*/  FMUL.FTZ R64, R55.reuse, R64 ;  /* 0x0000004037407220 */ /* 0x040fe20000410000 */
[C---:B------:R-:W-:Y:S01]  /*dac0*/  FMUL.FTZ R63, R56.reuse, R63 ;  /* 0x0000003f383f7220 */ /* 0x040fe20000410000 */
[-C--:B------:R-:W-:Y:S01]  /*dad0*/  FFMA.FTZ R56, R56, R61.reuse, -R65 ;  /* 0x0000003d38387223 */ /* 0x080fe20000010841 */
[----:B------:R-:W-:Y:S01]  /*dae0*/  F2FP.F16.E4M3.UNPACK_B R65, R50 ;  /* 0x00000032ff41723e */ /* 0x000fe200020006ff */
[-C--:B------:R-:W-:Y:S01]  /*daf0*/  FFMA.FTZ R55, R55, R62.reuse, -R78 ;  /* 0x0000003e37377223 */ /* 0x080fe2000001084e */
[----:B------:R-:W-:Y:S01]  /*db00*/  FFMA.FTZ R79, R59, R62, R64 ;  /* 0x0000003e3b4f7223 */ /* 0x000fe20000010040 */
[----:B------:R-:W-:Y:S01]  /*db10*/  FFMA.FTZ R66, R60, R61, R63 ;  /* 0x0000003d3c427223 */ /* 0x000fe2000001003f */
[----:B------:R-:W-:-:S02]  /*db20*/  F2FP.F16.E4M3.UNPACK_B R62, R49 ;  /* 0x00000031ff3e723e */ /* 0x000fc400020006ff */
[----:B------:R-:W-:Y:S02]  /*db30*/  F2FP.F16.E4M3.UNPACK_B R60, R45 ;  /* 0x0000002dff3c723e */ /* 0x000fe400020006ff */
[----:B------:R-:W-:Y:S01]  /*db40*/  F2FP.SATFINITE.E4M3.F32.PACK_AB_MERGE_C R59, R70, R67, R58 ;  /* 0x00000043463b723e */ /* 0x000fe2000480703a */
[----:B------:R-:W-:Y:S01]  /*db50*/  HADD2.F32 R63, -RZ, R62.H0_H0 ;  /* 0x2000003eff3f7230 */ /* 0x000fe20000004100 */
[----:B------:R-:W-:Y:S01]  /*db60*/  F2FP.SATFINITE.E4M3.F32.PACK_AB_MERGE_C R58, R69, R68, R71 ;  /* 0x00000044453a723e */ /* 0x000fe20004807047 */
[----:B------:R-:W-:Y:S01]  /*db70*/  HADD2.F32 R68, -RZ, R65.H0_H0 ;  /* 0x20000041ff447230 */ /* 0x000fe20000004100 */
[----:B------:R-:W-:Y:S01]  /*db80*/  F2FP.F16.E4M3.UNPACK_B R64, R48 ;  /* 0x00000030ff40723e */ /* 0x000fe200020006ff */
[----:B------:R-:W-:Y:S01]  /*db90*/  HADD2.F32 R61, -RZ, R60.H0_H0 ;  /* 0x2000003cff3d7230 */ /* 0x000fe20000004100 */
[----:B------:R-:W-:Y:S01]  /*dba0*/  F2FP.SATFINITE.E4M3.F32.PACK_AB_MERGE_C R56, R55, R56, R80 ;  /* 0x000000383738723e */ /* 0x000fe20004807050 */
[----:B------:R-:W-:Y:S01]  /*dbb0*/  HADD2.F32 R62, -RZ, R62.H1_H1 ;  /* 0x3000003eff3e7230 */ /* 0x000fe20000004100 */
[----:B------:R-:W-:Y:S01]  /*dbc0*/  F2FP.SATFINITE.E4M3.F32.PACK_AB_MERGE_C R55, R79, R66, R81 ;  /* 0x000000424f37723e */ /* 0x000fe20004807051 */
[----:B------:R-:W-:-:S02]  /*dbd0*/  HADD2.F32 R66, -RZ, R64.H0_H0 ;  /* 0x20000040ff427230 */ /* 0x000fc40000004100 */
[-C--:B------:R-:W-:Y:S01]  /*dbe0*/  FMUL.FTZ R70, R63, R68.reuse ;  /* 0x000000443f467220 */ /* 0x080fe20000410000 */
[----:B------:R-:W-:Y:S01]  /*dbf0*/  FMUL.FTZ R68, R61, R68 ;  /* 0x000000443d447220 */ /* 0x000fe20000410000 */
[----:B------:R-:W-:Y:S01]  /*dc00*/  HADD2.F32 R65, -RZ, R65.H1_H1 ;  /* 0x30000041ff417230 */ /* 0x000fe20000004100 */
[----:B------:R-:W-:Y:S01]  /*dc10*/  F2FP.F16.E4M3.UNPACK_B R45, R45.H1 ;  /* 0x0000002dff2d723e */ /* 0x000fe200030006ff */
[----:B------:R-:W-:Y:S02]  /*dc20*/  HADD2.F32 R60, -RZ, R60.H1_H1 ;  /* 0x3000003cff3c7230 */ /* 0x000fe40000004100 */
[-C--:B------:R-:W-:Y:S01]  /*dc30*/  FFMA.FTZ R68, R63, R66.reuse, R68 ;  /* 0x000000423f447223 */ /* 0x080fe20000010044 */
[----:B------:R-:W-:Y:S02]  /*dc40*/  HADD2.F32 R63, -RZ, R64.H1_H1 ;  /* 0x30000040ff3f7230 */ /* 0x000fe40000004100 */
[-C--:B------:R-:W-:Y:S01]  /*dc50*/  FMUL.FTZ R67, R62, R65.reuse ;  /* 0x000000413e437220 */ /* 0x080fe20000410000 */
[----:B------:R-:W-:Y:S01]  /*dc60*/  FFMA.FTZ R70, R61, R66, -R70 ;  /* 0x000000423d467223 */ /* 0x000fe20000010846 */
[C---:B------:R-:W-:Y:S01]  /*dc70*/  FMUL.FTZ R65, R60.reuse, R65 ;  /* 0x000000413c417220 */ /* 0x040fe20000410000 */
[----:B------:R-:W-:Y:S01]  /*dc80*/  F2FP.F16.E4M3.UNPACK_B R61, R49.H1 ;  /* 0x00000031ff3d723e */ /* 0x000fe200030006ff */
[-C--:B------:R-:W-:Y:S01]  /*dc90*/  FFMA.FTZ R69, R60, R63.reuse, -R67 ;  /* 0x0000003f3c457223 */ /* 0x080fe20000010843 */
        /* <DEDUP_REMOVED lines=10> */
[----:B------:R-:W-:Y:S02]  /*dd40*/  HADD2.F32 R45, -RZ, R45.H1_H1 ;  /* 0x3000002dff2d7230 */ /* 0x000fe40000004100 */
[----:B------:R-:W-:Y:S01]  /*dd50*/  FMUL.FTZ R63, R49, R62 ;  /* 0x0000003e313f7220 */ /* 0x000fe20000410000 */
[--C-:B------:R-:W-:Y:S02]  /*dd60*/  HADD2.F32 R60, -RZ, R48.reuse.H0_H0 ;  /* 0x20000030ff3c7230 */ /* 0x100fe40000004100 */
[----:B------:R-:W-:Y:S01]  /*dd70*/  FMUL.FTZ R62, R61, R64 ;  /* 0x000000403d3e7220 */ /* 0x000fe20000410000 */
[----:B------:R-:W-:-:S02]  /*dd80*/  HADD2.F32 R48, -RZ, R48.H1_H1 ;  /* 0x30000030ff307230 */ /* 0x000fc40000004100 */
[----:B------:R-:W-:Y:S01]  /*dd90*/  FMUL.FTZ R64, R45, R64 ;  /* 0x000000402d407220 */ /* 0x000fe20000410000 */
[----:B------:R-:W-:Y:S01]  /*dda0*/  FFMA.FTZ R77, R50, R60, R63 ;  /* 0x0000003c324d7223 */ /* 0x000fe2000001003f */
[----:B------:R-:W-:Y:S02]  /*ddb0*/  F2FP.F16.E4M3.UNPACK_B R50, R51 ;  /* 0x00000033ff32723e */ /* 0x000fe400020006ff */
[----:B------:R-:W-:Y:S01]  /*ddc0*/  FFMA.FTZ R78, R61, R48, R64 ;  /* 0x000000303d4e7223 */ /* 0x000fe20000010040 */
[----:B------:R-:W-:Y:S01]  /*ddd0*/  F2FP.F16.E4M3.UNPACK_B R64, R46 ;  /* 0x0000002eff40723e */ /* 0x000fe200020006ff */
[----:B------:R-:W-:Y:S01]  /*dde0*/  FFMA.FTZ R79, R45, R48, -R62 ;  /* 0x000000302d4f7223 */ /* 0x000fe2000001083e */
[-C--:B------:R-:W-:Y:S01]  /*ddf0*/  F2FP.F16.E4M3.UNPACK_B R45, R47.reuse ;  /* 0x0000002fff2d723e */ /* 0x080fe200020006ff */
        /* <DEDUP_REMOVED lines=47> */
[----:B------:R-:W-:Y:S02]  /*e0f0*/  F2FP.SATFINITE.E4M3.F32.PACK_AB_MERGE_C R49, R71, R68, R77 ;  /* 0x000000444731723e */ /* 0x000fe4000480704d */
[----:B------:R-:W-:-:S07]  /*e100*/  MOV R48, R58 ;  /* 0x0000003a00307202 */ /* 0x000fce0000000f00 */
.L_x_2308:
[----:B------:R-:W-:Y:S05]  /*e110*/  BSYNC B2 ;  /* 0x0000000000027941 */ /* 0x000fea0003800000 */
.L_x_2307:
        /* <DEDUP_REMOVED lines=10> */
.L_x_2306:
[----:B------:R-:W-:Y:S05]  /*e1c0*/  BSYNC B1 ;  /* 0x0000000000017941 */ /* 0x000fea0003800000 */
.L_x_2305:
[----:B------:R-:W-:-:S13]  /*e1d0*/  ISETP.NE.AND P3, PT, R35, RZ, PT ;  /* 0x000000ff2300720c */ /* 0x000fda0003f65270 */
[----:B------:R-:W-:Y:S05]  /*e1e0*/  @!P3 BRA `(.L_x_2259) ;  /* 0x0000001000c0b947 */ /* 0x000fea0003800000 */
[----:B0--3--:R-:W-:Y:S01]  /*e1f0*/  IADD3 R53, P3, P4, R120, R138, R28 ;  /* 0x0000008a78357210 */ /* 0x009fe20007c7e01c */
[----:B------:R-:W-:Y:S01]  /*e200*/  BSSY B1, `(.L_x_2309) ;  /* 0x00000ed000017945 */ /* 0x000fe20003800000 */
[----:B------:R-:W-:Y:S02]  /*e210*/  ISETP.GE.AND P5, PT, R222, R100, PT ;  /* 0x00000064de00720c */ /* 0x000fe40003fa6270 */
[----:B------:R-:W-:Y:S02]  /*e220*/  IADD3.X R44, R0, R57, R31, P3, P4 ;  /* 0x00000039002c7210 */ /* 0x000fe40001fe841f */
[----:B------:R-:W-:Y:S02]  /*e230*/  IADD3 R52, P3, R53, R124, RZ ;  /* 0x0000007c35347210 */ /* 0x000fe40007f7e0ff */
[----:B------:R-:W-:Y:S02]  /*e240*/  SEL R153, R122, R153, !P5 ;  /* 0x000000997a997207 */ /* 0x000fe40006800000 */
[----:B------:R-:W-:-:S02]  /*e250*/  IADD3.X R53, R44, R125, RZ, P3, !PT ;  /* 0x0000007d2c357210 */ /* 0x000fc40001ffe4ff */
[----:B------:R-:W-:Y:S02]  /*e260*/  SHF.R.S32.HI R44, RZ, 0x1f, R153 ;  /* 0x0000001fff2c7819 */ /* 0x000fe40000011499 */
[----:B------:R-:W-:Y:S02]  /*e270*/  ISETP.GE.AND P3, PT, R222, R134, PT ;  /* 0x00000086de00720c */ /* 0x000fe40003f66270 */
        /* <DEDUP_REMOVED lines=17> */
[--C-:B------:R-:W-:Y:S01]  /*e390*/  SHF.R.U32.HI R61, RZ, 0x8, R85.reuse ;  /* 0x00000008ff3d7819 */ /* 0x100fe20000011655 */
[----:B--2---:R-:W-:Y:S01]  /*e3a0*/  IMAD.MOV.U32 R60, RZ, RZ, R48 ;  /* 0x000000ffff3c7224 */ /* 0x004fe200078e0030 */
[----:B------:R-:W-:Y:S01]  /*e3b0*/  LOP3.LUT R56, R85, 0xff0000ff, RZ, 0xc0, !PT ;  /* 0xff0000ff55387812 */ /* 0x000fe200078ec0ff */
[----:B0-----:R-:W-:Y:S01]  /*e3c0*/  IMAD.MOV.U32 R59, RZ, RZ, R46 ;  /* 0x000000ffff3b7224 */ /* 0x001fe200078e002e */
[----:B------:R-:W-:Y:S01]  /*e3d0*/  SHF.R.U32.HI R70, RZ, 0x10, R85 ;  /* 0x00000010ff467819 */ /* 0x000fe20000011655 */
[----:B------:R-:W-:Y:S01]  /*e3e0*/  IMAD.SHL.U32 R61, R61, 0x100, RZ ;  /* 0x000001003d3d7824 */ /* 0x000fe200078e00ff */
[----:B------:R-:W-:Y:S01]  /*e3f0*/  SHF.R.U32.HI R65, RZ, 0x8, R87 ;  /* 0x00000008ff417819 */ /* 0x000fe20000011657 */
[----:B------:R-:W-:Y:S01]  /*e400*/  IMAD.MOV.U32 R63, RZ, RZ, R50 ;  /* 0x000000ffff3f7224 */ /* 0x000fe200078e0032 */
[----:B------:R-:W-:Y:S02]  /*e410*/  LOP3.LUT R58, R87, 0xff0000ff, RZ, 0xc0, !PT ;  /* 0xff0000ff573a7812 */ /* 0x000fe400078ec0ff */
[----:B------:R-:W-:Y:S01]  /*e420*/  LOP3.LUT R48, R56, 0xff00, R61, 0xf8, !PT ;  /* 0x0000ff0038307812 */ /* 0x000fe200078ef83d */
[----:B------:R-:W-:Y:S01]  /*e430*/  IMAD.U32 R61, R70, 0x10000, RZ ;  /* 0x00010000463d7824 */ /* 0x000fe200078e00ff */
[----:B------:R-:W-:-:S02]  /*e440*/  SHF.R.U32.HI R66, RZ, 0x10, R87 ;  /* 0x00000010ff427819 */ /* 0x000fc40000011657 */
[----:B------:R-:W-:Y:S02]  /*e450*/  SHF.R.U32.HI R67, RZ, 0x8, R73 ;  /* 0x00000008ff437819 */ /* 0x000fe40000011649 */
[----:B------:R-:W-:Y:S02]  /*e460*/  SHF.R.U32.HI R69, RZ, 0x8, R75 ;  /* 0x00000008ff457819 */ /* 0x000fe4000001164b */
[----:B------:R-:W-:Y:S01]  /*e470*/  SHF.L.U32 R65, R65, 0x8, RZ ;  /* 0x0000000841417819 */ /* 0x000fe200000006ff */
[----:B------:R-:W-:Y:S01]  /*e480*/  IMAD.SHL.U32 R67, R67, 0x100, RZ ;  /* 0x0000010043437824 */ /* 0x000fe200078e00ff */
[----:B------:R-:W-:Y:S01]  /*e490*/  MOV R55, R44 ;  /* 0x0000002c00377202 */ /* 0x000fe20000000f00 */
[----:B------:R-:W-:Y:S01]  /*e4a0*/  IMAD.SHL.U32 R69, R69, 0x100, RZ ;  /* 0x0000010045457824 */ /* 0x000fe200078e00ff */
[----:B------:R-:W-:Y:S01]  /*e4b0*/  LOP3.LUT R44, R58, 0xff00, R65, 0xf8, !PT ;  /* 0x0000ff003a2c7812 */ /* 0x000fe200078ef841 */
[----:B------:R-:W-:Y:S01]  /*e4c0*/  IMAD.U32 R65, R66, 0x10000, RZ ;  /* 0x0001000042417824 */ /* 0x000fe200078e00ff */
[----:B------:R-:W-:-:S02]  /*e4d0*/  LOP3.LUT R48, R48, 0xff0000, R61, 0xf8, !PT ;  /* 0x00ff000030307812 */ /* 0x000fc400078ef83d */
[----:B------:R-:W-:Y:S02]  /*e4e0*/  LOP3.LUT R62, R73, 0xff0000ff, RZ, 0xc0, !PT ;  /* 0xff0000ff493e7812 */ /* 0x000fe400078ec0ff */
[----:B------:R-:W-:Y:S02]  /*e4f0*/  LOP3.LUT R64, R75, 0xff0000ff, RZ, 0xc0, !PT ;  /* 0xff0000ff4b407812 */ /* 0x000fe400078ec0ff */
        /* <DEDUP_REMOVED lines=14> */
[----:B------:R-:W-:Y:S02]  /*e5e0*/  SHF.R.U32.HI R71, RZ, 0x10, R75 ;  /* 0x00000010ff477819 */ /* 0x000fe4000001164b */
[----:B------:R-:W-:Y:S01]  /*e5f0*/  SHF.L.U32 R69, R68, 0x10, RZ ;  /* 0x0000001044457819 */ /* 0x000fe200000006ff */
[-C--:B------:R-:W-:Y:S01]  /*e600*/  FFMA.FTZ R70, R62, R65.reuse, R67 ;  /* 0x000000413e467223 */ /* 0x080fe20000010043 */
[----:B------:R-:W-:Y:S01]  /*e610*/  FFMA.FTZ R73, R58, R65, -R73 ;  /* 0x000000413a497223 */ /* 0x000fe20000010849 */
[----:B------:R-:W-:Y:S01]  /*e620*/  HADD2.F32 R67, -RZ, R66.H1_H1 ;  /* 0x30000042ff437230 */ /* 0x000fe20000004100 */
[----:B------:R-:W-:Y:S01]  /*e630*/  F2FP.F16.E4M3.UNPACK_B R147, R147 ;  /* 0x00000093ff93723e */ /* 0x000fe200020006ff */
[----:B------:R-:W-:Y:S01]  /*e640*/  HADD2.F32 R62, -RZ, R61.H1_H1 ;  /* 0x3000003dff3e7230 */ /* 0x000fe20000004100 */
[----:B------:R-:W-:Y:S01]  /*e650*/  F2FP.F16.E4M3.UNPACK_B R60, R60 ;  /* 0x0000003cff3c723e */ /* 0x000fe200020006ff */
[----:B------:R-:W-:Y:S01]  /*e660*/  HADD2.F32 R58, -RZ, R56.H1_H1 ;  /* 0x30000038ff3a7230 */ /* 0x000fe20000004100 */
[----:B------:R-:W-:Y:S01]  /*e670*/  F2FP.F16.E4M3.UNPACK_B R55, R55 ;  /* 0x00000037ff37723e */ /* 0x000fe200020006ff */
[----:B------:R-:W-:Y:S01]  /*e680*/  IMAD.U32 R71, R71, 0x10000, RZ ;  /* 0x0001000047477824 */ /* 0x000fe200078e00ff */
[----:B------:R-:W-:Y:S01]  /*e690*/  LOP3.LUT R50, R50, 0xff0000, R69, 0xf8, !PT ;  /* 0x00ff000032327812 */ /* 0x000fe200078ef845 */
[----:B------:R-:W-:-:S02]  /*e6a0*/  HADD2.F32 R65, -RZ, R64.H1_H1 ;  /* 0x30000040ff417230 */ /* 0x000fc40000004100 */
[----:B------:R-:W-:Y:S01]  /*e6b0*/  FMUL.FTZ R69, R62, R67 ;  /* 0x000000433e457220 */ /* 0x000fe20000410000 */
[----:B------:R-:W-:Y:S01]  /*e6c0*/  F2FP.F16.E4M3.UNPACK_B R149, R149 ;  /* 0x00000095ff95723e */ /* 0x000fe200020006ff */
[----:B------:R-:W-:Y:S02]  /*e6d0*/  HADD2.F32 R64, -RZ, R147.H0_H0 ;  /* 0x20000093ff407230 */ /* 0x000fe40000004100 */
[----:B------:R-:W-:Y:S01]  /*e6e0*/  FMUL.FTZ R67, R58, R67 ;  /* 0x000000433a437220 */ /* 0x000fe20000410000 */
[----:B------:R-:W-:Y:S01]  /*e6f0*/  HADD2.F32 R61, -RZ, R60.H0_H0 ;  /* 0x2000003cff3d7230 */ /* 0x000fe20000004100 */
[----:B------:R-:W-:Y:S01]  /*e700*/  LOP3.LUT R46, R46, 0xff0000, R71, 0xf8, !PT ;  /* 0x00ff00002e2e7812 */ /* 0x000fe200078ef847 */
[----:B------:R-:W-:Y:S02]  /*e710*/  HADD2.F32 R56, -RZ, R55.H0_H0 ;  /* 0x20000037ff387230 */ /* 0x000fe40000004100 */
[-C--:B------:R-:W-:Y:S01]  /*e720*/  FFMA.FTZ R72, R58, R65.reuse, -R69 ;  /* 0x000000413a487223 */ /* 0x080fe20000010845 */
[----:B------:R-:W-:Y:S01]  /*e730*/  FFMA.FTZ R71, R62, R65, R67 ;  /* 0x000000413e477223 */ /* 0x000fe20000010043 */
        /* <DEDUP_REMOVED lines=9> */
[CC--:B------:R-:W-:Y:S01]  /*e7d0*/  FMUL.FTZ R62, R60.reuse, R147.reuse ;  /* 0x000000933c3e7220 */ /* 0x0c0fe20000410000 */
[----:B------:R-:W-:Y:S01]  /*e7e0*/  F2FP.F16.E4M3.UNPACK_B R56, R148.H1 ;  /* 0x00000094ff38723e */ /* 0x000fe200030006ff */
[C---:B------:R-:W-:Y:S01]  /*e7f0*/  FMUL.FTZ R147, R55.reuse, R147 ;  /* 0x0000009337937220 */ /* 0x040fe20000410000 */
[----:B------:R-:W-:Y:S01]  /*e800*/  F2FP.F16.E4M3.UNPACK_B R58, R63.H1 ;  /* 0x0000003fff3a723e */ /* 0x000fe200030006ff */
[----:B------:R-:W-:Y:S01]  /*e810*/  FFMA.FTZ R69, R55, R149, -R62 ;  /* 0x0000009537457223 */ /* 0x000fe2000001083e */
[----:B------:R-:W-:Y:S01]  /*e820*/  F2FP.F16.E4M3.UNPACK_B R62, R150.H1 ;  /* 0x00000096ff3e723e */ /* 0x000fe200030006ff */
[----:B------:R-:W-:Y:S01]  /*e830*/  HADD2.F32 R64, -RZ, R56.H0_H0 ;  /* 0x20000038ff407230 */ /* 0x000fe20000004100 */
[----:B------:R-:W-:Y:S01]  /*e840*/  F2FP.F16.E4M3.UNPACK_B R55, R59.H1 ;  /* 0x0000003bff37723e */ /* 0x000fe200030006ff */
[----:B------:R-:W-:Y:S02]  /*e850*/  HADD2.F32 R61, -RZ, R58.H0_H0 ;  /* 0x2000003aff3d7230 */ /* 0x000fe40000004100 */
[----:B------:R-:W-:Y:S01]  /*e860*/  FFMA.FTZ R68, R60, R149, R147 ;  /* 0x000000953c447223 */ /* 0x000fe20000010093 */
[----:B------:R-:W-:Y:S01]  /*e870*/  HADD2.F32 R65, -RZ, R56.H1_H1 ;  /* 0x30000038ff417230 */ /* 0x000fe20000004100 */
[----:B------:R-:W-:Y:S01]  /*e880*/  F2FP.F16.E4M3.UNPACK_B R148, R148 ;  /* 0x00000094ff94723e */ /* 0x000fe200020006ff */
[----:B------:R-:W-:-:S02]  /*e890*/  HADD2.F32 R56, -RZ, R55.H0_H0 ;  /* 0x20000037ff387230 */ /* 0x000fc40000004100 */
[-C--:B------:R-:W-:Y:S01]  /*e8a0*/  FMUL.FTZ R75, R61, R64.reuse ;  /* 0x000000403d4b7220 */ /* 0x080fe20000410000 */
[----:B------:R-:W-:Y:S01]  /*e8b0*/  HADD2.F32 R60, -RZ, R62.H0_H0 ;  /* 0x2000003eff3c7230 */ /* 0x000fe20000004100 */
[----:B------:R-:W-:Y:S01]  /*e8c0*/  F2FP.F16.E4M3.UNPACK_B R63, R63 ;  /* 0x0000003fff3f723e */ /* 0x000fe200020006ff */
[----:B------:R-:W-:Y:S02]  /*e8d0*/  HADD2.F32 R58, -RZ, R58.H1_H1 ;  /* 0x3000003aff3a7230 */ /* 0x000fe40000004100 */
[C---:B------:R-:W-:Y:S01]  /*e8e0*/  FMUL.FTZ R64, R56.reuse, R64 ;  /* 0x0000004038407220 */ /* 0x040fe20000410000 */
[----:B------:R-:W-:Y:S02]  /*e8f0*/  HADD2.F32 R55, -RZ, R55.H1_H1 ;  /* 0x30000037ff377230 */ /* 0x000fe40000004100 */
[-C--:B------:R-:W-:Y:S01]  /*e900*/  FFMA.FTZ R74, R56, R60.reuse, -R75 ;  /* 0x0000003c384a7223 */ /* 0x080fe2000001084b */
[----:B------:R-:W-:Y:S02]  /*e910*/  HADD2.F32 R62, -RZ, R62.H1_H1 ;  /* 0x3000003eff3e7230 */ /* 0x000fe40000004100 */
[----:B------:R-:W-:Y:S01]  /*e920*/  FMUL.FTZ R56, R58, R65 ;  /* 0x000000413a387220 */ /* 0x000fe20000410000 */
[----:B------:R-:W-:Y:S01]  /*e930*/  F2FP.F16.E4M3.UNPACK_B R59, R59 ;  /* 0x0000003bff3b723e */ /* 0x000fe200020006ff */
[----:B------:R-:W-:Y:S01]  /*e940*/  FMUL.FTZ R65, R55, R65 ;  /* 0x0000004137417220 */ /* 0x000fe20000410000 */
[----:B------:R-:W-:Y:S01]  /*e950*/  FFMA.FTZ R76, R61, R60, R64 ;  /* 0x0000003c3d4c7223 */ /* 0x000fe20000010040 */
[----:B------:R-:W-:Y:S01]  /*e960*/  FFMA.FTZ R77, R55, R62, -R56 ;  /* 0x0000003e374d7223 */ /* 0x000fe20000010838 */
[----:B------:R-:W-:Y:S01]  /*e970*/  F2FP.F16.E4M3.UNPACK_B R150, R150 ;  /* 0x00000096ff96723e */ /* 0x000fe200020006ff */
[----:B------:R-:W-:-:S02]  /*e980*/  HADD2.F32 R60, -RZ, R148.H0_H0 ;  /* 0x20000094ff3c7230 */ /* 0x000fc40000004100 */
[----:B------:R-:W-:Y:S01]  /*e990*/  FFMA.FTZ R79, R58, R62, R65 ;  /* 0x0000003e3a4f7223 */ /* 0x000fe20000010041 */
[----:B------:R-:W-:Y:S02]  /*e9a0*/  HADD2.F32 R56, -RZ, R63.H0_H0 ;  /* 0x2000003fff387230 */ /* 0x000fe40000004100 */
[----:B------:R-:W-:Y:S02]  /*e9b0*/  HADD2.F32 R148, -RZ, R148.H1_H1 ;  /* 0x30000094ff947230 */ /* 0x000fe40000004100 */
[----:B------:R-:W-:Y:S02]  /*e9c0*/  HADD2.F32 R55, -RZ, R59.H0_H0 ;  /* 0x2000003bff377230 */ /* 0x000fe40000004100 */
[----:B------:R-:W-:Y:S01]  /*e9d0*/  FMUL.FTZ R62, R56, R60 ;  /* 0x0000003c383e7220 */ /* 0x000fe20000410000 */
[----:B------:R-:W-:Y:S01]  /*e9e0*/  HADD2.F32 R63, -RZ, R63.H1_H1 ;  /* 0x3000003fff3f7230 */ /* 0x000fe20000004100 */
[----:B------:R-:W-:Y:S01]  /*e9f0*/  F2FP.SATFINITE.E4M3.F32.PACK_AB_MERGE_C R76, R79, R76, RZ ;  /* 0x0000004c4f4c723e */ /* 0x000fe200048070ff */
[----:B------:R-:W-:-:S02]  /*ea00*/  HADD2.F32 R58, -RZ, R150.H0_H0 ;  /* 0x20000096ff3a7230 */ /* 0x000fc40000004100 */
[----:B------:R-:W-:Y:S01]  /*ea10*/  FMUL.FTZ R61, R55, R60 ;  /* 0x0000003c373d7220 */ /* 0x000fe20000410000 */
[----:B------:R-:W-:Y:S02]  /*ea20*/  HADD2.F32 R59, -RZ, R59.H1_H1 ;  /* 0x3000003bff3b7230 */ /* 0x000fe40000004100 */
[----:B------:R-:W-:Y:S01]  /*ea30*/  FMUL.FTZ R64, R63, R148 ;  /* 0x000000943f407220 */ /* 0x000fe20000410000 */
[----:B------:R-:W-:Y:S02]  /*ea40*/  HADD2.F32 R150, -RZ, R150.H1_H1 ;  /* 0x30000096ff967230 */ /* 0x000fe40000004100 */
[-C--:B------:R-:W-:Y:S01]  /*ea50*/  FFMA.FTZ R65, R56, R58.reuse, R61 ;  /* 0x0000003a38417223 */ /* 0x080fe2000001003d */
[----:B------:R-:W-:Y:S01]  /*ea60*/  FFMA.FTZ R60, R55, R58, -R62 ;  /* 0x0000003a373c7223 */ /* 0x000fe2000001083e */
[----:B------:R-:W-:Y:S01]  /*ea70*/  FMUL.FTZ R148, R59, R148 ;  /* 0x000000943b947220 */ /* 0x000fe20000410000 */
[----:B------:R-:W-:Y:S01]  /*ea80*/  F2FP.SATFINITE.E4M3.F32.PACK_AB_MERGE_C R56, R71, R70, RZ ;  /* 0x000000464738723e */ /* 0x000fe200048070ff */
[-C--:B------:R-:W-:Y:S01]  /*ea90*/  FFMA.FTZ R75, R59, R150.reuse, -R64 ;  /* 0x000000963b4b7223 */ /* 0x080fe20000010840 */
[----:B------:R-:W-:Y:S01]  /*eaa0*/  F2FP.F16.E4M3.UNPACK_B R61, R49 ;  /* 0x00000031ff3d723e */ /* 0x000fe200020006ff */
[----:B------:R-:W-:Y:S01]  /*eab0*/  FFMA.FTZ R148, R63, R150, R148 ;  /* 0x000000963f947223 */ /* 0x000fe20000010094 */
[----:B------:R-:W-:-:S02]  /*eac0*/  F2FP.F16.E4M3.UNPACK_B R64, R50 ;  /* 0x00000032ff40723e */ /* 0x000fc400020006ff */
[----:B------:R-:W-:Y:S01]  /*ead0*/  F2FP.SATFINITE.E4M3.F32.PACK_AB_MERGE_C R58, R77, R74, RZ ;  /* 0x0000004a4d3a723e */ /* 0x000fe200048070ff */
[--C-:B------:R-:W-:Y:S01]  /*eae0*/  HADD2.F32 R62, -RZ, R61.reuse.H0_H0 ;  /* 0x2000003dff3e7230 */ /* 0x100fe20000004100 */
[----:B------:R-:W-:Y:S01]  /*eaf0*/  F2FP.F16.E4M3.UNPACK_B R59, R45 ;  /* 0x0000002dff3b723e */ /* 0x000fe200020006ff */
[----:B------:R-:W-:Y:S01]  /*eb00*/  HADD2.F32 R61, -RZ, R61.H1_H1 ;  /* 0x3000003dff3d7230 */ /* 0x000fe20000004100 */
[----:B------:R-:W-:Y:S01]  /*eb10*/  F2FP.SATFINITE.E4M3.F32.PACK_AB_MERGE_C R56, R68, R67, R56 ;  /* 0x000000434438723e */ /* 0x000fe20004807038 */
[--C-:B------:R-:W-:Y:S01]  /*eb20*/  HADD2.F32 R67, -RZ, R64.reuse.H0_H0 ;  /* 0x20000040ff437230 */ /* 0x100fe20000004100 */
[----:B------:R-:W-:Y:S01]  /*eb30*/  F2FP.SATFINITE.E4M3.F32.PACK_AB_MERGE_C R55, R72, R73, RZ ;  /* 0x000000494837723e */ /* 0x000fe200048070ff */
[----:B------:R-:W-:Y:S01]  /*eb40*/  HADD2.F32 R64, -RZ, R64.H1_H1 ;  /* 0x30000040ff407230 */ /* 0x000fe20000004100 */
[----:B------:R-:W-:Y:S02]  /*eb50*/  F2FP.F16.E4M3.UNPACK_B R63, R48 ;  /* 0x00000030ff3f723e */ /* 0x000fe400020006ff */
[----:B------:R-:W-:Y:S01]  /*eb60*/  F2FP.SATFINITE.E4M3.F32.PACK_AB_MERGE_C R58, R75, R60, R58 ;  /* 0x0000003c4b3a723e */ /* 0x000fe2000480703a */
[----:B------:R-:W-:Y:S01]  /*eb70*/  HADD2.F32 R60, -RZ, R59.H0_H0 ;  /* 0x2000003bff3c7230 */ /* 0x000fe20000004100 */
[----:B------:R-:W-:Y:S01]  /*eb80*/  F2FP.SATFINITE.E4M3.F32.PACK_AB_MERGE_C R55, R69, R66, R55 ;  /* 0x000000424537723e */ /* 0x000fe20004807037 */
[----:B------:R-:W-:Y:S01]  /*eb90*/  FMUL.FTZ R69, R62, R67 ;  /* 0x000000433e457220 */ /* 0x000fe20000410000 */
[----:B------:R-:W-:Y:S01]  /*eba0*/  F2FP.SATFINITE.E4M3.F32.PACK_AB_MERGE_C R148, R148, R65, R76 ;  /* 0x000000419494723e */ /* 0x000fe2000480704c */
[----:B------:R-:W-:-:S02]  /*ebb0*/  HADD2.F32 R65, -RZ, R63.H0_H0 ;  /* 0x2000003fff417230 */ /* 0x000fc40000004100 */
[----:B------:R-:W-:Y:S01]  /*ebc0*/  FMUL.FTZ R67, R60, R67 ;  /* 0x000000433c437220 */ /* 0x000fe20000410000 */
[----:B------:R-:W-:Y:S02]  /*ebd0*/  HADD2.F32 R59, -RZ, R59.H1_H1 ;  /* 0x3000003bff3b7230 */ /* 0x000fe40000004100 */
[-C--:B------:R-:W-:Y:S01]  /*ebe0*/  FMUL.FTZ R66, R61, R64.reuse ;  /* 0x000000403d427220 */ /* 0x080fe20000410000 */
[----:B------:R-:W-:Y:S01]  /*ebf0*/  F2FP.F16.E4M3.UNPACK_B R45, R45.H1 ;  /* 0x0000002dff2d723e */ /* 0x000fe200030006ff */
[-C--:B------:R-:W-:Y:S01]  /*ec00*/  FFMA.FTZ R67, R62, R65.reuse, R67 ;  /* 0x000000413e437223 */ /* 0x080fe20000010043 */
[----:B------:R-:W-:Y:S02]  /*ec10*/  HADD2.F32 R62, -RZ, R63.H1_H1 ;  /* 0x3000003fff3e7230 */ /* 0x000fe40000004100 */
[----:B------:R-:W-:Y:S01]  /*ec20*/  FFMA.FTZ R69, R60, R65, -R69 ;  /* 0x000000413c457223 */ /* 0x000fe20000010845 */
[----:B------:R-:W-:Y:S01]  /*ec30*/  FMUL.FTZ R64, R59, R64 ;  /* 0x000000403b407220 */ /* 0x000fe20000410000 */
[----:B------:R-:W-:Y:S01]  /*ec40*/  F2FP.F16.E4M3.UNPACK_B R60, R49.H1 ;  /* 0x00000031ff3c723e */ /* 0x000fe200030006ff */
[----:B------:R-:W-:-:S02]  /*ec50*/  HADD2.F32 R49, -RZ, R45.H0_H0 ;  /* 0x2000002dff317230 */ /* 0x000fc40000004100 */
[----:B------:R-:W-:Y:S01]  /*ec60*/  FFMA.FTZ R68, R59, R62, -R66 ;  /* 0x0000003e3b447223 */ /* 0x000fe20000010842 */
[----:B------:R-:W-:Y:S01]  /*ec70*/  F2FP.F16.E4M3.UNPACK_B R59, R50.H1 ;  /* 0x00000032ff3b723e */ /* 0x000fe200030006ff */
[----:B------:R-:W-:Y:S01]  /*ec80*/  FFMA.FTZ R70, R61, R62, R64 ;  /* 0x0000003e3d467223 */ /* 0x000fe20000010040 */
[--C-:B------:R-:W-:Y:S01]  /*ec90*/  HADD2.F32 R50, -RZ, R60.reuse.H0_H0 ;  /* 0x2000003cff327230 */ /* 0x100fe20000004100 */
[----:B------:R-:W-:Y:S01]  /*eca0*/  F2FP.F16.E4M3.UNPACK_B R48, R48.H1 ;  /* 0x00000030ff30723e */ /* 0x000fe200030006ff */
[----:B------:R-:W-:Y:S01]  /*ecb0*/  HADD2.F32 R60, -RZ, R60.H1_H1 ;  /* 0x3000003cff3c7230 */ /* 0x000fe20000004100 */
[----:B------:R-:W-:Y:S01]  /*ecc0*/  F2FP.F16.E4M3.UNPACK_B R63, R46 ;  /* 0x0000002eff3f723e */ /* 0x000fe200020006ff */
[--C-:B------:R-:W-:Y:S02]  /*ecd0*/  HADD2.F32 R61, -RZ, R59.reuse.H0_H0 ;  /* 0x2000003bff3d7230 */ /* 0x100fe40000004100 */
[----:B------:R-:W-:Y:S02]  /*ece0*/  HADD2.F32 R62, -RZ, R59.H1_H1 ;  /* 0x3000003bff3e7230 */ /* 0x000fe40000004100 */
[----:B------:R-:W-:-:S02]  /*ecf0*/  HADD2.F32 R59, -RZ, R48.H0_H0 ;  /* 0x20000030ff3b7230 */ /* 0x000fc40000004100 */
[-C--:B------:R-:W-:Y:S01]  /*ed00*/  FMUL.FTZ R64, R50, R61.reuse ;  /* 0x0000003d32407220 */ /* 0x080fe20000410000 */
[C---:B------:R-:W-:Y:S01]  /*ed10*/  FMUL.FTZ R61, R49.reuse, R61 ;  /* 0x0000003d313d7220 */ /* 0x040fe20000410000 */
        /* <DEDUP_REMOVED lines=59> */
.L_x_2310:
[----:B------:R-:W-:Y:S05]  /*f0d0*/  BSYNC B1 ;  /* 0x0000000000017941 */ /* 0x000fea0003800000 */
.L_x_2309:
        /* <DEDUP_REMOVED lines=8> */
[----:B--2---:R0:W-:Y:S01]  /*f160*/  STG.E.128 desc[UR54][R124.64], R48 ;  /* 0x000000307c007986 */ /* 0x0041e2000c101d36 */
[----:B------:R-:W-:Y:S05]  /*f170*/  BRA `(.L_x_2259) ;  /* 0x0000000000dc7947 */ /* 0x000fea0003800000 */
.L_x_2226:
[----:B------:R-:W-:-:S06]  /*f180*/  UISETP.NE.AND UP0, UPT, UR53, 0x3, UPT ;  /* 0x000000033500788c */ /* 0x000fcc000bf05270 */
[----:B------:R-:W-:-:S13]  /*f190*/  PLOP3.LUT P2, PT, PT, PT, UP0, 0x80, 0x0 ;  /* 0x000000000000781c */ /* 0x000fda0003f4f008 */
[----:B------:R-:W-:Y:S05]  /*f1a0*/  @!P2 BRA `(.L_x_2311) ;  /* 0x000000000004a947 */ /* 0x000fea0003800000 */
[----:B------:R-:W-:Y:S01]  /*f1b0*/  BPT.TRAP 0x1 ;  /* 0x000000040000795c */ /* 0x000fe20000300000 */
.L_x_2311:
[----:B------:R-:W-:Y:S01]  /*f1c0*/  IMAD R42, R17, 0x8, R16 ;  /* 0x00000008112a7824 */ /* 0x000fe200078e0210 */
[----:B------:R-:W-:Y:S01]  /*f1d0*/  SHF.L.U32 R43, R223, 0x1f, RZ ;  /* 0x0000001fdf2b7819 */ /* 0x000fe200000006ff */
[----:B------:R-:W-:Y:S01]  /*f1e0*/  IMAD R41, R24, -0xa0, R2 ;  /* 0xffffff6018297824 */ /* 0x000fe200078e0202 */
[----:B------:R-:W-:Y:S02]  /*f1f0*/  BSSY B1, `(.L_x_2312) ;  /* 0x0000004000017945 */ /* 0x000fe40003800000 */
[----:B------:R-:W0:Y:S02]  /*f200*/  SYNCS.PHASECHK.TRANS64.TRYWAIT P3, [R42+URZ+0x33490], R43 ;  /* 0x0334902b2a0075a7 */ /* 0x000e24000806017f */
[----:B------:R-:W-:Y:S01]  /*f210*/  VIMNMX R41, R41, 0xa0, PT ;  /* 0x000000a029297848 */ /* 0x000fe20003fe0100 */
[----:B0-----:R-:W-:Y:S06]  /*f220*/  @!P3 BRA `(.L_x_2313) ;  /* 0x000001fc00b4b947 */ /* 0x001fec0003800000 */
.L_x_2559:
[----:B------:R-:W-:Y:S05]  /*f230*/  BSYNC B1 ;  /* 0x0000000000017941 */ /* 0x000fea0003800000 */
.L_x_2312:
        /* <DEDUP_REMOVED lines=21> */
.L_x_2315:
[----:B------:R-:W-:Y:S05]  /*f390*/  BSYNC B1 ;  /* 0x0000000000017941 */ /* 0x000fea0003800000 */
.L_x_2314:
        /* <DEDUP_REMOVED lines=21> */
.L_x_2259:
[----:B------:R-:W-:Y:S05]  /*f4f0*/  BSYNC B0 ;  /* 0x0000000000007941 */ /* 0x000fea0003800000 */
.L_x_2225:
        /* <DEDUP_REMOVED lines=12> */
[----:B------:R-:W-:-:S05]  /*f5c0*/  @!P3 VIADD R44, R42, 0x334a0 ;  /* 0x000334a02a2cb836 */ /* 0x000fca0000000000 */
[----:B------:R-:W-:-:S04]  /*f5d0*/  @!P3 PRMT R44, RZ, 0x654, R44 ;  /* 0x00000654ff2cb816 */ /* 0x000fc8000000002c */
[----:B------:R0:W-:Y:S01]  /*f5e0*/  @!P3 SYNCS.ARRIVE.TRANS64.RED.A1T0 RZ, [R44+URZ], RZ ;  /* 0x000000ff2cffb9a7 */ /* 0x0001e2000810043f */
[----:B------:R-:W-:Y:S05]  /*f5f0*/  @!P2 BRA `(.L_x_2317) ;  /* 0x000000000004a947 */ /* 0x000fea0003800000 */
[----:B------:R-:W-:Y:S01]  /*f600*/  BPT.TRAP 0x1 ;  /* 0x000000040000795c */ /* 0x000fe20000300000 */
.L_x_2317:
[----:B------:R-:W-:Y:S05]  /*f610*/  BSYNC B0 ;  /* 0x0000000000007941 */ /* 0x000fea0003800000 */
.L_x_2316:
[----:B------:R-:W1:Y:S01]  /*f620*/  SYNCS.PHASECHK.TRANS64.TRYWAIT P2, [R42+URZ+0x334b0], R43 ;  /* 0x0334b02b2a0075a7 */ /* 0x000e62000804017f */
[----:B------:R-:W-:Y:S01]  /*f630*/  ULDC UR37, c[0x0][0x2e4] ;  /* 0x0000b90000257ab9 */ /* 0x000fe20000000800 */
[----:B------:R-:W-:Y:S01]  /*f640*/  ULDC.64 UR38, c[0x0][0x318] ;  /* 0x0000c60000267ab9 */ /* 0x000fe20000000a00 */
[----:B------:R-:W-:Y:S01]  /*f650*/  ULDC.64 UR40, c[0x0][0x308] ;  /* 0x0000c20000287ab9 */ /* 0x000fe20000000a00 */
[----:B------:R-:W-:Y:S01]  /*f660*/  BSSY B0, `(.L_x_2318) ;  /* 0x0000003000007945 */ /* 0x000fe20003800000 */
[----:B------:R-:W-:-:S03]  /*f670*/  IMAD.WIDE R48, R24, 0xa0, R102 ;  /* 0x000000a018307825 */ /* 0x000fc600078e0266 */
[----:B-1----:R-:W-:Y:S05]  /*f680*/  @!P2 BRA `(.L_x_2319) ;  /* 0x000001f800b0a947 */ /* 0x002fea0003800000 */
.L_x_2560:
[----:B------:R-:W-:Y:S05]  /*f690*/  BSYNC B0 ;  /* 0x0000000000007941 */ /* 0x000fea0003800000 */
.L_x_2318:
[----:B------:R-:W-:Y:S01]  /*f6a0*/  ISETP.GE.AND P2, PT, R23, R41, PT ;  /* 0x000000291700720c */ /* 0x000fe20003f46270 */
[----:B------:R-:W-:-:S12]  /*f6b0*/  BSSY B0, `(.L_x_2320) ;  /* 0x000001b000007945 */ /* 0x000fd80003800000 */
[----:B------:R-:W-:Y:S05]  /*f6c0*/  @P2 BRA `(.L_x_2321) ;  /* 0x0000000000642947 */ /* 0x000fea0003800000 */
[----:B0-----:R-:W-:Y:S01]  /*f6d0*/  MOV R44, R118 ;  /* 0x00000076002c7202 */ /* 0x001fe20000000f00 */
[----:B------:R-:W-:Y:S02]  /*f6e0*/  IMAD.MOV.U32 R45, RZ, RZ, R32 ;  /* 0x000000ffff2d7224 */ /* 0x000fe400078e0020 */
[----:B-1----:R-:W-:Y:S02]  /*f6f0*/  IMAD R43, R49, UR38, RZ ;  /* 0x00000026312b7c24 */ /* 0x002fe4000f8e02ff */
        /* <DEDUP_REMOVED lines=22> */
.L_x_2321:
[----:B------:R-:W-:Y:S05]  /*f860*/  BSYNC B0 ;  /* 0x0000000000007941 */ /* 0x000fea0003800000 */
.L_x_2320:
[----:B-1----:R-:W-:Y:S01]  /*f870*/  VIADD R43, R23, 0x80 ;  /* 0x00000080172b7836 */ /* 0x002fe20000000000 */
[----:B------:R-:W-:Y:S04]  /*f880*/  BSSY B0, `(.L_x_2322) ;  /* 0x000001e000007945 */ /* 0x000fe80003800000 */
[----:B------:R-:W-:-:S13]  /*f890*/  ISETP.GE.AND P2, PT, R43, R41, PT ;  /* 0x000000292b00720c */ /* 0x000fda0003f46270 */
[----:B------:R-:W-:Y:S05]  /*f8a0*/  @P2 BRA `(.L_x_2323) ;  /* 0x00000000006c2947 */ /* 0x000fea0003800000 */
[----:B------:R-:W-:Y:S01]  /*f8b0*/  IADD3 R41, P2, R48, 0x80, RZ ;  /* 0x0000008030297810 */ /* 0x000fe20007f5e0ff */
[----:B0-2---:R-:W-:Y:S01]  /*f8c0*/  IMAD.MOV.U32 R44, RZ, RZ, R118 ;  /* 0x000000ffff2c7224 */ /* 0x005fe200078e0076 */
[----:B------:R-:W-:-:S03]  /*f8d0*/  MOV R45, R32 ;  /* 0x00000020002d7202 */ /* 0x000fc60000000f00 */
[----:B------:R-:W-:Y:S02]  /*f8e0*/  IMAD.X R48, RZ, RZ, R49, P2 ;  /* 0x000000ffff307224 */ /* 0x000fe400010e0631 */
        /* <DEDUP_REMOVED lines=23> */
.L_x_2323:
[----:B------:R-:W-:Y:S05]  /*fa60*/  BSYNC B0 ;  /* 0x0000000000007941 */ /* 0x000fea0003800000 */
.L_x_2322:
[----:B------:R-:W3:Y:S01]  /*fa70*/  LDL R39, [R1+0x10] ;  /* 0x0000100001277983 */ /* 0x000ee20000100800 */
[----:B------:R-:W-:Y:S02]  /*fa80*/  VIADD R17, R17, 0x1 ;  /* 0x0000000111117836 */ /* 0x000fe40000000000 */
[----:B------:R-:W-:Y:S01]  /*fa90*/  @!P3 VIADD R42, R42, 0x334c0 ;  /* 0x000334c02a2ab836 */ /* 0x000fe20000000000 */
[----:B------:R-:W-:Y:S01]  /*faa0*/  @!PT LDS RZ, [RZ] ;  /* 0x00000000fffff984 */ /* 0x000fe20000000800 */
[----:B------:R-:W-:Y:S01]  /*fab0*/  @!PT LDS RZ, [RZ] ;  /* 0x00000000fffff984 */ /* 0x000fe20000000800 */
[----:B------:R-:W-:Y:S01]  /*fac0*/  @!PT LDS RZ, [RZ] ;  /* 0x00000000fffff984 */ /* 0x000fe20000000800 */
[----:B------:R-:W-:Y:S01]  /*fad0*/  @!PT LDS RZ, [RZ] ;  /* 0x00000000fffff984 */ /* 0x000fe20000000800 */
[----:B------:R4:W-:Y:S06]  /*fae0*/  MEMBAR.ALL.CTA ;  /* 0x0000000000007992 */ /* 0x0009ec0000008000 */
[----:B----4-:R-:W4:Y:S02]  /*faf0*/  FENCE.VIEW.ASYNC.S ;  /* 0x00000000000073c6 */ /* 0x010f240000000000 */
[----:B----4-:R4:W-:Y:S01]  /*fb00*/  BAR.SYNC.DEFER_BLOCKING R152, 0x80 ;  /* 0x000200980000751d */ /* 0x0109e20000010000 */
[----:B------:R-:W-:-:S02]  /*fb10*/  ISETP.NE.AND P2, PT, R17, 0x2, PT ;  /* 0x000000021100780c */ /* 0x000fc40003f45270 */
[----:B------:R-:W-:Y:S02]  /*fb20*/  @!P3 PRMT R42, RZ, 0x654, R42 ;  /* 0x00000654ff2ab816 */ /* 0x000fe4000000002a */
[----:B------:R-:W-:Y:S02]  /*fb30*/  SEL R40, RZ, 0x1, P2 ;  /* 0x00000001ff287807 */ /* 0x000fe40001000000 */
[----:B------:R-:W-:Y:S02]  /*fb40*/  SEL R17, R17, RZ, P2 ;  /* 0x000000ff11117207 */ /* 0x000fe40001000000 */
[----:B------:R-:W-:Y:S01]  /*fb50*/  LOP3.LUT R223, R223, R40, RZ, 0x3c, !PT ;  /* 0x00000028dfdf7212 */ /* 0x000fe200078e3cff */
[----:B------:R4:W-:Y:S01]  /*fb60*/  @!P3 SYNCS.ARRIVE.TRANS64.RED.A1T0 RZ, [R42+URZ], RZ ;  /* 0x000000ff2affb9a7 */ /* 0x0009e2000810043f */
[----:B---3--:R-:W-:-:S13]  /*fb70*/  LOP3.LUT P4, RZ, R39, 0x2, RZ, 0xc0, !PT ;  /* 0x0000000227ff7812 */ /* 0x008fda000788c0ff */
[----:B----4-:R-:W-:Y:S05]  /*fb80*/  @P4 BRA `(.L_x_2324) ;  /* 0xffffff2c004c4947 */ /* 0x010fea000383ffff */
[----:B------:R-:W3:Y:S01]  /*fb90*/  S2R R39, SR_TID.X ;  /* 0x0000000000277919 */ /* 0x000ee20000002100 */
[----:B------:R-:W-:Y:S02]  /*fba0*/  PLOP3.LUT P0, PT, PT, PT, PT, 0x8, 0x0 ;  /* 0x000000000000781c */ /* 0x000fe40003f0e170 */
[----:B---3--:R-:W-:-:S04]  /*fbb0*/  SHF.R.U32.HI R39, RZ, 0x7, R39 ;  /* 0x00000007ff277819 */ /* 0x008fc80000011627 */
[----:B------:R-:W-:-:S13]  /*fbc0*/  ISETP.NE.AND P4, PT, R39, 0x1, PT ;  /* 0x000000012700780c */ /* 0x000fda0003f85270 */
[----:B------:R-:W-:Y:S06]  /*fbd0*/  @!P4 BAR.ARV 0x9, 0x100 ;  /* 0x024400000000cb1d */ /* 0x000fec0000002000 */
.L_x_2220:
[----:B------:R-:W3:Y:S01]  /*fbe0*/  LDC R0, c[0x0][0x428] ;  /* 0x00010a00ff007b82 */ /* 0x000ee20000000800 */
[----:B------:R-:W-:Y:S02]  /*fbf0*/  PLOP3.LUT P1, PT, PT, PT, PT, 0x80, 0x0 ;  /* 0x000000000000781c */ /* 0x000fe40003f2f070 */
        /* <DEDUP_REMOVED lines=12> */
[----:B--2---:R-:W-:Y:S02]  /*fcc0*/  MOV R50, RZ ;  /* 0x000000ff00327202 */ /* 0x004fe40000000f00 */
[----:B------:R-:W-:Y:S02]  /*fcd0*/  CS2R R54, SRZ ;  /* 0x0000000000367805 */ /* 0x000fe4000001ff00 */
[----:B------:R-:W-:Y:S01]  /*fce0*/  CS2R R78, SRZ ;  /* 0x00000000004e7805 */ /* 0x000fe2000001ff00 */
[----:B------:R-:W-:Y:S01]  /*fcf0*/  IMAD.MOV.U32 R67, RZ, RZ, RZ ;  /* 0x000000ffff437224 */ /* 0x000fe200078e00ff */
[----:B------:R-:W-:Y:S02]  /*fd00*/  CS2R R64, SRZ ;  /* 0x0000000000407805 */ /* 0x000fe4000001ff00 */
[----:B------:R-:W-:Y:S02]  /*fd10*/  CS2R R70, SRZ ;  /* 0x0000000000467805 */ /* 0x000fe4000001ff00 */
[----:B------:R-:W-:-:S02]  /*fd20*/  CS2R R60, SRZ ;  /* 0x00000000003c7805 */ /* 0x000fc4000001ff00 */
[----:B------:R-:W-:Y:S01]  /*fd30*/  CS2R R74, SRZ ;  /* 0x00000000004a7805 */ /* 0x000fe2000001ff00 */
[----:B------:R-:W-:Y:S01]  /*fd40*/  IMAD.MOV.U32 R82, RZ, RZ, RZ ;  /* 0x000000ffff527224 */ /* 0x000fe200078e00ff */
[----:B------:R-:W-:Y:S02]  /*fd50*/  CS2R R56, SRZ ;  /* 0x0000000000387805 */ /* 0x000fe4000001ff00 */
[----:B---3--:R-:W-:Y:S02]  /*fd60*/  ISETP.NE.AND P2, PT, R0, 0x1, PT ;  /* 0x000000010000780c */ /* 0x008fe40003f45270 */
[----:B------:R-:W-:Y:S02]  /*fd70*/  CS2R R52, SRZ ;  /* 0x0000000000347805 */ /* 0x000fe4000001ff00 */
[----:B------:R-:W-:Y:S02]  /*fd80*/  IADD3 R0, R234, 0x11f, -R227 ;  /* 0x0000011fea007810 */ /* 0x000fe40007ffe8e3 */
[----:B------:R-:W-:-:S02]  /*fd90*/  CS2R R96, SRZ ;  /* 0x0000000000607805 */ /* 0x000fc4000001ff00 */
[----:B-1----:R-:W-:Y:S02]  /*fda0*/  CS2R R48, SRZ ;  /* 0x0000000000307805 */ /* 0x002fe4000001ff00 */
[----:B------:R-:W-:Y:S02]  /*fdb0*/  CS2R R92, SRZ ;  /* 0x00000000005c7805 */ /* 0x000fe4000001ff00 */
[----:B0-----:R-:W-:Y:S01]  /*fdc0*/  CS2R R44, SRZ ;  /* 0x00000000002c7805 */ /* 0x001fe2000001ff00 */
[----:B------:R-:W-:Y:S01]  /*fdd0*/  IMAD R0, R225, 0x80, R0 ;  /* 0x00000080e1007824 */ /* 0x000fe200078e0200 */
[----:B------:R-:W-:Y:S02]  /*fde0*/  CS2R R32, SRZ ;  /* 0x0000000000207805 */ /* 0x000fe4000001ff00 */
[----:B------:R-:W-:Y:S02]  /*fdf0*/  CS2R R100, SRZ ;  /* 0x0000000000647805 */ /* 0x000fe4000001ff00 */
[----:B------:R-:W-:Y:S01]  /*fe00*/  CS2R R108, SRZ ;  /* 0x00000000006c7805 */ /* 0x000fe2000001ff00 */
[----:B------:R-:W-:Y:S01]  /*fe10*/  IMAD.HI R0, R0, 0x66666667, RZ ;  /* 0x6666666700007827 */ /* 0x000fe200078e02ff */
[----:B------:R-:W-:Y:S01]  /*fe20*/  CS2R R28, SRZ ;  /* 0x00000000001c7805 */ /* 0x000fe2000001ff00 */
[----:B------:R-:W0:Y:S01]  /*fe30*/  @P2 LDC R5, c[0x0][0x42c] ;  /* 0x00010b00ff052b82 */ /* 0x000e220000000800 */
[----:B------:R-:W-:-:S02]  /*fe40*/  CS2R R8, SRZ ;  /* 0x0000000000087805 */ /* 0x000fc4000001ff00 */
[----:B------:R-:W-:Y:S02]  /*fe50*/  CS2R R112, SRZ ;  /* 0x0000000000707805 */ /* 0x000fe4000001ff00 */
[----:B------:R-:W-:Y:S02]  /*fe60*/  SHF.R.U32.HI R3, RZ, 0x1f, R0 ;  /* 0x0000001fff037819 */ /* 0x000fe40000011600 */
[----:B------:R-:W-:Y:S02]  /*fe70*/  CS2R R40, SRZ ;  /* 0x0000000000287805 */ /* 0x000fe4000001ff00 */
[----:B------:R-:W-:Y:S01]  /*fe80*/  CS2R R12, SRZ ;  /* 0x00000000000c7805 */ /* 0x000fe2000001ff00 */
[----:B------:R-:W-:Y:S01]  /*fe90*/  IMAD.MOV.U32 R104, RZ, RZ, RZ ;  /* 0x000000ffff687224 */ /* 0x000fe200078e00ff */
[----:B------:R-:W-:Y:S01]  /*fea0*/  LEA.HI.SX32 R3, R0, R3, 0x1a ;  /* 0x0000000300037211 */ /* 0x000fe200078fd2ff */
[----:B------:R-:W1:Y:S01]  /*feb0*/  @P2 LDC R2, c[0x0][0x430] ;  /* 0x00010c00ff022b82 */ /* 0x000e620000000800 */
[----:B------:R-:W-:-:S02]  /*fec0*/  CS2R R6, SRZ ;  /* 0x0000000000067805 */ /* 0x000fc4000001ff00 */
[----:B------:R-:W-:Y:S02]  /*fed0*/  CS2R R26, SRZ ;  /* 0x00000000001a7805 */ /* 0x000fe4000001ff00 */
[----:B------:R-:W-:Y:S02]  /*fee0*/  VIMNMX R105, R158, R3, PT ;  /* 0x000000039e697248 */ /* 0x000fe40003fe0100 */
        /* <DEDUP_REMOVED lines=11> */
[----:B------:R-:W-:Y:S01]  /*ffa0*/  MOV R131, RZ ;  /* 0x000000ff00837202 */ /* 0x000fe20000000f00 */
[----:B0-----:R-:W-:-:S04]  /*ffb0*/  @P2 IMAD.HI.U32 R5, R226, R5, RZ ;  /* 0x00000005e2052227 */ /* 0x001fc800078e00ff */
[----:B------:R-:W-:Y:S02]  /*ffc0*/  IMAD.MOV.U32 R21, RZ, RZ, RZ ;  /* 0x000000ffff157224 */ /* 0x000fe400078e00ff */
[----:B------:R-:W-:Y:S01]  /*ffd0*/  IMAD.MOV.U32 R4, RZ, RZ, RZ ;  /* 0x000000ffff047224 */ /* 0x000fe200078e00ff */
[----:B-1----:R-:W-:Y:S01]  /*ffe0*/  @P2 SHF.R.U32.HI R226, RZ, R2, R5 ;  /* 0x00000002ffe22219 */ /* 0x002fe20000011605 */
[----:B------:R-:W-:Y:S01]  /*fff0*/  IMAD.MOV.U32 R133, RZ, RZ, RZ ;  /* 0x000000ffff857224 */ /* 0x000fe200078e00ff */
[----:B------:R-:W-:Y:S01]  /*10000*/  ISETP.GE.AND P2, PT, R105, 0x1, PT ;  /* 0x000000016900780c */ /* 0x000fe20003f46270 */
[----:B------:R-:W-:-:S12]  /*10010*/  @P0 BRA `(.L_x_2325) ;  /* 0x00000000000c0947 */ /* 0x000fd80003800000 */
[----:B------:R-:W0:Y:S01]  /*10020*/  FENCE.VIEW.ASYNC.G ;  /* 0x00000000000073c6 */ /* 0x000e220000000100 */
[----:B------:R-:W-:Y:S05]  /*10030*/  WARPSYNC.ALL ;  /* 0x0000000000007948 */ /* 0x000fea0003800000 */
[----:B0-----:R-:W-:Y:S06]  /*10040*/  BAR.ARV 0xc, 0x180 ;  /* 0x0306000000007b1d */ /* 0x001fec0000002000 */
.L_x_2325:
[----:B------:R-:W-:Y:S01]  /*10050*/  IMAD.MOV.U32 R20, RZ, RZ, RZ ;  /* 0x000000ffff147224 */ /* 0x000fe200078e00ff */
[----:B------:R-:W-:Y:S01]  /*10060*/  MOV R5, RZ ;  /* 0x000000ff00057202 */ /* 0x000fe20000000f00 */
[----:B------:R-:W-:Y:S06]  /*10070*/  @!P2 BRA `(.L_x_2326) ;  /* 0x000001500098a947 */ /* 0x000fec0003800000 */
[----:B------:R-:W-:-:S03]  /*10080*/  UMOV UR4, 0xffffffff ;  /* 0xffffffff00047882 */ /* 0x000fc60000000000 */
[----:B------:R-:W-:Y:S05]  /*10090*/  BRA.DIV UR4, `(.L_x_2327) ;  /* 0x000001f204407947 */ /* 0x000fea000b800000 */
[----:B------:R-:W0:Y:S02]  /*100a0*/  S2R R0, SR_TID.X ;  /* 0x0000000000007919 */ /* 0x000e240000002100 */
[C---:B0-----:R-:W-:Y:S02]  /*100b0*/  VIADD R2, R0.reuse, 0xffffff80 ;  /* 0xffffff8000027836 */ /* 0x041fe40000000000 */
[----:B------:R-:W-:-:S05]  /*100c0*/  VIADD R0, R0, 0xffffff80 ;  /* 0xffffff8000007836 */ /* 0x000fca0000000000 */
[----:B------:R-:W-:-:S04]  /*100d0*/  SHF.R.S32.HI R0, RZ, 0x1f, R0 ;  /* 0x0000001fff007819 */ /* 0x000fc80000011400 */
[----:B------:R-:W-:-:S04]  /*100e0*/  LEA.HI R0, R0, R2, RZ, 0x7 ;  /* 0x0000000200007211 */ /* 0x000fc800078f38ff */
[----:B------:R-:W-:-:S05]  /*100f0*/  SHF.R.S32.HI R0, RZ, 0x7, R0 ;  /* 0x00000007ff007819 */ /* 0x000fca0000011400 */
[----:B------:R0:W1:Y:S02]  /*10100*/  SHFL.IDX PT, R224, R0, RZ, 0x1f ;  /* 0x00001fff00e07589 */ /* 0x00006400000e0000 */
.L_x_2563:
        /* <DEDUP_REMOVED lines=25> */
.L_x_2328:
[----:B------:R-:W2:Y:S01]  /*102a0*/  LDL R2, [R1+0x1c] ;  /* 0x00001c0001027983 */ /* 0x000ea20000100800 */
[----:B------:R-:W-:Y:S01]  /*102b0*/  ULDC.64 UR4, c[0x0][0x990] ;  /* 0x0002640000047ab9 */ /* 0x000fe20000000a00 */
[----:B------:R-:W-:Y:S02]  /*102c0*/  ULDC.64 UR6, c[0x0][0x998] ;  /* 0x0002660000067ab9 */ /* 0x000fe40000000a00 */
[----:B------:R-:W3:Y:S01]  /*102d0*/  LDL R20, [R1+0xc] ;  /* 0x00000c0001147983 */ /* 0x000ee20000100800 */
        /* <DEDUP_REMOVED lines=8> */
[----:B------:R-:W4:Y:S01]  /*10360*/  @P1 LDC.64 R14, c[0x0][0x9c0] ;  /* 0x00027000ff0e1b82 */ /* 0x000f220000000a00 */
[----:B-1----:R-:W-:-:S02]  /*10370*/  @P0 IMAD R7, R7, R12, RZ ;  /* 0x0000000c07070224 */ /* 0x002fc400078e02ff */
[C---:B--2---:R-:W-:Y:S02]  /*10380*/  @P0 IMAD R0, R2.reuse, R8, RZ ;  /* 0x0000000802000224 */ /* 0x044fe400078e02ff */
[----:B0-----:R-:W-:Y:S02]  /*10390*/  @P1 IMAD R4, R2, R10, RZ ;  /* 0x0000000a02041224 */ /* 0x001fe400078e02ff */
[C---:B---3--:R-:W-:Y:S02]  /*103a0*/  @P0 IMAD R9, R20.reuse, R9, R0 ;  /* 0x0000000914090224 */ /* 0x048fe400078e0200 */
[----:B------:R-:W-:-:S04]  /*103b0*/  @P0 IMAD.WIDE.U32 R2, R20, R8, RZ ;  /* 0x0000000814020225 */ /* 0x000fc800078e00ff */
[----:B------:R-:W-:Y:S01]  /*103c0*/  @P0 IMAD.IADD R3, R3, 0x1, R9 ;  /* 0x0000000103030824 */ /* 0x000fe200078e0209 */
[----:B------:R-:W-:Y:S01]  /*103d0*/  @P1 SHF.R.S32.HI R9, RZ, 0x1f, R226 ;  /* 0x0000001fff091819 */ /* 0x000fe200000114e2 */
[C---:B------:R-:W-:Y:S02]  /*103e0*/  @P1 IMAD R11, R20.reuse, R11, R4 ;  /* 0x0000000b140b1224 */ /* 0x040fe400078e0204 */
[----:B------:R-:W-:-:S04]  /*103f0*/  @P1 IMAD.WIDE.U32 R4, R20, R10, RZ ;  /* 0x0000000a14041225 */ /* 0x000fc800078e00ff */
[----:B------:R-:W-:Y:S02]  /*10400*/  @P1 IMAD.IADD R5, R5, 0x1, R11 ;  /* 0x0000000105051824 */ /* 0x000fe400078e020b */
[----:B----4-:R-:W-:Y:S02]  /*10410*/  @P1 IMAD R0, R9, R14, RZ ;  /* 0x0000000e09001224 */ /* 0x010fe400078e02ff */
[C---:B------:R-:W-:Y:S02]  /*10420*/  @P0 IMAD R9, R226.reuse, R13, R7 ;  /* 0x0000000de2090224 */ /* 0x040fe400078e0207 */
[----:B------:R-:W-:-:S04]  /*10430*/  @P0 IMAD.WIDE.U32 R2, R226, R12, R2 ;  /* 0x0000000ce2020225 */ /* 0x000fc800078e0002 */
[C---:B------:R-:W-:Y:S02]  /*10440*/  @P1 IMAD R11, R226.reuse, R15, R0 ;  /* 0x0000000fe20b1224 */ /* 0x040fe400078e0200 */
[----:B------:R-:W-:Y:S01]  /*10450*/  @P1 IMAD.WIDE.U32 R6, R226, R14, R4 ;  /* 0x0000000ee2061225 */ /* 0x000fe200078e0004 */
[----:B------:R-:W-:Y:S02]  /*10460*/  @P0 IADD3 R5, R3, R9, RZ ;  /* 0x0000000903050210 */ /* 0x000fe40007ffe0ff */
[----:B------:R-:W-:Y:S01]  /*10470*/  @P0 LEA R4, P2, R2, UR4, 0x2 ;  /* 0x0000000402040c11 */ /* 0x000fe2000f8410ff */
[----:B------:R-:W-:Y:S01]  /*10480*/  @P1 IMAD.IADD R3, R7, 0x1, R11 ;  /* 0x0000000107031824 */ /* 0x000fe200078e020b */
[----:B------:R-:W-:Y:S01]  /*10490*/  @P1 LEA R8, P3, R6, UR6, 0x2 ;  /* 0x0000000606081c11 */ /* 0x000fe2000f8610ff */
[----:B------:R-:W-:Y:S01]  /*104a0*/  IMAD.MOV.U32 R0, RZ, RZ, 0x3f800000 ;  /* 0x3f800000ff007424 */ /* 0x000fe200078e00ff */
[----:B------:R-:W-:Y:S01]  /*104b0*/  @P0 LEA.HI.X R5, R2, UR5, R5, 0x2, P2 ;  /* 0x0000000502050c11 */ /* 0x000fe200090f1405 */
[----:B------:R-:W-:Y:S01]  /*104c0*/  ULDC UR4, c[0x0][0x3d4] ;  /* 0x0000f50000047ab9 */ /* 0x000fe20000000800 */
        /* <DEDUP_REMOVED lines=19> */
.L_x_2332:
[----:B-1----:R1:W2:Y:S02]  /*10600*/  SYNCS.PHASECHK.TRANS64.TRYWAIT P0, [R16+URZ+0x33400], R3 ;  /* 0x03340003100075a7 */ /* 0x0022a4000800017f */
[----:B--2---:R-:W-:Y:S05]  /*10610*/  @!P0 NANOSLEEP.SYNCS 0x989680 ;  /* 0x009896800000895d */ /* 0x004fea0003900000 */
[----:B------:R-:W2:Y:S02]  /*10620*/  @!P0 SYNCS.PHASECHK.TRANS64 P0, [R16+URZ+0x33400], R3 ;  /* 0x03340003100085a7 */ /* 0x000ea4000800007f */
[----:B--2---:R-:W-:Y:S05]  /*10630*/  @!P0 BRA `(.L_x_2332) ;  /* 0xfffffffc00f08947 */ /* 0x004fea000383ffff */
.L_x_2331:
[----:B------:R-:W-:Y:S05]  /*10640*/  BSYNC B0 ;  /* 0x0000000000007941 */ /* 0x000fea0003800000 */
.L_x_2330:
[----:B------:R-:W-:Y:S05]  /*10650*/  BRA `(.L_x_2333) ;  /* 0x00000070001c7947 */ /* 0x000fea0003800000 */
.L_x_2329:
        /* <DEDUP_REMOVED lines=12> */
[----:B------:R-:W-:Y:S01]  /*10720*/  IMAD.WIDE.U32 R144, R144, UR6, RZ ;  /* 0x0000000690907c25 */ /* 0x000fe2000f8e00ff */
[----:B------:R-:W-:-:S03]  /*10730*/  IADD3 R51, R3, R47, RZ ;  /* 0x0000002f03337210 */ /* 0x000fc60007ffe0ff */
[----:B------:R-:W-:Y:S01]  /*10740*/  IMAD.IADD R49, R5, 0x1, R145 ;  /* 0x0000000105317824 */ /* 0x000fe200078e0291 */
[----:B------:R-:W-:Y:S06]  /*10750*/  @!P0 BRA `(.L_x_2334) ;  /* 0x0000000000408947 */ /* 0x000fec0003800000 */
[----:B------:R-:W-:Y:S01]  /*10760*/  MOV R0, 0x0 ;  /* 0x0000000000007802 */ /* 0x000fe20000000f00 */
[----:B------:R-:W-:Y:S01]  /*10770*/  ULDC.64 UR4, c[0x4][0xc0] ;  /* 0x0100300000047ab9 */ /* 0x000fe20000000a00 */
[----:B------:R-:W-:Y:S01]  /*10780*/  ULDC.64 UR6, c[0x4][0xc8] ;  /* 0x0100320000067ab9 */ /* 0x000fe20000000a00 */
[----:B------:R-:W-:Y:S01]  /*10790*/  IMAD.U32 R4, RZ, RZ, UR4 ;  /* 0x00000004ff047e24 */ /* 0x000fe2000f8e00ff */
        /* <DEDUP_REMOVED lines=12> */
.L_x_2334:
[----:B------:R-:W0:Y:S01]  /*10860*/  LDC.64 R12, c[0x0][0x3d8] ;  /* 0x0000f600ff0c7b82 */ /* 0x000e220000000a00 */
[----:B------:R-:W-:Y:S01]  /*10870*/  SHF.R.S32.HI R3, RZ, 0x1f, R225 ;  /* 0x0000001fff037819 */ /* 0x000fe200000114e1 */
[----:B------:R-:W-:Y:S01]  /*10880*/  ULDC.U8 UR4, c[0x0][0x3f0] ;  /* 0x0000fc0000047ab9 */ /* 0x000fe20000000000 */
[----:B------:R-:W-:Y:S01]  /*10890*/  BSSY B0, `(.L_x_2335) ;  /* 0x00006db000007945 */ /* 0x000fe20003800000 */
[----:B------:R-:W-:-:S04]  /*108a0*/  ISETP.NE.AND P0, PT, RZ, UR4, PT ;  /* 0x00000004ff007c0c */ /* 0x000fc8000bf05270 */
[----:B------:R-:W1:Y:S01]  /*108b0*/  LDC.64 R10, c[0x0][0x3e8] ;  /* 0x0000fa00ff0a7b82 */ /* 0x000e620000000a00 */
[-C--:B0-----:R-:W-:Y:S02]  /*108c0*/  IMAD R0, R3, R12.reuse, RZ ;  /* 0x0000000c03007224 */ /* 0x081fe400078e02ff */
[----:B------:R-:W-:-:S04]  /*108d0*/  IMAD.WIDE.U32 R4, R225, R12, RZ ;  /* 0x0000000ce1047225 */ /* 0x000fc800078e00ff */
[----:B------:R-:W-:Y:S02]  /*108e0*/  IMAD.SHL.U32 R53, R4, 0x80, RZ ;  /* 0x0000008004357824 */ /* 0x000fe400078e00ff */
[-C--:B-1----:R-:W-:Y:S02]  /*108f0*/  IMAD R8, R3, R10.reuse, RZ ;  /* 0x0000000a03087224 */ /* 0x082fe400078e02ff */
        /* <DEDUP_REMOVED lines=11> */
[----:B------:R-:W0:Y:S01]  /*109b0*/  LDC R0, c[0x0][0x428] ;  /* 0x00010a00ff007b82 */ /* 0x000e220000000800 */
[----:B------:R-:W-:Y:S01]  /*109c0*/  ISETP.GE.AND P0, PT, R23, R4, PT ;  /* 0x000000041700720c */ /* 0x000fe20003f06270 */
[----:B------:R-:W-:Y:S01]  /*109d0*/  BSSY B1, `(.L_x_2337) ;  /* 0x0000052000017945 */ /* 0x000fe20003800000 */
[----:B------:R-:W-:Y:S02]  /*109e0*/  LEA R3, R225, R23, 0x7 ;  /* 0x00000017e1037211 */ /* 0x000fe400078e38ff */
        /* <DEDUP_REMOVED lines=15> */
[----:B0-----:R-:W-:-:S13]  /*10ae0*/  ISETP.NE.AND P1, PT, R0, 0x1, PT ;  /* 0x000000010000780c */ /* 0x001fda0003f25270 */
[----:B------:R-:W0:Y:S08]  /*10af0*/  @P1 LDC R0, c[0x0][0x42c] ;  /* 0x00010b00ff001b82 */ /* 0x000e300000000800 */
[----:B------:R-:W1:Y:S01]  /*10b00*/  @P1 LDC R5, c[0x0][0x430] ;  /* 0x00010c00ff051b82 */ /* 0x000e620000000800 */
[----:B0-----:R-:W-:-:S05]  /*10b10*/  @P1 IMAD.HI.U32 R0, R3, R0, RZ ;  /* 0x0000000003001227 */ /* 0x001fca00078e00ff */
[----:B-1----:R-:W-:Y:S01]  /*10b20*/  @P1 SHF.R.U32.HI R3, RZ, R5, R0 ;  /* 0x00000005ff031219 */ /* 0x002fe20000011600 */
[----:B------:R-:W-:-:S03]  /*10b30*/  IMAD.MOV.U32 R5, RZ, RZ, R51 ;  /* 0x000000ffff057224 */ /* 0x000fc600078e0033 */
[----:B------:R-:W-:Y:S01]  /*10b40*/  SHF.R.S32.HI R45, RZ, 0x1f, R3 ;  /* 0x0000001fff2d7819 */ /* 0x000fe20000011403 */
[----:B------:R-:W-:Y:S06]  /*10b50*/  @P0 BRA `(.L_x_2338) ;  /* 0x0000000000e40947 */ /* 0x000fec0003800000 */
[----:B------:R-:W-:Y:S01]  /*10b60*/  SHF.R.S32.HI R54, RZ, 0x1f, R23 ;  /* 0x0000001fff367819 */ /* 0x000fe20000011417 */
[----:B------:R-:W-:Y:S01]  /*10b70*/  IMAD.MOV.U32 R9, RZ, RZ, R48 ;  /* 0x000000ffff097224 */ /* 0x000fe200078e0030 */
[----:B------:R-:W-:Y:S01]  /*10b80*/  MOV R8, R19 ;  /* 0x0000001300087202 */ /* 0x000fe20000000f00 */
[----:B------:R-:W-:Y:S01]  /*10b90*/  ULDC UR4, c[0x0][0x3d4] ;  /* 0x0000f50000047ab9 */ /* 0x000fe20000000800 */
[----:B------:R-:W-:Y:S01]  /*10ba0*/  ULDC.64 UR6, c[0x0][0x3c8] ;  /* 0x0000f20000067ab9 */ /* 0x000fe20000000a00 */
[CC--:B------:R-:W-:Y:S01]  /*10bb0*/  IMAD R0, R54.reuse, R12.reuse, RZ ;  /* 0x0000000c36007224 */ /* 0x0c0fe200078e02ff */
[----:B------:R-:W-:Y:S01]  /*10bc0*/  ULDC.64 UR8, c[0x0][0x3e0] ;  /* 0x0000f80000087ab9 */ /* 0x000fe20000000a00 */
[C---:B------:R-:W-:Y:S01]  /*10bd0*/  IMAD.WIDE.U32 R14, R23.reuse, R12, R8 ;  /* 0x0000000c170e7225 */ /* 0x040fe200078e0008 */
[----:B------:R-:W-:Y:S02]  /*10be0*/  CS2R R42, SRZ ;  /* 0x00000000002a7805 */ /* 0x000fe4000001ff00 */
[----:B------:R-:W-:Y:S01]  /*10bf0*/  CS2R R40, SRZ ;  /* 0x0000000000287805 */ /* 0x000fe2000001ff00 */
[----:B------:R-:W-:Y:S01]  /*10c00*/  IMAD R21, R23, R13, R0 ;  /* 0x0000000d17157224 */ /* 0x000fe200078e0200 */
[----:B------:R-:W-:Y:S01]  /*10c10*/  IADD3 R14, P2, P5, R53, R46, R14 ;  /* 0x0000002e350e7210 */ /* 0x000fe20007d5e00e */
[----:B------:R-:W-:-:S02]  /*10c20*/  IMAD R0, R54, R10, RZ ;  /* 0x0000000a36007224 */ /* 0x000fc400078e02ff */
[----:B------:R-:W-:Y:S02]  /*10c30*/  IMAD.IADD R21, R15, 0x1, R21 ;  /* 0x000000010f157824 */ /* 0x000fe400078e0215 */
[----:B------:R-:W-:-:S04]  /*10c40*/  IMAD.WIDE.U32 R8, R23, R10, R8 ;  /* 0x0000000a17087225 */ /* 0x000fc800078e0008 */
[----:B------:R-:W-:Y:S01]  /*10c50*/  IMAD R15, R23, R11, R0 ;  /* 0x0000000b170f7224 */ /* 0x000fe200078e0200 */
[----:B------:R-:W-:Y:S01]  /*10c60*/  IADD3 R46, P3, P4, R55, R144, R8 ;  /* 0x00000090372e7210 */ /* 0x000fe20007c7e008 */
[C---:B------:R-:W-:Y:S02]  /*10c70*/  VIADD R8, R19.reuse, 0x10 ;  /* 0x0000001013087836 */ /* 0x040fe40000000000 */
[----:B------:R-:W-:Y:S01]  /*10c80*/  VIADD R20, R19, 0x20 ;  /* 0x0000002013147836 */ /* 0x000fe20000000000 */
[----:B------:R-:W-:Y:S01]  /*10c90*/  IADD3 R0, R9, R15, RZ ;  /* 0x0000000f09007210 */ /* 0x000fe20007ffe0ff */
[C---:B------:R-:W-:Y:S01]  /*10ca0*/  VIADD R9, R19.reuse, 0x30 ;  /* 0x0000003013097836 */ /* 0x040fe20000000000 */
[----:B------:R-:W-:Y:S02]  /*10cb0*/  ISETP.GE.AND P1, PT, R8, UR4, PT ;  /* 0x0000000408007c0c */ /* 0x000fe4000bf26270 */
[----:B------:R-:W-:Y:S02]  /*10cc0*/  IADD3.X R0, R52, R49, R0, P3, P4 ;  /* 0x0000003134007210 */ /* 0x000fe40001fe8400 */
[----:B------:R-:W-:-:S02]  /*10cd0*/  ISETP.GE.AND P4, PT, R19, UR4, PT ;  /* 0x0000000413007c0c */ /* 0x000fc4000bf86270 */
[----:B------:R-:W-:Y:S02]  /*10ce0*/  IADD3.X R8, R50, R51, R21, P2, P5 ;  /* 0x0000003332087210 */ /* 0x000fe400017ea415 */
[----:B------:R-:W-:Y:S02]  /*10cf0*/  IADD3 R14, P3, R14, UR6, RZ ;  /* 0x000000060e0e7c10 */ /* 0x000fe4000ff7e0ff */
[----:B------:R-:W-:Y:S02]  /*10d00*/  IADD3 R46, P5, R46, UR8, RZ ;  /* 0x000000082e2e7c10 */ /* 0x000fe4000ffbe0ff */
[----:B------:R-:W-:Y:S01]  /*10d10*/  ISETP.GE.AND P2, PT, R20, UR4, PT ;  /* 0x0000000414007c0c */ /* 0x000fe2000bf46270 */
[C---:B------:R-:W-:Y:S01]  /*10d20*/  VIADD R20, R19.reuse, 0x40 ;  /* 0x0000004013147836 */ /* 0x040fe20000000000 */
        /* <DEDUP_REMOVED lines=28> */
.L_x_2338:
[----:B------:R-:W-:Y:S05]  /*10ef0*/  BSYNC B1 ;  /* 0x0000000000017941 */ /* 0x000fea0003800000 */
.L_x_2337:
[----:B------:R-:W-:Y:S01]  /*10f00*/  IMAD R0, R45, R12, RZ ;  /* 0x0000000c2d007224 */ /* 0x000fe200078e02ff */
[----:B------:R-:W-:Y:S01]  /*10f10*/  ULDC.64 UR4, c[0x0][0x3c8] ;  /* 0x0000f20000047ab9 */ /* 0x000fe20000000a00 */
[----:B------:R-:W-:Y:S01]  /*10f20*/  IMAD.WIDE.U32 R6, R3, R10, R6 ;  /* 0x0000000a03067225 */ /* 0x000fe200078e0006 */
        /* <DEDUP_REMOVED lines=11> */
.L_x_2566:
[----:B------:R-:W-:-:S03]  /*10fe0*/  UMOV UR4, 0xffffffff ;  /* 0xffffffff00047882 */ /* 0x000fc60000000000 */
[----:B------:R-:W-:Y:S05]  /*10ff0*/  BRA.DIV UR4, `(.L_x_2340) ;  /* 0x000001e204d07947 */ /* 0x000fea000b800000 */
.L_x_2569:
[----:B------:R-:W-:-:S03]  /*11000*/  UMOV UR4, 0xffffffff ;  /* 0xffffffff00047882 */ /* 0x000fc60000000000 */
[----:B------:R-:W-:Y:S05]  /*11010*/  BRA.DIV UR4, `(.L_x_2341) ;  /* 0x000001e204f07947 */ /* 0x000fea000b800000 */
.L_x_2572:
[----:B------:R-:W-:-:S03]  /*11020*/  UMOV UR4, 0xffffffff ;  /* 0xffffffff00047882 */ /* 0x000fc60000000000 */
[----:B------:R-:W-:Y:S05]  /*11030*/  BRA.DIV UR4, `(.L_x_2342) ;  /* 0x000001e604107947 */ /* 0x000fea000b800000 */
.L_x_2575:
        /* <DEDUP_REMOVED lines=8> */
.L_x_2576:
[----:B------:R-:W-:Y:S05]  /*110c0*/  BSYNC B1 ;  /* 0x0000000000017941 */ /* 0x000fea0003800000 */
.L_x_2343:
[----:B------:R-:W-:Y:S05]  /*110d0*/  @P0 BRA `(.L_x_2345) ;  /* 0x0000006400580947 */ /* 0x000fea0003800000 */
[----:B------:R-:W2:Y:S01]  /*110e0*/  LDC R0, c[0x0][0x3d4] ;  /* 0x0000f500ff007b82 */ /* 0x000ea20000000800 */
[----:B------:R-:W-:Y:S01]  /*110f0*/  LOP3.LUT R4, R228, 0x10, R18, 0xf8, !PT ;  /* 0x00000010e4047812 */ /* 0x000fe200078ef812 */
[C---:B------:R-:W-:Y:S01]  /*11100*/  VIADD R5, R19.reuse, 0x20 ;  /* 0x0000002013057836 */ /* 0x040fe20000000000 */
[C---:B-1----:R-:W-:Y:S01]  /*11110*/  IADD3 R3, R19.reuse, 0x10, RZ ;  /* 0x0000001013037810 */ /* 0x042fe20007ffe0ff */
[C---:B------:R-:W-:Y:S01]  /*11120*/  VIADD R7, R19.reuse, 0x30 ;  /* 0x0000003013077836 */ /* 0x040fe20000000000 */
[----:B------:R-:W-:Y:S01]  /*11130*/  LOP3.LUT R4, R4, R229, RZ, 0x3c, !PT ;  /* 0x000000e504047212 */ /* 0x000fe200078e3cff */
[----:B------:R-:W-:Y:S01]  /*11140*/  BSSY B1, `(.L_x_2346) ;  /* 0x0000084000017945 */ /* 0x000fe20003800000 */
[----:B------:R-:W-:Y:S02]  /*11150*/  IADD3 R11, R19, 0x50, RZ ;  /* 0x00000050130b7810 */ /* 0x000fe40007ffe0ff */
[----:B------:R-:W-:Y:S01]  /*11160*/  LOP3.LUT P5, RZ, R235, 0x2, RZ, 0xc0, !PT ;  /* 0x00000002ebff7812 */ /* 0x000fe200078ac0ff */
[----:B------:R-:W-:Y:S01]  /*11170*/  IMAD.IADD R4, R230, 0x1, R4 ;  /* 0x00000001e6047824 */ /* 0x000fe200078e0204 */
[----:B--2---:R-:W-:-:S02]  /*11180*/  ISETP.GE.AND P6, PT, R19, R0, PT ;  /* 0x000000001300720c */ /* 0x004fc40003fc6270 */
[-C--:B------:R-:W-:Y:S01]  /*11190*/  ISETP.GE.AND P1, PT, R5, R0.reuse, PT ;  /* 0x000000000500720c */ /* 0x080fe20003f26270 */
[----:B------:R-:W-:Y:S01]  /*111a0*/  VIADD R5, R19, 0x40 ;  /* 0x0000004013057836 */ /* 0x000fe20000000000 */
[-C--:B------:R-:W-:Y:S01]  /*111b0*/  ISETP.GE.AND P0, PT, R3, R0.reuse, PT ;  /* 0x000000000300720c */ /* 0x080fe20003f06270 */
[----:B------:R-:W-:Y:S01]  /*111c0*/  IMAD.IADD R3, R16, 0x1, R4 ;  /* 0x0000000110037824 */ /* 0x000fe200078e0204 */
[-C--:B------:R-:W-:Y:S02]  /*111d0*/  ISETP.GE.AND P2, PT, R7, R0.reuse, PT ;  /* 0x000000000700720c */ /* 0x080fe40003f46270 */
[-C--:B------:R-:W-:Y:S02]  /*111e0*/  ISETP.GE.AND P3, PT, R5, R0.reuse, PT ;  /* 0x000000000500720c */ /* 0x080fe40003f66270 */
[----:B------:R-:W-:Y:S01]  /*111f0*/  ISETP.GE.AND P4, PT, R11, R0, PT ;  /* 0x000000000b00720c */ /* 0x000fe20003f86270 */
[----:B------:R-:W-:Y:S02]  /*11200*/  VIADD R0, R3, 0x20 ;  /* 0x0000002003007836 */ /* 0x000fe40000000000 */
        /* <DEDUP_REMOVED lines=8> */
[----:B0-----:R-:W-:Y:S02]  /*11290*/  SHF.R.U32.HI R14, RZ, 0x8, R41 ;  /* 0x00000008ff0e7819 */ /* 0x001fe40000011629 */
        /* <DEDUP_REMOVED lines=110> */
.L_x_2347:
[----:B------:R-:W-:Y:S05]  /*11980*/  BSYNC B1 ;  /* 0x0000000000017941 */ /* 0x000fea0003800000 */
.L_x_2346:
[----:B------:R-:W-:Y:S01]  /*11990*/  BSSY B1, `(.L_x_2348) ;  /* 0x000007d000017945 */ /* 0x000fe20003800000 */
[----:B------:R-:W-:-:S03]  /*119a0*/  @P5 IADD3 R0, R3, -0x20, RZ ;  /* 0xffffffe003005810 */ /* 0x000fc60007ffe0ff */
[----:B------:R-:W-:Y:S05]  /*119b0*/  @P0 BRA `(.L_x_2349) ;  /* 0x0000000400e80947 */ /* 0x000fea0003800000 */
[----:B-1----:R-:W1:Y:S01]  /*119c0*/  LDS.128 R4, [R0+0x1e200] ;  /* 0x01e2000000047984 */ /* 0x002e620000000c00 */
[----:B-----5:R-:W-:Y:S02]  /*119d0*/  SHF.R.U32.HI R11, RZ, 0x8, R36 ;  /* 0x00000008ff0b7819 */ /* 0x020fe40000011624 */
[----:B------:R-:W-:Y:S02]  /*119e0*/  SHF.R.U32.HI R13, RZ, 0x8, R37 ;  /* 0x00000008ff0d7819 */ /* 0x000fe40000011625 */
[----:B------:R-:W-:Y:S02]  /*119f0*/  SHF.R.U32.HI R41, RZ, 0x8, R39 ;  /* 0x00000008ff297819 */ /* 0x000fe40000011627 */
[----:B0-----:R-:W-:Y:S02]  /*11a00*/  SHF.R.U32.HI R15, RZ, 0x8, R38 ;  /* 0x00000008ff0f7819 */ /* 0x001fe40000011626 */
        /* <DEDUP_REMOVED lines=117> */
.L_x_2349:
[----:B------:R-:W-:Y:S05]  /*12160*/  BSYNC B1 ;  /* 0x0000000000017941 */ /* 0x000fea0003800000 */
.L_x_2348:
        /* <DEDUP_REMOVED lines=120> */
.L_x_2351:
[----:B------:R-:W-:Y:S05]  /*128f0*/  BSYNC B1 ;  /* 0x0000000000017941 */ /* 0x000fea0003800000 */
.L_x_2350:
[----:B------:R-:W-:Y:S04]  /*12900*/  BSSY B1, `(.L_x_2352) ;  /* 0x000007c000017945 */ /* 0x000fe80003800000 */
[----:B------:R-:W-:Y:S05]  /*12910*/  @P2 BRA `(.L_x_2353) ;  /* 0x0000000400e82947 */ /* 0x000fea0003800000 */
[----:B-123--:R-:W1:Y:S01]  /*12920*/  LDS.128 R4, [R0+0x20200] ;  /* 0x0202000000047984 */ /* 0x00ee620000000c00 */
        /* <DEDUP_REMOVED lines=121> */
.L_x_2353:
[----:B------:R-:W-:Y:S05]  /*130c0*/  BSYNC B1 ;  /* 0x0000000000017941 */ /* 0x000fea0003800000 */
.L_x_2352:
        /* <DEDUP_REMOVED lines=120> */
.L_x_2355:
[----:B------:R-:W-:Y:S05]  /*13850*/  BSYNC B1 ;  /* 0x0000000000017941 */ /* 0x000fea0003800000 */
.L_x_2354:
[----:B------:R-:W-:Y:S05]  /*13860*/  @P4 BRA `(.L_x_2345) ;  /* 0x0000003c00744947 */ /* 0x000fea0003800000 */
[----:B01234-:R-:W0:Y:S01]  /*13870*/  LDS.128 R4, [R0+0x22200] ;  /* 0x0222000000047984 */ /* 0x01fe220000000c00 */
        /* <DEDUP_REMOVED lines=30> */
[-C--:B0-----:R-:W-:Y:S02]  /*13a60*/  F2FP.F16.E4M3.UNPACK_B R3, R6.reuse.H1 ;  /* 0x00000006ff03723e */ /* 0x081fe400030006ff */
        /* <DEDUP_REMOVED lines=91> */
.L_x_2336:
[----:B------:R-:W0:Y:S01]  /*14020*/  LDC R0, c[0x0][0x428] ;  /* 0x00010a00ff007b82 */ /* 0x000e220000000800 */
[----:B------:R-:W-:Y:S01]  /*14030*/  ISETP.GE.AND P0, PT, R23, R4, PT ;  /* 0x000000041700720c */ /* 0x000fe20003f06270 */
[----:B------:R-:W-:Y:S01]  /*14040*/  BSSY B1, `(.L_x_2356) ;  /* 0x0000043000017945 */ /* 0x000fe20003800000 */
[----:B------:R-:W-:Y:S01]  /*14050*/  LEA R3, R225, R23, 0x7 ;  /* 0x00000017e1037211 */ /* 0x000fe200078e38ff */
[----:B------:R-:W-:Y:S01]  /*14060*/  IMAD.MOV.U32 R20, RZ, RZ, R46 ;  /* 0x000000ffff147224 */ /* 0x000fe200078e002e */
[----:B------:R-:W-:Y:S01]  /*14070*/  CS2R R40, SRZ ;  /* 0x0000000000287805 */ /* 0x000fe2000001ff00 */
[----:B------:R-:W-:Y:S01]  /*14080*/  IMAD.MOV.U32 R21, RZ, RZ, R51 ;  /* 0x000000ffff157224 */ /* 0x000fe200078e0033 */
[----:B------:R-:W-:Y:S01]  /*14090*/  CS2R R42, SRZ ;  /* 0x00000000002a7805 */ /* 0x000fe2000001ff00 */
[----:B------:R-:W-:Y:S01]  /*140a0*/  IMAD.MOV.U32 R48, RZ, RZ, R144 ;  /* 0x000000ffff307224 */ /* 0x000fe200078e0090 */
        /* <DEDUP_REMOVED lines=9> */
[----:B0-----:R-:W-:-:S13]  /*14140*/  ISETP.NE.AND P1, PT, R0, 0x1, PT ;  /* 0x000000010000780c */ /* 0x001fda0003f25270 */
[----:B------:R-:W0:Y:S08]  /*14150*/  @P1 LDC R0, c[0x0][0x42c] ;  /* 0x00010b00ff001b82 */ /* 0x000e300000000800 */
[----:B------:R-:W1:Y:S01]  /*14160*/  @P1 LDC R5, c[0x0][0x430] ;  /* 0x00010c00ff051b82 */ /* 0x000e620000000800 */
[----:B0-----:R-:W-:-:S05]  /*14170*/  @P1 IMAD.HI.U32 R0, R3, R0, RZ ;  /* 0x0000000003001227 */ /* 0x001fca00078e00ff */
[----:B-1----:R-:W-:Y:S02]  /*14180*/  @P1 SHF.R.U32.HI R3, RZ, R5, R0 ;  /* 0x00000005ff031219 */ /* 0x002fe40000011600 */
[----:B------:R-:W-:Y:S02]  /*14190*/  CS2R R4, SRZ ;  /* 0x0000000000047805 */ /* 0x000fe4000001ff00 */
[----:B------:R-:W-:Y:S01]  /*141a0*/  SHF.R.S32.HI R45, RZ, 0x1f, R3 ;  /* 0x0000001fff2d7819 */ /* 0x000fe20000011403 */
[----:B------:R-:W-:Y:S06]  /*141b0*/  @P0 BRA `(.L_x_2357) ;  /* 0x0000000000ac0947 */ /* 0x000fec0003800000 */
[----:B------:R-:W-:Y:S01]  /*141c0*/  SHF.R.S32.HI R8, RZ, 0x1f, R23 ;  /* 0x0000001fff087819 */ /* 0x000fe20000011417 */
[----:B------:R-:W-:Y:S01]  /*141d0*/  IMAD.MOV.U32 R4, RZ, RZ, R18 ;  /* 0x000000ffff047224 */ /* 0x000fe200078e0012 */
[----:B------:R-:W-:Y:S01]  /*141e0*/  MOV R5, R57 ;  /* 0x0000003900057202 */ /* 0x000fe20000000f00 */
[----:B------:R-:W-:Y:S01]  /*141f0*/  ULDC.64 UR4, c[0x0][0x3c8] ;  /* 0x0000f20000047ab9 */ /* 0x000fe20000000a00 */
[----:B------:R-:W-:Y:S01]  /*14200*/  ULDC.64 UR6, c[0x0][0x3e0] ;  /* 0x0000f80000067ab9 */ /* 0x000fe20000000a00 */
[C---:B------:R-:W-:Y:S01]  /*14210*/  IMAD R0, R8.reuse, R12, RZ ;  /* 0x0000000c08007224 */ /* 0x040fe200078e02ff */
[----:B------:R-:W-:Y:S01]  /*14220*/  CS2R R28, SRZ ;  /* 0x00000000001c7805 */ /* 0x000fe2000001ff00 */
[----:B------:R-:W-:Y:S01]  /*14230*/  IMAD R8, R8, R10, RZ ;  /* 0x0000000a08087224 */ /* 0x000fe200078e02ff */
[----:B------:R-:W-:Y:S01]  /*14240*/  CS2R R30, SRZ ;  /* 0x00000000001e7805 */ /* 0x000fe2000001ff00 */
[----:B------:R-:W-:Y:S01]  /*14250*/  IMAD.WIDE.U32 R6, R23, R12, R4 ;  /* 0x0000000c17067225 */ /* 0x000fe200078e0004 */
[----:B------:R-:W-:-:S02]  /*14260*/  CS2R R24, SRZ ;  /* 0x0000000000187805 */ /* 0x000fc4000001ff00 */
[----:B------:R-:W-:Y:S02]  /*14270*/  CS2R R26, SRZ ;  /* 0x00000000001a7805 */ /* 0x000fe4000001ff00 */
[----:B------:R-:W-:Y:S01]  /*14280*/  CS2R R40, SRZ ;  /* 0x0000000000287805 */ /* 0x000fe2000001ff00 */
[C---:B------:R-:W-:Y:S01]  /*14290*/  IMAD R9, R23.reuse, R13, R0 ;  /* 0x0000000d17097224 */ /* 0x040fe200078e0200 */
[----:B------:R-:W-:Y:S01]  /*142a0*/  CS2R R42, SRZ ;  /* 0x00000000002a7805 */ /* 0x000fe2000001ff00 */
[C---:B------:R-:W-:Y:S01]  /*142b0*/  IMAD.WIDE.U32 R4, R23.reuse, R10, R4 ;  /* 0x0000000a17047225 */ /* 0x040fe200078e0004 */
[----:B------:R-:W-:Y:S02]  /*142c0*/  CS2R R36, SRZ ;  /* 0x0000000000247805 */ /* 0x000fe4000001ff00 */
[----:B------:R-:W-:Y:S02]  /*142d0*/  CS2R R38, SRZ ;  /* 0x0000000000267805 */ /* 0x000fe4000001ff00 */
[----:B------:R-:W-:Y:S01]  /*142e0*/  CS2R R32, SRZ ;  /* 0x0000000000207805 */ /* 0x000fe2000001ff00 */
[----:B------:R-:W-:Y:S01]  /*142f0*/  IMAD R15, R23, R11, R8 ;  /* 0x0000000b170f7224 */ /* 0x000fe200078e0208 */
[----:B------:R-:W-:Y:S01]  /*14300*/  IADD3 R8, P1, P2, R53, R46, R6 ;  /* 0x0000002e35087210 */ /* 0x000fe20007a3e006 */
[----:B------:R-:W-:Y:S01]  /*14310*/  IMAD.IADD R9, R9, 0x1, R7 ;  /* 0x0000000109097824 */ /* 0x000fe200078e0207 */
[----:B------:R-:W-:Y:S01]  /*14320*/  IADD3 R14, P3, P4, R55, R144, R4 ;  /* 0x00000090370e7210 */ /* 0x000fe20007c7e004 */
[----:B------:R-:W-:Y:S01]  /*14330*/  IMAD.IADD R0, R15, 0x1, R5 ;  /* 0x000000010f007824 */ /* 0x000fe200078e0205 */
[----:B------:R-:W-:-:S02]  /*14340*/  CS2R R6, SRZ ;  /* 0x0000000000067805 */ /* 0x000fc4000001ff00 */
[----:B------:R-:W-:Y:S02]  /*14350*/  CS2R R34, SRZ ;  /* 0x0000000000227805 */ /* 0x000fe4000001ff00 */
[----:B------:R-:W-:Y:S02]  /*14360*/  IADD3.X R4, R50, R51, R9, P1, P2 ;  /* 0x0000003332047210 */ /* 0x000fe40000fe4409 */
[----:B------:R-:W-:Y:S01]  /*14370*/  IADD3 R8, P1, R8, UR4, RZ ;  /* 0x0000000408087c10 */ /* 0x000fe2000ff3e0ff */
[----:B------:R-:W-:Y:S01]  /*14380*/  ULDC UR4, c[0x0][0x3d4] ;  /* 0x0000f50000047ab9 */ /* 0x000fe20000000800 */
[----:B------:R-:W-:Y:S02]  /*14390*/  IADD3.X R0, R52, R49, R0, P3, P4 ;  /* 0x0000003134007210 */ /* 0x000fe40001fe8400 */
[----:B------:R-:W-:Y:S02]  /*143a0*/  IADD3 R14, P2, R14, UR6, RZ ;  /* 0x000000060e0e7c10 */ /* 0x000fe4000ff5e0ff */
[----:B------:R-:W-:-:S02]  /*143b0*/  IADD3.X R9, R4, UR5, RZ, P1, !PT ;  /* 0x0000000504097c10 */ /* 0x000fc40008ffe4ff */
[----:B------:R-:W-:Y:S02]  /*143c0*/  CS2R R4, SRZ ;  /* 0x0000000000047805 */ /* 0x000fe4000001ff00 */
        /* <DEDUP_REMOVED lines=10> */
.L_x_2357:
[----:B------:R-:W-:Y:S05]  /*14470*/  BSYNC B1 ;  /* 0x0000000000017941 */ /* 0x000fea0003800000 */
.L_x_2356:
[----:B------:R-:W-:Y:S01]  /*14480*/  IMAD R0, R45, R12, RZ ;  /* 0x0000000c2d007224 */ /* 0x000fe200078e02ff */
[----:B------:R-:W-:Y:S01]  /*14490*/  ULDC.64 UR4, c[0x0][0x3c8] ;  /* 0x0000f20000047ab9 */ /* 0x000fe20000000a00 */
[----:B0-----:R-:W-:Y:S01]  /*144a0*/  IMAD.WIDE.U32 R14, R3, R10, R48 ;  /* 0x0000000a030e7225 */ /* 0x001fe200078e0030 */
        /* <DEDUP_REMOVED lines=11> */
.L_x_2579:
[----:B------:R-:W-:-:S03]  /*14560*/  UMOV UR4, 0xffffffff ;  /* 0xffffffff00047882 */ /* 0x000fc60000000000 */
[----:B------:R-:W-:Y:S05]  /*14570*/  BRA.DIV UR4, `(.L_x_2359) ;  /* 0x000001b204207947 */ /* 0x000fea000b800000 */
.L_x_2582:
[----:B------:R-:W-:-:S03]  /*14580*/  UMOV UR4, 0xffffffff ;  /* 0xffffffff00047882 */ /* 0x000fc60000000000 */
[----:B------:R-:W-:Y:S05]  /*14590*/  BRA.DIV UR4, `(.L_x_2360) ;  /* 0x000001b204407947 */ /* 0x000fea000b800000 */
.L_x_2585:
[----:B------:R-:W-:-:S03]  /*145a0*/  UMOV UR4, 0xffffffff ;  /* 0xffffffff00047882 */ /* 0x000fc60000000000 */
[----:B------:R-:W-:Y:S05]  /*145b0*/  BRA.DIV UR4, `(.L_x_2361) ;  /* 0x000001b204607947 */ /* 0x000fea000b800000 */
.L_x_2588:
[----:B------:R-:W-:Y:S01]  /*145c0*/  ULEA.HI UR4, UR43, UR43, URZ, 0x1 ;  /* 0x0000002b2b047291 */ /* 0x000fe2000f8f083f */
[----:B------:R-:W-:Y:S03]  /*145d0*/  BSSY B1, `(.L_x_2362) ;  /* 0x0000007000017945 */ /* 0x000fe60003800000 */
[----:B------:R-:W-:-:S04]  /*145e0*/  ULOP3.LUT UR4, UR4, 0xfffffffe, URZ, 0xc0, !UPT ;  /* 0xfffffffe04047892 */ /* 0x000fc8000f8ec03f */
[----:B------:R-:W-:-:S06]  /*145f0*/  UIADD3 UR4, UR43, -UR4, URZ ;  /* 0x800000042b047290 */ /* 0x000fcc000fffe03f */
[----:B------:R-:W-:-:S05]  /*14600*/  IMAD.U32 R3, RZ, RZ, UR4 ;  /* 0x00000004ff037e24 */ /* 0x000fca000f8e00ff */
[----:B------:R-:W-:-:S04]  /*14610*/  SHF.L.U32 R3, R3, 0x1f, RZ ;  /* 0x0000001f03037819 */ /* 0x000fc800000006ff */
[----:B------:R-:W0:Y:S02]  /*14620*/  SYNCS.PHASECHK.TRANS64.TRYWAIT P1, [R16+URZ+0x33400], R3 ;  /* 0x03340003100075a7 */ /* 0x000e24000802017f */
[----:B0-----:R-:W-:Y:S05]  /*14630*/  @!P1 BRA `(.L_x_2363) ;  /* 0x000001b000689947 */ /* 0x001fea0003800000 */
.L_x_2589:
[----:B------:R-:W-:Y:S05]  /*14640*/  BSYNC B1 ;  /* 0x0000000000017941 */ /* 0x000fea0003800000 */
.L_x_2362:
[----:B------:R-:W-:Y:S05]  /*14650*/  @P0 BRA `(.L_x_2345) ;  /* 0x0000002c00f80947 */ /* 0x000fea0003800000 */
[----:B0-----:R-:W0:Y:S01]  /*14660*/  LDC R3, c[0x0][0x3d4] ;  /* 0x0000f500ff037b82 */ /* 0x001e220000000800 */
[----:B------:R-:W-:Y:S01]  /*14670*/  BSSY B1, `(.L_x_2364) ;  /* 0x00000fc000017945 */ /* 0x000fe20003800000 */
[-C--:B0-----:R-:W-:Y:S02]  /*14680*/  ISETP.GE.AND P0, PT, R18, R3.reuse, PT ;  /* 0x000000031200720c */ /* 0x081fe40003f06270 */
[-C--:B------:R-:W-:Y:S02]  /*14690*/  ISETP.GE.AND P1, PT, R221, R3.reuse, PT ;  /* 0x00000003dd00720c */ /* 0x080fe40003f26270 */
[----:B------:R-:W-:-:S09]  /*146a0*/  ISETP.GE.AND P2, PT, R222, R3, PT ;  /* 0x00000003de00720c */ /* 0x000fd20003f46270 */
[----:B------:R-:W-:Y:S05]  /*146b0*/  @P0 BRA `(.L_x_2365) ;  /* 0x0000000c00dc0947 */ /* 0x000fea0003800000 */
[----:B------:R-:W2:Y:S01]  /*146c0*/  LDL R67, [R1+0x3c] ;  /* 0x00003c0001437983 */ /* 0x000ea20000100800 */
[----:B-----5:R-:W-:Y:S02]  /*146d0*/  SHF.R.U32.HI R0, RZ, 0x8, R28 ;  /* 0x00000008ff007819 */ /* 0x020fe4000001161c */
        /* <DEDUP_REMOVED lines=11> */
[----:B------:R-:W-:-:S02]  /*14790*/  SHF.R.U32.HI R13, RZ, 0x8, R31 ;  /* 0x00000008ff0d7819 */ /* 0x000fc4000001161f */
[----:B------:R-:W-:Y:S02]  /*147a0*/  SHF.R.U32.HI R10, RZ, 0x8, R29 ;  /* 0x00000008ff0a7819 */ /* 0x000fe4000001161d */
[----:B------:R-:W-:Y:S02]  /*147b0*/  LOP3.LUT R0, R228, 0x30, R9, 0xf8, !PT ;  /* 0x00000030e4007812 */ /* 0x000fe400078ef809 */
[----:B------:R-:W-:Y:S02]  /*147c0*/  SHF.L.U32 R8, R8, 0xb, RZ ;  /* 0x0000000b08087819 */ /* 0x000fe400000006ff */
[----:B------:R-:W-:Y:S02]  /*147d0*/  LOP3.LUT R9, R13, 0xff, RZ, 0xc0, !PT ;  /* 0x000000ff0d097812 */ /* 0x000fe400078ec0ff */
[----:B------:R-:W-:Y:S02]  /*147e0*/  LOP3.LUT R11, R29, 0xff, RZ, 0xc0, !PT ;  /* 0x000000ff1d0b7812 */ /* 0x000fe400078ec0ff */
[----:B------:R-:W-:-:S02]  /*147f0*/  LOP3.LUT R10, R10, 0xff, RZ, 0xc0, !PT ;  /* 0x000000ff0a0a7812 */ /* 0x000fc400078ec0ff */
[----:B------:R-:W-:Y:S02]  /*14800*/  LOP3.LUT R0, R0, R229, RZ, 0x3c, !PT ;  /* 0x000000e500007212 */ /* 0x000fe400078e3cff */
[----:B------:R-:W-:Y:S02]  /*14810*/  LOP3.LUT R13, R8, 0xffffe000, RZ, 0xc0, !PT ;  /* 0xffffe000080d7812 */ /* 0x000fe400078ec0ff */
[----:B------:R-:W-:Y:S02]  /*14820*/  PRMT R20, R10, 0x7604, R11 ;  /* 0x000076040a147816 */ /* 0x000fe4000000000b */
[----:B------:R-:W-:Y:S02]  /*14830*/  IADD3 R13, R0, R230, R13 ;  /* 0x000000e6000d7210 */ /* 0x000fe40007ffe00d */
[----:B------:R-:W-:Y:S02]  /*14840*/  SHF.R.U32.HI R11, RZ, 0x8, R40 ;  /* 0x00000008ff0b7819 */ /* 0x000fe40000011628 */
[----:B------:R-:W-:Y:S01]  /*14850*/  LOP3.LUT R12, R40, 0xff, RZ, 0xc0, !PT ;  /* 0x000000ff280c7812 */ /* 0x000fe200078ec0ff */
[----:B------:R-:W-:Y:S01]  /*14860*/  IMAD.IADD R0, R16, 0x1, R13 ;  /* 0x0000000110007824 */ /* 0x000fe200078e020d */
[----:B------:R-:W-:-:S02]  /*14870*/  LOP3.LUT R11, R11, 0xff, RZ, 0xc0, !PT ;  /* 0x000000ff0b0b7812 */ /* 0x000fc400078ec0ff */
[----:B------:R-:W-:Y:S02]  /*14880*/  LOP3.LUT R10, R31, 0xff, RZ, 0xc0, !PT ;  /* 0x000000ff1f0a7812 */ /* 0x000fe400078ec0ff */
[----:B------:R-:W-:Y:S02]  /*14890*/  PRMT R53, R11, 0x7604, R12 ;  /* 0x000076040b357816 */ /* 0x000fe4000000000c */
[----:B------:R-:W0:Y:S01]  /*148a0*/  LDS.128 R12, [R0+0x1e200] ;  /* 0x01e20000000c7984 */ /* 0x000e220000000c00 */
[----:B------:R-:W-:Y:S02]  /*148b0*/  PRMT R46, R9, 0x7604, R10 ;  /* 0x00007604092e7816 */ /* 0x000fe4000000000a */
[----:B------:R-:W-:Y:S02]  /*148c0*/  SHF.R.U32.HI R49, RZ, 0x8, R42 ;  /* 0x00000008ff317819 */ /* 0x000fe4000001162a */
[----:B------:R-:W-:Y:S02]  /*148d0*/  SHF.R.U32.HI R45, RZ, 0x8, R41 ;  /* 0x00000008ff2d7819 */ /* 0x000fe40000011629 */
[----:B------:R-:W-:-:S02]  /*148e0*/  LOP3.LUT R50, R42, 0xff, RZ, 0xc0, !PT ;  /* 0x000000ff2a327812 */ /* 0x000fc400078ec0ff */
[----:B------:R-:W-:Y:S02]  /*148f0*/  LOP3.LUT R49, R49, 0xff, RZ, 0xc0, !PT ;  /* 0x000000ff31317812 */ /* 0x000fe400078ec0ff */
[----:B------:R-:W-:Y:S02]  /*14900*/  LOP3.LUT R48, R41, 0xff, RZ, 0xc0, !PT ;  /* 0x000000ff29307812 */ /* 0x000fe400078ec0ff */
[----:B------:R-:W-:Y:S02]  /*14910*/  LOP3.LUT R45, R45, 0xff, RZ, 0xc0, !PT ;  /* 0x000000ff2d2d7812 */ /* 0x000fe400078ec0ff */
[----:B------:R-:W-:Y:S02]  /*14920*/  PRMT R57, R49, 0x7604, R50 ;  /* 0x0000760431397816 */ /* 0x000fe40000000032 */
[----:B------:R-:W-:Y:S02]  /*14930*/  PRMT R48, R45, 0x7604, R48 ;  /* 0x000076042d307816 */ /* 0x000fe40000000030 */
[----:B------:R-:W-:-:S02]  /*14940*/  SHF.R.U32.HI R49, RZ, 0x10, R31 ;  /* 0x00000010ff317819 */ /* 0x000fc4000001161f */
[----:B------:R-:W-:Y:S02]  /*14950*/  SHF.R.U32.HI R55, RZ, 0x10, R41 ;  /* 0x00000010ff377819 */ /* 0x000fe40000011629 */
[----:B------:R-:W-:Y:S01]  /*14960*/  SHF.R.U32.HI R51, RZ, 0x8, R43 ;  /* 0x00000008ff337819 */ /* 0x000fe2000001162b */
[----:B------:R-:W-:Y:S01]  /*14970*/  IMAD.U32 R49, R49, 0x10000, RZ ;  /* 0x0001000031317824 */ /* 0x000fe200078e00ff */
[----:B------:R-:W-:Y:S01]  /*14980*/  SHF.R.U32.HI R45, RZ, 0x10, R29 ;  /* 0x00000010ff2d7819 */ /* 0x000fe2000001161d */
[----:B------:R-:W-:Y:S01]  /*14990*/  IMAD.U32 R55, R55, 0x10000, RZ ;  /* 0x0001000037377824 */ /* 0x000fe200078e00ff */
[----:B------:R-:W-:Y:S02]  /*149a0*/  LOP3.LUT R52, R43, 0xff, RZ, 0xc0, !PT ;  /* 0x000000ff2b347812 */ /* 0x000fe400078ec0ff */
[----:B------:R-:W-:Y:S01]  /*149b0*/  LOP3.LUT R51, R51, 0xff, RZ, 0xc0, !PT ;  /* 0x000000ff33337812 */ /* 0x000fe200078ec0ff */
[----:B------:R-:W-:Y:S01]  /*149c0*/  IMAD.U32 R45, R45, 0x10000, RZ ;  /* 0x000100002d2d7824 */ /* 0x000fe200078e00ff */
[----:B------:R-:W-:-:S02]  /*149d0*/  LOP3.LUT R21, R21, 0xff0000, R28, 0xf8, !PT ;  /* 0x00ff000015157812 */ /* 0x000fc400078ef81c */
[----:B------:R-:W-:Y:S02]  /*149e0*/  PRMT R52, R51, 0x7604, R52 ;  /* 0x0000760433347816 */ /* 0x000fe40000000034 */
[----:B------:R-:W-:Y:S02]  /*149f0*/  SHF.R.U32.HI R59, RZ, 0x10, R43 ;  /* 0x00000010ff3b7819 */ /* 0x000fe4000001162b */
[----:B------:R-:W-:Y:S02]  /*14a00*/  LOP3.LUT R51, R46, 0xff0000, R49, 0xf8, !PT ;  /* 0x00ff00002e337812 */ /* 0x000fe400078ef831 */
[----:B------:R-:W-:Y:S02]  /*14a10*/  LOP3.LUT R55, R48, 0xff0000, R55, 0xf8, !PT ;  /* 0x00ff000030377812 */ /* 0x000fe400078ef837 */
[----:B------:R-:W-:Y:S02]  /*14a20*/  LOP3.LUT R45, R20, 0xff0000, R45, 0xf8, !PT ;  /* 0x00ff0000142d7812 */ /* 0x000fe400078ef82d */
[----:B------:R-:W-:-:S02]  /*14a30*/  LOP3.LUT R49, R47, 0xff0000, R30, 0xf8, !PT ;  /* 0x00ff00002f317812 */ /* 0x000fc400078ef81e */
[----:B------:R-:W-:Y:S02]  /*14a40*/  LOP3.LUT R47, R21, 0xff000000, R28, 0xf8, !PT ;  /* 0xff000000152f7812 */ /* 0x000fe400078ef81c */
[----:B------:R-:W-:Y:S02]  /*14a50*/  SHF.L.U32 R59, R59, 0x10, RZ ;  /* 0x000000103b3b7819 */ /* 0x000fe400000006ff */
[----:B------:R-:W-:Y:S02]  /*14a60*/  LOP3.LUT R21, R53, 0xff0000, R40, 0xf8, !PT ;  /* 0x00ff000035157812 */ /* 0x000fe400078ef828 */
[----:B------:R-:W-:Y:S02]  /*14a70*/  LOP3.LUT R55, R55, 0xff000000, R41, 0xf8, !PT ;  /* 0xff00000037377812 */ /* 0x000fe400078ef829 */
[----:B------:R-:W-:Y:S02]  /*14a80*/  LOP3.LUT R48, R45, 0xff000000, R29, 0xf8, !PT ;  /* 0xff0000002d307812 */ /* 0x000fe400078ef81d */
[----:B------:R-:W-:-:S02]  /*14a90*/  LOP3.LUT R59, R52, 0xff0000, R59, 0xf8, !PT ;  /* 0x00ff0000343b7812 */ /* 0x000fc400078ef83b */
[----:B------:R-:W-:Y:S02]  /*14aa0*/  LOP3.LUT R53, R51, 0xff000000, R31, 0xf8, !PT ;  /* 0xff00000033357812 */ /* 0x000fe400078ef81f */
[----:B------:R-:W-:Y:S02]  /*14ab0*/  LOP3.LUT R54, R21, 0xff000000, R40, 0xf8, !PT ;  /* 0xff00000015367812 */ /* 0x000fe400078ef828 */
[----:B------:R-:W-:Y:S02]  /*14ac0*/  LOP3.LUT R52, R49, 0xff000000, R30, 0xf8, !PT ;  /* 0xff00000031347812 */ /* 0x000fe400078ef81e */
[----:B------:R-:W-:Y:S02]  /*14ad0*/  F2FP.F16.E4M3.UNPACK_B R51, R55 ;  /* 0x00000037ff33723e */ /* 0x000fe400020006ff */
[----:B0-----:R-:W-:Y:S02]  /*14ae0*/  F2FP.F16.E4M3.UNPACK_B R40, R13 ;  /* 0x0000000dff28723e */ /* 0x001fe400020006ff */
[----:B------:R-:W-:Y:S01]  /*14af0*/  F2FP.F16.E4M3.UNPACK_B R49, R48 ;  /* 0x00000030ff31723e */ /* 0x000fe200020006ff */
[----:B------:R-:W-:Y:S01]  /*14b00*/  HADD2.F32 R56, -RZ, R51.H0_H0 ;  /* 0x20000033ff387230 */ /* 0x000fe20000004100 */
[----:B------:R-:W-:-:S02]  /*14b10*/  LOP3.LUT R57, R57, 0xff0000, R42, 0xf8, !PT ;  /* 0x00ff000039397812 */ /* 0x000fc400078ef82a */
[----:B------:R-:W-:Y:S01]  /*14b20*/  F2FP.F16.E4M3.UNPACK_B R41, R13.H1 ;  /* 0x0000000dff29723e */ /* 0x000fe200030006ff */
[--C-:B------:R-:W-:Y:S01]  /*14b30*/  HADD2.F32 R50, -RZ, R49.reuse.H0_H0 ;  /* 0x20000031ff327230 */ /* 0x100fe20000004100 */
[----:B------:R-:W-:Y:S01]  /*14b40*/  LOP3.LUT R58, R57, 0xff000000, R42, 0xf8, !PT ;  /* 0xff000000393a7812 */ /* 0x000fe200078ef82a */
[----:B------:R-:W-:Y:S01]  /*14b50*/  HADD2.F32 R49, -RZ, R49.H1_H1 ;  /* 0x30000031ff317230 */ /* 0x000fe20000004100 */
[----:B------:R-:W-:Y:S02]  /*14b60*/  F2FP.F16.E4M3.UNPACK_B R55, R55.H1 ;  /* 0x00000037ff37723e */ /* 0x000fe400030006ff */
[----:B------:R-:W-:Y:S02]  /*14b70*/  F2FP.F16.E4M3.UNPACK_B R48, R48.H1 ;  /* 0x00000030ff30723e */ /* 0x000fe400030006ff */
[----:B------:R-:W-:Y:S01]  /*14b80*/  LOP3.LUT R60, R59, 0xff000000, R43, 0xf8, !PT ;  /* 0xff0000003b3c7812 */ /* 0x000fe200078ef82b */
[----:B------:R-:W-:Y:S01]  /*14b90*/  HADD2.F32 R59, -RZ, R55.H0_H0 ;  /* 0x20000037ff3b7230 */ /* 0x000fe20000004100 */
[----:B------:R-:W-:-:S02]  /*14ba0*/  F2FP.F16.E4M3.UNPACK_B R42, R14 ;  /* 0x0000000eff2a723e */ /* 0x000fc400020006ff */
[----:B------:R-:W-:Y:S01]  /*14bb0*/  F2FP.F16.E4M3.UNPACK_B R43, R14.H1 ;  /* 0x0000000eff2b723e */ /* 0x000fe200030006ff */
[--C-:B------:R-:W-:Y:S01]  /*14bc0*/  HADD2.F32 R14, -RZ, R41.reuse.H0_H0 ;  /* 0x20000029ff0e7230 */ /* 0x100fe20000004100 */
[-C--:B------:R-:W-:Y:S01]  /*14bd0*/  F2FP.F16.E4M3.UNPACK_B R45, R15.reuse ;  /* 0x0000000fff2d723e */ /* 0x080fe200020006ff */
[----:B------:R-:W-:Y:S01]  /*14be0*/  HADD2.F32 R41, -RZ, R41.H1_H1 ;  /* 0x30000029ff297230 */ /* 0x000fe20000004100 */
[----:B------:R-:W-:Y:S02]  /*14bf0*/  F2FP.F16.E4M3.UNPACK_B R46, R15.H1 ;  /* 0x0000000fff2e723e */ /* 0x000fe400030006ff */
[----:B------:R-:W-:Y:S01]  /*14c00*/  FMUL.FTZ R63, R14, R59 ;  /* 0x0000003b0e3f7220 */ /* 0x000fe20000410000 */
[-C--:B------:R-:W-:Y:S02]  /*14c10*/  F2FP.F16.E4M3.UNPACK_B R15, R12.reuse ;  /* 0x0000000cff0f723e */ /* 0x080fe400020006ff */
[----:B------:R-:W-:Y:S01]  /*14c20*/  F2FP.F16.E4M3.UNPACK_B R12, R12.H1 ;  /* 0x0000000cff0c723e */ /* 0x000fe200030006ff */
[----:B--2---:R-:W0:Y:S02]  /*14c30*/  LDS.128 R8, [R67+0x1e200] ;  /* 0x01e2000043087984 */ /* 0x004e240000000c00 */
[----:B0-----:R-:W-:-:S02]  /*14c40*/  F2FP.F16.E4M3.UNPACK_B R20, R9 ;  /* 0x00000009ff14723e */ /* 0x001fc400020006ff */
[----:B------:R-:W-:Y:S01]  /*14c50*/  F2FP.F16.E4M3.UNPACK_B R21, R9.H1 ;  /* 0x00000009ff15723e */ /* 0x000fe200030006ff */
[--C-:B------:R-:W-:Y:S01]  /*14c60*/  HADD2.F32 R9, -RZ, R40.reuse.H0_H0 ;  /* 0x20000028ff097230 */ /* 0x100fe20000004100 */
[-C--:B------:R-:W-:Y:S01]  /*14c70*/  F2FP.F16.E4M3.UNPACK_B R28, R10.reuse ;  /* 0x0000000aff1c723e */ /* 0x080fe200020006ff */
[----:B------:R-:W-:Y:S01]  /*14c80*/  HADD2.F32 R40, -RZ, R40.H1_H1 ;  /* 0x30000028ff287230 */ /* 0x000fe20000004100 */
[----:B------:R-:W-:Y:S01]  /*14c90*/  F2FP.F16.E4M3.UNPACK_B R29, R10.H1 ;  /* 0x0000000aff1d723e */ /* 0x000fe200030006ff */
[--C-:B------:R-:W-:Y:S02]  /*14ca0*/  HADD2.F32 R10, -RZ, R20.reuse.H0_H0 ;  /* 0x20000014ff0a7230 */ /* 0x100fe40000004100 */
[C---:B------:R-:W-:Y:S01]  /*14cb0*/  FMUL.FTZ R13, R9.reuse, R56 ;  /* 0x00000038090d7220 */ /* 0x040fe20000410000 */
[-C--:B------:R-:W-:Y:S01]  /*14cc0*/  FMUL.FTZ R57, R9, R50.reuse ;  /* 0x0000003209397220 */ /* 0x080fe20000410000 */
[----:B------:R-:W-:Y:S01]  /*14cd0*/  HADD2.F32 R20, -RZ, R20.H1_H1 ;  /* 0x30000014ff147230 */ /* 0x000fe20000004100 */
[----:B------:R-:W-:Y:S01]  /*14ce0*/  F2FP.F16.E4M3.UNPACK_B R30, R11 ;  /* 0x0000000bff1e723e */ /* 0x000fe200020006ff */
[C---:B------:R-:W-:Y:S01]  /*14cf0*/  FFMA.FTZ R9, R10.reuse, R50, -R13 ;  /* 0x000000320a097223 */ /* 0x040fe2000001080d */
[----:B------:R-:W-:Y:S01]  /*14d00*/  FFMA.FTZ R13, R10, R56, R57 ;  /* 0x000000380a0d7223 */ /* 0x000fe20000010039 */
[----:B------:R-:W-:Y:S01]  /*14d10*/  HADD2.F32 R57, -RZ, R51.H1_H1 ;  /* 0x30000033ff397230 */ /* 0x000fe20000004100 */
[-C--:B------:R-:W-:Y:S01]  /*14d20*/  F2FP.F16.E4M3.UNPACK_B R50, R60.reuse ;  /* 0x0000003cff32723e */ /* 0x080fe200020006ff */
[----:B------:R-:W-:Y:S01]  /*14d30*/  HADD2.F32 R51, -RZ, R48.H0_H0 ;  /* 0x20000030ff337230 */ /* 0x000fe20000004100 */
[----:B------:R-:W-:Y:S01]  /*14d40*/  F2FP.F16.E4M3.UNPACK_B R60, R60.H1 ;  /* 0x0000003cff3c723e */ /* 0x000fe200030006ff */
[----:B------:R-:W-:-:S02]  /*14d50*/  HADD2.F32 R10, -RZ, R21.H0_H0 ;  /* 0x20000015ff0a7230 */ /* 0x000fc40000004100 */
[C---:B------:R-:W-:Y:S01]  /*14d60*/  FMUL.FTZ R61, R40.reuse, R57 ;  /* 0x00000039283d7220 */ /* 0x040fe20000410000 */
[----:B------:R-:W-:Y:S01]  /*14d70*/  FMUL.FTZ R40, R40, R49 ;  /* 0x0000003128287220 */ /* 0x000fe20000410000 */
[----:B------:R-:W-:Y:S01]  /*14d80*/  FMUL.FTZ R14, R14, R51 ;  /* 0x000000330e0e7220 */ /* 0x000fe20000410000 */
[----:B------:R-:W-:Y:S02]  /*14d90*/  HADD2.F32 R48, -RZ, R48.H1_H1 ;  /* 0x30000030ff307230 */ /* 0x000fe40000004100 */
[C---:B------:R-:W-:Y:S01]  /*14da0*/  FFMA.FTZ R56, R20.reuse, R49, -R61 ;  /* 0x0000003114387223 */ /* 0x040fe2000001083d */
[----:B------:R-:W-:Y:S01]  /*14db0*/  FFMA.FTZ R62, R20, R57, R40 ;  /* 0x00000039143e7223 */ /* 0x000fe20000010028 */
[----:B------:R-:W-:Y:S01]  /*14dc0*/  F2FP.F16.E4M3.UNPACK_B R20, R53 ;  /* 0x00000035ff14723e */ /* 0x000fe200020006ff */
[C---:B------:R-:W-:Y:S01]  /*14dd0*/  FFMA.FTZ R63, R10.reuse, R51, -R63 ;  /* 0x000000330a3f7223 */ /* 0x040fe2000001083f */
[----:B------:R-:W-:Y:S01]  /*14de0*/  FFMA.FTZ R59, R10, R59, R14 ;  /* 0x0000003b0a3b7223 */ /* 0x000fe2000001000e */
[----:B------:R-:W-:Y:S01]  /*14df0*/  HADD2.F32 R40, -RZ, R55.H1_H1 ;  /* 0x30000037ff287230 */ /* 0x000fe20000004100 */
[----:B------:R-:W-:Y:S01]  /*14e00*/  F2FP.F16.E4M3.UNPACK_B R53, R53.H1 ;  /* 0x00000035ff35723e */ /* 0x000fe200030006ff */
[----:B------:R-:W-:Y:S01]  /*14e10*/  HADD2.F32 R51, -RZ, R50.H0_H0 ;  /* 0x20000032ff337230 */ /* 0x000fe20000004100 */
[----:B------:R-:W-:Y:S01]  /*14e20*/  F2FP.F16.E4M3.UNPACK_B R31, R11.H1 ;  /* 0x0000000bff1f723e */ /* 0x000fe200030006ff */
        /* <DEDUP_REMOVED lines=11> */
[----:B------:R-:W-:Y:S01]  /*14ee0*/  FFMA.FTZ R48, R21, R40, R41 ;  /* 0x0000002815307223 */ /* 0x000fe20000010029 */
[----:B------:R-:W-:Y:S02]  /*14ef0*/  HADD2.F32 R20, -RZ, R20.H1_H1 ;  /* 0x30000014ff147230 */ /* 0x000fe40000004100 */
[C---:B------:R-:W-:Y:S01]  /*14f00*/  FFMA.FTZ R55, R10.reuse, R49, -R55 ;  /* 0x000000310a377223 */ /* 0x040fe20000010837 */
[----:B------:R-:W-:Y:S01]  /*14f10*/  FFMA.FTZ R57, R10, R51, R14 ;  /* 0x000000330a397223 */ /* 0x000fe2000001000e */
[----:B------:R-:W-:Y:S02]  /*14f20*/  HADD2.F32 R30, -RZ, R30.H1_H1 ;  /* 0x3000001eff1e7230 */ /* 0x000fe40000004100 */
[----:B------:R-:W-:Y:S01]  /*14f30*/  FMUL.FTZ R49, R45, R50 ;  /* 0x000000322d317220 */ /* 0x000fe20000410000 */
[----:B------:R-:W-:-:S02]  /*14f40*/  HADD2.F32 R41, -RZ, R60.H0_H0 ;  /* 0x2000003cff297230 */ /* 0x000fc40000004100 */
[-C--:B------:R-:W-:Y:S01]  /*14f50*/  FMUL.FTZ R45, R45, R20.reuse ;  /* 0x000000142d2d7220 */ /* 0x080fe20000410000 */
[----:B------:R-:W-:Y:S02]  /*14f60*/  HADD2.F32 R14, -RZ, R46.H0_H0 ;  /* 0x2000002eff0e7230 */ /* 0x000fe40000004100 */
[C---:B------:R-:W-:Y:S01]  /*14f70*/  FFMA.FTZ R66, R30.reuse, R20, -R49 ;  /* 0x000000141e427223 */ /* 0x040fe20000010831 */
[----:B------:R-:W-:Y:S02]  /*14f80*/  HADD2.F32 R21, -RZ, R53.H0_H0 ;  /* 0x20000035ff157230 */ /* 0x000fe40000004100 */
[----:B------:R-:W-:Y:S01]  /*14f90*/  FFMA.FTZ R68, R30, R50, R45 ;  /* 0x000000321e447223 */ /* 0x000fe2000001002d */
[----:B------:R-:W-:Y:S02]  /*14fa0*/  HADD2.F32 R10, -RZ, R31.H0_H0 ;  /* 0x2000001fff0a7230 */ /* 0x000fe40000004100 */
[C---:B------:R-:W-:Y:S01]  /*14fb0*/  FMUL.FTZ R51, R14.reuse, R41 ;  /* 0x000000290e337220 */ /* 0x040fe20000410000 */
[----:B------:R-:W-:Y:S01]  /*14fc0*/  F2FP.F16.E4M3.UNPACK_B R30, R54.H1 ;  /* 0x00000036ff1e723e */ /* 0x000fe200030006ff */
[----:B------:R-:W-:Y:S01]  /*14fd0*/  FMUL.FTZ R14, R14, R21 ;  /* 0x000000150e0e7220 */ /* 0x000fe20000410000 */
[----:B------:R-:W-:Y:S01]  /*14fe0*/  F2FP.F16.E4M3.UNPACK_B R20, R47.H1 ;  /* 0x0000002fff14723e */ /* 0x000fe200030006ff */
[C---:B------:R-:W-:Y:S01]  /*14ff0*/  FFMA.FTZ R61, R10.reuse, R21, -R51 ;  /* 0x000000150a3d7223 */ /* 0x040fe20000010833 */
[-C--:B------:R-:W-:Y:S01]  /*15000*/  F2FP.F16.E4M3.UNPACK_B R11, R8.reuse ;  /* 0x00000008ff0b723e */ /* 0x080fe200020006ff */
[----:B------:R-:W-:Y:S01]  /*15010*/  FFMA.FTZ R65, R10, R41, R14 ;  /* 0x000000290a417223 */ /* 0x000fe2000001000e */
[----:B------:R-:W-:Y:S01]  /*15020*/  F2FP.F16.E4M3.UNPACK_B R8, R8.H1 ;  /* 0x00000008ff08723e */ /* 0x000fe200030006ff */
[----:B------:R-:W-:Y:S01]  /*15030*/  HADD2.F32 R41, -RZ, R30.H0_H0 ;  /* 0x2000001eff297230 */ /* 0x000fe20000004100 */
[----:B------:R-:W-:Y:S01]  /*15040*/  F2FP.F16.E4M3.UNPACK_B R54, R54 ;  /* 0x00000036ff36723e */ /* 0x000fe200020006ff */
[----:B------:R-:W-:Y:S01]  /*15050*/  HADD2.F32 R14, -RZ, R12.H0_H0 ;  /* 0x2000000cff0e7230 */ /* 0x000fe20000004100 */
[----:B------:R-:W-:Y:S01]  /*15060*/  F2FP.F16.E4M3.UNPACK_B R47, R47 ;  /* 0x0000002fff2f723e */ /* 0x000fe200020006ff */
[----:B------:R-:W-:Y:S01]  /*15070*/  HADD2.F32 R21, -RZ, R20.H0_H0 ;  /* 0x20000014ff157230 */ /* 0x000fe20000004100 */
[----:B------:R-:W-:Y:S01]  /*15080*/  F2FP.SATFINITE.E4M3.F32.PACK_AB_MERGE_C R63, R64, R63, RZ ;  /* 0x0000003f403f723e */ /* 0x000fe200048070ff */
[----:B------:R-:W-:-:S02]  /*15090*/  HADD2.F32 R53, -RZ, R53.H1_H1 ;  /* 0x30000035ff357230 */ /* 0x000fc40000004100 */
[C---:B------:R-:W-:Y:S01]  /*150a0*/  FMUL.FTZ R45, R14.reuse, R41 ;  /* 0x000000290e2d7220 */ /* 0x040fe20000410000 */
[----:B------:R-:W-:Y:S02]  /*150b0*/  HADD2.F32 R60, -RZ, R60.H1_H1 ;  /* 0x3000003cff3c7230 */ /* 0x000fe40000004100 */
[----:B------:R-:W-:Y:S01]  /*150c0*/  FMUL.FTZ R14, R14, R21 ;  /* 0x000000150e0e7220 */ /* 0x000fe20000410000 */
[----:B------:R-:W-:Y:S01]  /*150d0*/  HADD2.F32 R46, -RZ, R46.H1_H1 ;  /* 0x3000002eff2e7230 */ /* 0x000fe20000004100 */
[----:B------:R-:W-:Y:S01]  /*150e0*/  F2FP.SATFINITE.E4M3.F32.PACK_AB_MERGE_C R48, R48, R59, RZ ;  /* 0x0000003b3030723e */ /* 0x000fe200048070ff */
[----:B------:R-:W-:Y:S01]  /*150f0*/  HADD2.F32 R10, -RZ, R8.H0_H0 ;  /* 0x20000008ff0a7230 */ /* 0x000fe20000004100 */
[----:B------:R-:W-:Y:S01]  /*15100*/  F2FP.SATFINITE.E4M3.F32.PACK_AB_MERGE_C R9, R56, R9, R63 ;  /* 0x000000093809723e */ /* 0x000fe2000480703f */
[----:B------:R-:W-:Y:S02]  /*15110*/  HADD2.F32 R31, -RZ, R31.H1_H1 ;  /* 0x3000001fff1f7230 */ /* 0x000fe40000004100 */
[C---:B------:R-:W-:Y:S01]  /*15120*/  FMUL.FTZ R40, R46.reuse, R60 ;  /* 0x0000003c2e287220 */ /* 0x040fe20000410000 */
[----:B------:R-:W-:Y:S01]  /*15130*/  FMUL.FTZ R49, R46, R53 ;  /* 0x000000352e317220 */ /* 0x000fe20000410000 */
[----:B------:R-:W-:Y:S01]  /*15140*/  FFMA.FTZ R46, R10, R41, R14 ;  /* 0x000000290a2e7223 */ /* 0x000fe2000001000e */
[----:B------:R-:W-:-:S02]  /*15150*/  HADD2.F32 R41, -RZ, R30.H1_H1 ;  /* 0x3000001eff297230 */ /* 0x000fc40000004100 */
[C---:B------:R-:W-:Y:S01]  /*15160*/  FFMA.FTZ R70, R31.reuse, R53, -R40 ;  /* 0x000000351f467223 */ /* 0x040fe20000010828 */
[----:B------:R-:W-:Y:S02]  /*15170*/  HADD2.F32 R12, -RZ, R12.H1_H1 ;  /* 0x3000000cff0c7230 */ /* 0x000fe40000004100 */
[----:B------:R-:W-:Y:S01]  /*15180*/  FFMA.FTZ R40, R10, R21, -R45 ;  /* 0x000000150a287223 */ /* 0x000fe2000001082d */
[----:B------:R-:W-:Y:S02]  /*15190*/  HADD2.F32 R21, -RZ, R20.H1_H1 ;  /* 0x30000014ff157230 */ /* 0x000fe40000004100 */
        /* <DEDUP_REMOVED lines=10> */
[----:B------:R-:W-:Y:S01]  /*15240*/  FMUL.FTZ R41, R10, R31 ;  /* 0x0000001f0a297220 */ /* 0x000fe20000410000 */
[----:B------:R-:W-:-:S02]  /*15250*/  HADD2.F32 R54, -RZ, R54.H1_H1 ;  /* 0x30000036ff367230 */ /* 0x000fc40000004100 */
[-C--:B------:R-:W-:Y:S01]  /*15260*/  FMUL.FTZ R45, R10, R21.reuse ;  /* 0x000000150a2d7220 */ /* 0x080fe20000410000 */
[----:B------:R-:W-:Y:S02]  /*15270*/  HADD2.F32 R15, -RZ, R15.H1_H1 ;  /* 0x3000000fff0f7230 */ /* 0x000fe40000004100 */
[C---:B------:R-:W-:Y:S01]  /*15280*/  FFMA.FTZ R41, R8.reuse, R21, -R41 ;  /* 0x0000001508297223 */ /* 0x040fe20000010829 */
[----:B------:R-:W-:Y:S02]  /*15290*/  HADD2.F32 R10, -RZ, R47.H1_H1 ;  /* 0x3000002fff0a7230 */ /* 0x000fe40000004100 */
[----:B------:R-:W-:Y:S01]  /*152a0*/  FFMA.FTZ R45, R8, R31, R45 ;  /* 0x0000001f082d7223 */ /* 0x000fe2000001002d */
[----:B------:R-:W-:Y:S01]  /*152b0*/  HADD2.F32 R11, -RZ, R11.H1_H1 ;  /* 0x3000000bff0b7230 */ /* 0x000fe20000004100 */
        /* <DEDUP_REMOVED lines=11> */
[----:B------:R-:W-:Y:S01]  /*15370*/  F2FP.SATFINITE.E4M3.F32.PACK_AB_MERGE_C R13, R62, R13, R48 ;  /* 0x0000000d3e0d723e */ /* 0x000fe20004807030 */
[----:B------:R-:W-:Y:S02]  /*15380*/  HADD2.F32 R14, -RZ, R14.H1_H1 ;  /* 0x3000000eff0e7230 */ /* 0x000fe40000004100 */
[C---:B------:R-:W-:Y:S01]  /*15390*/  FMUL.FTZ R21, R10.reuse, R15 ;  /* 0x0000000f0a157220 */ /* 0x040fe20000410000 */
[----:B------:R-:W-:Y:S02]  /*153a0*/  HADD2.F32 R43, -RZ, R43.H1_H1 ;  /* 0x3000002bff2b7230 */ /* 0x000fe40000004100 */
[----:B------:R-:W-:Y:S01]  /*153b0*/  FMUL.FTZ R31, R10, R11 ;  /* 0x0000000b0a1f7220 */ /* 0x000fe20000410000 */
[----:B------:R-:W-:-:S02]  /*153c0*/  HADD2.F32 R12, -RZ, R8.H1_H1 ;  /* 0x30000008ff0c7230 */ /* 0x000fc40000004100 */
[--C-:B------:R-:W-:Y:S02]  /*153d0*/  HADD2.F32 R8, -RZ, R29.reuse.H0_H0 ;  /* 0x2000001dff087230 */ /* 0x100fe40000004100 */
[C---:B------:R-:W-:Y:S01]  /*153e0*/  FMUL.FTZ R10, R43.reuse, R14 ;  /* 0x0000000e2b0a7220 */ /* 0x040fe20000410000 */
[----:B------:R-:W-:Y:S02]  /*153f0*/  HADD2.F32 R29, -RZ, R29.H1_H1 ;  /* 0x3000001dff1d7230 */ /* 0x000fe40000004100 */
[-C--:B------:R-:W-:Y:S01]  /*15400*/  FMUL.FTZ R43, R43, R12.reuse ;  /* 0x0000000c2b2b7220 */ /* 0x080fe20000410000 */
[C---:B------:R-:W-:Y:S01]  /*15410*/  FFMA.FTZ R30, R8.reuse, R11, -R21 ;  /* 0x0000000b081e7223 */ /* 0x040fe20000010815 */
[----:B------:R-:W-:Y:S01]  /*15420*/  FFMA.FTZ R47, R8, R15, R31 ;  /* 0x0000000f082f7223 */ /* 0x000fe2000001001f */
[C---:B------:R-:W-:Y:S01]  /*15430*/  FFMA.FTZ R53, R29.reuse, R12, -R10 ;  /* 0x0000000c1d357223 */ /* 0x040fe2000001080a */
[----:B------:R-:W-:Y:S01]  /*15440*/  FFMA.FTZ R50, R29, R14, R43 ;  /* 0x0000000e1d327223 */ /* 0x000fe2000001002b */
[----:B------:R-:W-:-:S02]  /*15450*/  HADD2.F32 R10, -RZ, R42.H0_H0 ;  /* 0x2000002aff0a7230 */ /* 0x000fc40000004100 */
[----:B------:R-:W-:Y:S01]  /*15460*/  HADD2.F32 R11, -RZ, R52.H0_H0 ;  /* 0x20000034ff0b7230 */ /* 0x000fe20000004100 */
[----:B------:R-:W-:Y:S01]  /*15470*/  F2FP.SATFINITE.E4M3.F32.PACK_AB_MERGE_C R30, R53, R30, RZ ;  /* 0x0000001e351e723e */ /* 0x000fe200048070ff */
[--C-:B------:R-:W-:Y:S01]  /*15480*/  HADD2.F32 R21, -RZ, R58.reuse.H0_H0 ;  /* 0x2000003aff157230 */ /* 0x100fe20000004100 */
[----:B------:R-:W-:Y:S01]  /*15490*/  F2FP.SATFINITE.E4M3.F32.PACK_AB_MERGE_C R47, R50, R47, RZ ;  /* 0x0000002f322f723e */ /* 0x000fe200048070ff */
        /* <DEDUP_REMOVED lines=25> */
.L_x_2365:
[----:B------:R-:W-:Y:S05]  /*15630*/  BSYNC B1 ;  /* 0x0000000000017941 */ /* 0x000fea0003800000 */
.L_x_2364:
[----:B------:R-:W-:Y:S04]  /*15640*/  BSSY B1, `(.L_x_2366) ;  /* 0x0000104000017945 */ /* 0x000fe80003800000 */
[----:B------:R-:W-:Y:S05]  /*15650*/  @P1 BRA `(.L_x_2367) ;  /* 0x0000001000081947 */ /* 0x000fea0003800000 */
[----:B------:R-:W2:Y:S01]  /*15660*/  LDL R60, [R1+0x38] ;  /* 0x00003800013c7983 */ /* 0x000ea20000100800 */
[----:B0-----:R-:W-:Y:S02]  /*15670*/  SHF.R.S32.HI R12, RZ, 0x1f, R221 ;  /* 0x0000001fff0c7819 */ /* 0x001fe400000114dd */
[----:B-----5:R-:W-:Y:S02]  /*15680*/  SHF.R.U32.HI R0, RZ, 0x8, R24 ;  /* 0x00000008ff007819 */ /* 0x020fe40000011618 */
[----:B------:R-:W-:Y:S02]  /*15690*/  LEA.HI R12, R12, R221, RZ, 0x4 ;  /* 0x000000dd0c0c7211 */ /* 0x000fe400078f20ff */
[----:B------:R-:W-:Y:S02]  /*156a0*/  LOP3.LUT R8, R24, 0xff, RZ, 0xc0, !PT ;  /* 0x000000ff18087812 */ /* 0x000fe400078ec0ff */
[----:B------:R-:W-:Y:S02]  /*156b0*/  SHF.R.S32.HI R12, RZ, 0x4, R12 ;  /* 0x00000004ff0c7819 */ /* 0x000fe4000001140c */
[----:B------:R-:W-:-:S02]  /*156c0*/  LOP3.LUT R9, R0, 0xff, RZ, 0xc0, !PT ;  /* 0x000000ff00097812 */ /* 0x000fc400078ec0ff */
[----:B------:R-:W-:Y:S02]  /*156d0*/  LEA.HI R0, R3, R12, RZ, 0x1c ;  /* 0x0000000c03007211 */ /* 0x000fe400078fe0ff */
[----:B------:R-:W-:Y:S02]  /*156e0*/  PRMT R21, R9, 0x7604, R8 ;  /* 0x0000760409157816 */ /* 0x000fe40000000008 */
[----:B------:R-:W-:Y:S02]  /*156f0*/  SHF.R.S32.HI R9, RZ, 0x1f, R0 ;  /* 0x0000001fff097819 */ /* 0x000fe40000011400 */
[----:B------:R-:W-:Y:S02]  /*15700*/  SHF.R.U32.HI R15, RZ, 0x8, R36 ;  /* 0x00000008ff0f7819 */ /* 0x000fe40000011624 */
[----:B------:R-:W-:Y:S01]  /*15710*/  LEA.HI R8, R9, R0, RZ, 0x2 ;  /* 0x0000000009087211 */ /* 0x000fe200078f10ff */
[----:B------:R-:W-:Y:S01]  /*15720*/  IMAD.SHL.U32 R9, R0, 0x10, RZ ;  /* 0x0000001000097824 */ /* 0x000fe200078e00ff */
[----:B------:R-:W-:-:S02]  /*15730*/  SHF.R.U32.HI R13, RZ, 0x8, R27 ;  /* 0x00000008ff0d7819 */ /* 0x000fc4000001161b */
[----:B------:R-:W-:Y:S01]  /*15740*/  LOP3.LUT R14, R36, 0xff, RZ, 0xc0, !PT ;  /* 0x000000ff240e7812 */ /* 0x000fe200078ec0ff */
[----:B------:R-:W-:Y:S01]  /*15750*/  IMAD.SHL.U32 R8, R8, 0x800, RZ ;  /* 0x0000080008087824 */ /* 0x000fe200078e00ff */
[----:B------:R-:W-:Y:S02]  /*15760*/  LOP3.LUT R0, R228, 0x30, R9, 0xf8, !PT ;  /* 0x00000030e4007812 */ /* 0x000fe400078ef809 */
[----:B------:R-:W-:Y:S02]  /*15770*/  LOP3.LUT R15, R15, 0xff, RZ, 0xc0, !PT ;  /* 0x000000ff0f0f7812 */ /* 0x000fe400078ec0ff */
[----:B------:R-:W-:Y:S02]  /*15780*/  LOP3.LUT R12, R27, 0xff, RZ, 0xc0, !PT ;  /* 0x000000ff1b0c7812 */ /* 0x000fe400078ec0ff */
[----:B------:R-:W-:Y:S02]  /*15790*/  LOP3.LUT R13, R13, 0xff, RZ, 0xc0, !PT ;  /* 0x000000ff0d0d7812 */ /* 0x000fe400078ec0ff */
[----:B------:R-:W-:-:S02]  /*157a0*/  SHF.R.U32.HI R11, RZ, 0x8, R25 ;  /* 0x00000008ff0b7819 */ /* 0x000fc40000011619 */
[----:B------:R-:W-:Y:S02]  /*157b0*/  LOP3.LUT R0, R0, R229, RZ, 0x3c, !PT ;  /* 0x000000e500007212 */ /* 0x000fe400078e3cff */
[----:B------:R-:W-:Y:S02]  /*157c0*/  LOP3.LUT R9, R8, 0xffffe000, RZ, 0xc0, !PT ;  /* 0xffffe00008097812 */ /* 0x000fe400078ec0ff */
[----:B------:R-:W-:Y:S02]  /*157d0*/  PRMT R45, R15, 0x7604, R14 ;  /* 0x000076040f2d7816 */ /* 0x000fe4000000000e */
[----:B------:R-:W-:Y:S02]  /*157e0*/  SHF.R.U32.HI R15, RZ, 0x8, R37 ;  /* 0x00000008ff0f7819 */ /* 0x000fe40000011625 */
[----:B------:R-:W-:Y:S02]  /*157f0*/  PRMT R41, R13, 0x7604, R12 ;  /* 0x000076040d297816 */ /* 0x000fe4000000000c */
[----:B------:R-:W-:-:S02]  /*15800*/  LOP3.LUT R10, R25, 0xff, RZ, 0xc0, !PT ;  /* 0x000000ff190a7812 */ /* 0x000fc400078ec0ff */
[----:B------:R-:W-:Y:S02]  /*15810*/  LOP3.LUT R11, R11, 0xff, RZ, 0xc0, !PT ;  /* 0x000000ff0b0b7812 */ /* 0x000fe400078ec0ff */
[----:B------:R-:W-:Y:S02]  /*15820*/  IADD3 R13, R0, R230, R9 ;  /* 0x000000e6000d7210 */ /* 0x000fe40007ffe009 */
[----:B------:R-:W-:Y:S02]  /*15830*/  SHF.R.U32.HI R14, RZ, 0x8, R38 ;  /* 0x00000008ff0e7819 */ /* 0x000fe40000011626 */
[----:B------:R-:W-:Y:S02]  /*15840*/  LOP3.LUT R0, R37, 0xff, RZ, 0xc0, !PT ;  /* 0x000000ff25007812 */ /* 0x000fe400078ec0ff */
[----:B------:R-:W-:Y:S02]  /*15850*/  LOP3.LUT R15, R15, 0xff, RZ, 0xc0, !PT ;  /* 0x000000ff0f0f7812 */ /* 0x000fe400078ec0ff */
[----:B------:R-:W-:-:S02]  /*15860*/  SHF.R.U32.HI R51, RZ, 0x8, R39 ;  /* 0x00000008ff337819 */ /* 0x000fc40000011627 */
[----:B------:R-:W-:Y:S02]  /*15870*/  PRMT R29, R11, 0x7604, R10 ;  /* 0x000076040b1d7816 */ /* 0x000fe4000000000a */
[----:B------:R-:W-:Y:S02]  /*15880*/  LOP3.LUT R43, R14, 0xff, RZ, 0xc0, !PT ;  /* 0x000000ff0e2b7812 */ /* 0x000fe400078ec0ff */
[----:B------:R-:W-:Y:S02]  /*15890*/  SHF.R.U32.HI R11, RZ, 0x8, R26 ;  /* 0x00000008ff0b7819 */ /* 0x000fe4000001161a */
[----:B------:R-:W-:Y:S02]  /*158a0*/  LOP3.LUT R12, R38, 0xff, RZ, 0xc0, !PT ;  /* 0x000000ff260c7812 */ /* 0x000fe400078ec0ff */
[----:B------:R-:W-:Y:S02]  /*158b0*/  LOP3.LUT R14, R39, 0xff, RZ, 0xc0, !PT ;  /* 0x000000ff270e7812 */ /* 0x000fe400078ec0ff */
[----:B------:R-:W-:Y:S01]  /*158c0*/  PRMT R47, R15, 0x7604, R0 ;  /* 0x000076040f2f7816 */ /* 0x000fe20000000000 */
[----:B------:R-:W-:Y:S01]  /*158d0*/  IMAD.IADD R0, R16, 0x1, R13 ;  /* 0x0000000110007824 */ /* 0x000fe200078e020d */
[----:B------:R-:W-:-:S02]  /*158e0*/  LOP3.LUT R51, R51, 0xff, RZ, 0xc0, !PT ;  /* 0x000000ff33337812 */ /* 0x000fc400078ec0ff */
[----:B------:R-:W-:Y:S02]  /*158f0*/  LOP3.LUT R10, R26, 0xff, RZ, 0xc0, !PT ;  /* 0x000000ff1a0a7812 */ /* 0x000fe400078ec0ff */
[----:B------:R-:W-:Y:S02]  /*15900*/  LOP3.LUT R11, R11, 0xff, RZ, 0xc0, !PT ;  /* 0x000000ff0b0b7812 */ /* 0x000fe400078ec0ff */
[----:B------:R-:W-:Y:S02]  /*15910*/  PRMT R49, R43, 0x7604, R12 ;  /* 0x000076042b317816 */ /* 0x000fe4000000000c */
[----:B------:R-:W-:Y:S02]  /*15920*/  PRMT R51, R51, 0x7604, R14 ;  /* 0x0000760433337816 */ /* 0x000fe4000000000e */
[----:B------:R-:W0:Y:S01]  /*15930*/  LDS.128 R12, [R0+0x1e200] ;  /* 0x01e20000000c7984 */ /* 0x000e220000000c00 */
[----:B------:R-:W-:Y:S02]  /*15940*/  PRMT R31, R11, 0x7604, R10 ;  /* 0x000076040b1f7816 */ /* 0x000fe4000000000a */
[----:B------:R-:W-:-:S02]  /*15950*/  SHF.R.U32.HI R28, RZ, 0x10, R25 ;  /* 0x00000010ff1c7819 */ /* 0x000fc40000011619 */
[----:B------:R-:W-:Y:S02]  /*15960*/  SHF.R.U32.HI R20, RZ, 0x10, R24 ;  /* 0x00000010ff147819 */ /* 0x000fe40000011618 */
[----:B------:R-:W-:Y:S02]  /*15970*/  SHF.R.U32.HI R30, RZ, 0x10, R26 ;  /* 0x00000010ff1e7819 */ /* 0x000fe4000001161a */
[----:B------:R-:W-:Y:S02]  /*15980*/  LOP3.LUT R28, R28, 0xff, RZ, 0xc0, !PT ;  /* 0x000000ff1c1c7812 */ /* 0x000fe400078ec0ff */
[----:B------:R-:W-:Y:S02]  /*15990*/  LOP3.LUT R20, R20, 0xff, RZ, 0xc0, !PT ;  /* 0x000000ff14147812 */ /* 0x000fe400078ec0ff */
[----:B------:R-:W-:Y:S02]  /*159a0*/  LOP3.LUT R30, R30, 0xff, RZ, 0xc0, !PT ;  /* 0x000000ff1e1e7812 */ /* 0x000fe400078ec0ff */
[----:B------:R-:W-:-:S02]  /*159b0*/  SHF.R.U32.HI R40, RZ, 0x10, R27 ;  /* 0x00000010ff287819 */ /* 0x000fc4000001161b */
[----:B------:R-:W-:Y:S02]  /*159c0*/  PRMT R29, R28, 0x7054, R29 ;  /* 0x000070541c1d7816 */ /* 0x000fe4000000001d */
[----:B------:R-:W-:Y:S02]  /*159d0*/  SHF.R.U32.HI R28, RZ, 0x10, R37 ;  /* 0x00000010ff1c7819 */ /* 0x000fe40000011625 */
[----:B------:R-:W-:Y:S02]  /*159e0*/  PRMT R21, R20, 0x7054, R21 ;  /* 0x0000705414157816 */ /* 0x000fe40000000015 */
[----:B------:R-:W-:Y:S02]  /*159f0*/  PRMT R31, R30, 0x7054, R31 ;  /* 0x000070541e1f7816 */ /* 0x000fe4000000001f */
[----:B------:R-:W-:Y:S02]  /*15a00*/  SHF.R.U32.HI R20, RZ, 0x10, R36 ;  /* 0x00000010ff147819 */ /* 0x000fe40000011624 */
[----:B------:R-:W-:-:S02]  /*15a10*/  LOP3.LUT R40, R40, 0xff, RZ, 0xc0, !PT ;  /* 0x000000ff28287812 */ /* 0x000fc400078ec0ff */
[----:B------:R-:W-:Y:S02]  /*15a20*/  SHF.R.U32.HI R30, RZ, 0x10, R38 ;  /* 0x00000010ff1e7819 */ /* 0x000fe40000011626 */
[----:B------:R-:W-:Y:S02]  /*15a30*/  LOP3.LUT R28, R28, 0xff, RZ, 0xc0, !PT ;  /* 0x000000ff1c1c7812 */ /* 0x000fe400078ec0ff */
[----:B------:R-:W-:Y:S02]  /*15a40*/  LOP3.LUT R20, R20, 0xff, RZ, 0xc0, !PT ;  /* 0x000000ff14147812 */ /* 0x000fe400078ec0ff */
[----:B------:R-:W-:Y:S02]  /*15a50*/  PRMT R43, R40, 0x7054, R41 ;  /* 0x00007054282b7816 */ /* 0x000fe40000000029 */
[----:B------:R-:W-:Y:S02]  /*15a60*/  LOP3.LUT R30, R30, 0xff, RZ, 0xc0, !PT ;  /* 0x000000ff1e1e7812 */ /* 0x000fe400078ec0ff */
[----:B------:R-:W-:-:S02]  /*15a70*/  SHF.R.U32.HI R40, RZ, 0x10, R39 ;  /* 0x00000010ff287819 */ /* 0x000fc40000011627 */
[----:B------:R-:W-:Y:S02]  /*15a80*/  PRMT R47, R28, 0x7054, R47 ;  /* 0x000070541c2f7816 */ /* 0x000fe4000000002f */
[----:B------:R-:W-:Y:S02]  /*15a90*/  PRMT R45, R20, 0x7054, R45 ;  /* 0x00007054142d7816 */ /* 0x000fe4000000002d */
[----:B------:R-:W-:Y:S02]  /*15aa0*/  PRMT R49, R30, 0x7054, R49 ;  /* 0x000070541e317816 */ /* 0x000fe40000000031 */
[----:B------:R-:W-:Y:S02]  /*15ab0*/  LOP3.LUT R41, R29, 0xff000000, R25, 0xf8, !PT ;  /* 0xff0000001d297812 */ /* 0x000fe400078ef819 */
[----:B------:R-:W-:Y:S02]  /*15ac0*/  LOP3.LUT R40, R40, 0xff, RZ, 0xc0, !PT ;  /* 0x000000ff28287812 */ /* 0x000fe400078ec0ff */
[----:B------:R-:W-:-:S02]  /*15ad0*/  LOP3.LUT R47, R47, 0xff000000, R37, 0xf8, !PT ;  /* 0xff0000002f2f7812 */ /* 0x000fc400078ef825 */
[----:B------:R-:W-:Y:S02]  /*15ae0*/  LOP3.LUT R43, R43, 0xff000000, R27, 0xf8, !PT ;  /* 0xff0000002b2b7812 */ /* 0x000fe400078ef81b */
[----:B------:R-:W-:Y:S02]  /*15af0*/  LOP3.LUT R45, R45, 0xff000000, R36, 0xf8, !PT ;  /* 0xff0000002d2d7812 */ /* 0x000fe400078ef824 */
[----:B------:R-:W-:Y:S02]  /*15b00*/  LOP3.LUT R49, R49, 0xff000000, R38, 0xf8, !PT ;  /* 0xff00000031317812 */ /* 0x000fe400078ef826 */
[----:B------:R-:W-:Y:S02]  /*15b10*/  F2FP.F16.E4M3.UNPACK_B R36, R41 ;  /* 0x00000029ff24723e */ /* 0x000fe400020006ff */
[----:B0-----:R-:W-:Y:S02]  /*15b20*/  F2FP.F16.E4M3.UNPACK_B R27, R13 ;  /* 0x0000000dff1b723e */ /* 0x001fe400020006ff */
[----:B------:R-:W-:Y:S01]  /*15b30*/  PRMT R51, R40, 0x7054, R51 ;  /* 0x0000705428337816 */ /* 0x000fe20000000033 */
[----:B------:R-:W-:Y:S01]  /*15b40*/  HADD2.F32 R37, -RZ, R36.H0_H0 ;  /* 0x20000024ff257230 */ /* 0x000fe20000004100 */
[----:B------:R-:W-:Y:S01]  /*15b50*/  F2FP.F16.E4M3.UNPACK_B R38, R47 ;  /* 0x0000002fff26723e */ /* 0x000fe200020006ff */
[--C-:B------:R-:W-:Y:S01]  /*15b60*/  HADD2.F32 R29, -RZ, R27.reuse.H0_H0 ;  /* 0x2000001bff1d7230 */ /* 0x100fe20000004100 */
[----:B------:R-:W-:Y:S01]  /*15b70*/  LOP3.LUT R51, R51, 0xff000000, R39, 0xf8, !PT ;  /* 0xff00000033337812 */ /* 0x000fe200078ef827 */
[----:B------:R-:W-:Y:S01]  /*15b80*/  HADD2.F32 R27, -RZ, R27.H1_H1 ;  /* 0x3000001bff1b7230 */ /* 0x000fe20000004100 */
[----:B------:R-:W-:Y:S01]  /*15b90*/  LOP3.LUT R42, R31, 0xff000000, R26, 0xf8, !PT ;  /* 0xff0000001f2a7812 */ /* 0x000fe200078ef81a */
[--C-:B------:R-:W-:Y:S01]  /*15ba0*/  HADD2.F32 R39, -RZ, R38.reuse.H0_H0 ;  /* 0x20000026ff277230 */ /* 0x100fe20000004100 */
[----:B------:R-:W-:Y:S01]  /*15bb0*/  LOP3.LUT R40, R21, 0xff000000, R24, 0xf8, !PT ;  /* 0xff00000015287812 */ /* 0x000fe200078ef818 */
[C---:B------:R-:W-:Y:S01]  /*15bc0*/  FMUL.FTZ R46, R29.reuse, R37 ;  /* 0x000000251d2e7220 */ /* 0x040fe20000410000 */
[----:B------:R-:W-:Y:S01]  /*15bd0*/  F2FP.F16.E4M3.UNPACK_B R28, R13.H1 ;  /* 0x0000000dff1c723e */ /* 0x000fe200030006ff */
[----:B------:R-:W-:Y:S01]  /*15be0*/  HADD2.F32 R38, -RZ, R38.H1_H1 ;  /* 0x30000026ff267230 */ /* 0x000fe20000004100 */
[----:B------:R-:W-:Y:S01]  /*15bf0*/  F2FP.F16.E4M3.UNPACK_B R47, R47.H1 ;  /* 0x0000002fff2f723e */ /* 0x000fe200030006ff */
[----:B------:R-:W-:Y:S01]  /*15c00*/  FMUL.FTZ R53, R29, R39 ;  /* 0x000000271d357220 */ /* 0x000fe20000410000 */
[----:B------:R-:W-:Y:S01]  /*15c10*/  F2FP.F16.E4M3.UNPACK_B R41, R41.H1 ;  /* 0x00000029ff29723e */ /* 0x000fe200030006ff */
[----:B------:R-:W-:Y:S01]  /*15c20*/  HADD2.F32 R36, -RZ, R36.H1_H1 ;  /* 0x30000024ff247230 */ /* 0x000fe20000004100 */
[-C--:B------:R-:W-:Y:S01]  /*15c30*/  F2FP.F16.E4M3.UNPACK_B R30, R15.reuse ;  /* 0x0000000fff1e723e */ /* 0x080fe200020006ff */
[----:B------:R-:W-:Y:S01]  /*15c40*/  FMUL.FTZ R55, R27, R38 ;  /* 0x000000261b377220 */ /* 0x000fe20000410000 */
[----:B------:R-:W-:-:S02]  /*15c50*/  F2FP.F16.E4M3.UNPACK_B R31, R15.H1 ;  /* 0x0000000fff1f723e */ /* 0x000fc400030006ff */
[----:B------:R-:W-:Y:S01]  /*15c60*/  F2FP.F16.E4M3.UNPACK_B R15, R14 ;  /* 0x0000000eff0f723e */ /* 0x000fe200020006ff */
[----:B------:R-:W-:Y:S01]  /*15c70*/  FMUL.FTZ R27, R27, R36 ;  /* 0x000000241b1b7220 */ /* 0x000fe20000410000 */
[----:B------:R-:W-:Y:S01]  /*15c80*/  F2FP.F16.E4M3.UNPACK_B R29, R14.H1 ;  /* 0x0000000eff1d723e */ /* 0x000fe200030006ff */
[--C-:B------:R-:W-:Y:S01]  /*15c90*/  HADD2.F32 R14, -RZ, R28.reuse.H0_H0 ;  /* 0x2000001cff0e7230 */ /* 0x100fe20000004100 */
[-C--:B------:R-:W-:Y:S01]  /*15ca0*/  F2FP.F16.E4M3.UNPACK_B R13, R12.reuse ;  /* 0x0000000cff0d723e */ /* 0x080fe200020006ff */
[----:B------:R-:W-:Y:S01]  /*15cb0*/  HADD2.F32 R28, -RZ, R28.H1_H1 ;  /* 0x3000001cff1c7230 */ /* 0x000fe20000004100 */
[----:B------:R-:W-:Y:S01]  /*15cc0*/  F2FP.F16.E4M3.UNPACK_B R12, R12.H1 ;  /* 0x0000000cff0c723e */ /* 0x000fe200030006ff */
[----:B--2---:R-:W0:Y:S02]  /*15cd0*/  LDS.128 R8, [R60+0x1e200] ;  /* 0x01e200003c087984 */ /* 0x004e240000000c00 */
[----:B0-----:R-:W-:Y:S02]  /*15ce0*/  F2FP.F16.E4M3.UNPACK_B R20, R9 ;  /* 0x00000009ff14723e */ /* 0x001fe400020006ff */
[----:B------:R-:W-:-:S02]  /*15cf0*/  F2FP.F16.E4M3.UNPACK_B R25, R11 ;  /* 0x0000000bff19723e */ /* 0x000fc400020006ff */
[----:B------:R-:W-:Y:S02]  /*15d00*/  F2FP.F16.E4M3.UNPACK_B R26, R11.H1 ;  /* 0x0000000bff1a723e */ /* 0x000fe400030006ff */
[-C--:B------:R-:W-:Y:S02]  /*15d10*/  F2FP.F16.E4M3.UNPACK_B R11, R10.reuse ;  /* 0x0000000aff0b723e */ /* 0x080fe400020006ff */
[----:B------:R-:W-:Y:S01]  /*15d20*/  F2FP.F16.E4M3.UNPACK_B R24, R10.H1 ;  /* 0x0000000aff18723e */ /* 0x000fe200030006ff */
[--C-:B------:R-:W-:Y:S01]  /*15d30*/  HADD2.F32 R10, -RZ, R20.reuse.H0_H0 ;  /* 0x20000014ff0a7230 */ /* 0x100fe20000004100 */
[----:B------:R-:W-:Y:S01]  /*15d40*/  F2FP.F16.E4M3.UNPACK_B R21, R9.H1 ;  /* 0x00000009ff15723e */ /* 0x000fe200030006ff */
[----:B------:R-:W-:Y:S01]  /*15d50*/  HADD2.F32 R20, -RZ, R20.H1_H1 ;  /* 0x30000014ff147230 */ /* 0x000fe20000004100 */
[----:B------:R-:W-:Y:S02]  /*15d60*/  F2FP.F16.E4M3.UNPACK_B R9, R8 ;  /* 0x00000008ff09723e */ /* 0x000fe400020006ff */
[C---:B------:R-:W-:Y:S01]  /*15d70*/  FFMA.FTZ R46, R10.reuse, R39, R46 ;  /* 0x000000270a2e7223 */ /* 0x040fe2000001002e */
[----:B------:R-:W-:Y:S01]  /*15d80*/  FFMA.FTZ R53, R10, R37, -R53 ;  /* 0x000000250a357223 */ /* 0x000fe20000010835 */
[----:B------:R-:W-:-:S02]  /*15d90*/  HADD2.F32 R39, -RZ, R47.H0_H0 ;  /* 0x2000002fff277230 */ /* 0x000fc40000004100 */
[C---:B------:R-:W-:Y:S01]  /*15da0*/  FFMA.FTZ R48, R20.reuse, R36, -R55 ;  /* 0x0000002414307223 */ /* 0x040fe20000010837 */
[----:B------:R-:W-:Y:S02]  /*15db0*/  HADD2.F32 R37, -RZ, R41.H0_H0 ;  /* 0x20000029ff257230 */ /* 0x000fe40000004100 */
[----:B------:R-:W-:Y:S01]  /*15dc0*/  FFMA.FTZ R55, R20, R38, R27 ;  /* 0x0000002614377223 */ /* 0x000fe2000001001b */
[----:B------:R-:W-:Y:S02]  /*15dd0*/  HADD2.F32 R10, -RZ, R21.H0_H0 ;  /* 0x20000015ff0a7230 */ /* 0x000fe40000004100 */
[C---:B------:R-:W-:Y:S01]  /*15de0*/  FMUL.FTZ R57, R14.reuse, R39 ;  /* 0x000000270e397220 */ /* 0x040fe20000410000 */
[----:B------:R-:W-:Y:S01]  /*15df0*/  F2FP.F16.E4M3.UNPACK_B R36, R51 ;  /* 0x00000033ff24723e */ /* 0x000fe200020006ff */
[----:B------:R-:W-:Y:S01]  /*15e00*/  FMUL.FTZ R14, R14, R37 ;  /* 0x000000250e0e7220 */ /* 0x000fe20000410000 */
[----:B------:R-:W-:Y:S01]  /*15e10*/  F2FP.F16.E4M3.UNPACK_B R20, R43 ;  /* 0x0000002bff14723e */ /* 0x000fe200020006ff */
[----:B------:R-:W-:Y:S01]  /*15e20*/  FFMA.FTZ R57, R10, R37, -R57 ;  /* 0x000000250a397223 */ /* 0x000fe20000010839 */
[----:B------:R-:W-:-:S02]  /*15e30*/  HADD2.F32 R47, -RZ, R47.H1_H1 ;  /* 0x3000002fff2f7230 */ /* 0x000fc40000004100 */
[----:B------:R-:W-:Y:S01]  /*15e40*/  FFMA.FTZ R38, R10, R39, R14 ;  /* 0x000000270a267223 */ /* 0x000fe2000001000e */
[----:B------:R-:W-:Y:S01]  /*15e50*/  HADD2.F32 R37, -RZ, R36.H0_H0 ;  /* 0x20000024ff257230 */ /* 0x000fe20000004100 */
[----:B------:R-:W-:Y:S01]  /*15e60*/  F2FP.F16.E4M3.UNPACK_B R51, R51.H1 ;  /* 0x00000033ff33723e */ /* 0x000fe200030006ff */
[----:B------:R-:W-:Y:S02]  /*15e70*/  HADD2.F32 R14, -RZ, R30.H0_H0 ;  /* 0x2000001eff0e7230 */ /* 0x000fe40000004100 */
[----:B------:R-:W-:Y:S01]  /*15e80*/  FMUL.FTZ R50, R28, R47 ;  /* 0x0000002f1c327220 */ /* 0x000fe20000410000 */
[----:B------:R-:W-:Y:S01]  /*15e90*/  HADD2.F32 R27, -RZ, R20.H0_H0 ;  /* 0x20000014ff1b7230 */ /* 0x000fe20000004100 */
[----:B------:R-:W-:Y:S01]  /*15ea0*/  F2FP.F16.E4M3.UNPACK_B R43, R43.H1 ;  /* 0x0000002bff2b723e */ /* 0x000fe200030006ff */
[----:B------:R-:W-:Y:S02]  /*15eb0*/  HADD2.F32 R41, -RZ, R41.H1_H1 ;  /* 0x30000029ff297230 */ /* 0x000fe40000004100 */
[----:B------:R-:W-:Y:S01]  /*15ec0*/  FMUL.FTZ R39, R14, R37 ;  /* 0x000000250e277220 */ /* 0x000fe20000410000 */
[----:B------:R-:W-:-:S02]  /*15ed0*/  HADD2.F32 R10, -RZ, R25.H0_H0 ;  /* 0x20000019ff0a7230 */ /* 0x000fc40000004100 */
[----:B------:R-:W-:Y:S01]  /*15ee0*/  FMUL.FTZ R14, R14, R27 ;  /* 0x0000001b0e0e7220 */ /* 0x000fe20000410000 */
[----:B------:R-:W-:Y:S02]  /*15ef0*/  HADD2.F32 R21, -RZ, R21.H1_H1 ;  /* 0x30000015ff157230 */ /* 0x000fe40000004100 */
[----:B------:R-:W-:Y:S01]  /*15f00*/  FMUL.FTZ R28, R28, R41 ;  /* 0x000000291c1c7220 */ /* 0x000fe20000410000 */
[----:B------:R-:W-:Y:S02]  /*15f10*/  HADD2.F32 R20, -RZ, R20.H1_H1 ;  /* 0x30000014ff147230 */ /* 0x000fe40000004100 */
[C---:B------:R-:W-:Y:S01]  /*15f20*/  FFMA.FTZ R52, R10.reuse, R27, -R39 ;  /* 0x0000001b0a347223 */ /* 0x040fe20000010827 */
[----:B------:R-:W-:Y:S02]  /*15f30*/  HADD2.F32 R36, -RZ, R36.H1_H1 ;  /* 0x30000024ff247230 */ /* 0x000fe40000004100 */
[----:B------:R-:W-:Y:S01]  /*15f40*/  FFMA.FTZ R54, R10, R37, R14 ;  /* 0x000000250a367223 */ /* 0x000fe2000001000e */
[----:B------:R-:W-:-:S02]  /*15f50*/  HADD2.F32 R30, -RZ, R30.H1_H1 ;  /* 0x3000001eff1e7230 */ /* 0x000fc40000004100 */
[C---:B------:R-:W-:Y:S01]  /*15f60*/  FFMA.FTZ R50, R21.reuse, R41, -R50 ;  /* 0x0000002915327223 */ /* 0x040fe20000010832 */
[----:B------:R-:W-:Y:S01]  /*15f70*/  FFMA.FTZ R47, R21, R47, R28 ;  /* 0x0000002f152f7223 */ /* 0x000fe2000001001c */
[----:B------:R-:W-:Y:S01]  /*15f80*/  HADD2.F32 R25, -RZ, R25.H1_H1 ;  /* 0x30000019ff197230 */ /* 0x000fe20000004100 */
[----:B------:R-:W-:Y:S01]  /*15f90*/  F2FP.F16.E4M3.UNPACK_B R8, R8.H1 ;  /* 0x00000008ff08723e */ /* 0x000fe200030006ff */
[----:B------:R-:W-:Y:S02]  /*15fa0*/  HADD2.F32 R27, -RZ, R51.H0_H0 ;  /* 0x20000033ff1b7230 */ /* 0x000fe40000004100 */
[C---:B------:R-:W-:Y:S01]  /*15fb0*/  FMUL.FTZ R28, R30.reuse, R36 ;  /* 0x000000241e1c7220 */ /* 0x040fe20000410000 */
[----:B------:R-:W-:Y:S02]  /*15fc0*/  HADD2.F32 R14, -RZ, R31.H0_H0 ;  /* 0x2000001fff0e7230 */ /* 0x000fe40000004100 */
[----:B------:R-:W-:Y:S01]  /*15fd0*/  FMUL.FTZ R37, R30, R20 ;  /* 0x000000141e257220 */ /* 0x000fe20000410000 */
[----:B------:R-:W-:-:S02]  /*15fe0*/  HADD2.F32 R21, -RZ, R43.H0_H0 ;  /* 0x2000002bff157230 */ /* 0x000fc40000004100 */
        /* <DEDUP_REMOVED lines=24> */
[C---:B------:R-:W-:Y:S01]  /*16170*/  FFMA.FTZ R51, R26.reuse, R51, R28 ;  /* 0x000000331a337223 */ /* 0x040fe2000001001c */
[----:B------:R-:W-:Y:S01]  /*16180*/  FFMA.FTZ R43, R26, R43, -R37 ;  /* 0x0000002b1a2b7223 */ /* 0x000fe20000010825 */
        /* <DEDUP_REMOVED lines=40> */
[--C-:B------:R-:W-:Y:S02]  /*16410*/  HADD2.F32 R10, -RZ, R42.reuse.H0_H0 ;  /* 0x2000002aff0a7230 */ /* 0x100fe40000004100 */
[C---:B------:R-:W-:Y:S01]  /*16420*/  FMUL.FTZ R9, R29.reuse, R14 ;  /* 0x0000000e1d097220 */ /* 0x040fe20000410000 */
[-C--:B------:R-:W-:Y:S01]  /*16430*/  FMUL.FTZ R21, R29, R12.reuse ;  /* 0x0000000c1d157220 */ /* 0x080fe20000410000 */
[----:B------:R-:W-:Y:S02]  /*16440*/  HADD2.F32 R42, -RZ, R42.H1_H1 ;  /* 0x3000002aff2a7230 */ /* 0x000fe40000004100 */
[----:B------:R-:W-:Y:S01]  /*16450*/  FFMA.FTZ R29, R8, R13, R25 ;  /* 0x0000000d081d7223 */ /* 0x000fe20000010019 */
[C---:B------:R-:W-:Y:S01]  /*16460*/  FFMA.FTZ R41, R24.reuse, R12, -R9 ;  /* 0x0000000c18297223 */ /* 0x040fe20000010809 */
[----:B------:R-:W-:Y:S01]  /*16470*/  FFMA.FTZ R36, R24, R14, R21 ;  /* 0x0000000e18247223 */ /* 0x000fe20000010015 */
[----:B------:R-:W-:-:S02]  /*16480*/  HADD2.F32 R9, -RZ, R15.H0_H0 ;  /* 0x2000000fff097230 */ /* 0x000fc40000004100 */
[--C-:B------:R-:W-:Y:S02]  /*16490*/  HADD2.F32 R12, -RZ, R49.reuse.H0_H0 ;  /* 0x20000031ff0c7230 */ /* 0x100fe40000004100 */
[----:B------:R-:W-:Y:S01]  /*164a0*/  HADD2.F32 R14, -RZ, R49.H1_H1 ;  /* 0x30000031ff0e7230 */ /* 0x000fe20000004100 */
[----:B------:R-:W-:Y:S01]  /*164b0*/  F2FP.SATFINITE.E4M3.F32.PACK_AB_MERGE_C R29, R36, R29, RZ ;  /* 0x0000001d241d723e */ /* 0x000fe200048070ff */
[----:B------:R-:W-:Y:S02]  /*164c0*/  HADD2.F32 R15, -RZ, R15.H1_H1 ;  /* 0x3000000fff0f7230 */ /* 0x000fe40000004100 */
[C---:B------:R-:W-:Y:S01]  /*164d0*/  FMUL.FTZ R13, R9.reuse, R12 ;  /* 0x0000000c090d7220 */ /* 0x040fe20000410000 */
[--C-:B------:R-:W-:Y:S02]  /*164e0*/  HADD2.F32 R8, -RZ, R11.reuse.H0_H0 ;  /* 0x2000000bff087230 */ /* 0x100fe40000004100 */
[----:B------:R-:W-:Y:S01]  /*164f0*/  FMUL.FTZ R9, R9, R10 ;  /* 0x0000000a09097220 */ /* 0x000fe20000410000 */
[----:B------:R-:W-:-:S02]  /*16500*/  HADD2.F32 R11, -RZ, R11.H1_H1 ;  /* 0x3000000bff0b7230 */ /* 0x000fc40000004100 */
        /* <DEDUP_REMOVED lines=13> */
[----:B------:R-:W-:Y:S02]  /*165e0*/  F2FP.SATFINITE.E4M3.F32.PACK_AB_MERGE_C R13, R48, R53, R13 ;  /* 0x00000035300d723e */ /* 0x000fe4000480700d */
[----:B------:R-:W-:-:S02]  /*165f0*/  F2FP.SATFINITE.E4M3.F32.PACK_AB_MERGE_C R15, R59, R52, R15 ;  /* 0x000000343b0f723e */ /* 0x000fc4000480700f */
[----:B------:R-:W-:Y:S02]  /*16600*/  F2FP.SATFINITE.E4M3.F32.PACK_AB_MERGE_C R12, R40, R27, R12 ;  /* 0x0000001b280c723e */ /* 0x000fe4000480700c */
[----:B------:R-:W-:Y:S02]  /*16610*/  F2FP.SATFINITE.E4M3.F32.PACK_AB_MERGE_C R14, R25, R10, R14 ;  /* 0x0000000a190e723e */ /* 0x000fe4000480700e */
[----:B------:R-:W-:Y:S02]  /*16620*/  F2FP.SATFINITE.E4M3.F32.PACK_AB_MERGE_C R9, R55, R46, R9 ;  /* 0x0000002e3709723e */ /* 0x000fe40004807009 */
[----:B------:R-:W-:Y:S01]  /*16630*/  F2FP.SATFINITE.E4M3.F32.PACK_AB_MERGE_C R11, R61, R54, R11 ;  /* 0x000000363d0b723e */ /* 0x000fe2000480700b */
[----:B------:R1:W-:Y:S01]  /*16640*/  STS.128 [R60+0x1e200], R12 ;  /* 0x01e2000c3c007388 */ /* 0x0003e20000000c00 */
[----:B------:R-:W-:Y:S02]  /*16650*/  F2FP.SATFINITE.E4M3.F32.PACK_AB_MERGE_C R8, R20, R31, R8 ;  /* 0x0000001f1408723e */ /* 0x000fe40004807008 */
[----:B------:R-:W-:-:S05]  /*16660*/  F2FP.SATFINITE.E4M3.F32.PACK_AB_MERGE_C R10, R24, R21, R29 ;  /* 0x00000015180a723e */ /* 0x000fca000480701d */
[----:B------:R1:W-:Y:S02]  /*16670*/  STS.128 [R0+0x1e200], R8 ;  /* 0x01e2000800007388 */ /* 0x0003e40000000c00 */
.L_x_2367:
[----:B------:R-:W-:Y:S05]  /*16680*/  BSYNC B1 ;  /* 0x0000000000017941 */ /* 0x000fea0003800000 */
.L_x_2366:
[----:B------:R-:W-:Y:S05]  /*16690*/  @P2 BRA `(.L_x_2345) ;  /* 0x0000000c00e82947 */ /* 0x000fea0003800000 */
[----:B------:R-:W2:Y:S01]  /*166a0*/  LDL R51, [R1+0x34] ;  /* 0x0000340001337983 */ /* 0x000ea20000100800 */
[----:B01----:R-:W-:-:S04]  /*166b0*/  SHF.R.S32.HI R0, RZ, 0x1f, R222 ;  /* 0x0000001fff007819 */ /* 0x003fc800000114de */
[----:B------:R-:W-:-:S04]  /*166c0*/  LEA.HI R0, R0, R222, RZ, 0x4 ;  /* 0x000000de00007211 */ /* 0x000fc800078f20ff */
[----:B------:R-:W-:-:S04]  /*166d0*/  SHF.R.S32.HI R0, RZ, 0x4, R0 ;  /* 0x00000004ff007819 */ /* 0x000fc80000011400 */
[----:B------:R-:W-:Y:S02]  /*166e0*/  LEA.HI R3, R3, R0, RZ, 0x1c ;  /* 0x0000000003037211 */ /* 0x000fe400078fe0ff */
[----:B-----5:R-:W-:Y:S02]  /*166f0*/  SHF.R.U32.HI R0, RZ, 0x8, R4 ;  /* 0x00000008ff007819 */ /* 0x020fe40000011604 */
[----:B------:R-:W-:Y:S02]  /*16700*/  LOP3.LUT R9, R4, 0xff, RZ, 0xc0, !PT ;  /* 0x000000ff04097812 */ /* 0x000fe400078ec0ff */
[----:B------:R-:W-:Y:S02]  /*16710*/  SHF.R.U32.HI R8, RZ, 0x8, R5 ;  /* 0x00000008ff087819 */ /* 0x000fe40000011605 */
[----:B------:R-:W-:Y:S02]  /*16720*/  LOP3.LUT R0, R0, 0xff, RZ, 0xc0, !PT ;  /* 0x000000ff00007812 */ /* 0x000fe400078ec0ff */
[----:B------:R-:W-:-:S02]  /*16730*/  LOP3.LUT R11, R5, 0xff, RZ, 0xc0, !PT ;  /* 0x000000ff050b7812 */ /* 0x000fc400078ec0ff */
[----:B------:R-:W-:Y:S02]  /*16740*/  LOP3.LUT R8, R8, 0xff, RZ, 0xc0, !PT ;  /* 0x000000ff08087812 */ /* 0x000fe400078ec0ff */
[----:B------:R-:W-:Y:S02]  /*16750*/  PRMT R21, R0, 0x7604, R9 ;  /* 0x0000760400157816 */ /* 0x000fe40000000009 */
[----:B------:R-:W-:Y:S02]  /*16760*/  SHF.R.S32.HI R0, RZ, 0x1f, R3 ;  /* 0x0000001fff007819 */ /* 0x000fe40000011403 */
[----:B------:R-:W-:Y:S02]  /*16770*/  PRMT R20, R8, 0x7604, R11 ;  /* 0x0000760408147816 */ /* 0x000fe4000000000b */
[----:B------:R-:W-:Y:S01]  /*16780*/  LEA.HI R8, R0, R3, RZ, 0x2 ;  /* 0x0000000300087211 */ /* 0x000fe200078f10ff */
[----:B------:R-:W-:-:S03]  /*16790*/  IMAD.SHL.U32 R3, R3, 0x10, RZ ;  /* 0x0000001003037824 */ /* 0x000fc600078e00ff */
[----:B------:R-:W-:Y:S02]  /*167a0*/  SHF.L.U32 R8, R8, 0xb, RZ ;  /* 0x0000000b08087819 */ /* 0x000fe400000006ff */
[----:B------:R-:W-:Y:S02]  /*167b0*/  LOP3.LUT R0, R228, 0x30, R3, 0xf8, !PT ;  /* 0x00000030e4007812 */ /* 0x000fe400078ef803 */
[----:B------:R-:W-:Y:S02]  /*167c0*/  SHF.R.U32.HI R11, RZ, 0x8, R32 ;  /* 0x00000008ff0b7819 */ /* 0x000fe40000011620 */
[----:B------:R-:W-:Y:S02]  /*167d0*/  LOP3.LUT R0, R0, R229, RZ, 0x3c, !PT ;  /* 0x000000e500007212 */ /* 0x000fe400078e3cff */
[----:B------:R-:W-:Y:S02]  /*167e0*/  LOP3.LUT R3, R8, 0xffffe000, RZ, 0xc0, !PT ;  /* 0xffffe00008037812 */ /* 0x000fe400078ec0ff */
[----:B------:R-:W-:-:S02]  /*167f0*/  SHF.R.U32.HI R10, RZ, 0x8, R6 ;  /* 0x00000008ff0a7819 */ /* 0x000fc40000011606 */
[----:B------:R-:W-:Y:S02]  /*16800*/  LOP3.LUT R12, R32, 0xff, RZ, 0xc0, !PT ;  /* 0x000000ff200c7812 */ /* 0x000fe400078ec0ff */
[----:B------:R-:W-:Y:S02]  /*16810*/  LOP3.LUT R11, R11, 0xff, RZ, 0xc0, !PT ;  /* 0x000000ff0b0b7812 */ /* 0x000fe400078ec0ff */
[----:B------:R-:W-:Y:S02]  /*16820*/  IADD3 R3, R0, R230, R3 ;  /* 0x000000e600037210 */ /* 0x000fe40007ffe003 */
[----:B------:R-:W-:Y:S02]  /*16830*/  LOP3.LUT R13, R6, 0xff, RZ, 0xc0, !PT ;  /* 0x000000ff060d7812 */ /* 0x000fe400078ec0ff */
[----:B------:R-:W-:Y:S02]  /*16840*/  LOP3.LUT R10, R10, 0xff, RZ, 0xc0, !PT ;  /* 0x000000ff0a0a7812 */ /* 0x000fe400078ec0ff */
[----:B------:R-:W-:Y:S01]  /*16850*/  PRMT R31, R11, 0x7604, R12 ;  /* 0x000076040b1f7816 */ /* 0x000fe2000000000c */
[----:B------:R-:W-:Y:S01]  /*16860*/  IMAD.IADD R0, R16, 0x1, R3 ;  /* 0x0000000110007824 */ /* 0x000fe200078e0203 */
[----:B------:R-:W-:-:S02]  /*16870*/  SHF.R.U32.HI R9, RZ, 0x8, R7 ;  /* 0x00000008ff097819 */ /* 0x000fc40000011607 */
[----:B------:R-:W-:Y:S02]  /*16880*/  SHF.R.U32.HI R12, RZ, 0x8, R33 ;  /* 0x00000008ff0c7819 */ /* 0x000fe40000011621 */
[----:B------:R-:W-:Y:S02]  /*16890*/  PRMT R25, R10, 0x7604, R13 ;  /* 0x000076040a197816 */ /* 0x000fe4000000000d */
[----:B------:R-:W-:Y:S02]  /*168a0*/  LOP3.LUT R10, R7, 0xff, RZ, 0xc0, !PT ;  /* 0x000000ff070a7812 */ /* 0x000fe400078ec0ff */
[----:B------:R-:W-:Y:S02]  /*168b0*/  LOP3.LUT R9, R9, 0xff, RZ, 0xc0, !PT ;  /* 0x000000ff09097812 */ /* 0x000fe400078ec0ff */
[----:B------:R-:W-:Y:S02]  /*168c0*/  LOP3.LUT R3, R12, 0xff, RZ, 0xc0, !PT ;  /* 0x000000ff0c037812 */ /* 0x000fe400078ec0ff */
[----:B------:R-:W0:Y:S01]  /*168d0*/  LDS.128 R12, [R0+0x1e200] ;  /* 0x01e20000000c7984 */ /* 0x000e220000000c00 */
[----:B------:R-:W-:-:S02]  /*168e0*/  PRMT R24, R9, 0x7604, R10 ;  /* 0x0000760409187816 */ /* 0x000fc4000000000a */
[----:B------:R-:W-:Y:S02]  /*168f0*/  SHF.R.U32.HI R27, RZ, 0x8, R34 ;  /* 0x00000008ff1b7819 */ /* 0x000fe40000011622 */
[----:B------:R-:W-:Y:S02]  /*16900*/  LOP3.LUT R26, R33, 0xff, RZ, 0xc0, !PT ;  /* 0x000000ff211a7812 */ /* 0x000fe400078ec0ff */
[----:B------:R-:W-:Y:S02]  /*16910*/  LOP3.LUT R28, R34, 0xff, RZ, 0xc0, !PT ;  /* 0x000000ff221c7812 */ /* 0x000fe400078ec0ff */
[----:B------:R-:W-:Y:S02]  /*16920*/  LOP3.LUT R27, R27, 0xff, RZ, 0xc0, !PT ;  /* 0x000000ff1b1b7812 */ /* 0x000fe400078ec0ff */
[----:B------:R-:W-:Y:S02]  /*16930*/  PRMT R26, R3, 0x7604, R26 ;  /* 0x00007604031a7816 */ /* 0x000fe4000000001a */
[----:B------:R-:W-:-:S02]  /*16940*/  SHF.R.U32.HI R3, RZ, 0x10, R5 ;  /* 0x00000010ff037819 */ /* 0x000fc40000011605 */
[----:B------:R-:W-:Y:S02]  /*16950*/  SHF.R.U32.HI R37, RZ, 0x10, R33 ;  /* 0x00000010ff257819 */ /* 0x000fe40000011621 */
[----:B------:R-:W-:Y:S02]  /*16960*/  PRMT R39, R27, 0x7604, R28 ;  /* 0x000076041b277816 */ /* 0x000fe4000000001c */
[----:B------:R-:W-:Y:S01]  /*16970*/  SHF.R.U32.HI R27, RZ, 0x10, R7 ;  /* 0x00000010ff1b7819 */ /* 0x000fe20000011607 */
[----:B------:R-:W-:Y:S01]  /*16980*/  IMAD.U32 R3, R3, 0x10000, RZ ;  /* 0x0001000003037824 */ /* 0x000fe200078e00ff */
[----:B------:R-:W-:Y:S01]  /*16990*/  SHF.R.U32.HI R29, RZ, 0x8, R35 ;  /* 0x00000008ff1d7819 */ /* 0x000fe20000011623 */
[----:B------:R-:W-:Y:S01]  /*169a0*/  IMAD.U32 R37, R37, 0x10000, RZ ;  /* 0x0001000025257824 */ /* 0x000fe200078e00ff */
[----:B------:R-:W-:Y:S01]  /*169b0*/  LOP3.LUT R30, R35, 0xff, RZ, 0xc0, !PT ;  /* 0x000000ff231e7812 */ /* 0x000fe200078ec0ff */
[----:B------:R-:W-:Y:S01]  /*169c0*/  IMAD.U32 R27, R27, 0x10000, RZ ;  /* 0x000100001b1b7824 */ /* 0x000fe200078e00ff */
[----:B------:R-:W-:-:S02]  /*169d0*/  LOP3.LUT R29, R29, 0xff, RZ, 0xc0, !PT ;  /* 0x000000ff1d1d7812 */ /* 0x000fc400078ec0ff */
[----:B------:R-:W-:Y:S02]  /*169e0*/  LOP3.LUT R3, R20, 0xff0000, R3, 0xf8, !PT ;  /* 0x00ff000014037812 */ /* 0x000fe400078ef803 */
[----:B------:R-:W-:Y:S02]  /*169f0*/  LOP3.LUT R37, R26, 0xff0000, R37, 0xf8, !PT ;  /* 0x00ff00001a257812 */ /* 0x000fe400078ef825 */
[----:B------:R-:W-:Y:S02]  /*16a00*/  PRMT R30, R29, 0x7604, R30 ;  /* 0x000076041d1e7816 */ /* 0x000fe4000000001e */
[----:B------:R-:W-:Y:S02]  /*16a10*/  LOP3.LUT R29, R24, 0xff0000, R27, 0xf8, !PT ;  /* 0x00ff0000181d7812 */ /* 0x000fe400078ef81b */
[----:B------:R-:W-:Y:S02]  /*16a20*/  SHF.R.U32.HI R41, RZ, 0x10, R35 ;  /* 0x00000010ff297819 */ /* 0x000fe40000011623 */
[----:B------:R-:W-:-:S02]  /*16a30*/  LOP3.LUT R28, R3, 0xff000000, R5, 0xf8, !PT ;  /* 0xff000000031c7812 */ /* 0x000fc400078ef805 */
[----:B------:R-:W-:Y:S02]  /*16a40*/  LOP3.LUT R37, R37, 0xff000000, R33, 0xf8, !PT ;  /* 0xff00000025257812 */ /* 0x000fe400078ef821 */
[----:B------:R-:W-:Y:S02]  /*16a50*/  LOP3.LUT R21, R21, 0xff0000, R4, 0xf8, !PT ;  /* 0x00ff000015157812 */ /* 0x000fe400078ef804 */
[----:B------:R-:W-:Y:S02]  /*16a60*/  LOP3.LUT R36, R29, 0xff000000, R7, 0xf8, !PT ;  /* 0xff0000001d247812 */ /* 0x000fe400078ef807 */
[----:B------:R-:W-:Y:S02]  /*16a70*/  SHF.L.U32 R41, R41, 0x10, RZ ;  /* 0x0000001029297819 */ /* 0x000fe400000006ff */
[----:B------:R-:W-:Y:S02]  /*16a80*/  LOP3.LUT R39, R39, 0xff0000, R34, 0xf8, !PT ;  /* 0x00ff000027277812 */ /* 0x000fe400078ef822 */
[----:B------:R-:W-:-:S02]  /*16a90*/  F2FP.F16.E4M3.UNPACK_B R29, R28 ;  /* 0x0000001cff1d723e */ /* 0x000fc400020006ff */
[----:B------:R-:W-:Y:S02]  /*16aa0*/  F2FP.F16.E4M3.UNPACK_B R33, R37 ;  /* 0x00000025ff21723e */ /* 0x000fe400020006ff */
[-C--:B0-----:R-:W-:Y:S02]  /*16ab0*/  F2FP.F16.E4M3.UNPACK_B R20, R13.reuse ;  /* 0x0000000dff14723e */ /* 0x081fe400020006ff */
[----:B------:R-:W-:Y:S02]  /*16ac0*/  LOP3.LUT R27, R21, 0xff000000, R4, 0xf8, !PT ;  /* 0xff000000151b7812 */ /* 0x000fe400078ef804 */
[----:B------:R-:W-:Y:S01]  /*16ad0*/  LOP3.LUT R41, R30, 0xff0000, R41, 0xf8, !PT ;  /* 0x00ff00001e297812 */ /* 0x000fe200078ef829 */
[----:B------:R-:W-:Y:S01]  /*16ae0*/  HADD2.F32 R30, -RZ, R29.H0_H0 ;  /* 0x2000001dff1e7230 */ /* 0x000fe20000004100 */
[----:B------:R-:W-:Y:S01]  /*16af0*/  LOP3.LUT R39, R39, 0xff000000, R34, 0xf8, !PT ;  /* 0xff00000027277812 */ /* 0x000fe200078ef822 */
[--C-:B------:R-:W-:Y:S02]  /*16b00*/  HADD2.F32 R34, -RZ, R33.reuse.H0_H0 ;  /* 0x20000021ff227230 */ /* 0x100fe40000004100 */
[--C-:B------:R-:W-:Y:S01]  /*16b10*/  HADD2.F32 R24, -RZ, R20.reuse.H0_H0 ;  /* 0x20000014ff187230 */ /* 0x100fe20000004100 */
[----:B------:R-:W-:Y:S01]  /*16b20*/  LOP3.LUT R25, R25, 0xff0000, R6, 0xf8, !PT ;  /* 0x00ff000019197812 */ /* 0x000fe200078ef806 */
[----:B------:R-:W-:Y:S01]  /*16b30*/  HADD2.F32 R33, -RZ, R33.H1_H1 ;  /* 0x30000021ff217230 */ /* 0x000fe20000004100 */
[----:B------:R-:W-:Y:S01]  /*16b40*/  LOP3.LUT R41, R41, 0xff000000, R35, 0xf8, !PT ;  /* 0xff00000029297812 */ /* 0x000fe200078ef823 */
[----:B------:R-:W-:Y:S01]  /*16b50*/  HADD2.F32 R20, -RZ, R20.H1_H1 ;  /* 0x30000014ff147230 */ /* 0x000fe20000004100 */
[----:B------:R-:W-:Y:S01]  /*16b60*/  F2FP.F16.E4M3.UNPACK_B R21, R13.H1 ;  /* 0x0000000dff15723e */ /* 0x000fe200030006ff */
[C---:B------:R-:W-:Y:S01]  /*16b70*/  FMUL.FTZ R38, R24.reuse, R34 ;  /* 0x0000002218267220 */ /* 0x040fe20000410000 */
[----:B------:R-:W-:Y:S01]  /*16b80*/  FMUL.FTZ R35, R24, R30 ;  /* 0x0000001e18237220 */ /* 0x000fe20000410000 */
[----:B------:R-:W-:-:S02]  /*16b90*/  F2FP.F16.E4M3.UNPACK_B R37, R37.H1 ;  /* 0x00000025ff25723e */ /* 0x000fc400030006ff */
[----:B------:R-:W-:Y:S02]  /*16ba0*/  F2FP.F16.E4M3.UNPACK_B R28, R28.H1 ;  /* 0x0000001cff1c723e */ /* 0x000fe400030006ff */
[----:B------:R-:W-:Y:S02]  /*16bb0*/  LOP3.LUT R3, R31, 0xff0000, R32, 0xf8, !PT ;  /* 0x00ff00001f037812 */ /* 0x000fe400078ef820 */
[----:B------:R-:W-:Y:S01]  /*16bc0*/  LOP3.LUT R31, R25, 0xff000000, R6, 0xf8, !PT ;  /* 0xff000000191f7812 */ /* 0x000fe200078ef806 */
[----:B------:R-:W-:Y:S01]  /*16bd0*/  HADD2.F32 R29, -RZ, R29.H1_H1 ;  /* 0x3000001dff1d7230 */ /* 0x000fe20000004100 */
[-C--:B------:R-:W-:Y:S02]  /*16be0*/  F2FP.F16.E4M3.UNPACK_B R25, R15.reuse ;  /* 0x0000000fff19723e */ /* 0x080fe400020006ff */
[----:B------:R-:W-:Y:S01]  /*16bf0*/  F2FP.F16.E4M3.UNPACK_B R26, R15.H1 ;  /* 0x0000000fff1a723e */ /* 0x000fe200030006ff */
[----:B------:R-:W-:Y:S01]  /*16c00*/  FMUL.FTZ R43, R20, R33 ;  /* 0x00000021142b7220 */ /* 0x000fe20000410000 */
[----:B------:R-:W-:-:S02]  /*16c10*/  F2FP.F16.E4M3.UNPACK_B R15, R14 ;  /* 0x0000000eff0f723e */ /* 0x000fc400020006ff */
[----:B------:R-:W-:Y:S01]  /*16c20*/  F2FP.F16.E4M3.UNPACK_B R24, R14.H1 ;  /* 0x0000000eff18723e */ /* 0x000fe200030006ff */
[--C-:B------:R-:W-:Y:S02]  /*16c30*/  HADD2.F32 R14, -RZ, R21.reuse.H0_H0 ;  /* 0x20000015ff0e7230 */ /* 0x100fe40000004100 */
[----:B------:R-:W-:Y:S01]  /*16c40*/  FMUL.FTZ R20, R20, R29 ;  /* 0x0000001d14147220 */ /* 0x000fe20000410000 */
[----:B------:R-:W-:Y:S01]  /*16c50*/  HADD2.F32 R21, -RZ, R21.H1_H1 ;  /* 0x30000015ff157230 */ /* 0x000fe20000004100 */
[----:B------:R-:W-:Y:S02]  /*16c60*/  LOP3.LUT R32, R3, 0xff000000, R32, 0xf8, !PT ;  /* 0xff00000003207812 */ /* 0x000fe400078ef820 */
[-C--:B------:R-:W-:Y:S02]  /*16c70*/  F2FP.F16.E4M3.UNPACK_B R13, R12.reuse ;  /* 0x0000000cff0d723e */ /* 0x080fe400020006ff */
[----:B------:R-:W-:Y:S01]  /*16c80*/  F2FP.F16.E4M3.UNPACK_B R12, R12.H1 ;  /* 0x0000000cff0c723e */ /* 0x000fe200030006ff */
[----:B--2---:R-:W0:Y:S02]  /*16c90*/  LDS.128 R8, [R51+0x1e200] ;  /* 0x01e2000033087984 */ /* 0x004e240000000c00 */
[----:B0-----:R-:W-:-:S05]  /*16ca0*/  F2FP.F16.E4M3.UNPACK_B R4, R9 ;  /* 0x00000009ff04723e */ /* 0x001fca00020006ff */
[--C-:B------:R-:W-:Y:S01]  /*16cb0*/  HADD2.F32 R5, -RZ, R4.reuse.H0_H0 ;  /* 0x20000004ff057230 */ /* 0x100fe20000004100 */
[----:B------:R-:W-:Y:S01]  /*16cc0*/  F2FP.F16.E4M3.UNPACK_B R9, R9.H1 ;  /* 0x00000009ff09723e */ /* 0x000fe200030006ff */
[----:B------:R-:W-:-:S03]  /*16cd0*/  HADD2.F32 R4, -RZ, R4.H1_H1 ;  /* 0x30000004ff047230 */ /* 0x000fc60000004100 */
[C---:B------:R-:W-:Y:S01]  /*16ce0*/  FFMA.FTZ R38, R5.reuse, R30, -R38 ;  /* 0x0000001e05267223 */ /* 0x040fe20000010826 */
[----:B------:R-:W-:Y:S01]  /*16cf0*/  FFMA.FTZ R35, R5, R34, R35 ;  /* 0x0000002205237223 */ /* 0x000fe20000010023 */
[----:B------:R-:W-:Y:S02]  /*16d00*/  HADD2.F32 R34, -RZ, R37.H0_H0 ;  /* 0x20000025ff227230 */ /* 0x000fe40000004100 */
[----:B------:R-:W-:Y:S02]  /*16d10*/  HADD2.F32 R30, -RZ, R28.H0_H0 ;  /* 0x2000001cff1e7230 */ /* 0x000fe40000004100 */
[----:B------:R-:W-:Y:S01]  /*16d20*/  FFMA.FTZ R43, R4, R29, -R43 ;  /* 0x0000001d042b7223 */ /* 0x000fe2000001082b */
[----:B------:R-:W-:Y:S02]  /*16d30*/  HADD2.F32 R5, -RZ, R9.H0_H0 ;  /* 0x20000009ff057230 */ /* 0x000fe40000004100 */
[C---:B------:R-:W-:Y:S01]  /*16d40*/  FMUL.FTZ R42, R14.reuse, R34 ;  /* 0x000000220e2a7220 */ /* 0x040fe20000410000 */
[----:B------:R-:W-:Y:S01]  /*16d50*/  F2FP.F16.E4M3.UNPACK_B R29, R41 ;  /* 0x00000029ff1d723e */ /* 0x000fe200020006ff */
[-C--:B------:R-:W-:Y:S01]  /*16d60*/  FMUL.FTZ R45, R14, R30.reuse ;  /* 0x0000001e0e2d7220 */ /* 0x080fe20000410000 */
[----:B------:R-:W-:Y:S01]  /*16d70*/  F2FP.F16.E4M3.UNPACK_B R7, R11 ;  /* 0x0000000bff07723e */ /* 0x000fe200020006ff */
[----:B------:R-:W-:Y:S01]  /*16d80*/  FFMA.FTZ R40, R4, R33, R20 ;  /* 0x0000002104287223 */ /* 0x000fe20000010014 */
[C---:B------:R-:W-:Y:S01]  /*16d90*/  FFMA.FTZ R42, R5.reuse, R30, -R42 ;  /* 0x0000001e052a7223 */ /* 0x040fe2000001082a */
[----:B------:R-:W-:Y:S01]  /*16da0*/  FFMA.FTZ R45, R5, R34, R45 ;  /* 0x00000022052d7223 */ /* 0x000fe2000001002d */
[----:B------:R-:W-:Y:S01]  /*16db0*/  F2FP.F16.E4M3.UNPACK_B R14, R36 ;  /* 0x00000024ff0e723e */ /* 0x000fe200020006ff */
[----:B------:R-:W-:-:S02]  /*16dc0*/  HADD2.F32 R33, -RZ, R29.H0_H0 ;  /* 0x2000001dff217230 */ /* 0x000fc40000004100 */
[----:B------:R-:W-:Y:S02]  /*16dd0*/  HADD2.F32 R5, -RZ, R25.H0_H0 ;  /* 0x20000019ff057230 */ /* 0x000fe40000004100 */
[----:B------:R-:W-:Y:S02]  /*16de0*/  HADD2.F32 R20, -RZ, R14.H0_H0 ;  /* 0x2000000eff147230 */ /* 0x000fe40000004100 */
[----:B------:R-:W-:Y:S02]  /*16df0*/  HADD2.F32 R4, -RZ, R7.H0_H0 ;  /* 0x20000007ff047230 */ /* 0x000fe40000004100 */
[C---:B------:R-:W-:Y:S01]  /*16e00*/  FMUL.FTZ R47, R5.reuse, R33 ;  /* 0x00000021052f7220 */ /* 0x040fe20000410000 */
[----:B------:R-:W-:Y:S02]  /*16e10*/  HADD2.F32 R30, -RZ, R37.H1_H1 ;  /* 0x30000025ff1e7230 */ /* 0x000fe40000004100 */
[----:B------:R-:W-:Y:S02]  /*16e20*/  HADD2.F32 R28, -RZ, R28.H1_H1 ;  /* 0x3000001cff1c7230 */ /* 0x000fe40000004100 */
[----:B------:R-:W-:Y:S01]  /*16e30*/  FMUL.FTZ R46, R5, R20 ;  /* 0x00000014052e7220 */ /* 0x000fe20000410000 */
[----:B------:R-:W-:-:S02]  /*16e40*/  HADD2.F32 R9, -RZ, R9.H1_H1 ;  /* 0x30000009ff097230 */ /* 0x000fc40000004100 */
[----:B------:R-:W-:Y:S01]  /*16e50*/  FFMA.FTZ R47, R4, R20, -R47 ;  /* 0x00000014042f7223 */ /* 0x000fe2000001082f */
[C---:B------:R-:W-:Y:S01]  /*16e60*/  FMUL.FTZ R34, R21.reuse, R30 ;  /* 0x0000001e15227220 */ /* 0x040fe20000410000 */
[----:B------:R-:W-:Y:S02]  /*16e70*/  HADD2.F32 R20, -RZ, R29.H1_H1 ;  /* 0x3000001dff147230 */ /* 0x000fe40000004100 */
[-C--:B------:R-:W-:Y:S01]  /*16e80*/  FMUL.FTZ R21, R21, R28.reuse ;  /* 0x0000001c15157220 */ /* 0x080fe20000410000 */
[----:B------:R-:W-:Y:S01]  /*16e90*/  HADD2.F32 R25, -RZ, R25.H1_H1 ;  /* 0x30000019ff197230 */ /* 0x000fe20000004100 */
[----:B------:R-:W-:Y:S01]  /*16ea0*/  F2FP.F16.E4M3.UNPACK_B R41, R41.H1 ;  /* 0x00000029ff29723e */ /* 0x000fe200030006ff */
[----:B------:R-:W-:Y:S02]  /*16eb0*/  HADD2.F32 R14, -RZ, R14.H1_H1 ;  /* 0x3000000eff0e7230 */ /* 0x000fe40000004100 */
[C---:B------:R-:W-:Y:S01]  /*16ec0*/  FFMA.FTZ R37, R9.reuse, R28, -R34 ;  /* 0x0000001c09257223 */ /* 0x040fe20000010822 */
[----:B------:R-:W-:Y:S01]  /*16ed0*/  F2FP.F16.E4M3.UNPACK_B R36, R36.H1 ;  /* 0x00000024ff24723e */ /* 0x000fe200030006ff */
[----:B------:R-:W-:Y:S01]  /*16ee0*/  HADD2.F32 R7, -RZ, R7.H1_H1 ;  /* 0x30000007ff077230 */ /* 0x000fe20000004100 */
[----:B------:R-:W-:Y:S01]  /*16ef0*/  F2FP.F16.E4M3.UNPACK_B R11, R11.H1 ;  /* 0x0000000bff0b723e */ /* 0x000fe200030006ff */
[----:B------:R-:W-:Y:S01]  /*16f00*/  FFMA.FTZ R30, R9, R30, R21 ;  /* 0x0000001e091e7223 */ /* 0x000fe20000010015 */
[----:B------:R-:W-:Y:S01]  /*16f10*/  FMUL.FTZ R28, R25, R20 ;  /* 0x00000014191c7220 */ /* 0x000fe20000410000 */
[----:B------:R-:W-:-:S02]  /*16f20*/  HADD2.F32 R21, -RZ, R41.H0_H0 ;  /* 0x20000029ff157230 */ /* 0x000fc40000004100 */
[-C--:B------:R-:W-:Y:S01]  /*16f30*/  FMUL.FTZ R25, R25, R14.reuse ;  /* 0x0000000e19197220 */ /* 0x080fe20000410000 */
[----:B------:R-:W-:Y:S02]  /*16f40*/  HADD2.F32 R5, -RZ, R26.H0_H0 ;  /* 0x2000001aff057230 */ /* 0x000fe40000004100 */
[----:B------:R-:W-:Y:S01]  /*16f50*/  FFMA.FTZ R46, R4, R33, R46 ;  /* 0x00000021042e7223 */ /* 0x000fe2000001002e */
[----:B------:R-:W-:Y:S02]  /*16f60*/  HADD2.F32 R9, -RZ, R36.H0_H0 ;  /* 0x20000024ff097230 */ /* 0x000fe40000004100 */
[C---:B------:R-:W-:Y:S01]  /*16f70*/  FFMA.FTZ R34, R7.reuse, R14, -R28 ;  /* 0x0000000e07227223 */ /* 0x040fe2000001081c */
[----:B------:R-:W-:Y:S02]  /*16f80*/  HADD2.F32 R41, -RZ, R41.H1_H1 ;  /* 0x30000029ff297230 */ /* 0x000fe40000004100 */
[----:B------:R-:W-:Y:S01]  /*16f90*/  FFMA.FTZ R33, R7, R20, R25 ;  /* 0x0000001407217223 */ /* 0x000fe20000010019 */
[----:B------:R-:W-:Y:S01]  /*16fa0*/  HADD2.F32 R26, -RZ, R26.H1_H1 ;  /* 0x3000001aff1a7230 */ /* 0x000fe20000004100 */
[----:B------:R-:W-:Y:S01]  /*16fb0*/  F2FP.F16.E4M3.UNPACK_B R14, R32.H1 ;  /* 0x00000020ff0e723e */ /* 0x000fe200030006ff */
[----:B------:R-:W-:-:S02]  /*16fc0*/  HADD2.F32 R4, -RZ, R11.H0_H0 ;  /* 0x2000000bff047230 */ /* 0x000fc40000004100 */
[C---:B------:R-:W-:Y:S01]  /*16fd0*/  FMUL.FTZ R29, R5.reuse, R21 ;  /* 0x00000015051d7220 */ /* 0x040fe20000410000 */
[----:B------:R-:W-:Y:S01]  /*16fe0*/  HADD2.F32 R36, -RZ, R36.H1_H1 ;  /* 0x30000024ff247230 */ /* 0x000fe20000004100 */
[----:B------:R-:W-:Y:S01]  /*16ff0*/  F2FP.F16.E4M3.UNPACK_B R7, R27.H1 ;  /* 0x0000001bff07723e */ /* 0x000fe200030006ff */
[----:B------:R-:W-:Y:S01]  /*17000*/  FMUL.FTZ R50, R5, R9 ;  /* 0x0000000905327220 */ /* 0x000fe20000410000 */
[-C--:B------:R-:W-:Y:S01]  /*17010*/  F2FP.F16.E4M3.UNPACK_B R3, R8.reuse ;  /* 0x00000008ff03723e */ /* 0x080fe200020006ff */
[----:B------:R-:W-:Y:S01]  /*17020*/  HADD2.F32 R11, -RZ, R11.H1_H1 ;  /* 0x3000000bff0b7230 */ /* 0x000fe20000004100 */
[----:B------:R-:W-:Y:S01]  /*17030*/  F2FP.F16.E4M3.UNPACK_B R8, R8.H1 ;  /* 0x00000008ff08723e */ /* 0x000fe200030006ff */
[----:B------:R-:W-:Y:S01]  /*17040*/  FMUL.FTZ R28, R26, R41 ;  /* 0x000000291a1c7220 */ /* 0x000fe20000410000 */
[----:B------:R-:W-:Y:S01]  /*17050*/  FFMA.FTZ R48, R4, R9, -R29 ;  /* 0x0000000904307223 */ /* 0x000fe2000001081d */
[----:B------:R-:W-:Y:S02]  /*17060*/  HADD2.F32 R20, -RZ, R14.H0_H0 ;  /* 0x2000000eff147230 */ /* 0x000fe40000004100 */
[----:B------:R-:W-:Y:S01]  /*17070*/  FMUL.FTZ R26, R26, R36 ;  /* 0x000000241a1a7220 */ /* 0x000fe20000410000 */
[----:B------:R-:W-:-:S02]  /*17080*/  HADD2.F32 R5, -RZ, R12.H0_H0 ;  /* 0x2000000cff057230 */ /* 0x000fc40000004100 */
[--C-:B------:R-:W-:Y:S02]  /*17090*/  HADD2.F32 R9, -RZ, R7.reuse.H0_H0 ;  /* 0x20000007ff097230 */ /* 0x100fe40000004100 */
[----:B------:R-:W-:Y:S01]  /*170a0*/  FFMA.FTZ R50, R4, R21, R50 ;  /* 0x0000001504327223 */ /* 0x000fe20000010032 */
[----:B------:R-:W-:Y:S02]  /*170b0*/  HADD2.F32 R4, -RZ, R8.H0_H0 ;  /* 0x20000008ff047230 */ /* 0x000fe40000004100 */
[C---:B------:R-:W-:Y:S01]  /*170c0*/  FFMA.FTZ R49, R11.reuse, R36, -R28 ;  /* 0x000000240b317223 */ /* 0x040fe2000001081c */
[----:B------:R-:W-:Y:S01]  /*170d0*/  FFMA.FTZ R41, R11, R41, R26 ;  /* 0x000000290b297223 */ /* 0x000fe2000001001a */
[C---:B------:R-:W-:Y:S01]  /*170e0*/  FMUL.FTZ R21, R5.reuse, R20 ;  /* 0x0000001405157220 */ /* 0x040fe20000410000 */
[----:B------:R-:W-:Y:S02]  /*170f0*/  HADD2.F32 R11, -RZ, R14.H1_H1 ;  /* 0x3000000eff0b7230 */ /* 0x000fe40000004100 */
[----:B------:R-:W-:Y:S01]  /*17100*/  FMUL.FTZ R5, R5, R9 ;  /* 0x0000000905057220 */ /* 0x000fe20000410000 */
[----:B------:R-:W-:Y:S01]  /*17110*/  HADD2.F32 R12, -RZ, R12.H1_H1 ;  /* 0x3000000cff0c7230 */ /* 0x000fe20000004100 */
[----:B------:R-:W-:Y:S01]  /*17120*/  F2FP.F16.E4M3.UNPACK_B R32, R32 ;  /* 0x00000020ff20723e */ /* 0x000fe200020006ff */
[----:B------:R-:W-:-:S02]  /*17130*/  HADD2.F32 R7, -RZ, R7.H1_H1 ;  /* 0x30000007ff077230 */ /* 0x000fc40000004100 */
[C---:B------:R-:W-:Y:S01]  /*17140*/  FFMA.FTZ R25, R4.reuse, R9, -R21 ;  /* 0x0000000904197223 */ /* 0x040fe20000010815 */
[----:B------:R-:W-:Y:S02]  /*17150*/  HADD2.F32 R8, -RZ, R8.H1_H1 ;  /* 0x30000008ff087230 */ /* 0x000fe40000004100 */
[----:B------:R-:W-:Y:S01]  /*17160*/  FFMA.FTZ R26, R4, R20, R5 ;  /* 0x00000014041a7223 */ /* 0x000fe20000010005 */
[----:B------:R-:W-:Y:S01]  /*17170*/  F2FP.F16.E4M3.UNPACK_B R27, R27 ;  /* 0x0000001bff1b723e */ /* 0x000fe200020006ff */
[C---:B------:R-:W-:Y:S01]  /*17180*/  FMUL.FTZ R21, R12.reuse, R11 ;  /* 0x0000000b0c157220 */ /* 0x040fe20000410000 */
[-C--:B------:R-:W-:Y:S01]  /*17190*/  FMUL.FTZ R12, R12, R7.reuse ;  /* 0x000000070c0c7220 */ /* 0x080fe20000410000 */
[----:B------:R-:W-:Y:S02]  /*171a0*/  HADD2.F32 R9, -RZ, R32.H0_H0 ;  /* 0x20000020ff097230 */ /* 0x000fe40000004100 */
[----:B------:R-:W-:Y:S02]  /*171b0*/  HADD2.F32 R5, -RZ, R13.H0_H0 ;  /* 0x2000000dff057230 */ /* 0x000fe40000004100 */
[C---:B------:R-:W-:Y:S01]  /*171c0*/  FFMA.FTZ R28, R8.reuse, R7, -R21 ;  /* 0x00000007081c7223 */ /* 0x040fe20000010815 */
        /* <DEDUP_REMOVED lines=8> */
[C---:B------:R-:W-:Y:S01]  /*17250*/  FFMA.FTZ R12, R4.reuse, R7, -R11 ;  /* 0x00000007040c7223 */ /* 0x040fe2000001080b */
[----:B------:R-:W-:Y:S01]  /*17260*/  HADD2.F32 R3, -RZ, R3.H1_H1 ;  /* 0x30000003ff037230 */ /* 0x000fe20000004100 */
[----:B------:R-:W-:Y:S01]  /*17270*/  F2FP.F16.E4M3.UNPACK_B R11, R39.H1 ;  /* 0x00000027ff0b723e */ /* 0x000fe200030006ff */
[C---:B------:R-:W-:Y:S01]  /*17280*/  FMUL.FTZ R20, R13.reuse, R32 ;  /* 0x000000200d147220 */ /* 0x040fe20000410000 */
[----:B------:R-:W-:Y:S01]  /*17290*/  F2FP.F16.E4M3.UNPACK_B R6, R10 ;  /* 0x0000000aff06723e */ /* 0x000fe200020006ff */
[----:B------:R-:W-:Y:S01]  /*172a0*/  FFMA.FTZ R14, R4, R9, R5 ;  /* 0x00000009040e7223 */ /* 0x000fe20000010005 */
[----:B------:R-:W-:Y:S01]  /*172b0*/  FMUL.FTZ R7, R13, R8 ;  /* 0x000000080d077220 */ /* 0x000fe20000410000 */
[----:B------:R-:W-:Y:S01]  /*172c0*/  F2FP.F16.E4M3.UNPACK_B R10, R10.H1 ;  /* 0x0000000aff0a723e */ /* 0x000fe200030006ff */
[----:B------:R-:W-:Y:S01]  /*172d0*/  FFMA.FTZ R13, R3, R8, -R20 ;  /* 0x00000008030d7223 */ /* 0x000fe20000010814 */
[----:B------:R-:W-:Y:S01]  /*172e0*/  F2FP.F16.E4M3.UNPACK_B R5, R31.H1 ;  /* 0x0000001fff05723e */ /* 0x000fe200030006ff */
[----:B------:R-:W-:-:S02]  /*172f0*/  HADD2.F32 R8, -RZ, R11.H0_H0 ;  /* 0x2000000bff087230 */ /* 0x000fc40000004100 */
[----:B------:R-:W-:Y:S02]  /*17300*/  HADD2.F32 R4, -RZ, R24.H0_H0 ;  /* 0x20000018ff047230 */ /* 0x000fe40000004100 */
[----:B------:R-:W-:Y:S01]  /*17310*/  FFMA.FTZ R21, R3, R32, R7 ;  /* 0x0000002003157223 */ /* 0x000fe20000010007 */
[----:B------:R-:W-:Y:S02]  /*17320*/  HADD2.F32 R7, -RZ, R5.H0_H0 ;  /* 0x20000005ff077230 */ /* 0x000fe40000004100 */
[----:B------:R-:W-:Y:S02]  /*17330*/  HADD2.F32 R3, -RZ, R10.H0_H0 ;  /* 0x2000000aff037230 */ /* 0x000fe40000004100 */
[----:B------:R-:W-:Y:S01]  /*17340*/  FMUL.FTZ R20, R4, R8 ;  /* 0x0000000804147220 */ /* 0x000fe20000410000 */
[----:B------:R-:W-:Y:S02]  /*17350*/  HADD2.F32 R11, -RZ, R11.H1_H1 ;  /* 0x3000000bff0b7230 */ /* 0x000fe40000004100 */
[----:B------:R-:W-:-:S02]  /*17360*/  HADD2.F32 R24, -RZ, R24.H1_H1 ;  /* 0x30000018ff187230 */ /* 0x000fc40000004100 */
[-C--:B------:R-:W-:Y:S01]  /*17370*/  FMUL.FTZ R4, R4, R7.reuse ;  /* 0x0000000704047220 */ /* 0x080fe20000410000 */
[----:B------:R-:W-:Y:S02]  /*17380*/  HADD2.F32 R5, -RZ, R5.H1_H1 ;  /* 0x30000005ff057230 */ /* 0x000fe40000004100 */
[C---:B------:R-:W-:Y:S01]  /*17390*/  FFMA.FTZ R27, R3.reuse, R7, -R20 ;  /* 0x00000007031b7223 */ /* 0x040fe20000010814 */
[----:B------:R-:W-:Y:S01]  /*173a0*/  HADD2.F32 R10, -RZ, R10.H1_H1 ;  /* 0x3000000aff0a7230 */ /* 0x000fe20000004100 */
[----:B------:R-:W-:Y:S01]  /*173b0*/  F2FP.F16.E4M3.UNPACK_B R31, R31 ;  /* 0x0000001fff1f723e */ /* 0x000fe200020006ff */
[C---:B------:R-:W-:Y:S01]  /*173c0*/  FMUL.FTZ R7, R24.reuse, R11 ;  /* 0x0000000b18077220 */ /* 0x040fe20000410000 */
[----:B------:R-:W-:Y:S01]  /*173d0*/  F2FP.F16.E4M3.UNPACK_B R39, R39 ;  /* 0x00000027ff27723e */ /* 0x000fe200020006ff */
[-C--:B------:R-:W-:Y:S01]  /*173e0*/  FMUL.FTZ R20, R24, R5.reuse ;  /* 0x0000000518147220 */ /* 0x080fe20000410000 */
[----:B------:R-:W-:Y:S01]  /*173f0*/  FFMA.FTZ R24, R3, R8, R4 ;  /* 0x0000000803187223 */ /* 0x000fe20000010004 */
[----:B------:R-:W-:Y:S01]  /*17400*/  FFMA.FTZ R32, R10, R5, -R7 ;  /* 0x000000050a207223 */ /* 0x000fe20000010807 */
[----:B------:R-:W-:-:S02]  /*17410*/  HADD2.F32 R5, -RZ, R31.H0_H0 ;  /* 0x2000001fff057230 */ /* 0x000fc40000004100 */
[----:B------:R-:W-:Y:S02]  /*17420*/  HADD2.F32 R7, -RZ, R39.H0_H0 ;  /* 0x20000027ff077230 */ /* 0x000fe40000004100 */
[----:B------:R-:W-:Y:S02]  /*17430*/  HADD2.F32 R4, -RZ, R15.H0_H0 ;  /* 0x2000000fff047230 */ /* 0x000fe40000004100 */
[----:B------:R-:W-:Y:S02]  /*17440*/  HADD2.F32 R31, -RZ, R31.H1_H1 ;  /* 0x3000001fff1f7230 */ /* 0x000fe40000004100 */
[----:B------:R-:W-:Y:S02]  /*17450*/  HADD2.F32 R39, -RZ, R39.H1_H1 ;  /* 0x30000027ff277230 */ /* 0x000fe40000004100 */
[----:B------:R-:W-:Y:S02]  /*17460*/  HADD2.F32 R15, -RZ, R15.H1_H1 ;  /* 0x3000000fff0f7230 */ /* 0x000fe40000004100 */
[----:B------:R-:W-:Y:S01]  /*17470*/  FFMA.FTZ R11, R10, R11, R20 ;  /* 0x0000000b0a0b7223 */ /* 0x000fe20000010014 */
[----:B------:R-:W-:-:S02]  /*17480*/  HADD2.F32 R3, -RZ, R6.H0_H0 ;  /* 0x20000006ff037230 */ /* 0x000fc40000004100 */
[C---:B------:R-:W-:Y:S01]  /*17490*/  FMUL.FTZ R8, R4.reuse, R7 ;  /* 0x0000000704087220 */ /* 0x040fe20000410000 */
[----:B------:R-:W-:Y:S02]  /*174a0*/  HADD2.F32 R6, -RZ, R6.H1_H1 ;  /* 0x30000006ff067230 */ /* 0x000fe40000004100 */
[----:B------:R-:W-:Y:S01]  /*174b0*/  FMUL.FTZ R4, R4, R5 ;  /* 0x0000000504047220 */ /* 0x000fe20000410000 */
[C---:B------:R-:W-:Y:S01]  /*174c0*/  FMUL.FTZ R9, R15.reuse, R39 ;  /* 0x000000270f097220 */ /* 0x040fe20000410000 */
        /* <DEDUP_REMOVED lines=12> */
[----:B------:R-:W-:Y:S02]  /*17590*/  F2FP.SATFINITE.E4M3.F32.PACK_AB_MERGE_C R24, R11, R24, RZ ;  /* 0x000000180b18723e */ /* 0x000fe400048070ff */
        /* <DEDUP_REMOVED lines=8> */
[----:B------:R2:W-:Y:S04]  /*17620*/  STS.128 [R51+0x1e200], R4 ;  /* 0x01e2000433007388 */ /* 0x0005e80000000c00 */
[----:B------:R2:W-:Y:S02]  /*17630*/  STS.128 [R0+0x1e200], R8 ;  /* 0x01e2000800007388 */ /* 0x0005e40000000c00 */
.L_x_2345:
[----:B------:R-:W-:Y:S05]  /*17640*/  BSYNC B0 ;  /* 0x0000000000007941 */ /* 0x000fea0003800000 */
.L_x_2335:
[----:B------:R-:W-:Y:S01]  /*17650*/  @!PT LDS RZ, [RZ] ;  /* 0x00000000fffff984 */ /* 0x000fe20000000800 */
[----:B------:R-:W-:Y:S01]  /*17660*/  @!PT LDS RZ, [RZ] ;  /* 0x00000000fffff984 */ /* 0x000fe20000000800 */
[----:B------:R-:W-:Y:S01]  /*17670*/  @!PT LDS RZ, [RZ] ;  /* 0x00000000fffff984 */ /* 0x000fe20000000800 */
[----:B------:R-:W-:Y:S01]  /*17680*/  @!PT LDS RZ, [RZ] ;  /* 0x00000000fffff984 */ /* 0x000fe20000000800 */
[----:B------:R1:W-:Y:S06]  /*17690*/  MEMBAR.ALL.CTA ;  /* 0x0000000000007992 */ /* 0x0003ec0000008000 */
[----:B-1----:R-:W1:Y:S01]  /*176a0*/  FENCE.VIEW.ASYNC.S ;  /* 0x00000000000073c6 */ /* 0x002e620000000000 */
[----:B------:R-:W-:Y:S05]  /*176b0*/  WARPSYNC.ALL ;  /* 0x0000000000007948 */ /* 0x000fea0003800000 */
[----:B-1----:R-:W-:Y:S06]  /*176c0*/  BAR.SYNC.DEFER_BLOCKING 0xd, 0x100 ;  /* 0x0344000000007b1d */ /* 0x002fec0000010000 */
.L_x_2333:
[----:B0-2-4-:R-:W-:-:S05]  /*176d0*/  IMAD.U32 R0, RZ, RZ, UR53 ;  /* 0x00000035ff007e24 */ /* 0x015fca000f8e00ff */
[----:B------:R-:W-:-:S13]  /*176e0*/  ISETP.NE.AND P1, PT, R0, 0x3, PT ;  /* 0x000000030000780c */ /* 0x000fda0003f25270 */
[----:B------:R-:W-:Y:S05]  /*176f0*/  @!P1 BRA `(.L_x_2368) ;  /* 0x0000000000049947 */ /* 0x000fea0003800000 */
[----:B------:R-:W-:Y:S01]  /*17700*/  BPT.TRAP 0x1 ;  /* 0x000000040000795c */ /* 0x000fe20000300000 */
.L_x_2368:
[----:B------:R-:W-:Y:S01]  /*17710*/  IMAD R0, R146, 0x8, R16 ;  /* 0x0000000892007824 */ /* 0x000fe200078e0210 */
[----:B-1-3--:R-:W-:-:S04]  /*17720*/  SHF.L.U32 R3, R220, 0x1f, RZ ;  /* 0x0000001fdc037819 */ /* 0x00afc800000006ff */
[----:B------:R0:W1:Y:S01]  /*17730*/  SYNCS.PHASECHK.TRANS64.TRYWAIT P2, [R0+URZ+0x33430], R3 ;  /* 0x03343003000075a7 */ /* 0x000062000804017f */
[----:B------:R-:W-:Y:S05]  /*17740*/  @!P1 BRA `(.L_x_2369) ;  /* 0x0000000000049947 */ /* 0x000fea0003800000 */
[----:B------:R-:W-:Y:S01]  /*17750*/  BPT.TRAP 0x1 ;  /* 0x000000040000795c */ /* 0x000fe20000300000 */
.L_x_2369:
[----:B-----5:R-:W2:Y:S01]  /*17760*/  S2R R4, SR_TID.X ;  /* 0x0000000000047919 */ /* 0x020ea20000002100 */
[----:B------:R-:W-:Y:S01]  /*17770*/  IMAD.MOV.U32 R119, RZ, RZ, RZ ;  /* 0x000000ffff777224 */ /* 0x000fe200078e00ff */
[----:B--2---:R-:W-:-:S04]  /*17780*/  LOP3.LUT R4, R4, 0x7f, RZ, 0xc0, !PT ;  /* 0x0000007f04047812 */ /* 0x004fc800078ec0ff */
[----:B------:R-:W-:Y:S01]  /*17790*/  ISETP.NE.AND P0, PT, R4, RZ, PT ;  /* 0x000000ff0400720c */ /* 0x000fe20003f05270 */
[----:B-1----:R-:W-:-:S12]  /*177a0*/  @P2 BRA `(.L_x_2370) ;  /* 0x0000000000082947 */ /* 0x002fd80003800000 */
[----:B------:R-:W1:Y:S02]  /*177b0*/  SYNCS.PHASECHK.TRANS64.TRYWAIT P2, [R0+URZ+0x33430], R3 ;  /* 0x03343003000075a7 */ /* 0x000e64000804017f */
[----:B-1----:R-:W-:Y:S05]  /*177c0*/  @!P2 BRA `(.L_x_2371) ;  /* 0x000001800018a947 */ /* 0x002fea0003800000 */
.L_x_2370:
[----:B------:R-:W-:Y:S05]  /*177d0*/  WARPSYNC.ALL ;  /* 0x0000000000007948 */ /* 0x000fea0003800000 */
[----:B01----:R-:W-:Y:S01]  /*177e0*/  VIADD R3, R16, 0x24200 ;  /* 0x0002420010037836 */ /* 0x003fe20000000000 */
[----:B------:R-:W-:Y:S01]  /*177f0*/  R2UR UR44, R44 ;  /* 0x000000002c2c72ca */ /* 0x000fe200000e0000 */
[----:B------:R-:W2:Y:S01]  /*17800*/  LDL R106, [R1+0x4] ;  /* 0x00000400016a7983 */ /* 0x000ea20000100800 */
[----:B------:R-:W-:Y:S01]  /*17810*/  MOV R5, 0x80000020 ;  /* 0x8000002000057802 */ /* 0x000fe20000000f00 */
[----:B------:R-:W-:Y:S01]  /*17820*/  WARPGROUP.ARRIVE ;  /* 0x00000000000079c5 */ /* 0x000fe20000000000 */
[----:B------:R-:W-:Y:S01]  /*17830*/  SHF.R.U32.HI R3, RZ, 0x4, R3 ;  /* 0x00000004ff037819 */ /* 0x000fe20000011603 */
[----:B------:R-:W-:Y:S01]  /*17840*/  UMOV UR25, 0x80000020 ;  /* 0x8000002000197882 */ /* 0x000fe20000000000 */
[----:B------:R-:W-:Y:S01]  /*17850*/  IMAD.MOV.U32 R7, RZ, RZ, -0x7fffffe0 ;  /* 0x80000020ff077424 */ /* 0x000fe200078e00ff */
[----:B------:R-:W-:Y:S01]  /*17860*/  MOV R9, 0x80000020 ;  /* 0x8000002000097802 */ /* 0x000fe20000000f00 */
[----:B------:R-:W3:Y:S01]  /*17870*/  LDL R104, [R1] ;  /* 0x0000000001687983 */ /* 0x000ee20000100800 */
[----:B------:R-:W-:Y:S01]  /*17880*/  LOP3.LUT R3, R3, 0x3fff, RZ, 0xc0, !PT ;  /* 0x00003fff03037812 */ /* 0x000fe200078ec0ff */
[----:B------:R-:W-:Y:S01]  /*17890*/  UMOV UR9, UR25 ;  /* 0x0000001900097c82 */ /* 0x000fe20008000000 */
[----:B------:R-:W-:Y:S01]  /*178a0*/  R2UR UR27, R5 ;  /* 0x00000000051b72ca */ /* 0x000fe200000e0000 */
[----:B------:R-:W-:Y:S01]  /*178b0*/  UMOV UR13, UR25 ;  /* 0x00000019000d7c82 */ /* 0x000fe20008000000 */
[----:B------:R-:W-:Y:S01]  /*178c0*/  LOP3.LUT R14, R3, 0x10000, RZ, 0xfc, !PT ;  /* 0x00010000030e7812 */ /* 0x000fe200078efcff */
[----:B------:R-:W-:Y:S01]  /*178d0*/  ULOP3.LUT UR44, UR44, 0x10000, URZ, 0xfc, !UPT ;  /* 0x000100002c2c7892 */ /* 0x000fe2000f8efc3f */
[----:B------:R-:W-:Y:S01]  /*178e0*/  R2UR UR11, R9 ;  /* 0x00000000090b72ca */ /* 0x000fe200000e0000 */
[----:B------:R-:W-:Y:S01]  /*178f0*/  IMAD.MOV.U32 R9, RZ, RZ, -0x7fffffe0 ;  /* 0x80000020ff097424 */ /* 0x000fe200078e00ff */
[----:B------:R-:W-:Y:S01]  /*17900*/  UMOV UR17, UR25 ;  /* 0x0000001900117c82 */ /* 0x000fe20008000000 */
[----:B------:R-:W-:Y:S01]  /*17910*/  IMAD R4, R146, 0x780, R14 ;  /* 0x0000078092047824 */ /* 0x000fe200078e020e */
[----:B------:R-:W-:Y:S01]  /*17920*/  MOV R11, 0x80000020 ;  /* 0x80000020000b7802 */ /* 0x000fe20000000f00 */
[----:B------:R-:W-:Y:S01]  /*17930*/  UIADD3 UR4, UR44, 0x2, URZ ;  /* 0x000000022c047890 */ /* 0x000fe2000fffe03f */
[----:B------:R-:W-:Y:S01]  /*17940*/  R2UR UR19, R9 ;  /* 0x00000000091372ca */ /* 0x000fe200000e0000 */
[----:B------:R-:W-:Y:S01]  /*17950*/  UMOV UR24, UR44 ;  /* 0x0000002c00187c82 */ /* 0x000fe20008000000 */
[C---:B------:R-:W-:Y:S01]  /*17960*/  R2UR UR26, R4.reuse ;  /* 0x00000000041a72ca */ /* 0x040fe200000e0000 */
[C---:B------:R-:W-:Y:S01]  /*17970*/  VIADD R6, R4.reuse, 0x80 ;  /* 0x0000008004067836 */ /* 0x040fe20000000000 */
[----:B------:R-:W-:Y:S01]  /*17980*/  UMOV UR8, UR24 ;  /* 0x0000001800087c82 */ /* 0x000fe20008000000 */
[C---:B------:R-:W-:Y:S01]  /*17990*/  VIADD R8, R4.reuse, 0x100 ;  /* 0x0000010004087836 */ /* 0x040fe20000000000 */
[----:B------:R-:W-:Y:S01]  /*179a0*/  UMOV UR12, UR24 ;  /* 0x00000018000c7c82 */ /* 0x000fe20008000000 */
[----:B------:R-:W-:Y:S01]  /*179b0*/  UMOV UR16, UR24 ;  /* 0x0000001800107c82 */ /* 0x000fe20008000000 */
[----:B------:R-:W-:Y:S01]  /*179c0*/  VIADD R10, R4, 0x2 ;  /* 0x00000002040a7836 */ /* 0x000fe20000000000 */
[----:B------:R-:W-:Y:S01]  /*179d0*/  R2UR UR7, R11 ;  /* 0x000000000b0772ca */ /* 0x000fe200000e0000 */
[----:B------:R-:W-:Y:S01]  /*179e0*/  UMOV UR5, 0x80000020 ;  /* 0x8000002000057882 */ /* 0x000fe20000000000 */
[----:B------:R-:W-:Y:S01]  /*179f0*/  R2UR UR10, R8 ;  /* 0x00000000080a72ca */ /* 0x000fe200000e0000 */
[----:B------:R-:W-:Y:S01]  /*17a00*/  VIADD R8, R4, 0x200 ;  /* 0x0000020004087836 */ /* 0x000fe20000000000 */
[----:B------:R-:W-:Y:S01]  /*17a10*/  R2UR UR6, R10 ;  /* 0x000000000a0672ca */ /* 0x000fe200000e0000 */
[----:B------:R-:W-:Y:S01]  /*17a20*/  UMOV UR20, UR4 ;  /* 0x0000000400147c82 */ /* 0x000fe20008000000 */
        /* <DEDUP_REMOVED lines=11> */
[----:B------:R-:W-:Y:S01]  /*17ae0*/  MOV R9, 0x80000020 ;  /* 0x8000002000097802 */ /* 0x000fe20000000f00 */
[----:B------:R-:W-:Y:S01]  /*17af0*/  UMOV UR21, UR5 ;  /* 0x0000000500157c82 */ /* 0x000fe20008000000 */
[C---:B------:R-:W-:Y:S01]  /*17b00*/  VIADD R10, R4.reuse, 0x280 ;  /* 0x00000280040a7836 */ /* 0x040fe20000000000 */
[----:B------:R-:W-:Y:S01]  /*17b10*/  MOV R11, 0x80000020 ;  /* 0x80000020000b7802 */ /* 0x000fe20000000f00 */
[----:B------:R-:W-:Y:S01]  /*17b20*/  VIADD R20, R4, 0x602 ;  /* 0x0000060204147836 */ /* 0x000fe20000000000 */
[----:B------:R-:W-:Y:S01]  /*17b30*/  ULDC UR56, c[0x0][0x988] ;  /* 0x0002620000387ab9 */ /* 0x000fe20000000800 */
[----:B------:R-:W-:Y:S01]  /*17b40*/  IMAD.MOV.U32 R21, RZ, RZ, -0x7fffffe0 ;  /* 0x80000020ff157424 */ /* 0x000fe200078e00ff */
[----:B------:R-:W-:Y:S01]  /*17b50*/  ULDC UR57, c[0x0][0x988] ;  /* 0x0002620000397ab9 */ /* 0x000fe20000000800 */
[----:B------:R-:W-:Y:S01]  /*17b60*/  @!P0 VIADD R0, R0, 0x33440 ;  /* 0x0003344000008836 */ /* 0x000fe20000000000 */
[----:B------:R-:W-:Y:S01]  /*17b70*/  MOV R114, R119 ;  /* 0x0000007700727202 */ /* 0x000fe20000000f00 */
[----:B------:R-:W-:-:S02]  /*17b80*/  IMAD.MOV.U32 R118, RZ, RZ, R119 ;  /* 0x000000ffff767224 */ /* 0x000fc400078e0077 */
        /* <DEDUP_REMOVED lines=14> */
[----:B------:R-:W-:Y:S01]  /*17c70*/  VIADD R10, R4, 0x282 ;  /* 0x00000282040a7836 */ /* 0x000fe20000000000 */
[----:B------:R-:W-:Y:S01]  /*17c80*/  UMOV UR29, UR9 ;  /* 0x00000009001d7c82 */ /* 0x000fe20008000000 */
[----:B------:R-:W-:Y:S02]  /*17c90*/  MOV R11, 0x80000020 ;  /* 0x80000020000b7802 */ /* 0x000fe40000000f00 */
        /* <DEDUP_REMOVED lines=28> */
[----:B------:R-:W-:Y:S01]  /*17e60*/  R2UR UR19, R7 ;  /* 0x00000000071372ca */ /* 0x000fe200000e0000 */
[----:B------:R-:W-:Y:S01]  /*17e70*/  IMAD.MOV.U32 R7, RZ, RZ, -0x7fffffe0 ;  /* 0x80000020ff077424 */ /* 0x000fe200078e00ff */
[----:B------:R-:W-:Y:S02]  /*17e80*/  WARPGROUP.DEPBAR.LE gsb0, 0x0 ;  /* 0x00008000000079c5 */ /* 0x000fe40000010000 */
[----:B------:R-:W-:-:S06]  /*17e90*/  WARPGROUP.ARRIVE ;  /* 0x00000000000079c5 */ /* 0x000fcc0000000000 */
[----:B------:R-:W-:Y:S01]  /*17ea0*/  QGMMA.64x32x32.F32.E4M3.E4M3 R72, gdesc[UR4], R72, gsb0 ;  /* 0x00600000044879f3 */ /* 0x000fe20008000848 */
[----:B------:R-:W-:Y:S02]  /*17eb0*/  ULDC UR6, c[0x0][0x988] ;  /* 0x0002620000067ab9 */ /* 0x000fe40000000800 */
[----:B------:R-:W-:Y:S01]  /*17ec0*/  IMAD.U32 R120, RZ, RZ, UR6 ;  /* 0x00000006ff787e24 */ /* 0x000fe2000f8e00ff */
        /* <DEDUP_REMOVED lines=52> */
[----:B------:R-:W-:Y:S01]  /*18210*/  MOV R11, 0x80000020 ;  /* 0x80000020000b7802 */ /* 0x000fe20000000f00 */
        /* <DEDUP_REMOVED lines=93> */
[----:B------:R-:W0:Y:S01]  /*187f0*/  MUFU.TANH R10, R10 ;  /* 0x0000000a000a7308 */ /* 0x000e220000002400 */
[----:B------:R-:W-:Y:S01]  /*18800*/  R2UR UR23, R21 ;  /* 0x00000000151772ca */ /* 0x000fe200000e0000 */
        /* <DEDUP_REMOVED lines=11> */
[----:B------:R-:W-:Y:S01]  /*188c0*/  FMUL.FTZ R11, R2, R102 ;  /* 0x00000066020b7220 */ /* 0x000fe20000410000 */
[--C-:B------:R-:W-:Y:S01]  /*188d0*/  IMAD.MOV.U32 R102, RZ, RZ, R119.reuse ;  /* 0x000000ffff667224 */ /* 0x100fe200078e0077 */
[----:B------:R-:W-:Y:S01]  /*188e0*/  MOV R92, R119 ;  /* 0x00000077005c7202 */ /* 0x000fe20000000f00 */
[----:B------:R-:W4:Y:S01]  /*188f0*/  MUFU.TANH R121, R121 ;  /* 0x0000007900797308 */ /* 0x000f220000002400 */
[----:B------:R-:W-:-:S02]  /*18900*/  IMAD.MOV.U32 R98, RZ, RZ, R119 ;  /* 0x000000ffff627224 */ /* 0x000fc400078e0077 */
[--C-:B------:R-:W-:Y:S02]  /*18910*/  IMAD.MOV.U32 R94, RZ, RZ, R119.reuse ;  /* 0x000000ffff5e7224 */ /* 0x100fe400078e0077 */
[----:B------:R-:W-:-:S03]  /*18920*/  IMAD.MOV.U32 R90, RZ, RZ, R119 ;  /* 0x000000ffff5a7224 */ /* 0x000fc600078e0077 */
[----:B------:R-:W5:Y:S08]  /*18930*/  MUFU.TANH R125, R125 ;  /* 0x0000007d007d7308 */ /* 0x000f700000002400 */
[----:B------:R-:W5:Y:S08]  /*18940*/  MUFU.TANH R96, R96 ;  /* 0x0000006000607308 */ /* 0x000f700000002400 */
        /* <DEDUP_REMOVED lines=11> */
[C---:B------:R-:W-:Y:S01]  /*18a00*/  FMUL.FTZ R73, R2.reuse, R73 ;  /* 0x0000004902497220 */ /* 0x040fe20000410000 */
[C---:B------:R-:W-:Y:S01]  /*18a10*/  FMUL.FTZ R76, R2.reuse, R76 ;  /* 0x0000004c024c7220 */ /* 0x040fe20000410000 */
[----:B------:R2:W5:Y:S01]  /*18a20*/  MUFU.TANH R123, R72 ;  /* 0x00000048007b7308 */ /* 0x0005620000002400 */
        /* <DEDUP_REMOVED lines=8> */
[----:B--2---:R-:W-:-:S07]  /*18ab0*/  FMUL.FTZ R72, R2, R82 ;  /* 0x0000005202487220 */ /* 0x004fce0000410000 */
[----:B------:R-:W2:Y:S01]  /*18ac0*/  MUFU.TANH R76, R76 ;  /* 0x0000004c004c7308 */ /* 0x000ea20000002400 */
[----:B---3--:R-:W-:-:S07]  /*18ad0*/  FMUL.FTZ R73, R2, R83 ;  /* 0x0000005302497220 */ /* 0x008fce0000410000 */
[----:B------:R-:W3:Y:S08]  /*18ae0*/  MUFU.TANH R77, R77 ;  /* 0x0000004d004d7308 */ /* 0x000ef00000002400 */
[----:B------:R-:W3:Y:S08]  /*18af0*/  MUFU.TANH R80, R80 ;  /* 0x0000005000507308 */ /* 0x000ef00000002400 */
[----:B------:R-:W3:Y:S08]  /*18b00*/  MUFU.TANH R81, R81 ;  /* 0x0000005100517308 */ /* 0x000ef00000002400 */
[----:B------:R-:W3:Y:S08]  /*18b10*/  MUFU.TANH R84, R84 ;  /* 0x0000005400547308 */ /* 0x000ef00000002400 */
[----:B------:R-:W3:Y:S01]  /*18b20*/  MUFU.TANH R85, R85 ;  /* 0x0000005500557308 */ /* 0x000ee20000002400 */
[----:B------:R-:W-:-:S02]  /*18b30*/  WARPGROUP.DEPBAR.LE gsb0, 0x0 ;  /* 0x00008000000079c5 */ /* 0x000fc40000010000 */
[C---:B------:R-:W-:Y:S01]  /*18b40*/  FMUL.FTZ R79, R2.reuse, R57 ;  /* 0x00000039024f7220 */ /* 0x040fe20000410000 */
[C---:B------:R-:W-:Y:S01]  /*18b50*/  FMUL.FTZ R78, R2.reuse, R56 ;  /* 0x00000038024e7220 */ /* 0x040fe20000410000 */
[C---:B------:R-:W-:Y:S01]  /*18b60*/  FMUL.FTZ R57, R2.reuse, R59 ;  /* 0x0000003b02397220 */ /* 0x040fe20000410000 */
[----:B------:R-:W-:Y:S01]  /*18b70*/  FMUL.FTZ R56, R2, R58 ;  /* 0x0000003a02387220 */ /* 0x000fe20000410000 */
[----:B------:R-:W-:Y:S01]  /*18b80*/  IMAD.MOV.U32 R59, RZ, RZ, -0x7fffffe0 ;  /* 0x80000020ff3b7424 */ /* 0x000fe200078e00ff */
[----:B------:R-:W-:Y:S01]  /*18b90*/  IADD3 R58, R4, 0x682, RZ ;  /* 0x00000682043a7810 */ /* 0x000fe20007ffe0ff */
[----:B------:R-:W-:Y:S01]  /*18ba0*/  WARPGROUP.ARRIVE ;  /* 0x00000000000079c5 */ /* 0x000fe20000000000 */
[C---:B------:R-:W-:Y:S01]  /*18bb0*/  FMUL.FTZ R61, R2.reuse, R61 ;  /* 0x0000003d023d7220 */ /* 0x040fe20000410000 */
[----:B------:R-:W-:Y:S01]  /*18bc0*/  FMUL.FTZ R60, R2, R60 ;  /* 0x0000003c023c7220 */ /* 0x000fe20000410000 */
[----:B------:R-:W-:Y:S01]  /*18bd0*/  R2UR UR22, R58 ;  /* 0x000000003a1672ca */ /* 0x000fe200000e0000 */
[C---:B------:R-:W-:Y:S01]  /*18be0*/  FMUL.FTZ R58, R2.reuse, R62 ;  /* 0x0000003e023a7220 */ /* 0x040fe20000410000 */
[----:B------:R-:W-:Y:S01]  /*18bf0*/  R2UR UR23, R59 ;  /* 0x000000003b1772ca */ /* 0x000fe200000e0000 */
[----:B------:R-:W-:Y:S01]  /*18c00*/  IMAD R62, R105, -0xa0, R234 ;  /* 0xffffff60693e7824 */ /* 0x000fe200078e02ea */
[----:B------:R0:W-:Y:S01]  /*18c10*/  MUFU.TANH R93, R61 ;  /* 0x0000003d005d7308 */ /* 0x0001e20000002400 */
[C---:B------:R-:W-:Y:S01]  /*18c20*/  FMUL.FTZ R59, R2.reuse, R63 ;  /* 0x0000003f023b7220 */ /* 0x040fe20000410000 */
[----:B------:R-:W-:Y:S01]  /*18c30*/  FMUL.FTZ R68, R2, R68 ;  /* 0x0000004402447220 */ /* 0x000fe20000410000 */
[----:B------:R-:W-:-:S02]  /*18c40*/  VIADD R63, R62, 0xa0 ;  /* 0x000000a03e3f7836 */ /* 0x000fc40000000000 */
[C---:B------:R-:W-:Y:S01]  /*18c50*/  FMUL.FTZ R64, R2.reuse, R64 ;  /* 0x0000004002407220 */ /* 0x040fe20000410000 */
[C---:B------:R-:W-:Y:S01]  /*18c60*/  FMUL.FTZ R65, R2.reuse, R65 ;  /* 0x0000004102417220 */ /* 0x040fe20000410000 */
[----:B------:R-:W-:Y:S01]  /*18c70*/  FMUL.FTZ R69, R2, R69 ;  /* 0x0000004502457220 */ /* 0x000fe20000410000 */
[----:B------:R-:W-:Y:S01]  /*18c80*/  IMAD R63, R104, -0x2, R63 ;  /* 0xfffffffe683f7824 */ /* 0x000fe200078e023f */
[----:B------:R1:W-:Y:S01]  /*18c90*/  MUFU.TANH R95, R60 ;  /* 0x0000003c005f7308 */ /* 0x0003e20000002400 */
[C---:B0-----:R-:W-:Y:S01]  /*18ca0*/  FMUL.FTZ R61, R2.reuse, R67 ;  /* 0x00000043023d7220 */ /* 0x041fe20000410000 */
[----:B------:R-:W-:Y:S01]  /*18cb0*/  IADD3 R67, -R227, 0xa1, R62 ;  /* 0x000000a1e3437810 */ /* 0x000fe20007ffe13e */
[----:B------:R-:W-:Y:S01]  /*18cc0*/  QGMMA.64x32x32.F32.E4M3.E4M3 R40, gdesc[UR20], R40, gsb0 ;  /* 0x00600000142879f3 */ /* 0x000fe20008000828 */
[----:B------:R-:W-:-:S03]  /*18cd0*/  FMUL.FTZ R62, R2, R70 ;  /* 0x00000046023e7220 */ /* 0x000fc60000410000 */
[----:B------:R-:W-:Y:S01]  /*18ce0*/  IMAD R67, R104, -0x2, R67 ;  /* 0xfffffffe68437824 */ /* 0x000fe200078e0243 */
[----:B------:R0:W-:Y:S01]  /*18cf0*/  MUFU.TANH R86, R68 ;  /* 0x0000004400567308 */ /* 0x0001e20000002400 */
[----:B-1----:R-:W-:Y:S01]  /*18d00*/  FMUL.FTZ R60, R2, R66 ;  /* 0x00000042023c7220 */ /* 0x002fe20000410000 */
[----:B------:R-:W-:Y:S01]  /*18d10*/  IMAD R66, R225, 0x80, R106 ;  /* 0x00000080e1427824 */ /* 0x000fe200078e026a */
[----:B------:R-:W-:Y:S01]  /*18d20*/  MOV R104, R119 ;  /* 0x0000007700687202 */ /* 0x000fe20000000f00 */
[----:B------:R-:W-:-:S04]  /*18d30*/  IMAD.MOV.U32 R106, RZ, RZ, R119 ;  /* 0x000000ffff6a7224 */ /* 0x000fc800078e0077 */
[----:B------:R1:W-:Y:S01]  /*18d40*/  MUFU.TANH R83, R64 ;  /* 0x0000004000537308 */ /* 0x0003e20000002400 */
[----:B0-----:R-:W-:Y:S02]  /*18d50*/  VIADDMNMX R68, R66, R67, R63, PT ;  /* 0x0000004342447246 */ /* 0x001fe4000380013f */
[----:B------:R-:W-:Y:S02]  /*18d60*/  IADD3 R66, R67, 0x8, R66 ;  /* 0x0000000843427810 */ /* 0x000fe40007ffe042 */
[C---:B------:R-:W-:Y:S02]  /*18d70*/  ISETP.GT.AND P4, PT, R68.reuse, RZ, PT ;  /* 0x000000ff4400720c */ /* 0x040fe40003f84270 */
[C---:B------:R-:W-:Y:S01]  /*18d80*/  ISETP.GT.AND P5, PT, R68.reuse, 0x1, PT ;  /* 0x000000014400780c */ /* 0x040fe20003fa4270 */
[----:B------:R0:W-:Y:S01]  /*18d90*/  MUFU.TANH R82, R65 ;  /* 0x0000004100527308 */ /* 0x0001e20000002400 */
[----:B------:R-:W-:Y:S01]  /*18da0*/  ISETP.GT.AND P2, PT, R68, 0x8, PT ;  /* 0x000000084400780c */ /* 0x000fe20003f44270 */
[----:B-1----:R-:W-:Y:S01]  /*18db0*/  VIADD R64, R4, 0x702 ;  /* 0x0000070204407836 */ /* 0x002fe20000000000 */
[----:B------:R-:W-:Y:S01]  /*18dc0*/  FSEL R113, R10, -INF , P4 ;  /* 0xff8000000a717808 */ /* 0x000fe20002000000 */
[----:B------:R-:W-:Y:S01]  /*18dd0*/  FMUL.FTZ R4, R2, R71 ;  /* 0x0000004702047220 */ /* 0x000fe20000410000 */
[----:B------:R-:W-:-:S02]  /*18de0*/  FSEL R88, R88, -INF , P5 ;  /* 0xff80000058587808 */ /* 0x000fc40002800000 */
[C---:B------:R-:W-:Y:S01]  /*18df0*/  ISETP.GT.AND P3, PT, R68.reuse, 0x9, PT ;  /* 0x000000094400780c */ /* 0x040fe20003f64270 */
[----:B------:R-:W1:Y:S01]  /*18e00*/  MUFU.TANH R78, R78 ;  /* 0x0000004e004e7308 */ /* 0x000e620000002400 */
[----:B----4-:R-:W-:Y:S02]  /*18e10*/  FSEL R121, R121, -INF , P2 ;  /* 0xff80000079797808 */ /* 0x010fe40001000000 */
[----:B------:R-:W-:Y:S02]  /*18e20*/  FMNMX.FTZ R70, R113, R88, !PT ;  /* 0x0000005871467209 */ /* 0x000fe40007810000 */
[----:B------:R-:W-:Y:S02]  /*18e30*/  ISETP.GT.AND P4, PT, R68, 0x10, PT ;  /* 0x000000104400780c */ /* 0x000fe40003f84270 */
[----:B-----5:R-:W-:Y:S01]  /*18e40*/  FSEL R125, R125, -INF , P3 ;  /* 0xff8000007d7d7808 */ /* 0x020fe20001800000 */
[----:B------:R-:W4:Y:S01]  /*18e50*/  MUFU.TANH R79, R79 ;  /* 0x0000004f004f7308 */ /* 0x000f220000002400 */
[----:B------:R-:W-:-:S02]  /*18e60*/  FMNMX.FTZ R70, R121, R70, !PT ;  /* 0x0000004679467209 */ /* 0x000fc40007810000 */
[----:B------:R-:W-:Y:S02]  /*18e70*/  ISETP.GT.AND P5, PT, R68, 0x11, PT ;  /* 0x000000114400780c */ /* 0x000fe40003fa4270 */
[----:B------:R-:W-:Y:S02]  /*18e80*/  FSEL R129, R96, -INF , P4 ;  /* 0xff80000060817808 */ /* 0x000fe40002000000 */
[----:B------:R-:W-:Y:S01]  /*18e90*/  FMNMX.FTZ R70, R125, R70, !PT ;  /* 0x000000467d467209 */ /* 0x000fe20007810000 */
[----:B------:R-:W5:Y:S01]  /*18ea0*/  MUFU.TANH R69, R69 ;  /* 0x0000004500457308 */ /* 0x000f620000002400 */
[----:B------:R-:W-:Y:S02]  /*18eb0*/  ISETP.GT.AND P2, PT, R68, 0x18, PT ;  /* 0x000000184400780c */ /* 0x000fe40003f44270 */
[----:B------:R-:W-:Y:S02]  /*18ec0*/  FSEL R131, R97, -INF , P5 ;  /* 0xff80000061837808 */ /* 0x000fe40002800000 */
[----:B------:R-:W-:-:S02]  /*18ed0*/  FMNMX.FTZ R70, R129, R70, !PT ;  /* 0x0000004681467209 */ /* 0x000fc40007810000 */
[----:B------:R-:W-:Y:S01]  /*18ee0*/  ISETP.GT.AND P3, PT, R68, 0x19, PT ;  /* 0x000000194400780c */ /* 0x000fe20003f64270 */
[----:B------:R-:W-:Y:S01]  /*18ef0*/  MUFU.TANH R5, R5 ;  /* 0x0000000500057308 */ /* 0x000fe20000002400 */
[----:B------:R-:W-:Y:S02]  /*18f00*/  FSEL R133, R100, -INF , P2 ;  /* 0xff80000064857808 */ /* 0x000fe40001000000 */
[----:B------:R-:W-:Y:S02]  /*18f10*/  FMNMX.FTZ R70, R131, R70, !PT ;  /* 0x0000004683467209 */ /* 0x000fe40007810000 */
[----:B0-----:R-:W-:Y:S02]  /*18f20*/  MOV R65, 0x80000020 ;  /* 0x8000002000417802 */ /* 0x001fe40000000f00 */
[----:B------:R-:W-:Y:S01]  /*18f30*/  ISETP.GT.AND P2, PT, R68, 0x20, PT ;  /* 0x000000204400780c */ /* 0x000fe20003f44270 */
[----:B------:R-:W-:Y:S02]  /*18f40*/  WARPGROUP.DEPBAR.LE gsb0, 0x0 ;  /* 0x00008000000079c5 */ /* 0x000fe40000010000 */
[----:B------:R-:W-:Y:S01]  /*18f50*/  FSEL R127, R101, -INF , P3 ;  /* 0xff800000657f7808 */ /* 0x000fe20001800000 */
[----:B------:R-:W-:Y:S01]  /*18f60*/  WARPGROUP.ARRIVE ;  /* 0x00000000000079c5 */ /* 0x000fe20000000000 */
[----:B------:R-:W-:Y:S01]  /*18f70*/  FMNMX.FTZ R70, R133, R70, !PT ;  /* 0x0000004685467209 */ /* 0x000fe20007810000 */
[----:B------:R-:W-:Y:S01]  /*18f80*/  FMUL.FTZ R40, R2, R40 ;  /* 0x0000002802287220 */ /* 0x000fe20000410000 */
[----:B------:R-:W-:Y:S01]  /*18f90*/  R2UR UR22, R64 ;  /* 0x00000000401672ca */ /* 0x000fe200000e0000 */
[----:B------:R-:W-:Y:S01]  /*18fa0*/  FMUL.FTZ R41, R2, R41 ;  /* 0x0000002902297220 */ /* 0x000fe20000410000 */
[----:B------:R-:W-:Y:S01]  /*18fb0*/  R2UR UR23, R65 ;  /* 0x00000000411772ca */ /* 0x000fe200000e0000 */
[----:B------:R0:W5:Y:S01]  /*18fc0*/  MUFU.TANH R10, R40 ;  /* 0x00000028000a7308 */ /* 0x0001620000002400 */
[----:B------:R-:W-:Y:S01]  /*18fd0*/  ISETP.GT.AND P3, PT, R68, 0x21, PT ;  /* 0x000000214400780c */ /* 0x000fe20003f64270 */
[C---:B------:R-:W-:Y:S01]  /*18fe0*/  FMUL.FTZ R44, R2.reuse, R44 ;  /* 0x0000002c022c7220 */ /* 0x040fe20000410000 */
[----:B------:R-:W-:Y:S01]  /*18ff0*/  FSEL R123, R123, -INF , P2 ;  /* 0xff8000007b7b7808 */ /* 0x000fe20001000000 */
[C---:B------:R-:W-:Y:S01]  /*19000*/  FMUL.FTZ R45, R2.reuse, R45 ;  /* 0x0000002d022d7220 */ /* 0x040fe20000410000 */
[----:B------:R-:W-:Y:S01]  /*19010*/  FMNMX.FTZ R70, R127, R70, !PT ;  /* 0x000000467f467209 */ /* 0x000fe20007810000 */
[----:B------:R-:W-:Y:S01]  /*19020*/  FMUL.FTZ R48, R2, R48 ;  /* 0x0000003002307220 */ /* 0x000fe20000410000 */
[----:B------:R-:W-:Y:S01]  /*19030*/  ISETP.GT.AND P2, PT, R68, 0x28, PT ;  /* 0x000000284400780c */ /* 0x000fe20003f44270 */
[----:B------:R1:W5:Y:S01]  /*19040*/  MUFU.TANH R64, R41 ;  /* 0x0000002900407308 */ /* 0x0003620000002400 */
[----:B------:R-:W-:Y:S01]  /*19050*/  FSEL R117, R117, -INF , P3 ;  /* 0xff80000075757808 */ /* 0x000fe20001800000 */
[----:B------:R-:W-:Y:S01]  /*19060*/  FMUL.FTZ R53, R2, R53 ;  /* 0x0000003502357220 */ /* 0x000fe20000410000 */
[----:B------:R-:W-:Y:S01]  /*19070*/  FMNMX.FTZ R70, R123, R70, !PT ;  /* 0x000000467b467209 */ /* 0x000fe20007810000 */
[----:B------:R-:W-:Y:S01]  /*19080*/  QGMMA.64x32x32.F32.E4M3.E4M3 R24, gdesc[UR20], R24, gsb0 ;  /* 0x00600000141879f3 */ /* 0x000fe20008000818 */
[----:B------:R-:W-:Y:S01]  /*19090*/  ISETP.GT.AND P3, PT, R68, 0x29, PT ;  /* 0x000000294400780c */ /* 0x000fe20003f64270 */
[----:B------:R-:W-:Y:S01]  /*190a0*/  FMUL.FTZ R49, R2, R49 ;  /* 0x0000003102317220 */ /* 0x000fe20000410000 */
[----:B--2---:R-:W-:Y:S01]  /*190b0*/  FSEL R115, R76, -INF , P2 ;  /* 0xff8000004c737808 */ /* 0x004fe20001000000 */
[----:B------:R-:W2:Y:S01]  /*190c0*/  MUFU.TANH R44, R44 ;  /* 0x0000002c002c7308 */ /* 0x000ea20000002400 */
[----:B------:R-:W-:Y:S01]  /*190d0*/  FMNMX.FTZ R70, R117, R70, !PT ;  /* 0x0000004675467209 */ /* 0x000fe20007810000 */
[----:B------:R-:W-:Y:S01]  /*190e0*/  FMUL.FTZ R52, R2, R52 ;  /* 0x0000003402347220 */ /* 0x000fe20000410000 */
[----:B------:R-:W-:Y:S01]  /*190f0*/  ISETP.GT.AND P2, PT, R68, 0x30, PT ;  /* 0x000000304400780c */ /* 0x000fe20003f44270 */
[C---:B0-----:R-:W-:Y:S01]  /*19100*/  FMUL.FTZ R40, R2.reuse, R42 ;  /* 0x0000002a02287220 */ /* 0x041fe20000410000 */
[----:B---3--:R-:W-:Y:S01]  /*19110*/  FSEL R111, R77, -INF , P3 ;  /* 0xff8000004d6f7808 */ /* 0x008fe20001800000 */
[----:B-1----:R-:W-:Y:S01]  /*19120*/  FMUL.FTZ R41, R2, R43 ;  /* 0x0000002b02297220 */ /* 0x002fe20000410000 */
[----:B------:R-:W-:Y:S01]  /*19130*/  FMNMX.FTZ R70, R115, R70, !PT ;  /* 0x0000004673467209 */ /* 0x000fe20007810000 */
[----:B------:R-:W0:Y:S01]  /*19140*/  MUFU.TANH R45, R45 ;  /* 0x0000002d002d7308 */ /* 0x000e220000002400 */
[----:B------:R-:W-:Y:S01]  /*19150*/  ISETP.GT.AND P3, PT, R68, 0x31, PT ;  /* 0x000000314400780c */ /* 0x000fe20003f64270 */
[----:B------:R-:W-:Y:S01]  /*19160*/  FMUL.FTZ R54, R2, R54 ;  /* 0x0000003602367220 */ /* 0x000fe20000410000 */
[----:B------:R-:W-:-:S02]  /*19170*/  FSEL R109, R80, -INF , P2 ;  /* 0xff800000506d7808 */ /* 0x000fc40001000000 */
[----:B------:R-:W-:Y:S02]  /*19180*/  FMNMX.FTZ R70, R111, R70, !PT ;  /* 0x000000466f467209 */ /* 0x000fe40007810000 */
[C---:B------:R-:W-:Y:S01]  /*19190*/  ISETP.GT.AND P2, PT, R68.reuse, 0x38, PT ;  /* 0x000000384400780c */ /* 0x040fe20003f44270 */
[----:B------:R-:W1:Y:S01]  /*191a0*/  MUFU.TANH R48, R48 ;  /* 0x0000003000307308 */ /* 0x000e620000002400 */
[----:B------:R-:W-:Y:S02]  /*191b0*/  FSEL R107, R81, -INF , P3 ;  /* 0xff800000516b7808 */ /* 0x000fe40001800000 */
[----:B------:R-:W-:Y:S02]  /*191c0*/  FMNMX.FTZ R70, R109, R70, !PT ;  /* 0x000000466d467209 */ /* 0x000fe40007810000 */
[----:B------:R-:W-:Y:S02]  /*191d0*/  ISETP.GT.AND P3, PT, R68, 0x39, PT ;  /* 0x000000394400780c */ /* 0x000fe40003f64270 */
[----:B------:R-:W-:Y:S01]  /*191e0*/  FSEL R103, R84, -INF , P2 ;  /* 0xff80000054677808 */ /* 0x000fe20001000000 */
[----:B------:R-:W3:Y:S01]  /*191f0*/  MUFU.TANH R42, R49 ;  /* 0x00000031002a7308 */ /* 0x000ee20000002400 */
[----:B------:R-:W-:-:S02]  /*19200*/  FMNMX.FTZ R70, R107, R70, !PT ;  /* 0x000000466b467209 */ /* 0x000fc40007810000 */
[C---:B------:R-:W-:Y:S02]  /*19210*/  ISETP.GT.AND P2, PT, R68.reuse, 0x40, PT ;  /* 0x000000404400780c */ /* 0x040fe40003f44270 */
[----:B------:R-:W-:Y:S02]  /*19220*/  FSEL R101, R85, -INF , P3 ;  /* 0xff80000055657808 */ /* 0x000fe40001800000 */
[----:B------:R-:W-:Y:S01]  /*19230*/  FMNMX.FTZ R70, R103, R70, !PT ;  /* 0x0000004667467209 */ /* 0x000fe20007810000 */
[----:B------:R-:W3:Y:S01]  /*19240*/  MUFU.TANH R52, R52 ;  /* 0x0000003400347308 */ /* 0x000ee20000002400 */
[----:B------:R-:W-:Y:S02]  /*19250*/  ISETP.GT.AND P3, PT, R68, 0x41, PT ;  /* 0x000000414400780c */ /* 0x000fe40003f64270 */
[----:B------:R-:W-:Y:S02]  /*19260*/  FSEL R99, R78, -INF , P2 ;  /* 0xff8000004e637808 */ /* 0x000fe40001000000 */
[----:B------:R-:W-:-:S02]  /*19270*/  FMNMX.FTZ R70, R101, R70, !PT ;  /* 0x0000004665467209 */ /* 0x000fc40007810000 */
[C---:B------:R-:W-:Y:S01]  /*19280*/  ISETP.GT.AND P2, PT, R68.reuse, 0x48, PT ;  /* 0x000000484400780c */ /* 0x040fe20003f44270 */
[----:B------:R-:W-:Y:S01]  /*19290*/  MUFU.TANH R3, R3 ;  /* 0x0000000300037308 */ /* 0x000fe20000002400 */
[----:B----4-:R-:W-:Y:S02]  /*192a0*/  FSEL R97, R79, -INF , P3 ;  /* 0xff8000004f617808 */ /* 0x010fe40001800000 */
[----:B------:R-:W-:Y:S02]  /*192b0*/  FMNMX.FTZ R70, R99, R70, !PT ;  /* 0x0000004663467209 */ /* 0x000fe40007810000 */
[----:B------:R-:W-:Y:S02]  /*192c0*/  ISETP.GT.AND P3, PT, R68, 0x49, PT ;  /* 0x000000494400780c */ /* 0x000fe40003f64270 */
[----:B------:R-:W-:Y:S01]  /*192d0*/  FSEL R95, R95, -INF , P2 ;  /* 0xff8000005f5f7808 */ /* 0x000fe20001000000 */
[----:B------:R-:W-:Y:S01]  /*192e0*/  MUFU.TANH R6, R6 ;  /* 0x0000000600067308 */ /* 0x000fe20000002400 */
[----:B------:R-:W-:-:S02]  /*192f0*/  FMNMX.FTZ R76, R97, R70, !PT ;  /* 0x00000046614c7209 */ /* 0x000fc40007810000 */
[C---:B------:R-:W-:Y:S02]  /*19300*/  ISETP.GT.AND P2, PT, R68.reuse, 0x50, PT ;  /* 0x000000504400780c */ /* 0x040fe40003f44270 */
[----:B------:R-:W-:Y:S02]  /*19310*/  FSEL R93, R93, -INF , P3 ;  /* 0xff8000005d5d7808 */ /* 0x000fe40001800000 */
[----:B------:R-:W-:Y:S01]  /*19320*/  FMNMX.FTZ R76, R95, R76, !PT ;  /* 0x0000004c5f4c7209 */ /* 0x000fe20007810000 */
[----:B------:R4:W3:Y:S01]  /*19330*/  MUFU.TANH R70, R53 ;  /* 0x0000003500467308 */ /* 0x0008e20000002400 */
[----:B------:R-:W-:Y:S01]  /*19340*/  ISETP.GT.AND P3, PT, R68, 0x51, PT ;  /* 0x000000514400780c */ /* 0x000fe20003f64270 */
[----:B------:R-:W-:Y:S02]  /*19350*/  WARPGROUP.DEPBAR.LE gsb0, 0x0 ;  /* 0x00008000000079c5 */ /* 0x000fe40000010000 */
[----:B------:R-:W-:Y:S01]  /*19360*/  FSEL R83, R83, -INF , P2 ;  /* 0xff80000053537808 */ /* 0x000fe20001000000 */
[C---:B------:R-:W-:Y:S01]  /*19370*/  FMUL.FTZ R25, R2.reuse, R25 ;  /* 0x0000001902197220 */ /* 0x040fe20000410000 */
        /* <DEDUP_REMOVED lines=11> */
[----:B------:R-:W3:Y:S01]  /*19430*/  MUFU.TANH R24, R24 ;  /* 0x0000001800187308 */ /* 0x000ee20000002400 */
[----:B------:R-:W-:Y:S01]  /*19440*/  FMNMX.FTZ R76, R77, R76, !PT ;  /* 0x0000004c4d4c7209 */ /* 0x000fe20007810000 */
[----:B------:R-:W-:Y:S01]  /*19450*/  FMUL.FTZ R38, R2, R38 ;  /* 0x0000002602267220 */ /* 0x000fe20000410000 */
[----:B------:R-:W-:-:S02]  /*19460*/  ISETP.GT.AND P2, PT, R68, 0x60, PT ;  /* 0x000000604400780c */ /* 0x000fc40003f44270 */
[----:B-----5:R-:W-:Y:S02]  /*19470*/  FSEL R65, R69, -INF , P3 ;  /* 0xff80000045417808 */ /* 0x020fe40001800000 */
[----:B------:R-:W-:Y:S01]  /*19480*/  FMNMX.FTZ R76, R71, R76, !PT ;  /* 0x0000004c474c7209 */ /* 0x000fe20007810000 */
[----:B------:R-:W5:Y:S01]  /*19490*/  MUFU.TANH R28, R28 ;  /* 0x0000001c001c7308 */ /* 0x000f620000002400 */
[----:B------:R-:W-:Y:S02]  /*194a0*/  ISETP.GT.AND P3, PT, R68, 0x61, PT ;  /* 0x000000614400780c */ /* 0x000fe40003f64270 */
[----:B----4-:R-:W-:Y:S01]  /*194b0*/  FSEL R53, R10, -INF , P2 ;  /* 0xff8000000a357808 */ /* 0x010fe20001000000 */
[----:B------:R-:W-:Y:S01]  /*194c0*/  FMUL.FTZ R10, R2, R29 ;  /* 0x0000001d020a7220 */ /* 0x000fe20000410000 */
[----:B------:R-:W-:Y:S02]  /*194d0*/  FMNMX.FTZ R76, R65, R76, !PT ;  /* 0x0000004c414c7209 */ /* 0x000fe40007810000 */
[----:B------:R-:W-:Y:S01]  /*194e0*/  ISETP.GT.AND P2, PT, R68, 0x68, PT ;  /* 0x000000684400780c */ /* 0x000fe20003f44270 */
[----:B------:R4:W-:Y:S01]  /*194f0*/  MUFU.TANH R91, R32 ;  /* 0x00000020005b7308 */ /* 0x0009e20000002400 */
[----:B------:R-:W-:Y:S01]  /*19500*/  FSEL R43, R64, -INF , P3 ;  /* 0xff800000402b7808 */ /* 0x000fe20001800000 */
[----:B------:R-:W-:Y:S01]  /*19510*/  FMUL.FTZ R64, R2, R47 ;  /* 0x0000002f02407220 */ /* 0x000fe20000410000 */
[----:B------:R-:W-:-:S02]  /*19520*/  FMNMX.FTZ R76, R53, R76, !PT ;  /* 0x0000004c354c7209 */ /* 0x000fc40007810000 */
[----:B------:R-:W-:Y:S02]  /*19530*/  ISETP.GT.AND P3, PT, R68, 0x69, PT ;  /* 0x000000694400780c */ /* 0x000fe40003f64270 */
[----:B--2---:R-:W-:Y:S01]  /*19540*/  FSEL R29, R44, -INF , P2 ;  /* 0xff8000002c1d7808 */ /* 0x004fe20001000000 */
[----:B------:R-:W2:Y:S01]  /*19550*/  MUFU.TANH R10, R10 ;  /* 0x0000000a000a7308 */ /* 0x000ea20000002400 */
[----:B------:R-:W-:Y:S01]  /*19560*/  FMNMX.FTZ R76, R43, R76, !PT ;  /* 0x0000004c2b4c7209 */ /* 0x000fe20007810000 */
[----:B----4-:R-:W-:Y:S01]  /*19570*/  FMUL.FTZ R32, R2, R46 ;  /* 0x0000002e02207220 */ /* 0x010fe20000410000 */
[----:B------:R-:W-:Y:S01]  /*19580*/  ISETP.GT.AND P2, PT, R68, 0x70, PT ;  /* 0x000000704400780c */ /* 0x000fe20003f44270 */
[C---:B------:R-:W-:Y:S01]  /*19590*/  FMUL.FTZ R46, R2.reuse, R34 ;  /* 0x00000022022e7220 */ /* 0x040fe20000410000 */
[----:B0-----:R-:W-:Y:S01]  /*195a0*/  FSEL R25, R45, -INF , P3 ;  /* 0xff8000002d197808 */ /* 0x001fe20001800000 */
[----:B------:R-:W-:Y:S01]  /*195b0*/  FMUL.FTZ R44, R2, R27 ;  /* 0x0000001b022c7220 */ /* 0x000fe20000410000 */
[----:B------:R-:W-:Y:S01]  /*195c0*/  FMNMX.FTZ R76, R29, R76, !PT ;  /* 0x0000004c1d4c7209 */ /* 0x000fe20007810000 */
[----:B------:R-:W-:Y:S01]  /*195d0*/  MUFU.TANH R36, R36 ;  /* 0x0000002400247308 */ /* 0x000fe20000002400 */
[----:B------:R-:W-:-:S02]  /*195e0*/  ISETP.GT.AND P3, PT, R68, 0x71, PT ;  /* 0x000000714400780c */ /* 0x000fc40003f64270 */
[----:B-1----:R-:W-:Y:S01]  /*195f0*/  FSEL R49, R48, -INF , P2 ;  /* 0xff80000030317808 */ /* 0x002fe20001000000 */
[----:B------:R-:W-:Y:S01]  /*19600*/  FMUL.FTZ R48, R2, R31 ;  /* 0x0000001f02307220 */ /* 0x000fe20000410000 */
[----:B------:R-:W-:Y:S02]  /*19610*/  FMNMX.FTZ R76, R25, R76, !PT ;  /* 0x0000004c194c7209 */ /* 0x000fe40007810000 */
[----:B------:R-:W-:Y:S01]  /*19620*/  ISETP.GT.AND P2, PT, R68, 0x78, PT ;  /* 0x000000784400780c */ /* 0x000fe20003f44270 */
[----:B------:R-:W-:Y:S01]  /*19630*/  MUFU.TANH R7, R7 ;  /* 0x0000000700077308 */ /* 0x000fe20000002400 */
[----:B---3--:R-:W-:Y:S01]  /*19640*/  FSEL R45, R42, -INF , P3 ;  /* 0xff8000002a2d7808 */ /* 0x008fe20001800000 */
[----:B------:R-:W-:Y:S01]  /*19650*/  FMUL.FTZ R42, R2, R33 ;  /* 0x00000021022a7220 */ /* 0x000fe20000410000 */
[----:B------:R-:W-:Y:S02]  /*19660*/  FMNMX.FTZ R76, R49, R76, !PT ;  /* 0x0000004c314c7209 */ /* 0x000fe40007810000 */
[----:B------:R-:W-:-:S02]  /*19670*/  ISETP.GT.AND P3, PT, R68, 0x79, PT ;  /* 0x000000794400780c */ /* 0x000fc40003f64270 */
[----:B------:R-:W-:Y:S01]  /*19680*/  FSEL R33, R52, -INF , P2 ;  /* 0xff80000034217808 */ /* 0x000fe20001000000 */
[----:B------:R-:W0:Y:S01]  /*19690*/  MUFU.TANH R42, R42 ;  /* 0x0000002a002a7308 */ /* 0x000e220000002400 */
[----:B------:R-:W-:Y:S01]  /*196a0*/  FMNMX.FTZ R76, R45, R76, !PT ;  /* 0x0000004c2d4c7209 */ /* 0x000fe20007810000 */
[----:B------:R-:W-:Y:S01]  /*196b0*/  FMUL.FTZ R52, R2, R39 ;  /* 0x0000002702347220 */ /* 0x000fe20000410000 */
[----:B------:R-:W-:Y:S02]  /*196c0*/  ISETP.GT.AND P2, PT, R68, 0x80, PT ;  /* 0x000000804400780c */ /* 0x000fe40003f44270 */
[----:B------:R-:W-:Y:S01]  /*196d0*/  FSEL R69, R70, -INF , P3 ;  /* 0xff80000046457808 */ /* 0x000fe20001800000 */
[----:B------:R-:W-:Y:S01]  /*196e0*/  FMUL.FTZ R70, R2, R50 ;  /* 0x0000003202467220 */ /* 0x000fe20000410000 */
[----:B------:R-:W-:Y:S01]  /*196f0*/  FMNMX.FTZ R76, R33, R76, !PT ;  /* 0x0000004c214c7209 */ /* 0x000fe20007810000 */
[----:B------:R-:W-:Y:S01]  /*19700*/  MUFU.TANH R8, R8 ;  /* 0x0000000800087308 */ /* 0x000fe20000002400 */
[----:B------:R-:W-:Y:S01]  /*19710*/  ISETP.GT.AND P3, PT, R68, 0x81, PT ;  /* 0x000000814400780c */ /* 0x000fe20003f64270 */
[----:B------:R-:W-:Y:S01]  /*19720*/  FMUL.FTZ R50, R2, R35 ;  /* 0x0000002302327220 */ /* 0x000fe20000410000 */
[----:B------:R-:W-:Y:S01]  /*19730*/  FSEL R79, R24, -INF , P2 ;  /* 0xff800000184f7808 */ /* 0x000fe20001000000 */
[----:B------:R-:W-:Y:S01]  /*19740*/  FMUL.FTZ R24, R2, R37 ;  /* 0x0000002502187220 */ /* 0x000fe20000410000 */
[----:B------:R-:W-:-:S02]  /*19750*/  FMNMX.FTZ R76, R69, R76, !PT ;  /* 0x0000004c454c7209 */ /* 0x000fc40007810000 */
[C---:B------:R-:W-:Y:S01]  /*19760*/  ISETP.GT.AND P2, PT, R68.reuse, 0x88, PT ;  /* 0x000000884400780c */ /* 0x040fe20003f44270 */
[----:B------:R-:W-:Y:S01]  /*19770*/  MUFU.TANH R9, R9 ;  /* 0x0000000900097308 */ /* 0x000fe20000002400 */
[----:B------:R-:W-:Y:S02]  /*19780*/  FSEL R81, R81, -INF , P3 ;  /* 0xff80000051517808 */ /* 0x000fe40001800000 */
[----:B------:R-:W-:Y:S02]  /*19790*/  FMNMX.FTZ R76, R79, R76, !PT ;  /* 0x0000004c4f4c7209 */ /* 0x000fe40007810000 */
[----:B------:R-:W-:Y:S02]  /*197a0*/  ISETP.GT.AND P3, PT, R68, 0x89, PT ;  /* 0x000000894400780c */ /* 0x000fe40003f64270 */
[----:B-----5:R-:W-:Y:S01]  /*197b0*/  FSEL R89, R28, -INF , P2 ;  /* 0xff8000001c597808 */ /* 0x020fe20001000000 */
[----:B------:R-:W1:Y:S01]  /*197c0*/  MUFU.TANH R24, R24 ;  /* 0x0000001800187308 */ /* 0x000e620000002400 */
        /* <DEDUP_REMOVED lines=8> */
[----:B------:R-:W-:Y:S01]  /*19850*/  ISETP.GT.AND P2, PT, R68, 0x98, PT ;  /* 0x000000984400780c */ /* 0x000fe20003f44270 */
[----:B------:R-:W-:Y:S01]  /*19860*/  MUFU.TANH R12, R12 ;  /* 0x0000000c000c7308 */ /* 0x000fe20000002400 */
[----:B0-----:R-:W-:Y:S01]  /*19870*/  FSEL R85, R42, -INF , P3 ;  /* 0xff8000002a557808 */ /* 0x001fe20001800000 */
[----:B------:R-:W-:Y:S01]  /*19880*/  FMUL.FTZ R42, R2, R30 ;  /* 0x0000001e022a7220 */ /* 0x000fe20000410000 */
[----:B------:R-:W-:Y:S02]  /*19890*/  FMNMX.FTZ R76, R91, R76, !PT ;  /* 0x0000004c5b4c7209 */ /* 0x000fe40007810000 */
[----:B------:R-:W-:Y:S01]  /*198a0*/  ISETP.GT.AND P3, PT, R68, 0x99, PT ;  /* 0x000000994400780c */ /* 0x000fe20003f64270 */
[----:B------:R-:W-:Y:S01]  /*198b0*/  FMUL.FTZ R68, R2, R55 ;  /* 0x0000003702447220 */ /* 0x000fe20000410000 */
[----:B------:R-:W-:Y:S01]  /*198c0*/  FSEL R47, R36, -INF , P2 ;  /* 0xff800000242f7808 */ /* 0x000fe20001000000 */
[----:B------:R-:W0:Y:S01]  /*198d0*/  MUFU.TANH R13, R13 ;  /* 0x0000000d000d7308 */ /* 0x000e220000002400 */
[----:B------:R-:W-:Y:S01]  /*198e0*/  FMNMX.FTZ R76, R85, R76, !PT ;  /* 0x0000004c554c7209 */ /* 0x000fe20007810000 */
[----:B------:R-:W-:Y:S01]  /*198f0*/  FMUL.FTZ R36, R2, R26 ;  /* 0x0000001a02247220 */ /* 0x000fe20000410000 */
[----:B-1----:R-:W-:-:S02]  /*19900*/  FSEL R87, R24, -INF , P3 ;  /* 0xff80000018577808 */ /* 0x002fc40001800000 */
[----:B------:R-:W-:Y:S02]  /*19910*/  FMNMX.FTZ R76, R47, R76, !PT ;  /* 0x0000004c2f4c7209 */ /* 0x000fe40007810000 */
[----:B------:R-:W-:Y:S01]  /*19920*/  VIMNMX R66, R63, R66, PT ;  /* 0x000000423f427248 */ /* 0x000fe20003fe0100 */
[----:B------:R-:W1:Y:S01]  /*19930*/  MUFU.TANH R15, R15 ;  /* 0x0000000f000f7308 */ /* 0x000e620000002400 */
[----:B------:R-:W-:Y:S01]  /*19940*/  FMNMX.FTZ R10, R87, R76, !PT ;  /* 0x0000004c570a7209 */ /* 0x000fe20007810000 */
[----:B------:R-:W-:Y:S01]  /*19950*/  FMUL.FTZ R76, R2, R51 ;  /* 0x00000033024c7220 */ /* 0x000fe20000410000 */
[C---:B------:R-:W-:Y:S02]  /*19960*/  ISETP.GT.AND P3, PT, R66.reuse, 0x1, PT ;  /* 0x000000014200780c */ /* 0x040fe40003f64270 */
[----:B------:R-:W-:Y:S01]  /*19970*/  ISETP.GT.AND P4, PT, R66, 0x8, PT ;  /* 0x000000084200780c */ /* 0x000fe20003f84270 */
[----:B------:R-:W3:Y:S01]  /*19980*/  SHFL.BFLY PT, R135, R10, 0x2, 0x1f ;  /* 0x0c401f000a877f89 */ /* 0x000ee200000e0000 */
[----:B------:R-:W-:Y:S01]  /*19990*/  FSEL R34, R3, -INF , P3 ;  /* 0xff80000003227808 */ /* 0x000fe20001800000 */
[----:B------:R-:W4:Y:S01]  /*199a0*/  MUFU.TANH R20, R20 ;  /* 0x0000001400147308 */ /* 0x000f220000002400 */
[----:B------:R-:W-:-:S02]  /*199b0*/  FSEL R51, R6, -INF , P4 ;  /* 0xff80000006337808 */ /* 0x000fc40002000000 */
[----:B------:R-:W-:Y:S02]  /*199c0*/  ISETP.GT.AND P3, PT, R66, 0x10, PT ;  /* 0x000000104200780c */ /* 0x000fe40003f64270 */
[-C--:B------:R-:W-:Y:S02]  /*199d0*/  MOV R100, R119.reuse ;  /* 0x0000007700647202 */ /* 0x080fe40000000f00 */
[----:B------:R-:W-:Y:S01]  /*199e0*/  FSEL R55, R8, -INF , P3 ;  /* 0xff80000008377808 */ /* 0x000fe20001800000 */
[----:B------:R-:W5:Y:S01]  /*199f0*/  MUFU.TANH R21, R21 ;  /* 0x0000001500157308 */ /* 0x000f620000002400 */
[----:B------:R-:W-:Y:S02]  /*19a00*/  ISETP.GT.AND P3, PT, R66, 0x18, PT ;  /* 0x000000184200780c */ /* 0x000fe40003f64270 */
[----:B------:R-:W-:Y:S02]  /*19a10*/  MOV R96, R119 ;  /* 0x0000007700607202 */ /* 0x000fe40000000f00 */
[----:B--2---:R-:W-:-:S02]  /*19a20*/  FSEL R67, R11, -INF , P3 ;  /* 0xff8000000b437808 */ /* 0x004fc40001800000 */
[C---:B------:R-:W-:Y:S01]  /*19a30*/  ISETP.GT.AND P3, PT, R66.reuse, 0x20, PT ;  /* 0x000000204200780c */ /* 0x040fe20003f64270 */
[----:B------:R-:W2:Y:S03]  /*19a40*/  MUFU.TANH R72, R72 ;  /* 0x0000004800487308 */ /* 0x000ea60000002400 */
[----:B0-----:R-:W-:Y:S02]  /*19a50*/  FSEL R13, R13, -INF , P3 ;  /* 0xff8000000d0d7808 */ /* 0x001fe40001800000 */
[----:B------:R-:W-:Y:S02]  /*19a60*/  ISETP.GT.AND P3, PT, R66, 0x28, PT ;  /* 0x000000284200780c */ /* 0x000fe40003f64270 */
[----:B---3--:R-:W-:Y:S01]  /*19a70*/  FMNMX.FTZ R135, R10, R135, !PT ;  /* 0x000000870a877209 */ /* 0x008fe20007810000 */
[----:B------:R-:W0:Y:S04]  /*19a80*/  MUFU.TANH R73, R73 ;  /* 0x0000004900497308 */ /* 0x000e280000002400 */
[----:B------:R-:W3:Y:S04]  /*19a90*/  SHFL.BFLY PT, R10, R135, 0x1, 0x1f ;  /* 0x0c201f00870a7f89 */ /* 0x000ee800000e0000 */
[----:B------:R-:W0:Y:S08]  /*19aa0*/  MUFU.TANH R74, R74 ;  /* 0x0000004a004a7308 */ /* 0x000e300000002400 */
[----:B------:R-:W0:Y:S08]  /*19ab0*/  MUFU.TANH R75, R75 ;  /* 0x0000004b004b7308 */ /* 0x000e300000002400 */
[----:B------:R-:W0:Y:S01]  /*19ac0*/  MUFU.TANH R56, R56 ;  /* 0x0000003800387308 */ /* 0x000e220000002400 */
[----:B---3--:R-:W-:-:S04]  /*19ad0*/  FMNMX.FTZ R10, R135, R10, !PT ;  /* 0x0000000a870a7209 */ /* 0x008fc80007810000 */
[C---:B------:R-:W-:Y:S01]  /*19ae0*/  FSETP.NEU.FTZ.AND P2, PT, R10.reuse, -INF , PT ;  /* 0xff8000000a00780b */ /* 0x040fe20003f5d000 */
[----:B------:R-:W-:-:S02]  /*19af0*/  FFMA.FTZ R30, R10, R120, -8 ;  /* 0xc10000000a1e7423 */ /* 0x000fc40000010078 */
[----:B------:R-:W3:Y:S03]  /*19b00*/  MUFU.TANH R57, R57 ;  /* 0x0000003900397308 */ /* 0x000ee60000002400 */
[----:B------:R-:W-:Y:S02]  /*19b10*/  FSEL R30, R30, RZ, P2 ;  /* 0x000000ff1e1e7208 */ /* 0x000fe40001000000 */
[----:B------:R-:W-:-:S03]  /*19b20*/  ISETP.GT.AND P2, PT, R66, RZ, PT ;  /* 0x000000ff4200720c */ /* 0x000fc60003f44270 */
[----:B------:R-:W3:Y:S01]  /*19b30*/  MUFU.TANH R58, R58 ;  /* 0x0000003a003a7308 */ /* 0x000ee20000002400 */
        /* <DEDUP_REMOVED lines=8> */
[----:B------:R-:W3:Y:S01]  /*19bc0*/  MUFU.TANH R59, R59 ;  /* 0x0000003b003b7308 */ /* 0x000ee20000002400 */
[----:B------:R-:W-:Y:S01]  /*19bd0*/  FMNMX.FTZ R78, R51, R78, !PT ;  /* 0x0000004e334e7209 */ /* 0x000fe20007810000 */
[-CC-:B------:R-:W-:Y:S01]  /*19be0*/  FFMA.FTZ R31, R125, R120.reuse, -R30.reuse ;  /* 0x000000787d1f7223 */ /* 0x180fe2000001081e */
[C---:B------:R-:W-:Y:S01]  /*19bf0*/  ISETP.GT.AND P2, PT, R66.reuse, 0x11, PT ;  /* 0x000000114200780c */ /* 0x040fe20003f44270 */
[--C-:B------:R-:W-:Y:S01]  /*19c00*/  FFMA.FTZ R6, R127, R120, -R30.reuse ;  /* 0x000000787f067223 */ /* 0x100fe2000001081e */
[----:B------:R-:W-:Y:S01]  /*19c10*/  FMNMX.FTZ R78, R7, R78, !PT ;  /* 0x0000004e074e7209 */ /* 0x000fe20007810000 */
[-CC-:B------:R-:W-:Y:S01]  /*19c20*/  FFMA.FTZ R127, R93, R120.reuse, -R30.reuse ;  /* 0x000000785d7f7223 */ /* 0x180fe2000001081e */
[----:B------:R-:W-:Y:S01]  /*19c30*/  FSEL R63, R9, -INF , P2 ;  /* 0xff800000093f7808 */ /* 0x000fe20001000000 */
[--C-:B------:R-:W-:Y:S01]  /*19c40*/  FFMA.FTZ R9, R115, R120, -R30.reuse ;  /* 0x0000007873097223 */ /* 0x100fe2000001081e */
[----:B------:R-:W-:Y:S01]  /*19c50*/  FMNMX.FTZ R78, R55, R78, !PT ;  /* 0x0000004e374e7209 */ /* 0x000fe20007810000 */
[----:B------:R-:W3:Y:S01]  /*19c60*/  MUFU.TANH R60, R60 ;  /* 0x0000003c003c7308 */ /* 0x000ee20000002400 */
[----:B------:R-:W-:Y:S01]  /*19c70*/  ISETP.GT.AND P2, PT, R66, 0x19, PT ;  /* 0x000000194200780c */ /* 0x000fe20003f44270 */
        /* <DEDUP_REMOVED lines=11> */
[----:B-1----:R-:W-:Y:S01]  /*19d30*/  FSEL R15, R15, -INF , P2 ;  /* 0xff8000000f0f7808 */ /* 0x002fe20001000000 */
[--C-:B------:R-:W-:Y:S01]  /*19d40*/  FFMA.FTZ R27, R88, R120, -R30.reuse ;  /* 0x00000078581b7223 */ /* 0x100fe2000001081e */
[----:B------:R-:W-:Y:S01]  /*19d50*/  FMNMX.FTZ R78, R13, R78, !PT ;  /* 0x0000004e0d4e7209 */ /* 0x000fe20007810000 */
[----:B------:R-:W1:Y:S01]  /*19d60*/  MUFU.TANH R62, R62 ;  /* 0x0000003e003e7308 */ /* 0x000e620000002400 */
[----:B------:R-:W-:Y:S01]  /*19d70*/  ISETP.GT.AND P2, PT, R66, 0x29, PT ;  /* 0x000000294200780c */ /* 0x000fe20003f44270 */
[-CC-:B------:R-:W-:Y:S01]  /*19d80*/  FFMA.FTZ R77, R77, R120.reuse, -R30.reuse ;  /* 0x000000784d4d7223 */ /* 0x180fe2000001081e */
[----:B----4-:R-:W-:Y:S01]  /*19d90*/  FSEL R115, R20, -INF , P3 ;  /* 0xff80000014737808 */ /* 0x010fe20001800000 */
[--C-:B------:R-:W-:Y:S01]  /*19da0*/  FFMA.FTZ R20, R107, R120, -R30.reuse ;  /* 0x000000786b147223 */ /* 0x100fe2000001081e */
[----:B------:R-:W-:Y:S01]  /*19db0*/  FMNMX.FTZ R78, R15, R78, !PT ;  /* 0x0000004e0f4e7209 */ /* 0x000fe20007810000 */
[-CC-:B------:R-:W-:Y:S01]  /*19dc0*/  FFMA.FTZ R65, R65, R120.reuse, -R30.reuse ;  /* 0x0000007841417223 */ /* 0x180fe2000001081e */
[C---:B------:R-:W-:Y:S01]  /*19dd0*/  ISETP.GT.AND P3, PT, R66.reuse, 0x30, PT ;  /* 0x000000304200780c */ /* 0x040fe20003f64270 */
[----:B------:R-:W4:Y:S01]  /*19de0*/  MUFU.TANH R4, R4 ;  /* 0x0000000400047308 */ /* 0x000f220000002400 */
[----:B-----5:R-:W-:Y:S01]  /*19df0*/  FSEL R21, R21, -INF , P2 ;  /* 0xff80000015157808 */ /* 0x020fe20001000000 */
[--C-:B------:R-:W-:Y:S01]  /*19e00*/  FFMA.FTZ R43, R43, R120, -R30.reuse ;  /* 0x000000782b2b7223 */ /* 0x100fe2000001081e */
[----:B------:R-:W-:Y:S01]  /*19e10*/  FMNMX.FTZ R78, R115, R78, !PT ;  /* 0x0000004e734e7209 */ /* 0x000fe20007810000 */
[-CC-:B------:R-:W-:Y:S01]  /*19e20*/  FFMA.FTZ R29, R29, R120.reuse, -R30.reuse ;  /* 0x000000781d1d7223 */ /* 0x180fe2000001081e */
[----:B------:R-:W-:Y:S01]  /*19e30*/  ISETP.GT.AND P2, PT, R66, 0x31, PT ;  /* 0x000000314200780c */ /* 0x000fe20003f44270 */
[--C-:B------:R-:W-:Y:S01]  /*19e40*/  FFMA.FTZ R33, R33, R120, -R30.reuse ;  /* 0x0000007821217223 */ /* 0x100fe2000001081e */
[----:B--2---:R-:W-:Y:S01]  /*19e50*/  FSEL R111, R72, -INF , P3 ;  /* 0xff800000486f7808 */ /* 0x004fe20001800000 */
[----:B------:R-:W2:Y:S01]  /*19e60*/  MUFU.TANH R40, R40 ;  /* 0x0000002800287308 */ /* 0x000ea20000002400 */
[----:B------:R-:W-:Y:S01]  /*19e70*/  FMNMX.FTZ R78, R21, R78, !PT ;  /* 0x0000004e154e7209 */ /* 0x000fe20007810000 */
[-CC-:B------:R-:W-:Y:S01]  /*19e80*/  FFMA.FTZ R85, R85, R120.reuse, -R30.reuse ;  /* 0x0000007855557223 */ /* 0x180fe2000001081e */
[----:B------:R-:W-:Y:S01]  /*19e90*/  ISETP.GT.AND P3, PT, R66, 0x38, PT ;  /* 0x000000384200780c */ /* 0x000fe20003f64270 */
[----:B------:R-:W-:Y:S01]  /*19ea0*/  FFMA.FTZ R47, R47, R120, -R30 ;  /* 0x000000782f2f7223 */ /* 0x000fe2000001081e */
[----:B0-----:R-:W-:-:S02]  /*19eb0*/  FSEL R73, R73, -INF , P2 ;  /* 0xff80000049497808 */ /* 0x001fc40001000000 */
[----:B------:R-:W-:Y:S01]  /*19ec0*/  FMNMX.FTZ R78, R111, R78, !PT ;  /* 0x0000004e6f4e7209 */ /* 0x000fe20007810000 */
[----:B------:R-:W0:Y:S01]  /*19ed0*/  MUFU.TANH R41, R41 ;  /* 0x0000002900297308 */ /* 0x000e220000002400 */
[----:B------:R-:W-:Y:S02]  /*19ee0*/  ISETP.GT.AND P2, PT, R66, 0x39, PT ;  /* 0x000000394200780c */ /* 0x000fe40003f44270 */
[----:B------:R-:W-:Y:S02]  /*19ef0*/  FSEL R109, R74, -INF , P3 ;  /* 0xff8000004a6d7808 */ /* 0x000fe40001800000 */
[----:B------:R-:W-:Y:S02]  /*19f00*/  FMNMX.FTZ R78, R73, R78, !PT ;  /* 0x0000004e494e7209 */ /* 0x000fe40007810000 */
[----:B------:R-:W-:Y:S01]  /*19f10*/  ISETP.GT.AND P3, PT, R66, 0x40, PT ;  /* 0x000000404200780c */ /* 0x000fe20003f64270 */
[----:B------:R-:W5:Y:S01]  /*19f20*/  MUFU.TANH R32, R32 ;  /* 0x0000002000207308 */ /* 0x000f620000002400 */
[----:B------:R-:W-:-:S02]  /*19f30*/  FSEL R75, R75, -INF , P2 ;  /* 0xff8000004b4b7808 */ /* 0x000fc40001000000 */
[----:B------:R-:W-:Y:S02]  /*19f40*/  FMNMX.FTZ R78, R109, R78, !PT ;  /* 0x0000004e6d4e7209 */ /* 0x000fe40007810000 */
[----:B------:R-:W-:Y:S02]  /*19f50*/  ISETP.GT.AND P2, PT, R66, 0x41, PT ;  /* 0x000000414200780c */ /* 0x000fe40003f44270 */
[----:B------:R-:W-:Y:S01]  /*19f60*/  FSEL R107, R56, -INF , P3 ;  /* 0xff800000386b7808 */ /* 0x000fe20001800000 */
[----:B------:R-:W-:-:S01]  /*19f70*/  FFMA.FTZ R56, R103, R120, -R30 ;  /* 0x0000007867387223 */ /* 0x000fc2000001081e */
[----:B------:R-:W-:Y:S01]  /*19f80*/  FMNMX.FTZ R78, R75, R78, !PT ;  /* 0x0000004e4b4e7209 */ /* 0x000fe20007810000 */
[----:B------:R-:W5:Y:S01]  /*19f90*/  MUFU.TANH R64, R64 ;  /* 0x0000004000407308 */ /* 0x000f620000002400 */
[----:B------:R-:W-:Y:S02]  /*19fa0*/  ISETP.GT.AND P3, PT, R66, 0x48, PT ;  /* 0x000000484200780c */ /* 0x000fe40003f64270 */
[----:B---3--:R-:W-:Y:S01]  /*19fb0*/  FSEL R103, R57, -INF , P2 ;  /* 0xff80000039677808 */ /* 0x008fe20001000000 */
[----:B------:R-:W-:-:S01]  /*19fc0*/  FFMA.FTZ R57, R99, R120, -R30 ;  /* 0x0000007863397223 */ /* 0x000fc2000001081e */
[----:B------:R-:W-:-:S02]  /*19fd0*/  FMNMX.FTZ R78, R107, R78, !PT ;  /* 0x0000004e6b4e7209 */ /* 0x000fc40007810000 */
[----:B------:R-:W-:Y:S01]  /*19fe0*/  ISETP.GT.AND P2, PT, R66, 0x49, PT ;  /* 0x000000494200780c */ /* 0x000fe20003f44270 */
[----:B------:R-:W3:Y:S01]  /*19ff0*/  MUFU.TANH R70, R70 ;  /* 0x0000004600467308 */ /* 0x000ee20000002400 */
[----:B------:R-:W-:Y:S01]  /*1a000*/  FSEL R117, R58, -INF , P3 ;  /* 0xff8000003a757808 */ /* 0x000fe20001800000 */
[----:B------:R-:W-:Y:S01]  /*1a010*/  FFMA.FTZ R58, R101, R120, -R30 ;  /* 0x00000078653a7223 */ /* 0x000fe2000001081e */
[----:B------:R-:W-:Y:S02]  /*1a020*/  FMNMX.FTZ R78, R103, R78, !PT ;  /* 0x0000004e674e7209 */ /* 0x000fe40007810000 */
[----:B------:R-:W-:Y:S02]  /*1a030*/  ISETP.GT.AND P3, PT, R66, 0x50, PT ;  /* 0x000000504200780c */ /* 0x000fe40003f64270 */
[----:B------:R-:W-:Y:S01]  /*1a040*/  FSEL R101, R59, -INF , P2 ;  /* 0xff8000003b657808 */ /* 0x000fe20001000000 */
[----:B------:R-:W3:Y:S01]  /*1a050*/  MUFU.TANH R76, R76 ;  /* 0x0000004c004c7308 */ /* 0x000ee20000002400 */
[----:B------:R-:W-:-:S02]  /*1a060*/  FMNMX.FTZ R78, R117, R78, !PT ;  /* 0x0000004e754e7209 */ /* 0x000fc40007810000 */
[----:B------:R-:W-:Y:S02]  /*1a070*/  ISETP.GT.AND P2, PT, R66, 0x51, PT ;  /* 0x000000514200780c */ /* 0x000fe40003f44270 */
[----:B------:R-:W-:Y:S02]  /*1a080*/  FSEL R123, R60, -INF , P3 ;  /* 0xff8000003c7b7808 */ /* 0x000fe40001800000 */
[----:B------:R-:W-:Y:S01]  /*1a090*/  FMNMX.FTZ R78, R101, R78, !PT ;  /* 0x0000004e654e7209 */ /* 0x000fe20007810000 */
[----:B------:R4:W-:Y:S01]  /*1a0a0*/  MUFU.EX2 R59, R58 ;  /* 0x0000003a003b7308 */ /* 0x0009e20000000800 */
[----:B------:R-:W-:Y:S02]  /*1a0b0*/  ISETP.GT.AND P3, PT, R66, 0x58, PT ;  /* 0x000000584200780c */ /* 0x000fe40003f64270 */
[----:B------:R-:W-:Y:S02]  /*1a0c0*/  FSEL R61, R61, -INF , P2 ;  /* 0xff8000003d3d7808 */ /* 0x000fe40001000000 */
[----:B------:R-:W-:-:S02]  /*1a0d0*/  FMNMX.FTZ R78, R123, R78, !PT ;  /* 0x0000004e7b4e7209 */ /* 0x000fc40007810000 */
[----:B------:R-:W-:Y:S01]  /*1a0e0*/  ISETP.GT.AND P2, PT, R66, 0x59, PT ;  /* 0x000000594200780c */ /* 0x000fe20003f44270 */
[----:B------:R-:W3:Y:S01]  /*1a0f0*/  MUFU.TANH R54, R54 ;  /* 0x0000003600367308 */ /* 0x000ee20000002400 */
[----:B-1----:R-:W-:Y:S01]  /*1a100*/  FSEL R99, R62, -INF , P3 ;  /* 0xff8000003e637808 */ /* 0x002fe20001800000 */
[----:B----4-:R-:W-:Y:S01]  /*1a110*/  FFMA.FTZ R58, R97, R120, -R30 ;  /* 0x00000078613a7223 */ /* 0x010fe2000001081e */
[----:B------:R-:W-:Y:S02]  /*1a120*/  FMNMX.FTZ R78, R61, R78, !PT ;  /* 0x0000004e3d4e7209 */ /* 0x000fe40007810000 */
[----:B------:R-:W-:Y:S02]  /*1a130*/  ISETP.GT.AND P3, PT, R66, 0x60, PT ;  /* 0x000000604200780c */ /* 0x000fe40003f64270 */
[----:B------:R-:W-:Y:S01]  /*1a140*/  FSEL R97, R4, -INF , P2 ;  /* 0xff80000004617808 */ /* 0x000fe20001000000 */
[----:B------:R-:W1:Y:S01]  /*1a150*/  MUFU.TANH R68, R68 ;  /* 0x0000004400447308 */ /* 0x000e620000002400 */
[----:B------:R-:W-:-:S02]  /*1a160*/  FMNMX.FTZ R78, R99, R78, !PT ;  /* 0x0000004e634e7209 */ /* 0x000fc40007810000 */
[----:B------:R-:W-:Y:S02]  /*1a170*/  ISETP.GT.AND P2, PT, R66, 0x61, PT ;  /* 0x000000614200780c */ /* 0x000fe40003f44270 */
[----:B--2---:R-:W-:Y:S01]  /*1a180*/  FSEL R125, R40, -INF , P3 ;  /* 0xff800000287d7808 */ /* 0x004fe20001800000 */
[----:B------:R-:W-:Y:S01]  /*1a190*/  FFMA.FTZ R40, R95, R120, -R30 ;  /* 0x000000785f287223 */ /* 0x000fe2000001081e */
[----:B------:R-:W-:Y:S01]  /*1a1a0*/  FMNMX.FTZ R78, R97, R78, !PT ;  /* 0x0000004e614e7209 */ /* 0x000fe20007810000 */
[----:B------:R-:W2:Y:S01]  /*1a1b0*/  MUFU.TANH R36, R36 ;  /* 0x0000002400247308 */ /* 0x000ea20000002400 */
[----:B------:R-:W-:Y:S02]  /*1a1c0*/  ISETP.GT.AND P3, PT, R66, 0x68, PT ;  /* 0x000000684200780c */ /* 0x000fe40003f64270 */
[----:B0-----:R-:W-:Y:S02]  /*1a1d0*/  FSEL R41, R41, -INF , P2 ;  /* 0xff80000029297808 */ /* 0x001fe40001000000 */
[----:B------:R-:W-:-:S02]  /*1a1e0*/  FMNMX.FTZ R78, R125, R78, !PT ;  /* 0x0000004e7d4e7209 */ /* 0x000fc40007810000 */
[----:B------:R-:W-:Y:S01]  /*1a1f0*/  ISETP.GT.AND P2, PT, R66, 0x69, PT ;  /* 0x000000694200780c */ /* 0x000fe20003f44270 */
[----:B------:R-:W0:Y:S01]  /*1a200*/  MUFU.TANH R44, R44 ;  /* 0x0000002c002c7308 */ /* 0x000e220000002400 */
[----:B-----5:R-:W-:Y:S01]  /*1a210*/  FSEL R95, R32, -INF , P3 ;  /* 0xff800000205f7808 */ /* 0x020fe20001800000 */
[----:B------:R-:W-:Y:S01]  /*1a220*/  FFMA.FTZ R32, R83, R120, -R30 ;  /* 0x0000007853207223 */ /* 0x000fe2000001081e */
[----:B------:R-:W-:Y:S02]  /*1a230*/  FMNMX.FTZ R78, R41, R78, !PT ;  /* 0x0000004e294e7209 */ /* 0x000fe40007810000 */
[----:B------:R-:W-:Y:S02]  /*1a240*/  ISETP.GT.AND P3, PT, R66, 0x70, PT ;  /* 0x000000704200780c */ /* 0x000fe40003f64270 */
[----:B------:R-:W-:Y:S01]  /*1a250*/  FSEL R93, R64, -INF , P2 ;  /* 0xff800000405d7808 */ /* 0x000fe20001000000 */
[----:B------:R-:W4:Y:S01]  /*1a260*/  MUFU.TANH R42, R42 ;  /* 0x0000002a002a7308 */ /* 0x000f220000002400 */
[----:B------:R-:W-:Y:S01]  /*1a270*/  FMNMX.FTZ R78, R95, R78, !PT ;  /* 0x0000004e5f4e7209 */ /* 0x000fe20007810000 */
[----:B------:R-:W-:Y:S01]  /*1a280*/  IMAD.IADD R64, R234, 0x1, -R227 ;  /* 0x00000001ea407824 */ /* 0x000fe200078e0ae3 */
[----:B------:R-:W-:-:S02]  /*1a290*/  ISETP.GT.AND P2, PT, R66, 0x71, PT ;  /* 0x000000714200780c */ /* 0x000fc40003f44270 */
[----:B---3--:R-:W-:Y:S02]  /*1a2a0*/  FSEL R129, R70, -INF , P3 ;  /* 0xff80000046817808 */ /* 0x008fe40001800000 */
[----:B------:R-:W-:Y:S01]  /*1a2b0*/  FMNMX.FTZ R78, R93, R78, !PT ;  /* 0x0000004e5d4e7209 */ /* 0x000fe20007810000 */
[----:B------:R-:W3:Y:S01]  /*1a2c0*/  MUFU.TANH R48, R48 ;  /* 0x0000003000307308 */ /* 0x000ee20000002400 */
        /* <DEDUP_REMOVED lines=8> */
[----:B------:R-:W-:Y:S01]  /*1a350*/  FMNMX.FTZ R78, R131, R78, !PT ;  /* 0x0000004e834e7209 */ /* 0x000fe20007810000 */
[----:B------:R-:W5:Y:S01]  /*1a360*/  MUFU.TANH R46, R46 ;  /* 0x0000002e002e7308 */ /* 0x000f620000002400 */
[----:B-1----:R-:W-:Y:S02]  /*1a370*/  FSEL R133, R68, -INF , P2 ;  /* 0xff80000044857808 */ /* 0x002fe40001000000 */
[----:B------:R-:W-:Y:S02]  /*1a380*/  ISETP.GT.AND P2, PT, R66, 0x81, PT ;  /* 0x000000814200780c */ /* 0x000fe40003f44270 */
[----:B--2---:R-:W-:Y:S01]  /*1a390*/  FSEL R135, R36, -INF , P3 ;  /* 0xff80000024877808 */ /* 0x004fe20001800000 */
[----:B------:R-:W-:Y:S01]  /*1a3a0*/  FFMA.FTZ R36, R71, R120, -R30 ;  /* 0x0000007847247223 */ /* 0x000fe2000001081e */
[----:B------:R-:W-:Y:S01]  /*1a3b0*/  FMNMX.FTZ R78, R133, R78, !PT ;  /* 0x0000004e854e7209 */ /* 0x000fe20007810000 */
[----:B------:R-:W1:Y:S01]  /*1a3c0*/  MUFU.TANH R50, R50 ;  /* 0x0000003200327308 */ /* 0x000e620000002400 */
[----:B------:R-:W-:-:S02]  /*1a3d0*/  ISETP.GT.AND P3, PT, R66, 0x88, PT ;  /* 0x000000884200780c */ /* 0x000fc40003f64270 */
[----:B0-----:R-:W-:Y:S01]  /*1a3e0*/  FSEL R71, R44, -INF , P2 ;  /* 0xff8000002c477808 */ /* 0x001fe20001000000 */
[----:B------:R-:W-:-:S01]  /*1a3f0*/  FFMA.FTZ R44, R25, R120, -R30 ;  /* 0x00000078192c7223 */ /* 0x000fc2000001081e */
[----:B------:R-:W-:Y:S01]  /*1a400*/  FMNMX.FTZ R78, R135, R78, !PT ;  /* 0x0000004e874e7209 */ /* 0x000fe20007810000 */
[----:B------:R-:W-:-:S01]  /*1a410*/  FFMA.FTZ R25, R49, R120, -R30 ;  /* 0x0000007831197223 */ /* 0x000fc2000001081e */
[----:B------:R-:W-:Y:S01]  /*1a420*/  ISETP.GT.AND P2, PT, R66, 0x89, PT ;  /* 0x000000894200780c */ /* 0x000fe20003f44270 */
[----:B------:R-:W0:Y:S01]  /*1a430*/  MUFU.TANH R38, R38 ;  /* 0x0000002600267308 */ /* 0x000e220000002400 */
[----:B----4-:R-:W-:Y:S01]  /*1a440*/  FSEL R137, R42, -INF , P3 ;  /* 0xff8000002a897808 */ /* 0x010fe20001800000 */
[--C-:B------:R-:W-:Y:S01]  /*1a450*/  FFMA.FTZ R42, R53, R120, -R30.reuse ;  /* 0x00000078352a7223 */ /* 0x100fe2000001081e */
[----:B------:R-:W-:Y:S01]  /*1a460*/  FMNMX.FTZ R78, R71, R78, !PT ;  /* 0x0000004e474e7209 */ /* 0x000fe20007810000 */
[--C-:B------:R-:W-:Y:S01]  /*1a470*/  FFMA.FTZ R49, R89, R120, -R30.reuse ;  /* 0x0000007859317223 */ /* 0x100fe2000001081e */
[----:B------:R-:W-:Y:S01]  /*1a480*/  ISETP.GT.AND P3, PT, R66, 0x90, PT ;  /* 0x000000904200780c */ /* 0x000fe20003f64270 */
[--C-:B------:R-:W-:Y:S01]  /*1a490*/  IMAD.MOV.U32 R89, RZ, RZ, R119.reuse ;  /* 0x000000ffff597224 */ /* 0x100fe200078e0077 */
[----:B---3--:R-:W-:Y:S01]  /*1a4a0*/  FSEL R139, R48, -INF , P2 ;  /* 0xff800000308b7808 */ /* 0x008fe20001000000 */
[----:B------:R-:W2:Y:S01]  /*1a4b0*/  MUFU.TANH R52, R52 ;  /* 0x0000003400347308 */ /* 0x000ea20000002400 */
[----:B------:R-:W-:Y:S01]  /*1a4c0*/  FMNMX.FTZ R78, R137, R78, !PT ;  /* 0x0000004e894e7209 */ /* 0x000fe20007810000 */
[-CC-:B------:R-:W-:Y:S01]  /*1a4d0*/  FFMA.FTZ R48, R81, R120.reuse, -R30.reuse ;  /* 0x0000007851307223 */ /* 0x180fe2000001081e */
[----:B------:R-:W-:Y:S01]  /*1a4e0*/  ISETP.GT.AND P2, PT, R66, 0x91, PT ;  /* 0x000000914200780c */ /* 0x000fe20003f44270 */
[----:B------:R-:W-:Y:S01]  /*1a4f0*/  IMAD.MOV.U32 R81, RZ, RZ, R119 ;  /* 0x000000ffff517224 */ /* 0x000fe200078e0077 */
[----:B-----5:R-:W-:Y:S01]  /*1a500*/  FSEL R141, R46, -INF , P3 ;  /* 0xff8000002e8d7808 */ /* 0x020fe20001800000 */
[----:B------:R-:W-:Y:S01]  /*1a510*/  FFMA.FTZ R46, R69, R120, -R30 ;  /* 0x00000078452e7223 */ /* 0x000fe2000001081e */
[----:B------:R-:W-:Y:S01]  /*1a520*/  FMNMX.FTZ R78, R139, R78, !PT ;  /* 0x0000004e8b4e7209 */ /* 0x000fe20007810000 */
[----:B------:R-:W-:Y:S01]  /*1a530*/  MUFU.EX2 R24, R24 ;  /* 0x0000001800187308 */ /* 0x000fe20000000800 */
[----:B------:R-:W-:-:S02]  /*1a540*/  ISETP.GT.AND P3, PT, R66, 0x98, PT ;  /* 0x000000984200780c */ /* 0x000fc40003f64270 */
[----:B-1----:R-:W-:Y:S01]  /*1a550*/  FSEL R53, R50, -INF , P2 ;  /* 0xff80000032357808 */ /* 0x002fe20001000000 */
[----:B------:R-:W-:-:S01]  /*1a560*/  FFMA.FTZ R50, R37, R120, -R30 ;  /* 0x0000007825327223 */ /* 0x000fc2000001081e */
[----:B------:R-:W-:Y:S01]  /*1a570*/  FMNMX.FTZ R78, R141, R78, !PT ;  /* 0x0000004e8d4e7209 */ /* 0x000fe20007810000 */
[----:B------:R-:W-:-:S01]  /*1a580*/  FFMA.FTZ R37, R91, R120, -R30 ;  /* 0x000000785b257223 */ /* 0x000fc2000001081e */
[----:B------:R-:W-:Y:S01]  /*1a590*/  ISETP.GT.AND P2, PT, R66, 0x99, PT ;  /* 0x000000994200780c */ /* 0x000fe20003f44270 */
[----:B------:R-:W-:Y:S01]  /*1a5a0*/  MUFU.EX2 R27, R27 ;  /* 0x0000001b001b7308 */ /* 0x000fe20000000800 */
[----:B0-----:R-:W-:Y:S01]  /*1a5b0*/  FSEL R143, R38, -INF , P3 ;  /* 0xff800000268f7808 */ /* 0x001fe20001800000 */
[--C-:B------:R-:W-:Y:S01]  /*1a5c0*/  FFMA.FTZ R38, R45, R120, -R30.reuse ;  /* 0x000000782d267223 */ /* 0x100fe2000001081e */
[----:B------:R-:W-:Y:S01]  /*1a5d0*/  FMNMX.FTZ R78, R53, R78, !PT ;  /* 0x0000004e354e7209 */ /* 0x000fe20007810000 */
[-CC-:B------:R-:W-:Y:S01]  /*1a5e0*/  FFMA.FTZ R45, R79, R120.reuse, -R30.reuse ;  /* 0x000000784f2d7223 */ /* 0x180fe2000001081e */
[----:B--2---:R-:W-:Y:S01]  /*1a5f0*/  FSEL R145, R52, -INF , P2 ;  /* 0xff80000034917808 */ /* 0x004fe20001000000 */
[----:B------:R-:W-:Y:S01]  /*1a600*/  FFMA.FTZ R30, R87, R120, -R30 ;  /* 0x00000078571e7223 */ /* 0x000fe2000001081e */
[----:B------:R-:W-:Y:S01]  /*1a610*/  FMNMX.FTZ R78, R143, R78, !PT ;  /* 0x0000004e8f4e7209 */ /* 0x000fe20007810000 */
[----:B------:R-:W-:Y:S01]  /*1a620*/  MUFU.EX2 R4, R58 ;  /* 0x0000003a00047308 */ /* 0x000fe20000000800 */
[--C-:B------:R-:W-:Y:S01]  /*1a630*/  IMAD.MOV.U32 R91, RZ, RZ, R119.reuse ;  /* 0x000000ffff5b7224 */ /* 0x100fe200078e0077 */
[----:B------:R-:W-:Y:S01]  /*1a640*/  MOV R88, R119 ;  /* 0x0000007700587202 */ /* 0x000fe20000000f00 */
[--C-:B------:R-:W-:Y:S01]  /*1a650*/  IMAD.MOV.U32 R87, RZ, RZ, R119.reuse ;  /* 0x000000ffff577224 */ /* 0x100fe200078e0077 */
[----:B------:R-:W-:Y:S01]  /*1a660*/  FMNMX.FTZ R78, R145, R78, !PT ;  /* 0x0000004e914e7209 */ /* 0x000fe20007810000 */
[----:B------:R-:W-:-:S03]  /*1a670*/  IMAD.MOV.U32 R79, RZ, RZ, R119 ;  /* 0x000000ffff4f7224 */ /* 0x000fc600078e0077 */
[----:B------:R-:W-:Y:S01]  /*1a680*/  MUFU.EX2 R26, R26 ;  /* 0x0000001a001a7308 */ /* 0x000fe20000000800 */
[----:B------:R-:W0:Y:S07]  /*1a690*/  SHFL.BFLY PT, R121, R78, 0x2, 0x1f ;  /* 0x0c401f004e797f89 */ /* 0x000e2e00000e0000 */
[----:B------:R-:W1:Y:S08]  /*1a6a0*/  MUFU.EX2 R31, R31 ;  /* 0x0000001f001f7308 */ /* 0x000e700000000800 */
[----:B------:R-:W-:Y:S08]  /*1a6b0*/  MUFU.EX2 R28, R28 ;  /* 0x0000001c001c7308 */ /* 0x000ff00000000800 */
[----:B------:R-:W-:Y:S01]  /*1a6c0*/  MUFU.EX2 R35, R35 ;  /* 0x0000002300237308 */ /* 0x000fe20000000800 */
[----:B0-----:R-:W-:-:S02]  /*1a6d0*/  FMNMX.FTZ R52, R78, R121, !PT ;  /* 0x000000794e347209 */ /* 0x001fc40007810000 */
[----:B-1----:R-:W-:-:S03]  /*1a6e0*/  F2FP.SATFINITE.E4M3.F32.PACK_AB_MERGE_C R216, R31, R26, RZ ;  /* 0x0000001a1fd8723e */ /* 0x002fc600048070ff */
[----:B------:R-:W0:Y:S01]  /*1a6f0*/  SHFL.BFLY PT, R121, R52, 0x1, 0x1f ;  /* 0x0c201f0034797f89 */ /* 0x000e2200000e0000 */
[----:B------:R-:W-:Y:S01]  /*1a700*/  F2FP.SATFINITE.E4M3.F32.PACK_AB_MERGE_C R216, R27, R24, R216 ;  /* 0x000000181bd8723e */ /* 0x000fe200048070d8 */
[----:B------:R-:W1:Y:S08]  /*1a710*/  MUFU.EX2 R6, R6 ;  /* 0x0000000600067308 */ /* 0x000e700000000800 */
[----:B------:R-:W-:Y:S08]  /*1a720*/  MUFU.EX2 R3, R3 ;  /* 0x0000000300037308 */ /* 0x000ff00000000800 */
[----:B------:R-:W-:Y:S01]  /*1a730*/  MUFU.EX2 R8, R8 ;  /* 0x0000000800087308 */ /* 0x000fe20000000800 */
[----:B-1----:R-:W-:-:S04]  /*1a740*/  F2FP.SATFINITE.E4M3.F32.PACK_AB_MERGE_C R218, R6, R5, RZ ;  /* 0x0000000506da723e */ /* 0x002fc800048070ff */
[----:B------:R-:W-:Y:S02]  /*1a750*/  F2FP.SATFINITE.E4M3.F32.PACK_AB_MERGE_C R218, R35, R28, R218 ;  /* 0x0000001c23da723e */ /* 0x000fe400048070da */
[----:B0-----:R-:W-:Y:S01]  /*1a760*/  FMNMX.FTZ R121, R52, R121, !PT ;  /* 0x0000007934797209 */ /* 0x001fe20007810000 */
[----:B------:R-:W-:Y:S03]  /*1a770*/  MUFU.EX2 R9, R9 ;  /* 0x0000000900097308 */ /* 0x000fe60000000800 */
[C---:B------:R-:W-:Y:S01]  /*1a780*/  FSETP.NEU.FTZ.AND P2, PT, R121.reuse, -INF , PT ;  /* 0xff8000007900780b */ /* 0x040fe20003f5d000 */
[----:B------:R-:W-:-:S04]  /*1a790*/  FFMA.FTZ R66, R121, R120, -8 ;  /* 0xc100000079427423 */ /* 0x000fc80000010078 */
[----:B------:R-:W0:Y:S01]  /*1a7a0*/  MUFU.EX2 R12, R12 ;  /* 0x0000000c000c7308 */ /* 0x000e220000000800 */
        /* <DEDUP_REMOVED lines=21> */
[----:B0-----:R-:W-:Y:S01]  /*1a900*/  F2FP.SATFINITE.E4M3.F32.PACK_AB_MERGE_C R212, R12, R9, RZ ;  /* 0x000000090cd4723e */ /* 0x001fe200048070ff */
[----:B------:R-:W-:-:S01]  /*1a910*/  FFMA.FTZ R97, R97, R120, -R66 ;  /* 0x0000007861617223 */ /* 0x000fc20000010842 */
[----:B------:R0:W2:Y:S01]  /*1a920*/  MUFU.EX2 R68, R51 ;  /* 0x0000003300447308 */ /* 0x0000a20000000800 */
        /* <DEDUP_REMOVED lines=8> */
[----:B-1----:R-:W-:-:S01]  /*1a9b0*/  FADD.FTZ R63, R39, R34 ;  /* 0x00000022273f7221 */ /* 0x002fc20000010000 */
[-CC-:B0-----:R-:W-:Y:S01]  /*1a9c0*/  FFMA.FTZ R51, R107, R120.reuse, -R66.reuse ;  /* 0x000000786b337223 */ /* 0x181fe20000010842 */
[----:B------:R-:W-:-:S01]  /*1a9d0*/  FFMA.FTZ R133, R133, R120, -R66 ;  /* 0x0000007885857223 */ /* 0x000fc20000010842 */
[-CC-:B------:R-:W-:Y:S01]  /*1a9e0*/  FFMA.FTZ R135, R135, R120.reuse, -R66.reuse ;  /* 0x0000007887877223 */ /* 0x180fe20000010842 */
[----:B------:R-:W-:-:S01]  /*1a9f0*/  FFMA.FTZ R71, R71, R120, -R66 ;  /* 0x0000007847477223 */ /* 0x000fc20000010842 */
[-C--:B------:R-:W-:Y:S01]  /*1aa00*/  FFMA.FTZ R137, R137, R120.reuse, -R66 ;  /* 0x0000007889897223 */ /* 0x080fe20000010842 */
[----:B------:R-:W-:Y:S01]  /*1aa10*/  F2FP.SATFINITE.E4M3.F32.PACK_AB_MERGE_C R212, R8, R3, R212 ;  /* 0x0000000308d4723e */ /* 0x000fe200048070d4 */
[----:B------:R-:W0:Y:S01]  /*1aa20*/  MUFU.EX2 R7, R7 ;  /* 0x0000000700077308 */ /* 0x000e220000000800 */
[----:B---3--:R-:W-:-:S01]  /*1aa30*/  FFMA.FTZ R58, R15, R120, -R66 ;  /* 0x000000780f3a7223 */ /* 0x008fc20000010842 */
[----:B------:R-:W-:Y:S01]  /*1aa40*/  FFMA.FTZ R15, R21, R120, -R66 ;  /* 0x00000078150f7223 */ /* 0x000fe20000010842 */
[----:B--2---:R-:W-:-:S01]  /*1aa50*/  FADD.FTZ R82, R68, R63 ;  /* 0x0000003f44527221 */ /* 0x004fc20000010000 */
[-CC-:B------:R-:W-:Y:S01]  /*1aa60*/  FFMA.FTZ R21, R111, R120.reuse, -R66.reuse ;  /* 0x000000786f157223 */ /* 0x180fe20000010842 */
[----:B------:R-:W-:-:S01]  /*1aa70*/  FFMA.FTZ R139, R139, R120, -R66 ;  /* 0x000000788b8b7223 */ /* 0x000fc20000010842 */
[-CC-:B------:R-:W-:Y:S01]  /*1aa80*/  FFMA.FTZ R141, R141, R120.reuse, -R66.reuse ;  /* 0x000000788d8d7223 */ /* 0x180fe20000010842 */
[----:B------:R-:W-:-:S01]  /*1aa90*/  FFMA.FTZ R53, R53, R120, -R66 ;  /* 0x0000007835357223 */ /* 0x000fc20000010842 */
[----:B------:R1:W-:Y:S01]  /*1aaa0*/  MUFU.EX2 R72, R15 ;  /* 0x0000000f00487308 */ /* 0x0003e20000000800 */
[----:B----4-:R-:W-:-:S01]  /*1aab0*/  FADD.FTZ R82, R69, R82 ;  /* 0x0000005245527221 */ /* 0x010fc20000010000 */
[----:B------:R-:W-:Y:S01]  /*1aac0*/  FFMA.FTZ R143, R143, R120, -R66 ;  /* 0x000000788f8f7223 */ /* 0x000fe20000010842 */
[----:B------:R-:W-:Y:S01]  /*1aad0*/  F2FP.SATFINITE.E4M3.F32.PACK_AB_MERGE_C R217, R69, R68, RZ ;  /* 0x0000004445d9723e */ /* 0x000fe200048070ff */
[--C-:B------:R-:W-:Y:S01]  /*1aae0*/  IMAD.MOV.U32 R111, RZ, RZ, R119.reuse ;  /* 0x000000ffff6f7224 */ /* 0x100fe200078e0077 */
[----:B------:R-:W-:Y:S01]  /*1aaf0*/  MOV R68, R119 ;  /* 0x0000007700447202 */ /* 0x000fe20000000f00 */
[----:B------:R-:W-:Y:S01]  /*1ab00*/  IMAD.MOV.U32 R107, RZ, RZ, R119 ;  /* 0x000000ffff6b7224 */ /* 0x000fe200078e0077 */
[----:B------:R-:W-:Y:S01]  /*1ab10*/  F2FP.SATFINITE.E4M3.F32.PACK_AB_MERGE_C R217, R34, R39, R217 ;  /* 0x0000002722d9723e */ /* 0x000fe200048070d9 */
[----:B------:R-:W2:Y:S01]  /*1ab20*/  MUFU.EX2 R54, R54 ;  /* 0x0000003600367308 */ /* 0x000ea20000000800 */
[----:B-1----:R-:W-:-:S02]  /*1ab30*/  IMAD R15, R225, 0x80, R64 ;  /* 0x00000080e10f7824 */ /* 0x002fc400078e0240 */
[----:B------:R-:W-:Y:S01]  /*1ab40*/  FFMA.FTZ R64, R61, R120, -R66 ;  /* 0x000000783d407223 */ /* 0x000fe20000010842 */
[----:B------:R-:W-:-:S01]  /*1ab50*/  FADD.FTZ R61, R24, R27 ;  /* 0x0000001b183d7221 */ /* 0x000fc20000010000 */
[----:B------:R-:W-:Y:S01]  /*1ab60*/  FFMA.FTZ R66, R145, R120, -R66 ;  /* 0x0000007891427223 */ /* 0x000fe20000010842 */
[----:B------:R-:W-:-:S04]  /*1ab70*/  IMAD.HI R15, R15, 0x66666667, RZ ;  /* 0x666666670f0f7827 */ /* 0x000fc800078e02ff */
[----:B------:R-:W-:Y:S01]  /*1ab80*/  FADD.FTZ R80, R26, R61 ;  /* 0x0000003d1a507221 */ /* 0x000fe20000010000 */
[----:B------:R-:W1:Y:S01]  /*1ab90*/  MUFU.EX2 R67, R67 ;  /* 0x0000004300437308 */ /* 0x000e620000000800 */
[----:B------:R-:W-:Y:S01]  /*1aba0*/  @!P0 PRMT R61, RZ, 0x654, R0 ;  /* 0x00000654ff3d8816 */ /* 0x000fe20000000000 */
[----:B------:R-:W-:Y:S02]  /*1abb0*/  IMAD.MOV.U32 R103, RZ, RZ, R119 ;  /* 0x000000ffff677224 */ /* 0x000fe400078e0077 */
[----:B------:R-:W-:-:S01]  /*1abc0*/  FADD.FTZ R63, R31, R80 ;  /* 0x000000501f3f7221 */ /* 0x000fc20000010000 */
[----:B------:R-:W-:Y:S01]  /*1abd0*/  SHF.R.U32.HI R78, RZ, 0x1f, R15 ;  /* 0x0000001fff4e7819 */ /* 0x000fe2000001160f */
[----:B------:R0:W-:Y:S01]  /*1abe0*/  @!P0 SYNCS.ARRIVE.TRANS64.RED.A1T0 RZ, [R61+URZ], RZ ;  /* 0x000000ff3dff89a7 */ /* 0x0001e2000810043f */
[----:B------:R-:W-:Y:S02]  /*1abf0*/  IMAD.MOV.U32 R73, RZ, RZ, R119 ;  /* 0x000000ffff497224 */ /* 0x000fe400078e0077 */
[----:B------:R-:W-:Y:S01]  /*1ac00*/  FADD.FTZ R80, R28, R63 ;  /* 0x0000003f1c507221 */ /* 0x000fe20000010000 */
[----:B------:R3:W4:Y:S01]  /*1ac10*/  MUFU.EX2 R70, R113 ;  /* 0x0000007100467308 */ /* 0x0007220000000800 */
[----:B------:R-:W-:Y:S01]  /*1ac20*/  LEA.HI.SX32 R15, R15, R78, 0x1a ;  /* 0x0000004e0f0f7211 */ /* 0x000fe200078fd2ff */
[----:B------:R-:W-:-:S02]  /*1ac30*/  IMAD.MOV.U32 R69, RZ, RZ, R119 ;  /* 0x000000ffff457224 */ /* 0x000fc400078e0077 */
[----:B------:R-:W-:-:S01]  /*1ac40*/  FADD.FTZ R80, R35, R80 ;  /* 0x0000005023507221 */ /* 0x000fc20000010000 */
[----:B------:R-:W-:Y:S02]  /*1ac50*/  IMAD.MOV.U32 R39, RZ, RZ, R119 ;  /* 0x000000ffff277224 */ /* 0x000fe400078e0077 */
[----:B0-----:R-:W-:-:S01]  /*1ac60*/  FADD.FTZ R61, R7, R82 ;  /* 0x00000052073d7221 */ /* 0x001fc20000010000 */
[----:B------:R-:W-:Y:S01]  /*1ac70*/  VIMNMX R15, RZ, R15, !PT ;  /* 0x0000000fff0f7248 */ /* 0x000fe20007fe0100 */
[----:B------:R-:W-:Y:S01]  /*1ac80*/  IMAD.MOV.U32 R35, RZ, RZ, R119 ;  /* 0x000000ffff237224 */ /* 0x000fe200078e0077 */
[----:B------:R-:W0:Y:S01]  /*1ac90*/  MUFU.EX2 R13, R13 ;  /* 0x0000000d000d7308 */ /* 0x000e220000000800 */
[----:B--2---:R-:W-:-:S01]  /*1aca0*/  FADD.FTZ R82, R54, R61 ;  /* 0x0000003d36527221 */ /* 0x004fc20000010000 */
[----:B------:R-:W-:Y:S01]  /*1acb0*/  FADD.FTZ R61, R5, R80 ;  /* 0x00000050053d7221 */ /* 0x000fe20000010000 */
[----:B---3--:R-:W-:Y:S01]  /*1acc0*/  IMAD.MOV.U32 R113, RZ, RZ, R119 ;  /* 0x000000ffff717224 */ /* 0x008fe200078e0077 */
[----:B------:R-:W-:Y:S01]  /*1acd0*/  MOV R28, R119 ;  /* 0x00000077001c7202 */ /* 0x000fe20000000f00 */
[----:B-1----:R-:W-:-:S01]  /*1ace0*/  FADD.FTZ R63, R67, R82 ;  /* 0x00000052433f7221 */ /* 0x002fc20000010000 */
[----:B------:R-:W-:Y:S01]  /*1acf0*/  FADD.FTZ R80, R6, R61 ;  /* 0x0000003d06507221 */ /* 0x000fe20000010000 */
[----:B------:R-:W-:Y:S01]  /*1ad00*/  IMAD.MOV.U32 R34, RZ, RZ, R119 ;  /* 0x000000ffff227224 */ /* 0x000fe200078e0077 */
[----:B------:R-:W1:Y:S01]  /*1ad10*/  MUFU.EX2 R58, R58 ;  /* 0x0000003a003a7308 */ /* 0x000e620000000800 */
[----:B----4-:R-:W-:-:S01]  /*1ad20*/  FADD.FTZ R82, R70, R63 ;  /* 0x0000003f46527221 */ /* 0x010fc20000010000 */
[----:B------:R-:W-:Y:S01]  /*1ad30*/  FADD.FTZ R61, R3, R80 ;  /* 0x00000050033d7221 */ /* 0x000fe20000010000 */
[----:B------:R-:W-:Y:S01]  /*1ad40*/  F2FP.SATFINITE.E4M3.F32.PACK_AB_MERGE_C R219, R70, R67, RZ ;  /* 0x0000004346db723e */ /* 0x000fe200048070ff */
[----:B------:R-:W-:-:S02]  /*1ad50*/  IMAD.MOV.U32 R70, RZ, RZ, R119 ;  /* 0x000000ffff467224 */ /* 0x000fc400078e0077 */
[----:B------:R-:W-:Y:S01]  /*1ad60*/  IMAD.MOV.U32 R67, RZ, RZ, R119 ;  /* 0x000000ffff437224 */ /* 0x000fe200078e0077 */
[----:B------:R-:W-:Y:S01]  /*1ad70*/  F2FP.SATFINITE.E4M3.F32.PACK_AB_MERGE_C R219, R54, R7, R219 ;  /* 0x0000000736db723e */ /* 0x000fe200048070db */
[----:B------:R-:W2:Y:S01]  /*1ad80*/  MUFU.EX2 R115, R115 ;  /* 0x0000007300737308 */ /* 0x000ea20000000800 */
[----:B0-----:R-:W-:-:S01]  /*1ad90*/  FADD.FTZ R63, R13, R82 ;  /* 0x000000520d3f7221 */ /* 0x001fc20000010000 */
[----:B------:R-:W-:Y:S01]  /*1ada0*/  FADD.FTZ R82, R8, R61 ;  /* 0x0000003d08527221 */ /* 0x000fe20000010000 */
[--C-:B------:R-:W-:Y:S02]  /*1adb0*/  IMAD.MOV.U32 R54, RZ, RZ, R119.reuse ;  /* 0x000000ffff367224 */ /* 0x100fe400078e0077 */
[----:B------:R-:W-:Y:S02]  /*1adc0*/  IMAD.MOV.U32 R27, RZ, RZ, R119 ;  /* 0x000000ffff1b7224 */ /* 0x000fe400078e0077 */
[----:B------:R-:W-:-:S01]  /*1add0*/  FADD.FTZ R61, R9, R82 ;  /* 0x00000052093d7221 */ /* 0x000fc20000010000 */
[----:B------:R-:W0:Y:S01]  /*1ade0*/  MUFU.EX2 R11, R11 ;  /* 0x0000000b000b7308 */ /* 0x000e220000000800 */
[----:B-1----:R-:W-:-:S02]  /*1adf0*/  FADD.FTZ R84, R58, R63 ;  /* 0x0000003f3a547221 */ /* 0x002fc40000010000 */
[----:B------:R-:W-:-:S05]  /*1ae00*/  FADD.FTZ R82, R12, R61 ;  /* 0x0000003d0c527221 */ /* 0x000fca0000010000 */
[----:B------:R-:W1:Y:S01]  /*1ae10*/  MUFU.EX2 R21, R21 ;  /* 0x0000001500157308 */ /* 0x000e620000000800 */
[----:B--2---:R-:W-:-:S01]  /*1ae20*/  FADD.FTZ R63, R115, R84 ;  /* 0x00000054733f7221 */ /* 0x004fc20000010000 */
[C---:B------:R-:W-:Y:S01]  /*1ae30*/  F2FP.SATFINITE.E4M3.F32.PACK_AB_MERGE_C R213, R72.reuse, R115, RZ ;  /* 0x0000007348d5723e */ /* 0x040fe200048070ff */
[----:B------:R-:W-:Y:S02]  /*1ae40*/  IMAD.MOV.U32 R115, RZ, RZ, R119 ;  /* 0x000000ffff737224 */ /* 0x000fe400078e0077 */
[----:B------:R-:W-:Y:S01]  /*1ae50*/  FADD.FTZ R84, R72, R63 ;  /* 0x0000003f48547221 */ /* 0x000fe20000010000 */
[----:B------:R-:W-:Y:S01]  /*1ae60*/  F2FP.SATFINITE.E4M3.F32.PACK_AB_MERGE_C R213, R58, R13, R213 ;  /* 0x0000000d3ad5723e */ /* 0x000fe200048070d5 */
[----:B------:R-:W-:Y:S01]  /*1ae70*/  IMAD.MOV.U32 R58, RZ, RZ, R119 ;  /* 0x000000ffff3a7224 */ /* 0x000fe200078e0077 */
[----:B------:R-:W2:Y:S01]  /*1ae80*/  MUFU.EX2 R20, R20 ;  /* 0x0000001400147308 */ /* 0x000ea20000000800 */
[----:B0-----:R-:W-:-:S01]  /*1ae90*/  FADD.FTZ R61, R11, R82 ;  /* 0x000000520b3d7221 */ /* 0x001fc20000010000 */
[----:B------:R-:W-:-:S06]  /*1aea0*/  MOV R72, R119 ;  /* 0x0000007700487202 */ /* 0x000fcc0000000f00 */
[----:B------:R-:W0:Y:S01]  /*1aeb0*/  MUFU.EX2 R60, R60 ;  /* 0x0000003c003c7308 */ /* 0x000e220000000800 */
[----:B-1----:R-:W-:-:S07]  /*1aec0*/  FADD.FTZ R63, R21, R84 ;  /* 0x00000054153f7221 */ /* 0x002fce0000010000 */
[----:B------:R-:W1:Y:S01]  /*1aed0*/  MUFU.EX2 R56, R56 ;  /* 0x0000003800387308 */ /* 0x000e620000000800 */
[----:B--2---:R-:W-:-:S07]  /*1aee0*/  FADD.FTZ R61, R20, R61 ;  /* 0x0000003d143d7221 */ /* 0x004fce0000010000 */
[----:B------:R-:W2:Y:S01]  /*1aef0*/  MUFU.EX2 R109, R109 ;  /* 0x0000006d006d7308 */ /* 0x000ea20000000800 */
[----:B0-----:R-:W-:-:S01]  /*1af00*/  FADD.FTZ R84, R60, R63 ;  /* 0x0000003f3c547221 */ /* 0x001fc20000010000 */
[----:B------:R-:W-:-:S06]  /*1af10*/  IMAD.MOV.U32 R63, RZ, RZ, R119 ;  /* 0x000000ffff3f7224 */ /* 0x000fcc00078e0077 */
[----:B------:R0:W3:Y:S01]  /*1af20*/  MUFU.EX2 R74, R75 ;  /* 0x0000004b004a7308 */ /* 0x0000e20000000800 */
[----:B-1----:R-:W-:-:S01]  /*1af30*/  FADD.FTZ R86, R56, R61 ;  /* 0x0000003d38567221 */ /* 0x002fc20000010000 */
[C---:B------:R-:W-:Y:S02]  /*1af40*/  F2FP.SATFINITE.E4M3.F32.PACK_AB_MERGE_C R214, R59.reuse, R56, RZ ;  /* 0x000000383bd6723e */ /* 0x040fe400048070ff */
[----:B------:R-:W-:Y:S01]  /*1af50*/  MOV R56, R119 ;  /* 0x0000007700387202 */ /* 0x000fe20000000f00 */
[----:B------:R-:W-:Y:S01]  /*1af60*/  FADD.FTZ R86, R59, R86 ;  /* 0x000000563b567221 */ /* 0x000fe20000010000 */
[----:B------:R-:W-:Y:S01]  /*1af70*/  F2FP.SATFINITE.E4M3.F32.PACK_AB_MERGE_C R214, R20, R11, R214 ;  /* 0x0000000b14d6723e */ /* 0x000fe200048070d6 */
[----:B------:R-:W-:Y:S01]  /*1af80*/  IMAD.MOV.U32 R59, RZ, RZ, R119 ;  /* 0x000000ffff3b7224 */ /* 0x000fe200078e0077 */
[----:B------:R-:W1:Y:S01]  /*1af90*/  MUFU.EX2 R51, R51 ;  /* 0x0000003300337308 */ /* 0x000e620000000800 */
[----:B--2---:R-:W-:-:S01]  /*1afa0*/  FADD.FTZ R61, R109, R84 ;  /* 0x000000546d3d7221 */ /* 0x004fc20000010000 */
[----:B------:R-:W-:Y:S01]  /*1afb0*/  MOV R84, R119 ;  /* 0x0000007700547202 */ /* 0x000fe20000000f00 */
[----:B0-----:R-:W-:-:S05]  /*1afc0*/  IMAD.MOV.U32 R75, RZ, RZ, R119 ;  /* 0x000000ffff4b7224 */ /* 0x001fca00078e0077 */
[----:B------:R-:W0:Y:S01]  /*1afd0*/  MUFU.EX2 R57, R57 ;  /* 0x0000003900397308 */ /* 0x000e220000000800 */
[----:B---3--:R-:W-:-:S01]  /*1afe0*/  FADD.FTZ R26, R74, R61 ;  /* 0x0000003d4a1a7221 */ /* 0x008fc20000010000 */
[----:B------:R-:W-:Y:S01]  /*1aff0*/  F2FP.SATFINITE.E4M3.F32.PACK_AB_MERGE_C R215, R74, R109, RZ ;  /* 0x0000006d4ad7723e */ /* 0x000fe200048070ff */
[--C-:B------:R-:W-:Y:S01]  /*1b000*/  IMAD.MOV.U32 R74, RZ, RZ, R119.reuse ;  /* 0x000000ffff4a7224 */ /* 0x100fe200078e0077 */
[----:B------:R-:W-:Y:S01]  /*1b010*/  MOV R109, R119 ;  /* 0x00000077006d7202 */ /* 0x000fe20000000f00 */
[----:B------:R-:W-:Y:S01]  /*1b020*/  IMAD.MOV.U32 R61, RZ, RZ, R119 ;  /* 0x000000ffff3d7224 */ /* 0x000fe200078e0077 */
[----:B------:R-:W-:Y:S02]  /*1b030*/  F2FP.SATFINITE.E4M3.F32.PACK_AB_MERGE_C R215, R60, R21, R215 ;  /* 0x000000153cd7723e */ /* 0x000fe400048070d7 */
[----:B------:R-:W2:Y:S01]  /*1b040*/  MUFU.EX2 R62, R62 ;  /* 0x0000003e003e7308 */ /* 0x000ea20000000800 */
[----:B-1----:R-:W-:-:S01]  /*1b050*/  FADD.FTZ R5, R51, R26 ;  /* 0x0000001a33057221 */ /* 0x002fc20000010000 */
[----:B------:R-:W-:-:S06]  /*1b060*/  MOV R60, R119 ;  /* 0x00000077003c7202 */ /* 0x000fcc0000000f00 */
[----:B------:R-:W1:Y:S01]  /*1b070*/  MUFU.EX2 R117, R117 ;  /* 0x0000007500757308 */ /* 0x000e620000000800 */
[----:B0-----:R-:W-:-:S01]  /*1b080*/  FADD.FTZ R31, R57, R86 ;  /* 0x00000056391f7221 */ /* 0x001fc20000010000 */
[----:B------:R-:W-:-:S03]  /*1b090*/  IMAD.MOV.U32 R86, RZ, RZ, R119 ;  /* 0x000000ffff567224 */ /* 0x000fc600078e0077 */
[----:B------:R-:W-:-:S03]  /*1b0a0*/  FADD.FTZ R31, R4, R31 ;  /* 0x0000001f041f7221 */ /* 0x000fc60000010000 */
[----:B------:R-:W0:Y:S01]  /*1b0b0*/  MUFU.EX2 R40, R40 ;  /* 0x0000002800287308 */ /* 0x000e220000000800 */
[----:B--2---:R-:W-:-:S07]  /*1b0c0*/  FADD.FTZ R12, R62, R5 ;  /* 0x000000053e0c7221 */ /* 0x004fce0000010000 */
[----:B------:R2:W3:Y:S01]  /*1b0d0*/  MUFU.EX2 R76, R101 ;  /* 0x00000065004c7308 */ /* 0x0004e20000000800 */
[----:B-1----:R-:W-:-:S07]  /*1b0e0*/  FADD.FTZ R5, R117, R12 ;  /* 0x0000000c75057221 */ /* 0x002fce0000010000 */
[----:B------:R-:W1:Y:S01]  /*1b0f0*/  MUFU.EX2 R127, R127 ;  /* 0x0000007f007f7308 */ /* 0x000e620000000800 */
[----:B0-----:R-:W-:-:S01]  /*1b100*/  FADD.FTZ R26, R40, R31 ;  /* 0x0000001f281a7221 */ /* 0x001fc20000010000 */
[--C-:B--2---:R-:W-:Y:S02]  /*1b110*/  IMAD.MOV.U32 R101, RZ, RZ, R119.reuse ;  /* 0x000000ffff657224 */ /* 0x104fe400078e0077 */
[----:B------:R-:W-:-:S04]  /*1b120*/  IMAD.MOV.U32 R31, RZ, RZ, R119 ;  /* 0x000000ffff1f7224 */ /* 0x000fc800078e0077 */
[----:B------:R-:W0:Y:S01]  /*1b130*/  MUFU.EX2 R55, R55 ;  /* 0x0000003700377308 */ /* 0x000e220000000800 */
[----:B---3--:R-:W-:-:S01]  /*1b140*/  FADD.FTZ R12, R76, R5 ;  /* 0x000000054c0c7221 */ /* 0x008fc20000010000 */
[----:B------:R-:W-:Y:S01]  /*1b150*/  F2FP.SATFINITE.E4M3.F32.PACK_AB_MERGE_C R209, R76, R117, RZ ;  /* 0x000000754cd1723e */ /* 0x000fe200048070ff */
[----:B------:R-:W-:Y:S01]  /*1b160*/  IMAD.MOV.U32 R117, RZ, RZ, R119 ;  /* 0x000000ffff757224 */ /* 0x000fe200078e0077 */
[----:B------:R-:W-:Y:S02]  /*1b170*/  MOV R76, R119 ;  /* 0x00000077004c7202 */ /* 0x000fe40000000f00 */
[----:B------:R-:W-:Y:S01]  /*1b180*/  F2FP.SATFINITE.E4M3.F32.PACK_AB_MERGE_C R209, R62, R51, R209 ;  /* 0x000000333ed1723e */ /* 0x000fe200048070d1 */
[----:B------:R-:W-:Y:S01]  /*1b190*/  IMAD.MOV.U32 R62, RZ, RZ, R119 ;  /* 0x000000ffff3e7224 */ /* 0x000fe200078e0077 */
[----:B------:R-:W2:Y:S01]  /*1b1a0*/  MUFU.EX2 R32, R32 ;  /* 0x0000002000207308 */ /* 0x000ea20000000800 */
[----:B-1----:R-:W-:-:S01]  /*1b1b0*/  FADD.FTZ R9, R127, R26 ;  /* 0x0000001a7f097221 */ /* 0x002fc20000010000 */
[----:B------:R-:W-:Y:S01]  /*1b1c0*/  F2FP.SATFINITE.E4M3.F32.PACK_AB_MERGE_C R208, R127, R40, RZ ;  /* 0x000000287fd0723e */ /* 0x000fe200048070ff */
[----:B------:R-:W-:Y:S01]  /*1b1d0*/  IMAD.MOV.U32 R51, RZ, RZ, R119 ;  /* 0x000000ffff337224 */ /* 0x000fe200078e0077 */
[----:B------:R-:W-:-:S02]  /*1b1e0*/  MOV R40, R119 ;  /* 0x0000007700287202 */ /* 0x000fc40000000f00 */
[----:B------:R-:W-:Y:S01]  /*1b1f0*/  F2FP.SATFINITE.E4M3.F32.PACK_AB_MERGE_C R208, R4, R57, R208 ;  /* 0x0000003904d0723e */ /* 0x000fe200048070d0 */
[----:B------:R-:W-:Y:S01]  /*1b200*/  IMAD.MOV.U32 R57, RZ, RZ, R119 ;  /* 0x000000ffff397224 */ /* 0x000fe200078e0077 */
        /* <DEDUP_REMOVED lines=8> */
[----:B------:R0:W3:Y:S01]  /*1b290*/  MUFU.EX2 R78, R97 ;  /* 0x00000061004e7308 */ /* 0x0000e20000000800 */
[----:B--2---:R-:W-:-:S07]  /*1b2a0*/  FADD.FTZ R5, R99, R24 ;  /* 0x0000001863057221 */ /* 0x004fce0000010000 */
[----:B------:R-:W2:Y:S01]  /*1b2b0*/  MUFU.EX2 R65, R65 ;  /* 0x0000004100417308 */ /* 0x000ea20000000800 */
[----:B-1----:R-:W-:-:S01]  /*1b2c0*/  FADD.FTZ R26, R36, R9 ;  /* 0x00000009241a7221 */ /* 0x002fc20000010000 */
[----:B0-----:R-:W-:-:S06]  /*1b2d0*/  IMAD.MOV.U32 R97, RZ, RZ, R119 ;  /* 0x000000ffff617224 */ /* 0x001fcc00078e0077 */
[----:B------:R-:W0:Y:S01]  /*1b2e0*/  MUFU.EX2 R0, R125 ;  /* 0x0000007d00007308 */ /* 0x000e220000000800 */
[----:B---3--:R-:W-:-:S01]  /*1b2f0*/  FADD.FTZ R5, R78, R5 ;  /* 0x000000054e057221 */ /* 0x008fc20000010000 */
[----:B------:R-:W-:Y:S01]  /*1b300*/  F2FP.SATFINITE.E4M3.F32.PACK_AB_MERGE_C R99, R78, R99, RZ ;  /* 0x000000634e63723e */ /* 0x000fe200048070ff */
[----:B------:R-:W-:-:S03]  /*1b310*/  IMAD.MOV.U32 R78, RZ, RZ, R119 ;  /* 0x000000ffff4e7224 */ /* 0x000fc600078e0077 */
[----:B------:R-:W-:Y:S01]  /*1b320*/  F2FP.SATFINITE.E4M3.F32.PACK_AB_MERGE_C R211, R64, R55, R99 ;  /* 0x0000003740d3723e */ /* 0x000fe20004807063 */
[--C-:B------:R-:W-:Y:S01]  /*1b330*/  IMAD.MOV.U32 R99, RZ, RZ, R119.reuse ;  /* 0x000000ffff637224 */ /* 0x100fe200078e0077 */
[----:B------:R-:W1:Y:S01]  /*1b340*/  MUFU.EX2 R41, R41 ;  /* 0x0000002900297308 */ /* 0x000e620000000800 */
[C---:B--2---:R-:W-:Y:S01]  /*1b350*/  F2FP.SATFINITE.E4M3.F32.PACK_AB_MERGE_C R36, R65.reuse, R36, RZ ;  /* 0x000000244124723e */ /* 0x044fe200048070ff */
[----:B------:R-:W-:Y:S01]  /*1b360*/  FADD.FTZ R65, R65, R26 ;  /* 0x0000001a41417221 */ /* 0x000fe20000010000 */
[-C--:B------:R-:W-:Y:S01]  /*1b370*/  MOV R64, R119.reuse ;  /* 0x0000007700407202 */ /* 0x080fe20000000f00 */
[--C-:B------:R-:W-:Y:S01]  /*1b380*/  IMAD.MOV.U32 R55, RZ, RZ, R119.reuse ;  /* 0x000000ffff377224 */ /* 0x100fe200078e0077 */
[----:B------:R-:W-:Y:S01]  /*1b390*/  F2FP.SATFINITE.E4M3.F32.PACK_AB_MERGE_C R210, R77, R32, R36 ;  /* 0x000000204dd2723e */ /* 0x000fe20004807024 */
[----:B------:R-:W-:Y:S01]  /*1b3a0*/  IMAD.MOV.U32 R77, RZ, RZ, R119 ;  /* 0x000000ffff4d7224 */ /* 0x000fe200078e0077 */
[----:B------:R-:W-:Y:S01]  /*1b3b0*/  MOV R36, R119 ;  /* 0x0000007700247202 */ /* 0x000fe20000000f00 */
[----:B------:R-:W2:Y:S01]  /*1b3c0*/  MUFU.EX2 R95, R95 ;  /* 0x0000005f005f7308 */ /* 0x000ea20000000800 */
[----:B0-----:R-:W-:-:S01]  /*1b3d0*/  FADD.FTZ R26, R0, R5 ;  /* 0x00000005001a7221 */ /* 0x001fc20000010000 */
[----:B------:R-:W-:-:S06]  /*1b3e0*/  MOV R32, R119 ;  /* 0x0000007700207202 */ /* 0x000fcc0000000f00 */
[----:B------:R-:W0:Y:S01]  /*1b3f0*/  MUFU.EX2 R42, R42 ;  /* 0x0000002a002a7308 */ /* 0x000e220000000800 */
[----:B-1----:R-:W-:-:S07]  /*1b400*/  FADD.FTZ R26, R41, R26 ;  /* 0x0000001a291a7221 */ /* 0x002fce0000010000 */
[----:B------:R1:W3:Y:S01]  /*1b410*/  MUFU.EX2 R80, R93 ;  /* 0x0000005d00507308 */ /* 0x0002e20000000800 */
[----:B--2---:R-:W-:-:S01]  /*1b420*/  FADD.FTZ R5, R95, R26 ;  /* 0x0000001a5f057221 */ /* 0x004fc20000010000 */
[----:B------:R-:W-:-:S06]  /*1b430*/  IMAD.MOV.U32 R26, RZ, RZ, R119 ;  /* 0x000000ffff1a7224 */ /* 0x000fcc00078e0077 */
[----:B------:R-:W2:Y:S01]  /*1b440*/  MUFU.EX2 R43, R43 ;  /* 0x0000002b002b7308 */ /* 0x000ea20000000800 */
[----:B0-----:R-:W-:-:S01]  /*1b450*/  FADD.FTZ R24, R42, R65 ;  /* 0x000000412a187221 */ /* 0x001fc20000010000 */
[--C-:B-1----:R-:W-:Y:S02]  /*1b460*/  IMAD.MOV.U32 R93, RZ, RZ, R119.reuse ;  /* 0x000000ffff5d7224 */ /* 0x102fe400078e0077 */
[----:B------:R-:W-:-:S04]  /*1b470*/  IMAD.MOV.U32 R65, RZ, RZ, R119 ;  /* 0x000000ffff417224 */ /* 0x000fc800078e0077 */
[----:B------:R-:W0:Y:S01]  /*1b480*/  MUFU.EX2 R129, R129 ;  /* 0x0000008100817308 */ /* 0x000e220000000800 */
[C---:B---3--:R-:W-:Y:S01]  /*1b490*/  F2FP.SATFINITE.E4M3.F32.PACK_AB_MERGE_C R95, R80.reuse, R95, RZ ;  /* 0x0000005f505f723e */ /* 0x048fe200048070ff */
[----:B------:R-:W-:-:S03]  /*1b4a0*/  FADD.FTZ R80, R80, R5 ;  /* 0x0000000550507221 */ /* 0x000fc60000010000 */
[----:B------:R-:W-:Y:S01]  /*1b4b0*/  F2FP.SATFINITE.E4M3.F32.PACK_AB_MERGE_C R205, R41, R0, R95 ;  /* 0x0000000029cd723e */ /* 0x000fe2000480705f */
[----:B------:R-:W-:Y:S02]  /*1b4c0*/  IMAD.MOV.U32 R95, RZ, RZ, R119 ;  /* 0x000000ffff5f7224 */ /* 0x000fe400078e0077 */
[----:B------:R-:W1:Y:S01]  /*1b4d0*/  MUFU.EX2 R29, R29 ;  /* 0x0000001d001d7308 */ /* 0x000e620000000800 */
[----:B--2---:R-:W-:-:S01]  /*1b4e0*/  FADD.FTZ R24, R43, R24 ;  /* 0x000000182b187221 */ /* 0x004fc20000010000 */
[----:B------:R-:W-:-:S06]  /*1b4f0*/  IMAD.MOV.U32 R41, RZ, RZ, R119 ;  /* 0x000000ffff297224 */ /* 0x000fcc00078e0077 */
[----:B------:R2:W3:Y:S01]  /*1b500*/  MUFU.EX2 R82, R83 ;  /* 0x0000005300527308 */ /* 0x0004e20000000800 */
[----:B0-----:R-:W-:-:S01]  /*1b510*/  FADD.FTZ R5, R129, R80 ;  /* 0x0000005081057221 */ /* 0x001fc20000010000 */
[----:B------:R-:W-:-:S06]  /*1b520*/  MOV R80, R119 ;  /* 0x0000007700507202 */ /* 0x000fcc0000000f00 */
[----:B------:R-:W0:Y:S01]  /*1b530*/  MUFU.EX2 R44, R44 ;  /* 0x0000002c002c7308 */ /* 0x000e220000000800 */
[----:B-1----:R-:W-:-:S01]  /*1b540*/  FADD.FTZ R3, R29, R24 ;  /* 0x000000181d037221 */ /* 0x002fc20000010000 */
[----:B--2---:R-:W-:-:S06]  /*1b550*/  IMAD.MOV.U32 R83, RZ, RZ, R119 ;  /* 0x000000ffff537224 */ /* 0x004fcc00078e0077 */
[----:B------:R-:W1:Y:S01]  /*1b560*/  MUFU.EX2 R131, R131 ;  /* 0x0000008300837308 */ /* 0x000e620000000800 */
[----:B---3--:R-:W-:-:S07]  /*1b570*/  FADD.FTZ R24, R82, R5 ;  /* 0x0000000552187221 */ /* 0x008fce0000010000 */
[----:B------:R-:W2:Y:S01]  /*1b580*/  MUFU.EX2 R25, R25 ;  /* 0x0000001900197308 */ /* 0x000ea20000000800 */
[C---:B0-----:R-:W-:Y:S01]  /*1b590*/  F2FP.SATFINITE.E4M3.F32.PACK_AB_MERGE_C R29, R44.reuse, R29, RZ ;  /* 0x0000001d2c1d723e */ /* 0x041fe200048070ff */
[----:B------:R-:W-:-:S03]  /*1b5a0*/  FADD.FTZ R44, R44, R3 ;  /* 0x000000032c2c7221 */ /* 0x000fc60000010000 */
[----:B------:R-:W-:Y:S01]  /*1b5b0*/  F2FP.SATFINITE.E4M3.F32.PACK_AB_MERGE_C R204, R43, R42, R29 ;  /* 0x0000002a2bcc723e */ /* 0x000fe2000480701d */
[----:B------:R-:W-:Y:S02]  /*1b5c0*/  IMAD.MOV.U32 R43, RZ, RZ, R119 ;  /* 0x000000ffff2b7224 */ /* 0x000fe400078e0077 */
[----:B------:R-:W0:Y:S01]  /*1b5d0*/  MUFU.EX2 R6, R133 ;  /* 0x0000008500067308 */ /* 0x000e220000000800 */
[----:B-1----:R-:W-:-:S01]  /*1b5e0*/  FADD.FTZ R5, R131, R24 ;  /* 0x0000001883057221 */ /* 0x002fc20000010000 */
[--C-:B------:R-:W-:Y:S01]  /*1b5f0*/  IMAD.MOV.U32 R42, RZ, RZ, R119.reuse ;  /* 0x000000ffff2a7224 */ /* 0x100fe200078e0077 */
[----:B------:R-:W-:Y:S01]  /*1b600*/  MOV R24, R119 ;  /* 0x0000007700187202 */ /* 0x000fe20000000f00 */
[----:B------:R-:W-:-:S04]  /*1b610*/  IMAD.MOV.U32 R29, RZ, RZ, R119 ;  /* 0x000000ffff1d7224 */ /* 0x000fc800078e0077 */
[----:B------:R-:W1:Y:S01]  /*1b620*/  MUFU.EX2 R38, R38 ;  /* 0x0000002600267308 */ /* 0x000e620000000800 */
[----:B--2---:R-:W-:-:S01]  /*1b630*/  FADD.FTZ R3, R25, R44 ;  /* 0x0000002c19037221 */ /* 0x004fc20000010000 */
[----:B------:R-:W-:-:S06]  /*1b640*/  MOV R44, R119 ;  /* 0x00000077002c7202 */ /* 0x000fcc0000000f00 */
[----:B------:R-:W2:Y:S01]  /*1b650*/  MUFU.EX2 R135, R135 ;  /* 0x0000008700877308 */ /* 0x000ea20000000800 */
[C---:B0-----:R-:W-:Y:S01]  /*1b660*/  F2FP.SATFINITE.E4M3.F32.PACK_AB_MERGE_C R131, R6.reuse, R131, RZ ;  /* 0x000000830683723e */ /* 0x041fe200048070ff */
[----:B------:R-:W-:-:S03]  /*1b670*/  FADD.FTZ R6, R6, R5 ;  /* 0x0000000506067221 */ /* 0x000fc60000010000 */
[----:B------:R-:W-:Y:S01]  /*1b680*/  F2FP.SATFINITE.E4M3.F32.PACK_AB_MERGE_C R207, R82, R129, R131 ;  /* 0x0000008152cf723e */ /* 0x000fe20004807083 */
[----:B------:R-:W-:Y:S02]  /*1b690*/  IMAD.MOV.U32 R82, RZ, RZ, R119 ;  /* 0x000000ffff527224 */ /* 0x000fe400078e0077 */
[----:B------:R-:W0:Y:S01]  /*1b6a0*/  MUFU.EX2 R33, R33 ;  /* 0x0000002100217308 */ /* 0x000e220000000800 */
[----:B-1----:R-:W-:-:S07]  /*1b6b0*/  FADD.FTZ R20, R38, R3 ;  /* 0x0000000326147221 */ /* 0x002fce0000010000 */
[----:B------:R1:W3:Y:S01]  /*1b6c0*/  MUFU.EX2 R12, R71 ;  /* 0x00000047000c7308 */ /* 0x0002e20000000800 */
[----:B--2---:R-:W-:-:S07]  /*1b6d0*/  FADD.FTZ R5, R135, R6 ;  /* 0x0000000687057221 */ /* 0x004fce0000010000 */
[----:B------:R-:W2:Y:S01]  /*1b6e0*/  MUFU.EX2 R46, R46 ;  /* 0x0000002e002e7308 */ /* 0x000ea20000000800 */
[----:B0-----:R-:W-:-:S01]  /*1b6f0*/  FADD.FTZ R3, R33, R20 ;  /* 0x0000001421037221 */ /* 0x001fc20000010000 */
[----:B-1----:R-:W-:-:S06]  /*1b700*/  IMAD.MOV.U32 R71, RZ, RZ, R119 ;  /* 0x000000ffff477224 */ /* 0x002fcc00078e0077 */
[----:B------:R-:W0:Y:S01]  /*1b710*/  MUFU.EX2 R137, R137 ;  /* 0x0000008900897308 */ /* 0x000e220000000800 */
[----:B---3--:R-:W-:-:S07]  /*1b720*/  FADD.FTZ R20, R12, R5 ;  /* 0x000000050c147221 */ /* 0x008fce0000010000 */
[----:B------:R-:W1:Y:S01]  /*1b730*/  MUFU.EX2 R45, R45 ;  /* 0x0000002d002d7308 */ /* 0x000e620000000800 */
[C---:B--2---:R-:W-:Y:S01]  /*1b740*/  F2FP.SATFINITE.E4M3.F32.PACK_AB_MERGE_C R33, R46.reuse, R33, RZ ;  /* 0x000000212e21723e */ /* 0x044fe200048070ff */
[----:B------:R-:W-:-:S03]  /*1b750*/  FADD.FTZ R46, R46, R3 ;  /* 0x000000032e2e7221 */ /* 0x000fc60000010000 */
[----:B------:R-:W-:Y:S01]  /*1b760*/  F2FP.SATFINITE.E4M3.F32.PACK_AB_MERGE_C R206, R38, R25, R33 ;  /* 0x0000001926ce723e */ /* 0x000fe20004807021 */
[----:B------:R-:W-:Y:S02]  /*1b770*/  IMAD.MOV.U32 R38, RZ, RZ, R119 ;  /* 0x000000ffff267224 */ /* 0x000fe400078e0077 */
[----:B------:R-:W2:Y:S01]  /*1b780*/  MUFU.EX2 R8, R139 ;  /* 0x0000008b00087308 */ /* 0x000ea20000000800 */
[----:B0-----:R-:W-:-:S01]  /*1b790*/  FADD.FTZ R5, R137, R20 ;  /* 0x0000001489057221 */ /* 0x001fc20000010000 */
[--C-:B------:R-:W-:Y:S02]  /*1b7a0*/  IMAD.MOV.U32 R33, RZ, RZ, R119.reuse ;  /* 0x000000ffff217224 */ /* 0x100fe400078e0077 */
[----:B------:R-:W-:-:S04]  /*1b7b0*/  IMAD.MOV.U32 R25, RZ, RZ, R119 ;  /* 0x000000ffff197224 */ /* 0x000fc800078e0077 */
[----:B------:R-:W0:Y:S01]  /*1b7c0*/  MUFU.EX2 R48, R48 ;  /* 0x0000003000307308 */ /* 0x000e220000000800 */
[----:B-1----:R-:W-:-:S01]  /*1b7d0*/  FADD.FTZ R3, R45, R46 ;  /* 0x0000002e2d037221 */ /* 0x002fc20000010000 */
[----:B------:R-:W-:-:S06]  /*1b7e0*/  IMAD.MOV.U32 R46, RZ, RZ, R119 ;  /* 0x000000ffff2e7224 */ /* 0x000fcc00078e0077 */
[----:B------:R-:W1:Y:S01]  /*1b7f0*/  MUFU.EX2 R141, R141 ;  /* 0x0000008d008d7308 */ /* 0x000e620000000800 */
[C---:B--2---:R-:W-:Y:S01]  /*1b800*/  F2FP.SATFINITE.E4M3.F32.PACK_AB_MERGE_C R137, R8.reuse, R137, RZ ;  /* 0x000000890889723e */ /* 0x044fe200048070ff */
[----:B------:R-:W-:-:S03]  /*1b810*/  FADD.FTZ R8, R8, R5 ;  /* 0x0000000508087221 */ /* 0x000fc60000010000 */
[----:B------:R-:W-:-:S03]  /*1b820*/  F2FP.SATFINITE.E4M3.F32.PACK_AB_MERGE_C R201, R12, R135, R137 ;  /* 0x000000870cc9723e */ /* 0x000fc60004807089 */
[----:B------:R-:W2:Y:S01]  /*1b830*/  MUFU.EX2 R49, R49 ;  /* 0x0000003100317308 */ /* 0x000ea20000000800 */
[----:B0-----:R-:W-:-:S07]  /*1b840*/  FADD.FTZ R6, R48, R3 ;  /* 0x0000000330067221 */ /* 0x001fce0000010000 */
[----:B------:R0:W3:Y:S01]  /*1b850*/  MUFU.EX2 R4, R53 ;  /* 0x0000003500047308 */ /* 0x0000e20000000800 */
[----:B-1----:R-:W-:-:S07]  /*1b860*/  FADD.FTZ R5, R141, R8 ;  /* 0x000000088d057221 */ /* 0x002fce0000010000 */
[----:B------:R-:W-:Y:S01]  /*1b870*/  MUFU.EX2 R143, R143 ;  /* 0x0000008f008f7308 */ /* 0x000fe20000000800 */
[----:B--2---:R-:W-:-:S01]  /*1b880*/  FADD.FTZ R3, R49, R6 ;  /* 0x0000000631037221 */ /* 0x004fc20000010000 */
[----:B0-----:R-:W-:-:S06]  /*1b890*/  IMAD.MOV.U32 R53, RZ, RZ, R119 ;  /* 0x000000ffff357224 */ /* 0x001fcc00078e0077 */
[----:B------:R-:W0:Y:S01]  /*1b8a0*/  MUFU.EX2 R66, R66 ;  /* 0x0000004200427308 */ /* 0x000e220000000800 */
[----:B---3--:R-:W-:-:S07]  /*1b8b0*/  FADD.FTZ R6, R4, R5 ;  /* 0x0000000504067221 */ /* 0x008fce0000010000 */
[----:B------:R-:W1:Y:S08]  /*1b8c0*/  MUFU.EX2 R50, R50 ;  /* 0x0000003200327308 */ /* 0x000e700000000800 */
[----:B------:R-:W2:Y:S01]  /*1b8d0*/  MUFU.EX2 R37, R37 ;  /* 0x0000002500257308 */ /* 0x000ea20000000800 */
[----:B0-----:R-:W-:Y:S01]  /*1b8e0*/  F2FP.SATFINITE.E4M3.F32.PACK_AB_MERGE_C R7, R66, R143, RZ ;  /* 0x0000008f4207723e */ /* 0x001fe200048070ff */
[----:B------:R-:W-:Y:S01]  /*1b8f0*/  FADD.FTZ R143, R143, R6 ;  /* 0x000000068f8f7221 */ /* 0x000fe20000010000 */
[----:B------:R-:W-:Y:S01]  /*1b900*/  IADD3 R6, R105, -0x2, RZ ;  /* 0xfffffffe69067810 */ /* 0x000fe20007ffe0ff */
[----:B------:R-:W-:Y:S01]  /*1b910*/  IMAD.MOV.U32 R105, RZ, RZ, R119 ;  /* 0x000000ffff697224 */ /* 0x000fe200078e0077 */
[----:B------:R-:W-:-:S02]  /*1b920*/  F2FP.SATFINITE.E4M3.F32.PACK_AB_MERGE_C R203, R4, R141, R7 ;  /* 0x0000008d04cb723e */ /* 0x000fc40004807007 */
[----:B------:R-:W-:Y:S01]  /*1b930*/  ISETP.GE.AND P0, PT, R6, R15, PT ;  /* 0x0000000f0600720c */ /* 0x000fe20003f06270 */
[----:B------:R0:W3:Y:S01]  /*1b940*/  MUFU.EX2 R52, R85 ;  /* 0x0000005500347308 */ /* 0x0000e20000000800 */
[C---:B-1----:R-:W-:Y:S01]  /*1b950*/  F2FP.SATFINITE.E4M3.F32.PACK_AB_MERGE_C R49, R50.reuse, R49, RZ ;  /* 0x000000313231723e */ /* 0x042fe200048070ff */
[----:B------:R-:W-:-:S03]  /*1b960*/  FADD.FTZ R50, R50, R3 ;  /* 0x0000000332327221 */ /* 0x000fc60000010000 */
[----:B------:R-:W-:Y:S01]  /*1b970*/  F2FP.SATFINITE.E4M3.F32.PACK_AB_MERGE_C R200, R48, R45, R49 ;  /* 0x0000002d30c8723e */ /* 0x000fe20004807031 */
[----:B------:R-:W-:Y:S01]  /*1b980*/  IMAD.MOV.U32 R49, RZ, RZ, R119 ;  /* 0x000000ffff317224 */ /* 0x000fe200078e0077 */
[----:B------:R-:W-:Y:S01]  /*1b990*/  MOV R48, R119 ;  /* 0x0000007700307202 */ /* 0x000fe20000000f00 */
[----:B------:R-:W1:Y:S01]  /*1b9a0*/  MUFU.EX2 R47, R47 ;  /* 0x0000002f002f7308 */ /* 0x000e620000000800 */
[----:B--2---:R-:W-:-:S01]  /*1b9b0*/  FADD.FTZ R3, R37, R50 ;  /* 0x0000003225037221 */ /* 0x004fc20000010000 */
[--C-:B0-----:R-:W-:Y:S02]  /*1b9c0*/  IMAD.MOV.U32 R85, RZ, RZ, R119.reuse ;  /* 0x000000ffff557224 */ /* 0x101fe400078e0077 */
[--C-:B------:R-:W-:Y:S02]  /*1b9d0*/  IMAD.MOV.U32 R50, RZ, RZ, R119.reuse ;  /* 0x000000ffff327224 */ /* 0x100fe400078e0077 */
[----:B------:R-:W-:Y:S02]  /*1b9e0*/  IMAD.MOV.U32 R45, RZ, RZ, R119 ;  /* 0x000000ffff2d7224 */ /* 0x000fe400078e0077 */
[----:B------:R-:W0:Y:S01]  /*1b9f0*/  MUFU.EX2 R30, R30 ;  /* 0x0000001e001e7308 */ /* 0x000e220000000800 */
[----:B---3--:R-:W-:-:S04]  /*1ba00*/  FADD.FTZ R0, R52, R3 ;  /* 0x0000000334007221 */ /* 0x008fc80000010000 */
[----:B-1----:R-:W-:Y:S01]  /*1ba10*/  FADD.FTZ R3, R47, R0 ;  /* 0x000000002f037221 */ /* 0x002fe20000010000 */
[----:B------:R-:W-:-:S01]  /*1ba20*/  FADD.FTZ R0, R66, R143 ;  /* 0x0000008f42007221 */ /* 0x000fc20000010000 */
[----:B------:R-:W-:Y:S01]  /*1ba30*/  IMAD.MOV.U32 R66, RZ, RZ, R119 ;  /* 0x000000ffff427224 */ /* 0x000fe200078e0077 */
[C---:B0-----:R-:W-:Y:S01]  /*1ba40*/  F2FP.SATFINITE.E4M3.F32.PACK_AB_MERGE_C R5, R30.reuse, R47, RZ ;  /* 0x0000002f1e05723e */ /* 0x041fe200048070ff */
[----:B------:R-:W-:Y:S01]  /*1ba50*/  FADD.FTZ R3, R30, R3 ;  /* 0x000000031e037221 */ /* 0x000fe20000010000 */
[----:B------:R-:W-:Y:S02]  /*1ba60*/  IMAD.MOV.U32 R47, RZ, RZ, R119 ;  /* 0x000000ffff2f7224 */ /* 0x000fe400078e0077 */
[----:B------:R-:W-:Y:S01]  /*1ba70*/  F2FP.SATFINITE.E4M3.F32.PACK_AB_MERGE_C R202, R52, R37, R5 ;  /* 0x0000002534ca723e */ /* 0x000fe20004807005 */
[--C-:B------:R-:W-:Y:S01]  /*1ba80*/  IMAD.MOV.U32 R37, RZ, RZ, R119.reuse ;  /* 0x000000ffff257224 */ /* 0x100fe200078e0077 */
[----:B------:R-:W-:Y:S01]  /*1ba90*/  MOV R52, R119 ;  /* 0x0000007700347202 */ /* 0x000fe20000000f00 */
[----:B------:R-:W-:Y:S01]  /*1baa0*/  IMAD.MOV.U32 R30, RZ, RZ, R119 ;  /* 0x000000ffff1e7224 */ /* 0x000fe200078e0077 */
[----:B------:R-:W-:Y:S06]  /*1bab0*/  @!P0 BRA `(.L_x_2372) ;  /* 0x0000004c00188947 */ /* 0x000fec0003800000 */
[----:B------:R-:W-:Y:S01]  /*1bac0*/  IMAD.MOV.U32 R4, RZ, RZ, R121 ;  /* 0x000000ffff047224 */ /* 0x000fe200078e0079 */
[----:B------:R-:W-:Y:S01]  /*1bad0*/  MOV R8, R146 ;  /* 0x0000009200087202 */ /* 0x000fe20000000f00 */
        /* <DEDUP_REMOVED lines=50> */
.L_x_2383:
        /* <DEDUP_REMOVED lines=8> */
.L_x_2374:
[----:B------:R-:W-:Y:S01]  /*1be80*/  VIADD R9, R8, 0x1 ;  /* 0x0000000108097836 */ /* 0x000fe20000000000 */
[----:B------:R-:W-:-:S04]  /*1be90*/  SHF.L.U32 R10, R220, 0x1f, RZ ;  /* 0x0000001fdc0a7819 */ /* 0x000fc800000006ff */
[----:B------:R-:W-:-:S04]  /*1bea0*/  ISETP.NE.AND P2, PT, R9, 0x2, PT ;  /* 0x000000020900780c */ /* 0x000fc80003f45270 */
[----:B------:R-:W-:-:S05]  /*1beb0*/  SEL R9, R9, RZ, P2 ;  /* 0x000000ff09097207 */ /* 0x000fca0001000000 */
[----:B------:R-:W-:-:S04]  /*1bec0*/  IMAD R9, R9, 0x8, R16 ;  /* 0x0000000809097824 */ /* 0x000fc800078e0210 */
[----:B------:R0:W1:Y:S01]  /*1bed0*/  SYNCS.PHASECHK.TRANS64.TRYWAIT P2, [R9+URZ+0x33430], R10 ;  /* 0x0334300a090075a7 */ /* 0x000062000804017f */
[----:B------:R-:W-:Y:S05]  /*1bee0*/  @!P1 BRA `(.L_x_2375) ;  /* 0x0000000000049947 */ /* 0x000fea0003800000 */
[----:B------:R-:W-:Y:S01]  /*1bef0*/  BPT.TRAP 0x1 ;  /* 0x000000040000795c */ /* 0x000fe20000300000 */
.L_x_2375:
[----:B------:R-:W-:Y:S04]  /*1bf00*/  BSSY B0, `(.L_x_2373) ;  /* 0x0000004000007945 */ /* 0x000fe80003800000 */
[----:B-1----:R-:W-:Y:S05]  /*1bf10*/  @P2 BRA `(.L_x_2376) ;  /* 0x0000000000082947 */ /* 0x002fea0003800000 */
[----:B------:R-:W1:Y:S02]  /*1bf20*/  SYNCS.PHASECHK.TRANS64.TRYWAIT P2, [R9+URZ+0x33430], R10 ;  /* 0x0334300a090075a7 */ /* 0x000e64000804017f */
[----:B-1----:R-:W-:Y:S05]  /*1bf30*/  @!P2 BRA `(.L_x_2377) ;  /* 0x000001380050a947 */ /* 0x002fea0003800000 */
.L_x_2376:
[----:B------:R-:W-:Y:S05]  /*1bf40*/  BSYNC B0 ;  /* 0x0000000000007941 */ /* 0x000fea0003800000 */
.L_x_2373:
[----:B01----:R-:W0:Y:S01]  /*1bf50*/  S2R R9, SR_TID.X ;  /* 0x0000000000097919 */ /* 0x003e220000002100 */
[----:B------:R-:W-:Y:S05]  /*1bf60*/  WARPSYNC.ALL ;  /* 0x0000000000007948 */ /* 0x000fea0003800000 */
[----:B------:R-:W-:Y:S01]  /*1bf70*/  IMAD.MOV.U32 R11, RZ, RZ, -0x7fffffe0 ;  /* 0x80000020ff0b7424 */ /* 0x000fe200078e00ff */
[----:B------:R-:W-:Y:S01]  /*1bf80*/  UMOV UR48, UR24 ;  /* 0x0000001800307c82 */ /* 0x000fe20008000000 */
[----:B------:R-:W-:Y:S01]  /*1bf90*/  UMOV UR49, UR25 ;  /* 0x0000001900317c82 */ /* 0x000fe20008000000 */
[----:B------:R-:W-:Y:S01]  /*1bfa0*/  MOV R21, 0x80000020 ;  /* 0x8000002000157802 */ /* 0x000fe20000000f00 */
[----:B------:R-:W-:Y:S01]  /*1bfb0*/  UMOV UR44, UR24 ;  /* 0x00000018002c7c82 */ /* 0x000fe20008000000 */
[----:B------:R-:W-:Y:S01]  /*1bfc0*/  R2UR UR51, R11 ;  /* 0x000000000b3372ca */ /* 0x000fe200000e0000 */
[----:B------:R-:W-:Y:S01]  /*1bfd0*/  UMOV UR45, UR25 ;  /* 0x00000019002d7c82 */ /* 0x000fe20008000000 */
[C---:B------:R-:W-:Y:S01]  /*1bfe0*/  R2UR UR47, R21.reuse ;  /* 0x00000000152f72ca */ /* 0x040fe200000e0000 */
[----:B------:R-:W-:Y:S01]  /*1bff0*/  IMAD.MOV.U32 R13, RZ, RZ, -0x7fffffe0 ;  /* 0x80000020ff0d7424 */ /* 0x000fe200078e00ff */
[----:B------:R-:W-:Y:S01]  /*1c000*/  UMOV UR28, UR24 ;  /* 0x00000018001c7c82 */ /* 0x000fe20008000000 */
[----:B------:R-:W-:Y:S01]  /*1c010*/  IMAD.MOV.U32 R121, RZ, RZ, -0x7fffffe0 ;  /* 0x80000020ff797424 */ /* 0x000fe200078e00ff */
[----:B------:R-:W-:Y:S01]  /*1c020*/  UMOV UR29, UR25 ;  /* 0x00000019001d7c82 */ /* 0x000fe20008000000 */
[----:B------:R-:W-:Y:S01]  /*1c030*/  R2UR UR35, R21 ;  /* 0x00000000152372ca */ /* 0x000fe200000e0000 */
[----:B------:R-:W-:Y:S01]  /*1c040*/  UMOV UR32, UR24 ;  /* 0x0000001800207c82 */ /* 0x000fe20008000000 */
[----:B------:R-:W-:Y:S01]  /*1c050*/  R2UR UR27, R13 ;  /* 0x000000000d1b72ca */ /* 0x000fe200000e0000 */
[----:B------:R-:W-:Y:S01]  /*1c060*/  UMOV UR33, UR25 ;  /* 0x0000001900217c82 */ /* 0x000fe20008000000 */
[----:B------:R-:W-:Y:S01]  /*1c070*/  R2UR UR31, R121 ;  /* 0x00000000791f72ca */ /* 0x000fe200000e0000 */
[----:B------:R-:W-:Y:S01]  /*1c080*/  IMAD.MOV.U32 R11, RZ, RZ, -0x7fffffe0 ;  /* 0x80000020ff0b7424 */ /* 0x000fe200078e00ff */
[----:B------:R-:W-:Y:S01]  /*1c090*/  R2UR UR7, R13 ;  /* 0x000000000d0772ca */ /* 0x000fe200000e0000 */
[----:B------:R-:W-:Y:S01]  /*1c0a0*/  IMAD.MOV.U32 R13, RZ, RZ, -0x7fffffe0 ;  /* 0x80000020ff0d7424 */ /* 0x000fe200078e00ff */
[----:B------:R-:W-:-:S02]  /*1c0b0*/  MOV R21, 0x80000020 ;  /* 0x8000002000157802 */ /* 0x000fc40000000f00 */
[----:B0-----:R-:W-:Y:S01]  /*1c0c0*/  SHF.R.U32.HI R10, RZ, 0x7, R9 ;  /* 0x00000007ff0a7819 */ /* 0x001fe20000011609 */
[----:B------:R-:W-:-:S03]  /*1c0d0*/  VIADD R9, R8, 0x1 ;  /* 0x0000000108097836 */ /* 0x000fc60000000000 */
[----:B------:R-:W-:-:S05]  /*1c0e0*/  IADD3 R122, R10, 0x8, RZ ;  /* 0x000000080a7a7810 */ /* 0x000fca0007ffe0ff */
[----:B------:R0:W-:Y:S01]  /*1c0f0*/  BAR.SYNC.DEFER_BLOCKING R122, 0x100 ;  /* 0x0004007a0000751d */ /* 0x0001e20000010000 */
[----:B------:R-:W-:-:S04]  /*1c100*/  ISETP.NE.AND P2, PT, R9, 0x2, PT ;  /* 0x000000020900780c */ /* 0x000fc80003f45270 */
[----:B------:R-:W-:-:S05]  /*1c110*/  SEL R9, R9, RZ, P2 ;  /* 0x000000ff09097207 */ /* 0x000fca0001000000 */
[----:B------:R-:W-:-:S04]  /*1c120*/  IMAD R10, R9, 0x780, R14 ;  /* 0x00000780090a7824 */ /* 0x000fc800078e020e */
[C---:B------:R-:W-:Y:S01]  /*1c130*/  VIADD R20, R10.reuse, 0x80 ;  /* 0x000000800a147836 */ /* 0x040fe20000000000 */
[C---:B------:R-:W-:Y:S01]  /*1c140*/  R2UR UR50, R10.reuse ;  /* 0x000000000a3272ca */ /* 0x040fe200000e0000 */
[C---:B------:R-:W-:Y:S02]  /*1c150*/  VIADD R12, R10.reuse, 0x100 ;  /* 0x000001000a0c7836 */ /* 0x040fe40000000000 */
[----:B------:R-:W-:Y:S01]  /*1c160*/  VIADD R120, R10, 0x180 ;  /* 0x000001800a787836 */ /* 0x000fe20000000000 */
[----:B------:R-:W-:Y:S01]  /*1c170*/  R2UR UR46, R20 ;  /* 0x00000000142e72ca */ /* 0x000fe200000e0000 */
[----:B------:R-:W-:Y:S01]  /*1c180*/  VIADD R20, R10, 0x200 ;  /* 0x000002000a147836 */ /* 0x000fe20000000000 */
[----:B------:R-:W-:Y:S02]  /*1c190*/  R2UR UR26, R12 ;  /* 0x000000000c1a72ca */ /* 0x000fe400000e0000 */
[----:B------:R-:W-:Y:S01]  /*1c1a0*/  R2UR UR30, R120 ;  /* 0x00000000781e72ca */ /* 0x000fe200000e0000 */
[----:B------:R-:W-:Y:S01]  /*1c1b0*/  WARPGROUP.ARRIVE ;  /* 0x00000000000079c5 */ /* 0x000fe20000000000 */
[----:B------:R-:W-:Y:S01]  /*1c1c0*/  R2UR UR34, R20 ;  /* 0x00000000142272ca */ /* 0x000fe200000e0000 */
[C---:B------:R-:W-:Y:S01]  /*1c1d0*/  VIADD R20, R10.reuse, 0x82 ;  /* 0x000000820a147836 */ /* 0x040fe20000000000 */
[----:B------:R-:W-:-:S03]  /*1c1e0*/  IADD3 R12, R10, 0x2, RZ ;  /* 0x000000020a0c7810 */ /* 0x000fc60007ffe0ff */
[----:B------:R-:W-:Y:S01]  /*1c1f0*/  QGMMA.64x32x32.F32.E4M3.E4M3 R184, gdesc[UR48], RZ, !UPT, gsb0 ;  /* 0x0060000030b879f3 */ /* 0x000fe2000c0008ff */
[----:B------:R-:W-:Y:S01]  /*1c200*/  R2UR UR6, R12 ;  /* 0x000000000c0672ca */ /* 0x000fe200000e0000 */
[----:B------:R-:W-:Y:S01]  /*1c210*/  VIADD R12, R10, 0x102 ;  /* 0x000001020a0c7836 */ /* 0x000fe20000000000 */
[----:B------:R-:W-:Y:S01]  /*1c220*/  R2UR UR51, R13 ;  /* 0x000000000d3372ca */ /* 0x000fe200000e0000 */
[----:B------:R-:W-:Y:S01]  /*1c230*/  UMOV UR48, UR4 ;  /* 0x0000000400307c82 */ /* 0x000fe20008000000 */
[----:B------:R-:W-:Y:S01]  /*1c240*/  UMOV UR49, UR5 ;  /* 0x0000000500317c82 */ /* 0x000fe20008000000 */
[----:B------:R-:W-:Y:S01]  /*1c250*/  IMAD.MOV.U32 R13, RZ, RZ, -0x7fffffe0 ;  /* 0x80000020ff0d7424 */ /* 0x000fe200078e00ff */
[----:B------:R-:W-:Y:S01]  /*1c260*/  R2UR UR50, R12 ;  /* 0x000000000c3272ca */ /* 0x000fe200000e0000 */
[----:B------:R-:W-:Y:S01]  /*1c270*/  VIADD R12, R10, 0x182 ;  /* 0x000001820a0c7836 */ /* 0x000fe20000000000 */
[----:B------:R-:W-:Y:S02]  /*1c280*/  WARPGROUP.DEPBAR.LE gsb0, 0x0 ;  /* 0x00008000000079c5 */ /* 0x000fe40000010000 */
[----:B------:R-:W-:-:S06]  /*1c290*/  WARPGROUP.ARRIVE ;  /* 0x00000000000079c5 */ /* 0x000fcc0000000000 */
[----:B------:R-:W-:Y:S01]  /*1c2a0*/  QGMMA.64x32x32.F32.E4M3.E4M3 R168, gdesc[UR44], RZ, !UPT, gsb0 ;  /* 0x006000002ca879f3 */ /* 0x000fe2000c0008ff */
[----:B------:R-:W-:Y:S01]  /*1c2b0*/  R2UR UR46, R20 ;  /* 0x00000000142e72ca */ /* 0x000fe200000e0000 */
[----:B------:R-:W-:Y:S01]  /*1c2c0*/  UMOV UR44, UR4 ;  /* 0x00000004002c7c82 */ /* 0x000fe20008000000 */
[----:B------:R-:W-:Y:S01]  /*1c2d0*/  R2UR UR47, R21 ;  /* 0x00000000152f72ca */ /* 0x000fe200000e0000 */
[----:B------:R-:W-:Y:S01]  /*1c2e0*/  UMOV UR45, UR5 ;  /* 0x00000005002d7c82 */ /* 0x000fe20008000000 */
        /* <DEDUP_REMOVED lines=13> */
[----:B0-----:R-:W-:-:S06]  /*1c3c0*/  WARPGROUP.ARRIVE ;  /* 0x00000000000079c5 */ /* 0x001fcc0000000000 */
[----:B------:R-:W-:Y:S01]  /*1c3d0*/  QGMMA.64x32x32.F32.E4M3.E4M3 R120, gdesc[UR32], RZ, !UPT, gsb0 ;  /* 0x00600000207879f3 */ /* 0x000fe2000c0008ff */
        /* <DEDUP_REMOVED lines=44> */
[----:B------:R-:W-:-:S03]  /*1c6a0*/  IMAD.MOV.U32 R13, RZ, RZ, -0x7fffffe0 ;  /* 0x80000020ff0d7424 */ /* 0x000fc600078e00ff */
[----:B------:R-:W-:Y:S02]  /*1c6b0*/  R2UR UR50, R12 ;  /* 0x000000000c3272ca */ /* 0x000fe400000e0000 */
[----:B------:R-:W-:Y:S01]  /*1c6c0*/  R2UR UR51, R13 ;  /* 0x000000000d3372ca */ /* 0x000fe200000e0000 */
        /* <DEDUP_REMOVED lines=111> */
[C---:B------:R-:W-:Y:S01]  /*1cdc0*/  VIADD R12, R10.reuse, 0x682 ;  /* 0x000006820a0c7836 */ /* 0x040fe20000000000 */
[----:B------:R-:W-:Y:S01]  /*1cdd0*/  IADD3 R10, R10, 0x702, RZ ;  /* 0x000007020a0a7810 */ /* 0x000fe20007ffe0ff */
        /* <DEDUP_REMOVED lines=31> */
[----:B------:R-:W-:Y:S05]  /*1cfd0*/  @P0 BRA `(.L_x_2378) ;  /* 0x0000000000280947 */ /* 0x000fea0003800000 */
[----:B------:R-:W-:Y:S05]  /*1cfe0*/  @!P1 BRA `(.L_x_2379) ;  /* 0x0000000000049947 */ /* 0x000fea0003800000 */
[----:B------:R-:W-:Y:S01]  /*1cff0*/  BPT.TRAP 0x1 ;  /* 0x000000040000795c */ /* 0x000fe20000300000 */
.L_x_2379:
[----:B------:R-:W-:Y:S01]  /*1d000*/  SHF.L.U32 R7, R7, 0x1f, RZ ;  /* 0x0000001f07077819 */ /* 0x000fe200000006ff */
[----:B------:R-:W-:-:S04]  /*1d010*/  IMAD R10, R8, 0x8, R16 ;  /* 0x00000008080a7824 */ /* 0x000fc800078e0210 */
[----:B------:R0:W1:Y:S01]  /*1d020*/  SYNCS.PHASECHK.TRANS64.TRYWAIT P0, [R10+URZ+0x33450], R7 ;  /* 0x033450070a0075a7 */ /* 0x000062000800017f */
[----:B------:R-:W-:Y:S05]  /*1d030*/  @!P1 BRA `(.L_x_2380) ;  /* 0x0000000000049947 */ /* 0x000fea0003800000 */
[----:B------:R-:W-:Y:S01]  /*1d040*/  BPT.TRAP 0x1 ;  /* 0x000000040000795c */ /* 0x000fe20000300000 */
.L_x_2380:
[----:B-1----:R-:W-:Y:S05]  /*1d050*/  @P0 BRA `(.L_x_2378) ;  /* 0x0000000000080947 */ /* 0x002fea0003800000 */
[----:B------:R-:W1:Y:S02]  /*1d060*/  SYNCS.PHASECHK.TRANS64.TRYWAIT P0, [R10+URZ+0x33450], R7 ;  /* 0x033450070a0075a7 */ /* 0x000e64000800017f */
[----:B-1----:R-:W-:Y:S05]  /*1d070*/  @!P0 BRA `(.L_x_2381) ;  /* 0x0000012800148947 */ /* 0x002fea0003800000 */
.L_x_2378:
[----:B01----:R-:W-:Y:S01]  /*1d080*/  VIADD R7, R16, 0x200 ;  /* 0x0000020010077836 */ /* 0x003fe20000000000 */
[----:B------:R-:W-:Y:S01]  /*1d090*/  MOV R11, 0xc0000010 ;  /* 0xc0000010000b7802 */ /* 0x000fe20000000f00 */
[----:B------:R-:W-:Y:S05]  /*1d0a0*/  WARPSYNC.ALL ;  /* 0x0000000000007948 */ /* 0x000fea0003800000 */
[----:B------:R-:W-:Y:S01]  /*1d0b0*/  SHF.R.U32.HI R7, RZ, 0x4, R7 ;  /* 0x00000004ff077819 */ /* 0x000fe20000011607 */
[----:B------:R-:W-:Y:S01]  /*1d0c0*/  WARPGROUP.ARRIVE ;  /* 0x00000000000079c5 */ /* 0x000fe20000000000 */
[----:B------:R-:W-:Y:S02]  /*1d0d0*/  R2UR UR7, R11 ;  /* 0x000000000b0772ca */ /* 0x000fe400000e0000 */
[----:B------:R-:W-:-:S04]  /*1d0e0*/  LOP3.LUT R7, R7, 0x3fff, RZ, 0xc0, !PT ;  /* 0x00003fff07077812 */ /* 0x000fc800078ec0ff */
[----:B------:R-:W-:-:S05]  /*1d0f0*/  LOP3.LUT R7, R7, 0x10000, RZ, 0xfc, !PT ;  /* 0x0001000007077812 */ /* 0x000fca00078efcff */
[----:B------:R-:W-:-:S05]  /*1d100*/  IMAD R10, R8, 0x780, R7 ;  /* 0x00000780080a7824 */ /* 0x000fca00078e0207 */
[----:B------:R-:W-:-:S13]  /*1d110*/  R2UR UR6, R10 ;  /* 0x000000000a0672ca */ /* 0x000fda00000e0000 */
[----:B------:R-:W-:Y:S01]  /*1d120*/  QGMMA.64x192x32.F32.E4M3.E4M3 R24, R216, gdesc[UR4], R24, gsb0 ;  /* 0x02e00004d8187df3 */ /* 0x000fe20008000818 */
[----:B------:R-:W-:Y:S02]  /*1d130*/  VIADD R12, R10, 0x180 ;  /* 0x000001800a0c7836 */ /* 0x000fe40000000000 */
[----:B------:R-:W-:-:S03]  /*1d140*/  IMAD.MOV.U32 R13, RZ, RZ, -0x3ffffff0 ;  /* 0xc0000010ff0d7424 */ /* 0x000fc600078e00ff */
[----:B------:R-:W-:Y:S02]  /*1d150*/  R2UR UR6, R12 ;  /* 0x000000000c0672ca */ /* 0x000fe400000e0000 */
[----:B------:R-:W-:Y:S01]  /*1d160*/  R2UR UR7, R13 ;  /* 0x000000000d0772ca */ /* 0x000fe200000e0000 */
[----:B------:R-:W-:Y:S01]  /*1d170*/  VIADD R12, R10, 0x300 ;  /* 0x000003000a0c7836 */ /* 0x000fe20000000000 */
[----:B------:R-:W-:Y:S01]  /*1d180*/  MOV R13, 0xc0000010 ;  /* 0xc0000010000d7802 */ /* 0x000fe20000000f00 */
[----:B------:R-:W-:Y:S02]  /*1d190*/  WARPGROUP.DEPBAR.LE gsb0, 0x0 ;  /* 0x00008000000079c5 */ /* 0x000fe40000010000 */
[----:B------:R-:W2:Y:S04]  /*1d1a0*/  LDL R218, [R1] ;  /* 0x0000000001da7983 */ /* 0x000ea80000100800 */
[----:B------:R-:W3:Y:S01]  /*1d1b0*/  LDL R219, [R1+0x4] ;  /* 0x0000040001db7983 */ /* 0x000ee20000100800 */
[----:B------:R-:W-:Y:S01]  /*1d1c0*/  WARPGROUP.ARRIVE ;  /* 0x00000000000079c5 */ /* 0x000fe20000000000 */
[----:B------:R-:W-:Y:S01]  /*1d1d0*/  MOV R11, 0xc0000010 ;  /* 0xc0000010000b7802 */ /* 0x000fe20000000f00 */
[C---:B------:R-:W-:Y:S01]  /*1d1e0*/  FMUL.FTZ R7, R2.reuse, R184 ;  /* 0x000000b802077220 */ /* 0x040fe20000410000 */
[C---:B------:R-:W-:Y:S01]  /*1d1f0*/  FMUL.FTZ R166, R2.reuse, R166 ;  /* 0x000000a602a67220 */ /* 0x040fe20000410000 */
[C---:B------:R-:W-:Y:S01]  /*1d200*/  FMUL.FTZ R21, R2.reuse, R189 ;  /* 0x000000bd02157220 */ /* 0x040fe20000410000 */
[----:B------:R-:W-:Y:S01]  /*1d210*/  FMUL.FTZ R189, R2, R196 ;  /* 0x000000c402bd7220 */ /* 0x000fe20000410000 */
[----:B------:R-:W-:Y:S01]  /*1d220*/  QGMMA.64x192x32.F32.E4M3.E4M3 R24, R212, gdesc[UR4], R24, gsb0 ;  /* 0x02e00004d4187df3 */ /* 0x000fe20008000818 */
[----:B------:R-:W-:Y:S01]  /*1d230*/  R2UR UR6, R12 ;  /* 0x000000000c0672ca */ /* 0x000fe200000e0000 */
[C---:B------:R-:W-:Y:S01]  /*1d240*/  VIADD R12, R10.reuse, 0x480 ;  /* 0x000004800a0c7836 */ /* 0x040fe20000000000 */
[----:B------:R-:W-:Y:S01]  /*1d250*/  R2UR UR7, R13 ;  /* 0x000000000d0772ca */ /* 0x000fe200000e0000 */
[----:B------:R-:W-:Y:S01]  /*1d260*/  IMAD.MOV.U32 R13, RZ, RZ, -0x3ffffff0 ;  /* 0xc0000010ff0d7424 */ /* 0x000fe200078e00ff */
[----:B------:R-:W0:Y:S01]  /*1d270*/  MUFU.TANH R7, R7 ;  /* 0x0000000700077308 */ /* 0x000e220000002400 */
[----:B------:R-:W-:-:S02]  /*1d280*/  VIADD R10, R10, 0x600 ;  /* 0x000006000a0a7836 */ /* 0x000fc40000000000 */
        /* <DEDUP_REMOVED lines=79> */
[----:B------:R-:W-:Y:S01]  /*1d780*/  R2UR UR7, R13 ;  /* 0x000000000d0772ca */ /* 0x000fe200000e0000 */
[C---:B------:R-:W-:Y:S01]  /*1d790*/  FMUL.FTZ R160, R2.reuse, R162 ;  /* 0x000000a202a07220 */ /* 0x040fe20000410000 */
[C---:B------:R-:W-:Y:S01]  /*1d7a0*/  FMUL.FTZ R162, R2.reuse, R163 ;  /* 0x000000a302a27220 */ /* 0x040fe20000410000 */
[----:B------:R-:W-:Y:S01]  /*1d7b0*/  FMUL.FTZ R163, R2, R164 ;  /* 0x000000a402a37220 */ /* 0x000fe20000410000 */
[----:B------:R-:W-:-:S02]  /*1d7c0*/  IMAD.SHL.U32 R164, R225, 0x80, RZ ;  /* 0x00000080e1a47824 */ /* 0x000fc400078e00ff */
[C---:B------:R-:W-:Y:S01]  /*1d7d0*/  FMUL.FTZ R13, R2.reuse, R188 ;  /* 0x000000bc020d7220 */ /* 0x040fe20000410000 */
[----:B------:R-:W-:Y:S01]  /*1d7e0*/  MUFU.TANH R187, R187 ;  /* 0x000000bb00bb7308 */ /* 0x000fe20000002400 */
[----:B------:R-:W-:Y:S01]  /*1d7f0*/  FMUL.FTZ R188, R2, R195 ;  /* 0x000000c302bc7220 */ /* 0x000fe20000410000 */
[----:B------:R-:W-:-:S05]  /*1d800*/  IMAD R164, R6, -0xa0, R164 ;  /* 0xffffff6006a47824 */ /* 0x000fca00078e02a4 */
[----:B------:R-:W-:Y:S01]  /*1d810*/  IADD3 R164, R164, 0x1, R234 ;  /* 0x00000001a4a47810 */ /* 0x000fe20007ffe0ea */
        /* <DEDUP_REMOVED lines=30> */
[----:B------:R-:W-:Y:S01]  /*1da00*/  FMUL.FTZ R186, R2, R194 ;  /* 0x000000c202ba7220 */ /* 0x000fe20000410000 */
[----:B------:R-:W-:Y:S02]  /*1da10*/  IMAD.IADD R194, R164, 0x1, -R227 ;  /* 0x00000001a4c27824 */ /* 0x000fe400078e0ae3 */
[C---:B------:R-:W-:Y:S01]  /*1da20*/  FMUL.FTZ R185, R2.reuse, R192 ;  /* 0x000000c002b97220 */ /* 0x040fe20000410000 */
[----:B------:R2:W-:Y:S01]  /*1da30*/  MUFU.TANH R164, R166 ;  /* 0x000000a600a47308 */ /* 0x0005e20000002400 */
[----:B------:R-:W-:-:S07]  /*1da40*/  FMUL.FTZ R192, R2, R199 ;  /* 0x000000c702c07220 */ /* 0x000fce0000410000 */
[----:B------:R-:W1:Y:S01]  /*1da50*/  MUFU.TANH R10, R10 ;  /* 0x0000000a000a7308 */ /* 0x000e620000002400 */
[----:B--2---:R-:W-:Y:S02]  /*1da60*/  IMAD R166, R218, -0x2, R194 ;  /* 0xfffffffedaa67824 */ /* 0x004fe400078e02c2 */
[----:B------:R-:W-:Y:S02]  /*1da70*/  FMUL.FTZ R194, R2, R136 ;  /* 0x0000008802c27220 */ /* 0x000fe40000410000 */
[----:B---3--:R-:W-:Y:S02]  /*1da80*/  IMAD.IADD R166, R219, 0x1, R166 ;  /* 0x00000001dba67824 */ /* 0x008fe400078e02a6 */
[----:B------:R-:W2:Y:S01]  /*1da90*/  S2R R219, SR_TID.X ;  /* 0x0000000000db7919 */ /* 0x000ea20000002100 */
[----:B------:R-:W3:Y:S02]  /*1daa0*/  MUFU.TANH R185, R185 ;  /* 0x000000b900b97308 */ /* 0x000ee40000002400 */
[----:B------:R-:W-:-:S02]  /*1dab0*/  ISETP.GT.AND P0, PT, R166, RZ, PT ;  /* 0x000000ffa600720c */ /* 0x000fc40003f04270 */
[C---:B------:R-:W-:Y:S02]  /*1dac0*/  ISETP.GT.AND P2, PT, R166.reuse, 0x1, PT ;  /* 0x00000001a600780c */ /* 0x040fe40003f44270 */
[----:B0-----:R-:W-:Y:S02]  /*1dad0*/  FSEL R7, R7, -INF , P0 ;  /* 0xff80000007077808 */ /* 0x001fe40000000000 */
[----:B------:R-:W-:Y:S01]  /*1dae0*/  ISETP.GT.AND P0, PT, R166, 0x8, PT ;  /* 0x00000008a600780c */ /* 0x000fe20003f04270 */
[----:B------:R-:W0:Y:S01]  /*1daf0*/  MUFU.TANH R194, R194 ;  /* 0x000000c200c27308 */ /* 0x000e220000002400 */
[----:B-1----:R-:W-:Y:S01]  /*1db00*/  FSEL R136, R10, -INF , P2 ;  /* 0xff8000000a887808 */ /* 0x002fe20001000000 */
[C---:B------:R-:W-:Y:S01]  /*1db10*/  FMUL.FTZ R10, R2.reuse, R137 ;  /* 0x00000089020a7220 */ /* 0x040fe20000410000 */
[----:B------:R-:W-:Y:S01]  /*1db20*/  FMNMX.FTZ R195, R7, R5, !PT ;  /* 0x0000000507c37209 */ /* 0x000fe20007810000 */
[----:B------:R-:W-:Y:S01]  /*1db30*/  FMUL.FTZ R137, R2, R138 ;  /* 0x0000008a02897220 */ /* 0x000fe20000410000 */
[----:B------:R-:W-:Y:S01]  /*1db40*/  ISETP.GT.AND P2, PT, R166, 0x9, PT ;  /* 0x00000009a600780c */ /* 0x000fe20003f44270 */
[C---:B------:R-:W-:Y:S01]  /*1db50*/  FMUL.FTZ R138, R2.reuse, R139 ;  /* 0x0000008b028a7220 */ /* 0x040fe20000410000 */
[----:B------:R-:W-:Y:S01]  /*1db60*/  FSEL R13, R13, -INF , P0 ;  /* 0xff8000000d0d7808 */ /* 0x000fe20000000000 */
[----:B------:R-:W-:Y:S01]  /*1db70*/  FMUL.FTZ R139, R2, R140 ;  /* 0x0000008c028b7220 */ /* 0x000fe20000410000 */
[----:B------:R-:W-:Y:S01]  /*1db80*/  FMNMX.FTZ R196, R136, R195, !PT ;  /* 0x000000c388c47209 */ /* 0x000fe20007810000 */
[----:B------:R-:W-:Y:S01]  /*1db90*/  FMUL.FTZ R140, R2, R141 ;  /* 0x0000008d028c7220 */ /* 0x000fe20000410000 */
[----:B------:R-:W-:Y:S01]  /*1dba0*/  ISETP.GT.AND P0, PT, R166, 0x10, PT ;  /* 0x00000010a600780c */ /* 0x000fe20003f04270 */
[----:B------:R-:W1:Y:S01]  /*1dbb0*/  MUFU.TANH R10, R10 ;  /* 0x0000000a000a7308 */ /* 0x000e620000002400 */
[----:B------:R-:W-:-:S02]  /*1dbc0*/  FSEL R21, R21, -INF , P2 ;  /* 0xff80000015157808 */ /* 0x000fc40001000000 */
[----:B------:R-:W-:Y:S02]  /*1dbd0*/  FMNMX.FTZ R196, R13, R196, !PT ;  /* 0x000000c40dc47209 */ /* 0x000fe40007810000 */
[C---:B------:R-:W-:Y:S02]  /*1dbe0*/  ISETP.GT.AND P2, PT, R166.reuse, 0x11, PT ;  /* 0x00000011a600780c */ /* 0x040fe40003f44270 */
[----:B---3--:R-:W-:Y:S01]  /*1dbf0*/  FSEL R185, R185, -INF , P0 ;  /* 0xff800000b9b97808 */ /* 0x008fe20000000000 */
[----:B------:R-:W3:Y:S01]  /*1dc00*/  MUFU.TANH R139, R139 ;  /* 0x0000008b008b7308 */ /* 0x000ee20000002400 */
[----:B------:R-:W-:Y:S02]  /*1dc10*/  FMNMX.FTZ R196, R21, R196, !PT ;  /* 0x000000c415c47209 */ /* 0x000fe40007810000 */
[----:B------:R-:W-:Y:S02]  /*1dc20*/  ISETP.GT.AND P0, PT, R166, 0x18, PT ;  /* 0x00000018a600780c */ /* 0x000fe40003f04270 */
[----:B------:R-:W-:-:S02]  /*1dc30*/  FSEL R187, R187, -INF , P2 ;  /* 0xff800000bbbb7808 */ /* 0x000fc40001000000 */
[----:B------:R-:W-:Y:S01]  /*1dc40*/  FMNMX.FTZ R196, R185, R196, !PT ;  /* 0x000000c4b9c47209 */ /* 0x000fe20007810000 */
[----:B------:R-:W4:Y:S01]  /*1dc50*/  MUFU.TANH R140, R140 ;  /* 0x0000008c008c7308 */ /* 0x000f220000002400 */
[C---:B------:R-:W-:Y:S02]  /*1dc60*/  ISETP.GT.AND P2, PT, R166.reuse, 0x19, PT ;  /* 0x00000019a600780c */ /* 0x040fe40003f44270 */
[----:B------:R-:W-:Y:S02]  /*1dc70*/  FSEL R189, R189, -INF , P0 ;  /* 0xff800000bdbd7808 */ /* 0x000fe40000000000 */
[----:B------:R-:W-:Y:S02]  /*1dc80*/  FMNMX.FTZ R196, R187, R196, !PT ;  /* 0x000000c4bbc47209 */ /* 0x000fe40007810000 */
[----:B------:R-:W-:Y:S01]  /*1dc90*/  ISETP.GT.AND P0, PT, R166, 0x20, PT ;  /* 0x00000020a600780c */ /* 0x000fe20003f04270 */
[----:B------:R-:W-:Y:S01]  /*1dca0*/  MUFU.TANH R11, R11 ;  /* 0x0000000b000b7308 */ /* 0x000fe20000002400 */
[----:B------:R-:W-:-:S02]  /*1dcb0*/  FSEL R191, R191, -INF , P2 ;  /* 0xff800000bfbf7808 */ /* 0x000fc40001000000 */
[----:B------:R-:W-:Y:S02]  /*1dcc0*/  FMNMX.FTZ R196, R189, R196, !PT ;  /* 0x000000c4bdc47209 */ /* 0x000fe40007810000 */
[C---:B------:R-:W-:Y:S02]  /*1dcd0*/  ISETP.GT.AND P2, PT, R166.reuse, 0x21, PT ;  /* 0x00000021a600780c */ /* 0x040fe40003f44270 */
[----:B------:R-:W-:Y:S01]  /*1dce0*/  FSEL R193, R193, -INF , P0 ;  /* 0xff800000c1c17808 */ /* 0x000fe20000000000 */
[----:B------:R-:W-:Y:S01]  /*1dcf0*/  MUFU.TANH R186, R186 ;  /* 0x000000ba00ba7308 */ /* 0x000fe20000002400 */
[----:B------:R-:W-:Y:S02]  /*1dd00*/  FMNMX.FTZ R196, R191, R196, !PT ;  /* 0x000000c4bfc47209 */ /* 0x000fe40007810000 */
[----:B------:R-:W-:Y:S02]  /*1dd10*/  ISETP.GT.AND P0, PT, R166, 0x28, PT ;  /* 0x00000028a600780c */ /* 0x000fe40003f04270 */
[----:B------:R-:W-:-:S02]  /*1dd20*/  FSEL R169, R169, -INF , P2 ;  /* 0xff800000a9a97808 */ /* 0x000fc40001000000 */
[----:B------:R-:W-:Y:S01]  /*1dd30*/  FMNMX.FTZ R196, R193, R196, !PT ;  /* 0x000000c4c1c47209 */ /* 0x000fe20007810000 */
[----:B------:R-:W-:Y:S01]  /*1dd40*/  MUFU.TANH R192, R192 ;  /* 0x000000c000c07308 */ /* 0x000fe20000002400 */
[----:B------:R-:W-:Y:S02]  /*1dd50*/  ISETP.GT.AND P2, PT, R166, 0x29, PT ;  /* 0x00000029a600780c */ /* 0x000fe40003f44270 */
[----:B------:R-:W-:Y:S02]  /*1dd60*/  FSEL R172, R172, -INF , P0 ;  /* 0xff800000acac7808 */ /* 0x000fe40000000000 */
[----:B------:R-:W-:Y:S02]  /*1dd70*/  FMNMX.FTZ R141, R169, R196, !PT ;  /* 0x000000c4a98d7209 */ /* 0x000fe40007810000 */
[----:B------:R-:W-:Y:S01]  /*1dd80*/  ISETP.GT.AND P0, PT, R166, 0x30, PT ;  /* 0x00000030a600780c */ /* 0x000fe20003f04270 */
[----:B------:R-:W-:Y:S01]  /*1dd90*/  MUFU.TANH R137, R137 ;  /* 0x0000008900897308 */ /* 0x000fe20000002400 */
[----:B------:R-:W-:-:S02]  /*1dda0*/  FSEL R173, R173, -INF , P2 ;  /* 0xff800000adad7808 */ /* 0x000fc40001000000 */
[----:B------:R-:W-:Y:S01]  /*1ddb0*/  FMNMX.FTZ R196, R172, R141, !PT ;  /* 0x0000008dacc47209 */ /* 0x000fe20007810000 */
[----:B------:R-:W-:Y:S01]  /*1ddc0*/  FMUL.FTZ R141, R2, R144 ;  /* 0x00000090028d7220 */ /* 0x000fe20000410000 */
[----:B------:R-:W-:Y:S01]  /*1ddd0*/  ISETP.GT.AND P2, PT, R166, 0x31, PT ;  /* 0x00000031a600780c */ /* 0x000fe20003f44270 */
[----:B------:R-:W-:Y:S01]  /*1dde0*/  FMUL.FTZ R144, R2, R145 ;  /* 0x0000009102907220 */ /* 0x000fe20000410000 */
[----:B------:R-:W-:Y:S01]  /*1ddf0*/  FSEL R176, R176, -INF , P0 ;  /* 0xff800000b0b07808 */ /* 0x000fe20000000000 */
[----:B------:R-:W-:Y:S01]  /*1de00*/  MUFU.TANH R138, R138 ;  /* 0x0000008a008a7308 */ /* 0x000fe20000002400 */
[----:B------:R-:W-:Y:S02]  /*1de10*/  FMNMX.FTZ R195, R173, R196, !PT ;  /* 0x000000c4adc37209 */ /* 0x000fe40007810000 */
[----:B------:R-:W-:Y:S02]  /*1de20*/  ISETP.GT.AND P0, PT, R166, 0x38, PT ;  /* 0x00000038a600780c */ /* 0x000fe40003f04270 */
[----:B------:R-:W-:-:S02]  /*1de30*/  FSEL R177, R177, -INF , P2 ;  /* 0xff800000b1b17808 */ /* 0x000fc40001000000 */
[----:B------:R-:W-:Y:S01]  /*1de40*/  FMNMX.FTZ R196, R176, R195, !PT ;  /* 0x000000c3b0c47209 */ /* 0x000fe20007810000 */
[----:B------:R-:W5:Y:S01]  /*1de50*/  MUFU.TANH R141, R141 ;  /* 0x0000008d008d7308 */ /* 0x000f620000002400 */
[----:B------:R-:W-:Y:S02]  /*1de60*/  ISETP.GT.AND P2, PT, R166, 0x39, PT ;  /* 0x00000039a600780c */ /* 0x000fe40003f44270 */
[----:B------:R-:W-:Y:S02]  /*1de70*/  FSEL R180, R180, -INF , P0 ;  /* 0xff800000b4b47808 */ /* 0x000fe40000000000 */
[----:B------:R-:W-:Y:S02]  /*1de80*/  FMNMX.FTZ R145, R177, R196, !PT ;  /* 0x000000c4b1917209 */ /* 0x000fe40007810000 */
[----:B------:R-:W-:Y:S01]  /*1de90*/  ISETP.GT.AND P0, PT, R166, 0x40, PT ;  /* 0x00000040a600780c */ /* 0x000fe20003f04270 */
[----:B------:R-:W2:Y:S01]  /*1dea0*/  MUFU.TANH R144, R144 ;  /* 0x0000009000907308 */ /* 0x000ea20000002400 */
        /* <DEDUP_REMOVED lines=11> */
[----:B------:R-:W2:Y:S01]  /*1df60*/  MUFU.TANH R145, R145 ;  /* 0x0000009100917308 */ /* 0x000ea20000002400 */
        /* <DEDUP_REMOVED lines=8> */
[C---:B------:R-:W-:Y:S02]  /*1dff0*/  ISETP.GT.AND P2, PT, R166.reuse, 0x51, PT ;  /* 0x00000051a600780c */ /* 0x040fe40003f44270 */
[----:B------:R-:W-:Y:S01]  /*1e000*/  FSEL R159, R159, -INF , P0 ;  /* 0xff8000009f9f7808 */ /* 0x000fe20000000000 */
[----:B------:R-:W-:Y:S01]  /*1e010*/  MUFU.TANH R127, R127 ;  /* 0x0000007f007f7308 */ /* 0x000fe20000002400 */
[----:B------:R-:W-:Y:S02]  /*1e020*/  FMNMX.FTZ R196, R157, R196, !PT ;  /* 0x000000c49dc47209 */ /* 0x000fe40007810000 */
[----:B------:R-:W-:Y:S02]  /*1e030*/  ISETP.GT.AND P0, PT, R166, 0x58, PT ;  /* 0x00000058a600780c */ /* 0x000fe40003f04270 */
[----:B------:R-:W-:-:S02]  /*1e040*/  FSEL R161, R161, -INF , P2 ;  /* 0xff800000a1a17808 */ /* 0x000fc40001000000 */
[----:B------:R-:W-:Y:S01]  /*1e050*/  FMNMX.FTZ R196, R159, R196, !PT ;  /* 0x000000c49fc47209 */ /* 0x000fe20007810000 */
[----:B------:R-:W2:Y:S01]  /*1e060*/  MUFU.TANH R149, R149 ;  /* 0x0000009500957308 */ /* 0x000ea20000002400 */
[C---:B------:R-:W-:Y:S02]  /*1e070*/  ISETP.GT.AND P2, PT, R166.reuse, 0x59, PT ;  /* 0x00000059a600780c */ /* 0x040fe40003f44270 */
[----:B------:R-:W-:Y:S02]  /*1e080*/  FSEL R163, R163, -INF , P0 ;  /* 0xff800000a3a37808 */ /* 0x000fe40000000000 */
[----:B------:R-:W-:Y:S02]  /*1e090*/  FMNMX.FTZ R196, R161, R196, !PT ;  /* 0x000000c4a1c47209 */ /* 0x000fe40007810000 */
[----:B------:R-:W-:Y:S01]  /*1e0a0*/  ISETP.GT.AND P0, PT, R166, 0x60, PT ;  /* 0x00000060a600780c */ /* 0x000fe20003f04270 */
[----:B------:R-:W-:Y:S01]  /*1e0b0*/  MUFU.TANH R130, R130 ;  /* 0x0000008200827308 */ /* 0x000fe20000002400 */
[----:B------:R-:W-:-:S02]  /*1e0c0*/  FSEL R165, R165, -INF , P2 ;  /* 0xff800000a5a57808 */ /* 0x000fc40001000000 */
[----:B------:R-:W-:Y:S02]  /*1e0d0*/  FMNMX.FTZ R196, R163, R196, !PT ;  /* 0x000000c4a3c47209 */ /* 0x000fe40007810000 */
[----:B------:R-:W-:Y:S02]  /*1e0e0*/  ISETP.GT.AND P2, PT, R166, 0x61, PT ;  /* 0x00000061a600780c */ /* 0x000fe40003f44270 */
[----:B0-----:R-:W-:Y:S01]  /*1e0f0*/  FSEL R194, R194, -INF , P0 ;  /* 0xff800000c2c27808 */ /* 0x001fe20000000000 */
[----:B------:R-:W-:Y:S01]  /*1e100*/  MUFU.TANH R131, R131 ;  /* 0x0000008300837308 */ /* 0x000fe20000002400 */
[----:B------:R-:W-:Y:S02]  /*1e110*/  FMNMX.FTZ R195, R165, R196, !PT ;  /* 0x000000c4a5c37209 */ /* 0x000fe40007810000 */
[----:B------:R-:W-:Y:S02]  /*1e120*/  ISETP.GT.AND P0, PT, R166, 0x68, PT ;  /* 0x00000068a600780c */ /* 0x000fe40003f04270 */
[----:B-1----:R-:W-:Y:S01]  /*1e130*/  FSEL R124, R10, -INF , P2 ;  /* 0xff8000000a7c7808 */ /* 0x002fe20001000000 */
[----:B------:R-:W-:Y:S01]  /*1e140*/  FMUL.FTZ R10, R2, R125 ;  /* 0x0000007d020a7220 */ /* 0x000fe20000410000 */
[----:B------:R-:W-:Y:S01]  /*1e150*/  FMNMX.FTZ R195, R194, R195, !PT ;  /* 0x000000c3c2c37209 */ /* 0x000fe20007810000 */
[----:B------:R-:W-:Y:S01]  /*1e160*/  FMUL.FTZ R125, R2, R128 ;  /* 0x00000080027d7220 */ /* 0x000fe20000410000 */
[----:B------:R-:W-:Y:S01]  /*1e170*/  ISETP.GT.AND P2, PT, R166, 0x69, PT ;  /* 0x00000069a600780c */ /* 0x000fe20003f44270 */
[----:B------:R-:W-:Y:S01]  /*1e180*/  MUFU.TANH R134, R134 ;  /* 0x0000008600867308 */ /* 0x000fe20000002400 */
[----:B---3--:R-:W-:-:S02]  /*1e190*/  FSEL R139, R139, -INF , P0 ;  /* 0xff8000008b8b7808 */ /* 0x008fc40000000000 */
[----:B------:R-:W-:Y:S02]  /*1e1a0*/  FMNMX.FTZ R196, R124, R195, !PT ;  /* 0x000000c37cc47209 */ /* 0x000fe40007810000 */
[----:B------:R-:W-:Y:S02]  /*1e1b0*/  ISETP.GT.AND P0, PT, R166, 0x70, PT ;  /* 0x00000070a600780c */ /* 0x000fe40003f04270 */
[----:B----4-:R-:W-:Y:S01]  /*1e1c0*/  FSEL R140, R140, -INF , P2 ;  /* 0xff8000008c8c7808 */ /* 0x010fe20001000000 */
[----:B------:R-:W0:Y:S01]  /*1e1d0*/  MUFU.TANH R10, R10 ;  /* 0x0000000a000a7308 */ /* 0x000e220000002400 */
[----:B------:R-:W-:Y:S02]  /*1e1e0*/  FMNMX.FTZ R195, R139, R196, !PT ;  /* 0x000000c48bc37209 */ /* 0x000fe40007810000 */
[----:B------:R-:W-:Y:S02]  /*1e1f0*/  ISETP.GT.AND P2, PT, R166, 0x71, PT ;  /* 0x00000071a600780c */ /* 0x000fe40003f44270 */
[----:B-----5:R-:W-:-:S02]  /*1e200*/  FSEL R141, R141, -INF , P0 ;  /* 0xff8000008d8d7808 */ /* 0x020fc40000000000 */
[----:B------:R-:W-:Y:S01]  /*1e210*/  FMNMX.FTZ R128, R140, R195, !PT ;  /* 0x000000c38c807209 */ /* 0x000fe20007810000 */
[----:B------:R-:W1:Y:S01]  /*1e220*/  MUFU.TANH R125, R125 ;  /* 0x0000007d007d7308 */ /* 0x000e620000002400 */
[----:B------:R-:W-:Y:S02]  /*1e230*/  ISETP.GT.AND P0, PT, R166, 0x78, PT ;  /* 0x00000078a600780c */ /* 0x000fe40003f04270 */
[----:B--2---:R-:W-:Y:S02]  /*1e240*/  FSEL R144, R144, -INF , P2 ;  /* 0xff80000090907808 */ /* 0x004fe40001000000 */
[----:B------:R-:W-:Y:S01]  /*1e250*/  FMNMX.FTZ R195, R141, R128, !PT ;  /* 0x000000808dc37209 */ /* 0x000fe20007810000 */
[----:B------:R-:W-:Y:S01]  /*1e260*/  FMUL.FTZ R128, R2, R129 ;  /* 0x0000008102807220 */ /* 0x000fe20000410000 */
[----:B------:R-:W-:Y:S01]  /*1e270*/  ISETP.GT.AND P2, PT, R166, 0x79, PT ;  /* 0x00000079a600780c */ /* 0x000fe20003f44270 */
[----:B------:R-:W-:Y:S02]  /*1e280*/  WARPGROUP.DEPBAR.LE gsb0, 0x0 ;  /* 0x00008000000079c5 */ /* 0x000fe40000010000 */
[----:B------:R-:W-:Y:S01]  /*1e290*/  FSEL R145, R145, -INF , P0 ;  /* 0xff80000091917808 */ /* 0x000fe20000000000 */
[----:B------:R-:W-:Y:S01]  /*1e2a0*/  WARPGROUP.ARRIVE ;  /* 0x00000000000079c5 */ /* 0x000fe20000000000 */
[----:B------:R-:W-:Y:S01]  /*1e2b0*/  FMNMX.FTZ R196, R144, R195, !PT ;  /* 0x000000c390c47209 */ /* 0x000fe20007810000 */
[----:B------:R-:W-:Y:S01]  /*1e2c0*/  FMUL.FTZ R195, R2, R132 ;  /* 0x0000008402c37220 */ /* 0x000fe20000410000 */
[----:B------:R-:W-:Y:S01]  /*1e2d0*/  ISETP.GT.AND P0, PT, R166, 0x80, PT ;  /* 0x00000080a600780c */ /* 0x000fe20003f04270 */
[----:B------:R-:W2:Y:S01]  /*1e2e0*/  MUFU.TANH R128, R128 ;  /* 0x0000008000807308 */ /* 0x000ea20000002400 */
[----:B------:R-:W-:Y:S01]  /*1e2f0*/  FSEL R148, R148, -INF , P2 ;  /* 0xff80000094947808 */ /* 0x000fe20001000000 */
[----:B------:R-:W-:Y:S01]  /*1e300*/  QGMMA.64x192x32.F32.E4M3.E4M3 R24, R200, gdesc[UR4], R24, gsb0 ;  /* 0x02e00004c8187df3 */ /* 0x000fe20008000818 */
[----:B------:R-:W-:-:S02]  /*1e310*/  FMNMX.FTZ R197, R145, R196, !PT ;  /* 0x000000c491c57209 */ /* 0x000fc40007810000 */
[----:B------:R-:W-:Y:S02]  /*1e320*/  ISETP.GT.AND P2, PT, R166, 0x81, PT ;  /* 0x00000081a600780c */ /* 0x000fe40003f44270 */
[----:B------:R-:W-:Y:S01]  /*1e330*/  FSEL R129, R120, -INF , P0 ;  /* 0xff80000078817808 */ /* 0x000fe20000000000 */
[----:B------:R-:W-:Y:S01]  /*1e340*/  MUFU.TANH R135, R135 ;  /* 0x0000008700877308 */ /* 0x000fe20000002400 */
[----:B------:R-:W-:Y:S02]  /*1e350*/  FMNMX.FTZ R132, R148, R197, !PT ;  /* 0x000000c594847209 */ /* 0x000fe40007810000 */
[C---:B------:R-:W-:Y:S02]  /*1e360*/  ISETP.GT.AND P0, PT, R166.reuse, 0x88, PT ;  /* 0x00000088a600780c */ /* 0x040fe40003f04270 */
[----:B------:R-:W-:Y:S02]  /*1e370*/  FSEL R121, R121, -INF , P2 ;  /* 0xff80000079797808 */ /* 0x000fe40001000000 */
[----:B------:R-:W-:Y:S01]  /*1e380*/  FMNMX.FTZ R132, R129, R132, !PT ;  /* 0x0000008481847209 */ /* 0x000fe20007810000 */
[----:B------:R3:W4:Y:S01]  /*1e390*/  MUFU.TANH R120, R195 ;  /* 0x000000c300787308 */ /* 0x0007220000002400 */
[----:B------:R-:W-:-:S02]  /*1e3a0*/  ISETP.GT.AND P2, PT, R166, 0x89, PT ;  /* 0x00000089a600780c */ /* 0x000fc40003f44270 */
[----:B------:R-:W-:Y:S02]  /*1e3b0*/  FSEL R149, R149, -INF , P0 ;  /* 0xff80000095957808 */ /* 0x000fe40000000000 */
[----:B------:R-:W-:Y:S02]  /*1e3c0*/  FMNMX.FTZ R196, R121, R132, !PT ;  /* 0x0000008479c47209 */ /* 0x000fe40007810000 */
[----:B------:R-:W-:Y:S02]  /*1e3d0*/  ISETP.GT.AND P0, PT, R166, 0x90, PT ;  /* 0x00000090a600780c */ /* 0x000fe40003f04270 */
[----:B0-----:R-:W-:Y:S01]  /*1e3e0*/  FSEL R132, R10, -INF , P2 ;  /* 0xff8000000a847808 */ /* 0x001fe20001000000 */
[----:B------:R-:W-:Y:S01]  /*1e3f0*/  FMUL.FTZ R10, R2, R142 ;  /* 0x0000008e020a7220 */ /* 0x000fe20000410000 */
[----:B---3--:R-:W-:Y:S02]  /*1e400*/  FMNMX.FTZ R195, R149, R196, !PT ;  /* 0x000000c495c37209 */ /* 0x008fe40007810000 */
[----:B------:R-:W-:-:S02]  /*1e410*/  ISETP.GT.AND P2, PT, R166, 0x91, PT ;  /* 0x00000091a600780c */ /* 0x000fc40003f44270 */
[----:B-1----:R-:W-:Y:S02]  /*1e420*/  FSEL R142, R125, -INF , P0 ;  /* 0xff8000007d8e7808 */ /* 0x002fe40000000000 */
[----:B------:R-:W-:Y:S01]  /*1e430*/  FMNMX.FTZ R195, R132, R195, !PT ;  /* 0x000000c384c37209 */ /* 0x000fe20007810000 */
[----:B------:R0:W1:Y:S01]  /*1e440*/  MUFU.TANH R125, R10 ;  /* 0x0000000a007d7308 */ /* 0x0000620000002400 */
[----:B------:R-:W-:Y:S02]  /*1e450*/  ISETP.GT.AND P0, PT, R166, 0x98, PT ;  /* 0x00000098a600780c */ /* 0x000fe40003f04270 */
[----:B--2---:R-:W-:Y:S02]  /*1e460*/  FSEL R128, R128, -INF , P2 ;  /* 0xff80000080807808 */ /* 0x004fe40001000000 */
[----:B------:R-:W-:Y:S01]  /*1e470*/  FMNMX.FTZ R197, R142, R195, !PT ;  /* 0x000000c38ec57209 */ /* 0x000fe20007810000 */
[----:B------:R-:W-:Y:S01]  /*1e480*/  FMUL.FTZ R195, R2, R143 ;  /* 0x0000008f02c37220 */ /* 0x000fe20000410000 */
[----:B----4-:R-:W-:-:S02]  /*1e490*/  FSEL R143, R120, -INF , P0 ;  /* 0xff800000788f7808 */ /* 0x010fc40000000000 */
[----:B------:R-:W-:Y:S02]  /*1e4a0*/  ISETP.GT.AND P2, PT, R166, 0x99, PT ;  /* 0x00000099a600780c */ /* 0x000fe40003f44270 */
[----:B------:R-:W-:Y:S01]  /*1e4b0*/  FMNMX.FTZ R120, R128, R197, !PT ;  /* 0x000000c580787209 */ /* 0x000fe20007810000 */
[----:B------:R-:W2:Y:S01]  /*1e4c0*/  MUFU.TANH R195, R195 ;  /* 0x000000c300c37308 */ /* 0x000ea20000002400 */
[----:B------:R-:W-:Y:S02]  /*1e4d0*/  FSEL R133, R133, -INF , P2 ;  /* 0xff80000085857808 */ /* 0x000fe40001000000 */
[----:B------:R-:W-:Y:S02]  /*1e4e0*/  FMNMX.FTZ R120, R143, R120, !PT ;  /* 0x000000788f787209 */ /* 0x000fe40007810000 */
[----:B------:R-:W-:Y:S02]  /*1e4f0*/  LOP3.LUT R204, R219, 0x7f, RZ, 0xc0, !PT ;  /* 0x0000007fdbcc7812 */ /* 0x000fe400078ec0ff */
[----:B0-----:R-:W-:Y:S01]  /*1e500*/  FMNMX.FTZ R10, R133, R120, !PT ;  /* 0x00000078850a7209 */ /* 0x001fe20007810000 */
[----:B------:R-:W0:Y:S04]  /*1e510*/  S2R R219, SR_TID.X ;  /* 0x0000000000db7919 */ /* 0x000e280000002100 */
[----:B------:R-:W3:Y:S02]  /*1e520*/  SHFL.BFLY PT, R120, R10, 0x2, 0x1f ;  /* 0x0c401f000a787f89 */ /* 0x000ee400000e0000 */
[----:B---3--:R-:W-:-:S05]  /*1e530*/  FMNMX.FTZ R10, R10, R120, !PT ;  /* 0x000000780a0a7209 */ /* 0x008fca0007810000 */
[----:B------:R-:W3:Y:S02]  /*1e540*/  SHFL.BFLY PT, R120, R10, 0x1, 0x1f ;  /* 0x0c201f000a787f89 */ /* 0x000ee400000e0000 */
[----:B---3--:R-:W-:Y:S02]  /*1e550*/  FMNMX.FTZ R10, R10, R120, !PT ;  /* 0x000000780a0a7209 */ /* 0x008fe40007810000 */
[----:B------:R-:W-:Y:S02]  /*1e560*/  MOV R120, UR57 ;  /* 0x0000003900787c02 */ /* 0x000fe40008000f00 */
[----:B------:R-:W-:-:S03]  /*1e570*/  FSETP.NEU.FTZ.AND P0, PT, R10, -INF , PT ;  /* 0xff8000000a00780b */ /* 0x000fc60003f1d000 */
[----:B------:R-:W-:-:S05]  /*1e580*/  FFMA.FTZ R196, R10, R120, -8 ;  /* 0xc10000000ac47423 */ /* 0x000fca0000010078 */
[----:B------:R-:W-:-:S05]  /*1e590*/  FSEL R196, R196, RZ, P0 ;  /* 0x000000ffc4c47208 */ /* 0x000fca0000000000 */
[-CC-:B------:R-:W-:Y:S01]  /*1e5a0*/  FFMA.FTZ R197, R189, R120.reuse, -R196.reuse ;  /* 0x00000078bdc57223 */ /* 0x180fe200000108c4 */
[----:B------:R-:W-:Y:S02]  /*1e5b0*/  VIADD R189, R166, 0x8 ;  /* 0x00000008a6bd7836 */ /* 0x000fe40000000000 */
[-CC-:B------:R-:W-:Y:S01]  /*1e5c0*/  FFMA.FTZ R199, R191, R120.reuse, -R196.reuse ;  /* 0x00000078bfc77223 */ /* 0x180fe200000108c4 */
[----:B------:R-:W-:-:S01]  /*1e5d0*/  FFMA.FTZ R198, R193, R120, -R196 ;  /* 0x00000078c1c67223 */ /* 0x000fc200000108c4 */
[----:B------:R3:W-:Y:S01]  /*1e5e0*/  MUFU.EX2 R166, R197 ;  /* 0x000000c500a67308 */ /* 0x0007e20000000800 */
[----:B------:R-:W-:-:S01]  /*1e5f0*/  FFMA.FTZ R7, R7, R120, -R196 ;  /* 0x0000007807077223 */ /* 0x000fc200000108c4 */
[----:B------:R-:W-:Y:S01]  /*1e600*/  ISETP.GT.AND P4, PT, R189, RZ, PT ;  /* 0x000000ffbd00720c */ /* 0x000fe20003f84270 */
[----:B------:R-:W-:-:S01]  /*1e610*/  FFMA.FTZ R136, R136, R120, -R196 ;  /* 0x0000007888887223 */ /* 0x000fc200000108c4 */
[----:B------:R-:W-:Y:S01]  /*1e620*/  ISETP.GT.AND P5, PT, R189, 0x1, PT ;  /* 0x00000001bd00780c */ /* 0x000fe20003fa4270 */
[----:B------:R-:W-:-:S01]  /*1e630*/  FFMA.FTZ R13, R13, R120, -R196 ;  /* 0x000000780d0d7223 */ /* 0x000fc200000108c4 */
[----:B------:R-:W-:Y:S01]  /*1e640*/  FSEL R191, R11, -INF , P4 ;  /* 0xff8000000bbf7808 */ /* 0x000fe20002000000 */
[----:B------:R-:W-:-:S01]  /*1e650*/  FFMA.FTZ R21, R21, R120, -R196 ;  /* 0x0000007815157223 */ /* 0x000fc200000108c4 */
[----:B------:R-:W-:Y:S01]  /*1e660*/  ISETP.GT.AND P2, PT, R189, 0x8, PT ;  /* 0x00000008bd00780c */ /* 0x000fe20003f44270 */
[----:B------:R-:W-:-:S01]  /*1e670*/  FFMA.FTZ R185, R185, R120, -R196 ;  /* 0x00000078b9b97223 */ /* 0x000fc200000108c4 */
[----:B------:R-:W-:Y:S01]  /*1e680*/  FSEL R12, R12, -INF , P5 ;  /* 0xff8000000c0c7808 */ /* 0x000fe20002800000 */
[----:B------:R-:W-:-:S01]  /*1e690*/  FFMA.FTZ R187, R187, R120, -R196 ;  /* 0x00000078bbbb7223 */ /* 0x000fc200000108c4 */
[----:B---3--:R-:W-:Y:S01]  /*1e6a0*/  FMNMX.FTZ R197, R191, R4, !PT ;  /* 0x00000004bfc57209 */ /* 0x008fe20007810000 */
[----:B------:R-:W-:-:S01]  /*1e6b0*/  FFMA.FTZ R169, R169, R120, -R196 ;  /* 0x00000078a9a97223 */ /* 0x000fc200000108c4 */
[----:B------:R-:W-:Y:S01]  /*1e6c0*/  ISETP.GT.AND P3, PT, R189, 0x9, PT ;  /* 0x00000009bd00780c */ /* 0x000fe20003f64270 */
[----:B------:R-:W-:-:S01]  /*1e6d0*/  FFMA.FTZ R172, R172, R120, -R196 ;  /* 0x00000078acac7223 */ /* 0x000fc200000108c4 */
[----:B------:R-:W-:Y:S01]  /*1e6e0*/  FSEL R193, R20, -INF , P2 ;  /* 0xff80000014c17808 */ /* 0x000fe20001000000 */
[----:B------:R-:W-:-:S01]  /*1e6f0*/  FFMA.FTZ R173, R173, R120, -R196 ;  /* 0x00000078adad7223 */ /* 0x000fc200000108c4 */
[----:B------:R-:W-:Y:S01]  /*1e700*/  FMNMX.FTZ R197, R12, R197, !PT ;  /* 0x000000c50cc57209 */ /* 0x000fe20007810000 */
[----:B------:R3:W-:Y:S01]  /*1e710*/  MUFU.EX2 R20, R198 ;  /* 0x000000c600147308 */ /* 0x0007e20000000800 */
[----:B------:R-:W-:Y:S01]  /*1e720*/  ISETP.GT.AND P4, PT, R189, 0x10, PT ;  /* 0x00000010bd00780c */ /* 0x000fe20003f84270 */
[-CC-:B------:R-:W-:Y:S01]  /*1e730*/  FFMA.FTZ R176, R176, R120.reuse, -R196.reuse ;  /* 0x00000078b0b07223 */ /* 0x180fe200000108c4 */
[----:B------:R-:W-:Y:S01]  /*1e740*/  FSEL R184, R184, -INF , P3 ;  /* 0xff800000b8b87808 */ /* 0x000fe20001800000 */
[-CC-:B------:R-:W-:Y:S01]  /*1e750*/  FFMA.FTZ R177, R177, R120.reuse, -R196.reuse ;  /* 0x00000078b1b17223 */ /* 0x180fe200000108c4 */
[----:B------:R-:W-:Y:S01]  /*1e760*/  FMNMX.FTZ R197, R193, R197, !PT ;  /* 0x000000c5c1c57209 */ /* 0x000fe20007810000 */
[-CC-:B------:R-:W-:Y:S01]  /*1e770*/  FFMA.FTZ R180, R180, R120.reuse, -R196.reuse ;  /* 0x00000078b4b47223 */ /* 0x180fe200000108c4 */
        /* <DEDUP_REMOVED lines=18> */
[C---:B------:R-:W-:Y:S01]  /*1e8a0*/  ISETP.GT.AND P4, PT, R189.reuse, 0x20, PT ;  /* 0x00000020bd00780c */ /* 0x040fe20003f84270 */
        /* <DEDUP_REMOVED lines=24> */
[----:B------:R-:W-:Y:S01]  /*1ea30*/  FFMA.FTZ R143, R143, R120, -R196 ;  /* 0x000000788f8f7223 */ /* 0x000fe200000108c4 */
[----:B------:R-:W-:Y:S01]  /*1ea40*/  FSEL R174, R174, -INF , P3 ;  /* 0xff800000aeae7808 */ /* 0x000fe20001800000 */
[----:B------:R-:W-:Y:S01]  /*1ea50*/  MUFU.EX2 R7, R7 ;  /* 0x0000000700077308 */ /* 0x000fe20000000800 */
[----:B------:R-:W-:-:S02]  /*1ea60*/  FMNMX.FTZ R197, R171, R197, !PT ;  /* 0x000000c5abc57209 */ /* 0x000fc40007810000 */
[----:B------:R-:W-:Y:S02]  /*1ea70*/  ISETP.GT.AND P5, PT, R189, 0x31, PT ;  /* 0x00000031bd00780c */ /* 0x000fe40003fa4270 */
[----:B------:R-:W-:Y:S01]  /*1ea80*/  FSEL R175, R175, -INF , P4 ;  /* 0xff800000afaf7808 */ /* 0x000fe20002000000 */
[----:B------:R-:W-:Y:S02]  /*1ea90*/  WARPGROUP.DEPBAR.LE gsb0, 0x0 ;  /* 0x00008000000079c5 */ /* 0x000fe40000010000 */
[----:B------:R-:W-:Y:S01]  /*1eaa0*/  FMNMX.FTZ R197, R174, R197, !PT ;  /* 0x000000c5aec57209 */ /* 0x000fe20007810000 */
[----:B------:R-:W-:Y:S01]  /*1eab0*/  MUFU.EX2 R136, R136 ;  /* 0x0000008800887308 */ /* 0x000fe20000000800 */
[----:B------:R-:W-:Y:S02]  /*1eac0*/  ISETP.GT.AND P2, PT, R189, 0x38, PT ;  /* 0x00000038bd00780c */ /* 0x000fe40003f44270 */
[----:B------:R-:W-:Y:S02]  /*1ead0*/  FSEL R178, R178, -INF , P5 ;  /* 0xff800000b2b27808 */ /* 0x000fe40002800000 */
[----:B------:R-:W-:-:S02]  /*1eae0*/  FMNMX.FTZ R197, R175, R197, !PT ;  /* 0x000000c5afc57209 */ /* 0x000fc40007810000 */
[----:B------:R-:W-:Y:S01]  /*1eaf0*/  ISETP.GT.AND P3, PT, R189, 0x39, PT ;  /* 0x00000039bd00780c */ /* 0x000fe20003f64270 */
[----:B------:R-:W-:Y:S01]  /*1eb00*/  MUFU.EX2 R13, R13 ;  /* 0x0000000d000d7308 */ /* 0x000fe20000000800 */
[----:B------:R-:W-:Y:S02]  /*1eb10*/  FSEL R179, R179, -INF , P2 ;  /* 0xff800000b3b37808 */ /* 0x000fe40001000000 */
[----:B------:R-:W-:Y:S02]  /*1eb20*/  FMNMX.FTZ R197, R178, R197, !PT ;  /* 0x000000c5b2c57209 */ /* 0x000fe40007810000 */
[----:B------:R-:W-:Y:S02]  /*1eb30*/  ISETP.GT.AND P4, PT, R189, 0x40, PT ;  /* 0x00000040bd00780c */ /* 0x000fe40003f84270 */
[----:B------:R-:W-:Y:S01]  /*1eb40*/  FSEL R182, R182, -INF , P3 ;  /* 0xff800000b6b67808 */ /* 0x000fe20001800000 */
[----:B------:R-:W-:Y:S01]  /*1eb50*/  MUFU.EX2 R21, R21 ;  /* 0x0000001500157308 */ /* 0x000fe20000000800 */
[----:B------:R-:W-:-:S02]  /*1eb60*/  FMNMX.FTZ R197, R179, R197, !PT ;  /* 0x000000c5b3c57209 */ /* 0x000fc40007810000 */
[C---:B------:R-:W-:Y:S02]  /*1eb70*/  ISETP.GT.AND P5, PT, R189.reuse, 0x41, PT ;  /* 0x00000041bd00780c */ /* 0x040fe40003fa4270 */
[----:B------:R-:W-:Y:S02]  /*1eb80*/  FSEL R152, R152, -INF , P4 ;  /* 0xff80000098987808 */ /* 0x000fe40002000000 */
        /* <DEDUP_REMOVED lines=20> */
[C---:B------:R-:W-:Y:S01]  /*1ecd0*/  ISETP.GT.AND P3, PT, R189.reuse, 0x59, PT ;  /* 0x00000059bd00780c */ /* 0x040fe20003f64270 */
[----:B------:R-:W-:Y:S01]  /*1ece0*/  MUFU.EX2 R172, R172 ;  /* 0x000000ac00ac7308 */ /* 0x000fe20000000800 */
[----:B------:R-:W-:Y:S02]  /*1ecf0*/  FSEL R164, R164, -INF , P2 ;  /* 0xff800000a4a47808 */ /* 0x000fe40001000000 */
[----:B------:R-:W-:Y:S02]  /*1ed00*/  FMNMX.FTZ R197, R162, R197, !PT ;  /* 0x000000c5a2c57209 */ /* 0x000fe40007810000 */
[----:B------:R-:W-:Y:S02]  /*1ed10*/  ISETP.GT.AND P4, PT, R189, 0x60, PT ;  /* 0x00000060bd00780c */ /* 0x000fe40003f84270 */
[----:B------:R-:W-:Y:S01]  /*1ed20*/  FSEL R167, R167, -INF , P3 ;  /* 0xff800000a7a77808 */ /* 0x000fe20001800000 */
[----:B------:R-:W-:Y:S01]  /*1ed30*/  MUFU.EX2 R173, R173 ;  /* 0x000000ad00ad7308 */ /* 0x000fe20000000800 */
[----:B------:R-:W-:-:S02]  /*1ed40*/  FMNMX.FTZ R197, R164, R197, !PT ;  /* 0x000000c5a4c57209 */ /* 0x000fc40007810000 */
[----:B------:R-:W-:Y:S02]  /*1ed50*/  ISETP.GT.AND P5, PT, R189, 0x61, PT ;  /* 0x00000061bd00780c */ /* 0x000fe40003fa4270 */
        /* <DEDUP_REMOVED lines=8> */
[----:B-1----:R-:W-:Y:S02]  /*1ede0*/  FSEL R125, R125, -INF , P2 ;  /* 0xff8000007d7d7808 */ /* 0x002fe40001000000 */
[----:B------:R-:W-:Y:S02]  /*1edf0*/  FMNMX.FTZ R197, R138, R197, !PT ;  /* 0x000000c58ac57209 */ /* 0x000fe40007810000 */
[----:B------:R-:W-:Y:S02]  /*1ee00*/  ISETP.GT.AND P4, PT, R189, 0x70, PT ;  /* 0x00000070bd00780c */ /* 0x000fe40003f84270 */
[----:B--2---:R-:W-:Y:S01]  /*1ee10*/  FSEL R195, R195, -INF , P3 ;  /* 0xff800000c3c37808 */ /* 0x004fe20001800000 */
        /* <DEDUP_REMOVED lines=40> */
[----:B------:R-:W-:-:S01]  /*1f0a0*/  FFMA.FTZ R189, R139, R120, -R196 ;  /* 0x000000788bbd7223 */ /* 0x000fc200000108c4 */
[----:B------:R-:W-:Y:S01]  /*1f0b0*/  FSEL R139, R134, -INF , P2 ;  /* 0xff800000868b7808 */ /* 0x000fe20001000000 */
[----:B------:R-:W-:Y:S01]  /*1f0c0*/  MUFU.EX2 R163, R163 ;  /* 0x000000a300a37308 */ /* 0x000fe20000000800 */
[----:B---3--:R-:W-:Y:S02]  /*1f0d0*/  FMNMX.FTZ R198, R131, R197, !PT ;  /* 0x000000c583c67209 */ /* 0x008fe40007810000 */
[----:B------:R-:W-:Y:S02]  /*1f0e0*/  FSEL R135, R135, -INF , P3 ;  /* 0xff80000087877808 */ /* 0x000fe40001800000 */
[----:B------:R-:W-:-:S03]  /*1f0f0*/  FMNMX.FTZ R198, R139, R198, !PT ;  /* 0x000000c68bc67209 */ /* 0x000fc60007810000 */
[----:B------:R1:W-:Y:S08]  /*1f100*/  MUFU.EX2 R134, R189 ;  /* 0x000000bd00867308 */ /* 0x0003f00000000800 */
[----:B------:R-:W-:Y:S01]  /*1f110*/  MUFU.EX2 R165, R165 ;  /* 0x000000a500a57308 */ /* 0x000fe20000000800 */
[----:B-1----:R-:W-:Y:S01]  /*1f120*/  FMNMX.FTZ R189, R135, R198, !PT ;  /* 0x000000c687bd7209 */ /* 0x002fe20007810000 */
[-CC-:B------:R-:W-:Y:S01]  /*1f130*/  FFMA.FTZ R198, R121, R120.reuse, -R196.reuse ;  /* 0x0000007879c67223 */ /* 0x180fe200000108c4 */
[----:B------:R-:W-:-:S03]  /*1f140*/  FFMA.FTZ R196, R133, R120, -R196 ;  /* 0x0000007885c47223 */ /* 0x000fc600000108c4 */
[----:B------:R-:W1:Y:S02]  /*1f150*/  SHFL.BFLY PT, R197, R189, 0x2, 0x1f ;  /* 0x0c401f00bdc57f89 */ /* 0x000e6400000e0000 */
[----:B------:R-:W-:Y:S08]  /*1f160*/  MUFU.EX2 R194, R194 ;  /* 0x000000c200c27308 */ /* 0x000ff00000000800 */
[----:B------:R-:W-:Y:S08]  /*1f170*/  MUFU.EX2 R124, R124 ;  /* 0x0000007c007c7308 */ /* 0x000ff00000000800 */
[----:B------:R-:W-:Y:S01]  /*1f180*/  MUFU.EX2 R140, R140 ;  /* 0x0000008c008c7308 */ /* 0x000fe20000000800 */
[----:B-1----:R-:W-:-:S07]  /*1f190*/  FMNMX.FTZ R197, R189, R197, !PT ;  /* 0x000000c5bdc57209 */ /* 0x002fce0007810000 */
[----:B------:R1:W-:Y:S01]  /*1f1a0*/  MUFU.EX2 R189, R198 ;  /* 0x000000c600bd7308 */ /* 0x0003e20000000800 */
[----:B------:R-:W2:Y:S07]  /*1f1b0*/  SHFL.BFLY PT, R121, R197, 0x1, 0x1f ;  /* 0x0c201f00c5797f89 */ /* 0x000eae00000e0000 */
[----:B------:R-:W-:Y:S01]  /*1f1c0*/  MUFU.EX2 R141, R141 ;  /* 0x0000008d008d7308 */ /* 0x000fe20000000800 */
[----:B-1----:R-:W-:-:S05]  /*1f1d0*/  FSEL R198, R10, RZ, P0 ;  /* 0x000000ff0ac67208 */ /* 0x002fca0000000000 */
[----:B------:R-:W-:Y:S02]  /*1f1e0*/  FADD.FTZ R5, -R198, R5 ;  /* 0x00000005c6057221 */ /* 0x000fe40000010100 */
[----:B------:R-:W-:Y:S02]  /*1f1f0*/  MUFU.EX2 R144, R144 ;  /* 0x0000009000907308 */ /* 0x000fe40000000800 */
[----:B------:R-:W-:-:S06]  /*1f200*/  FMUL.FTZ R198, R5, R120 ;  /* 0x0000007805c67220 */ /* 0x000fcc0000410000 */
[----:B------:R-:W1:Y:S01]  /*1f210*/  MUFU.EX2 R198, R198 ;  /* 0x000000c600c67308 */ /* 0x000e620000000800 */
[----:B--2---:R-:W-:-:S04]  /*1f220*/  FMNMX.FTZ R121, R197, R121, !PT ;  /* 0x00000079c5797209 */ /* 0x004fc80007810000 */
[C---:B------:R-:W-:Y:S01]  /*1f230*/  FSETP.NEU.FTZ.AND P0, PT, R121.reuse, -INF , PT ;  /* 0xff8000007900780b */ /* 0x040fe20003f1d000 */
[----:B------:R-:W-:-:S02]  /*1f240*/  FFMA.FTZ R133, R121, R120, -8 ;  /* 0xc100000079857423 */ /* 0x000fc40000010078 */
[----:B------:R-:W-:Y:S01]  /*1f250*/  MUFU.EX2 R145, R145 ;  /* 0x0000009100917308 */ /* 0x000fe20000000800 */
[----:B------:R-:W-:Y:S02]  /*1f260*/  FSEL R203, R121, RZ, P0 ;  /* 0x000000ff79cb7208 */ /* 0x000fe40000000000 */
[----:B------:R-:W-:Y:S02]  /*1f270*/  FSEL R133, R133, RZ, P0 ;  /* 0x000000ff85857208 */ /* 0x000fe40000000000 */
[----:B------:R-:W-:Y:S01]  /*1f280*/  ISETP.NE.AND P0, PT, R204, RZ, PT ;  /* 0x000000ffcc00720c */ /* 0x000fe20003f05270 */
[----:B------:R-:W-:Y:S01]  /*1f290*/  FADD.FTZ R203, -R203, R4 ;  /* 0x00000004cbcb7221 */ /* 0x000fe20000010100 */
[----:B-1----:R-:W-:-:S01]  /*1f2a0*/  FFMA.FTZ R3, R198, R3, R7 ;  /* 0x00000003c6037223 */ /* 0x002fc20000010007 */
[-CC-:B------:R-:W-:Y:S01]  /*1f2b0*/  FFMA.FTZ R5, R191, R120.reuse, -R133.reuse ;  /* 0x00000078bf057223 */ /* 0x180fe20000010885 */
[----:B------:R-:W-:-:S01]  /*1f2c0*/  FFMA.FTZ R12, R12, R120, -R133 ;  /* 0x000000780c0c7223 */ /* 0x000fc20000010885 */
[-C--:B------:R-:W-:Y:S01]  /*1f2d0*/  FMUL.FTZ R4, R203, R120.reuse ;  /* 0x00000078cb047220 */ /* 0x080fe20000410000 */
[----:B------:R-:W-:-:S01]  /*1f2e0*/  FFMA.FTZ R191, R193, R120, -R133 ;  /* 0x00000078c1bf7223 */ /* 0x000fc20000010885 */
[-CC-:B------:R-:W-:Y:S01]  /*1f2f0*/  FFMA.FTZ R184, R184, R120.reuse, -R133.reuse ;  /* 0x00000078b8b87223 */ /* 0x180fe20000010885 */
        /* <DEDUP_REMOVED lines=9> */
[----:B------:R-:W1:Y:S01]  /*1f390*/  MUFU.EX2 R4, R4 ;  /* 0x0000000400047308 */ /* 0x000e620000000800 */
[----:B------:R-:W-:-:S01]  /*1f3a0*/  FADD.FTZ R162, R13, R162 ;  /* 0x000000a20da27221 */ /* 0x000fc20000010000 */
[-CC-:B------:R-:W-:Y:S01]  /*1f3b0*/  FFMA.FTZ R170, R171, R120.reuse, -R133.reuse ;  /* 0x00000078abaa7223 */ /* 0x180fe20000010885 */
[----:B------:R-:W-:-:S01]  /*1f3c0*/  FFMA.FTZ R171, R174, R120, -R133 ;  /* 0x00000078aeab7223 */ /* 0x000fc20000010885 */
[----:B------:R-:W-:Y:S01]  /*1f3d0*/  FFMA.FTZ R174, R175, R120, -R133 ;  /* 0x00000078afae7223 */ /* 0x000fe20000010885 */
[----:B------:R-:W-:-:S01]  /*1f3e0*/  FADD.FTZ R162, R21, R162 ;  /* 0x000000a215a27221 */ /* 0x000fc20000010000 */
[-CC-:B------:R-:W-:Y:S01]  /*1f3f0*/  FFMA.FTZ R175, R178, R120.reuse, -R133.reuse ;  /* 0x00000078b2af7223 */ /* 0x180fe20000010885 */
[----:B------:R-:W-:-:S01]  /*1f400*/  FFMA.FTZ R178, R179, R120, -R133 ;  /* 0x00000078b3b27223 */ /* 0x000fc20000010885 */
[----:B------:R-:W2:Y:S01]  /*1f410*/  MUFU.EX2 R12, R12 ;  /* 0x0000000c000c7308 */ /* 0x000ea20000000800 */
[----:B------:R-:W-:-:S01]  /*1f420*/  FADD.FTZ R162, R185, R162 ;  /* 0x000000a2b9a27221 */ /* 0x000fc20000010000 */
        /* <DEDUP_REMOVED lines=8> */
[-CC-:B------:R-:W-:Y:S01]  /*1f4b0*/  FFMA.FTZ R152, R152, R120.reuse, -R133.reuse ;  /* 0x0000007898987223 */ /* 0x180fe20000010885 */
[----:B------:R-:W-:-:S01]  /*1f4c0*/  FFMA.FTZ R167, R167, R120, -R133 ;  /* 0x00000078a7a77223 */ /* 0x000fc20000010885 */
[-CC-:B------:R-:W-:Y:S01]  /*1f4d0*/  FFMA.FTZ R137, R137, R120.reuse, -R133.reuse ;  /* 0x0000007889897223 */ /* 0x180fe20000010885 */
[----:B------:R-:W-:-:S01]  /*1f4e0*/  FFMA.FTZ R138, R138, R120, -R133 ;  /* 0x000000788a8a7223 */ /* 0x000fc20000010885 */
[-CC-:B------:R-:W-:Y:S01]  /*1f4f0*/  FFMA.FTZ R125, R125, R120.reuse, -R133.reuse ;  /* 0x000000787d7d7223 */ /* 0x180fe20000010885 */
[----:B------:R-:W-:-:S01]  /*1f500*/  FFMA.FTZ R146, R146, R120, -R133 ;  /* 0x0000007892927223 */ /* 0x000fc20000010885 */
[----:B------:R-:W1:Y:S01]  /*1f510*/  MUFU.EX2 R184, R184 ;  /* 0x000000b800b87308 */ /* 0x000e620000000800 */
[----:B--2---:R-:W-:-:S01]  /*1f520*/  FADD.FTZ R0, R12, R205 ;  /* 0x000000cd0c007221 */ /* 0x004fc20000010000 */
[----:B------:R-:W-:Y:S01]  /*1f530*/  FADD.FTZ R205, R187, R162 ;  /* 0x000000a2bbcd7221 */ /* 0x000fe20000010000 */
[----:B------:R-:W-:-:S01]  /*1f540*/  FFMA.FTZ R147, R147, R120, -R133 ;  /* 0x0000007893937223 */ /* 0x000fc20000010885 */
[-CC-:B------:R-:W-:Y:S01]  /*1f550*/  FFMA.FTZ R150, R150, R120.reuse, -R133.reuse ;  /* 0x0000007896967223 */ /* 0x180fe20000010885 */
[----:B------:R-:W-:-:S01]  /*1f560*/  FFMA.FTZ R151, R151, R120, -R133 ;  /* 0x0000007897977223 */ /* 0x000fc20000010885 */
[-CC-:B------:R-:W-:Y:S01]  /*1f570*/  FFMA.FTZ R122, R122, R120.reuse, -R133.reuse ;  /* 0x000000787a7a7223 */ /* 0x180fe20000010885 */
[----:B------:R-:W-:-:S01]  /*1f580*/  FFMA.FTZ R123, R123, R120, -R133 ;  /* 0x000000787b7b7223 */ /* 0x000fc20000010885 */
[----:B------:R-:W2:Y:S01]  /*1f590*/  MUFU.EX2 R186, R186 ;  /* 0x000000ba00ba7308 */ /* 0x000ea20000000800 */
[----:B---3--:R-:W-:-:S01]  /*1f5a0*/  FADD.FTZ R3, R191, R0 ;  /* 0x00000000bf037221 */ /* 0x008fc20000010000 */
[-CC-:B------:R-:W-:Y:S01]  /*1f5b0*/  FFMA.FTZ R126, R126, R120.reuse, -R133.reuse ;  /* 0x000000787e7e7223 */ /* 0x180fe20000010885 */
[----:B------:R-:W-:-:S01]  /*1f5c0*/  FFMA.FTZ R127, R127, R120, -R133 ;  /* 0x000000787f7f7223 */ /* 0x000fc20000010885 */
[-CC-:B------:R-:W-:Y:S01]  /*1f5d0*/  FFMA.FTZ R130, R130, R120.reuse, -R133.reuse ;  /* 0x0000007882827223 */ /* 0x180fe20000010885 */
[----:B------:R-:W-:-:S01]  /*1f5e0*/  FFMA.FTZ R131, R131, R120, -R133 ;  /* 0x0000007883837223 */ /* 0x000fc20000010885 */
[----:B------:R-:W-:Y:S01]  /*1f5f0*/  FFMA.FTZ R139, R139, R120, -R133 ;  /* 0x000000788b8b7223 */ /* 0x000fe20000010885 */
[----:B0-----:R-:W-:Y:S01]  /*1f600*/  SHF.R.U32.HI R204, RZ, 0x7, R219 ;  /* 0x00000007ffcc7819 */ /* 0x001fe200000116db */
[----:B------:R-:W0:Y:S01]  /*1f610*/  MUFU.EX2 R193, R193 ;  /* 0x000000c100c17308 */ /* 0x000e220000000800 */
[----:B-1----:R-:W-:-:S02]  /*1f620*/  FADD.FTZ R3, R184, R3 ;  /* 0x00000003b8037221 */ /* 0x002fc40000010000 */
[----:B------:R-:W-:-:S05]  /*1f630*/  IADD3 R190, -R204, 0xb, RZ ;  /* 0x0000000bccbe7810 */ /* 0x000fca0007ffe1ff */
        /* <DEDUP_REMOVED lines=12> */
[----:B------:R-:W-:-:S06]  /*1f700*/  FADD.FTZ R0, R172, R205 ;  /* 0x000000cdac007221 */ /* 0x000fcc0000010000 */
[----:B------:R-:W2:Y:S01]  /*1f710*/  MUFU.EX2 R170, R170 ;  /* 0x000000aa00aa7308 */ /* 0x000ea20000000800 */
[----:B0-----:R-:W-:-:S07]  /*1f720*/  FADD.FTZ R162, R168, R3 ;  /* 0x00000003a8a27221 */ /* 0x001fce0000010000 */
[----:B------:R-:W0:Y:S01]  /*1f730*/  MUFU.EX2 R171, R171 ;  /* 0x000000ab00ab7308 */ /* 0x000e220000000800 */
[----:B-1----:R-:W-:-:S01]  /*1f740*/  FADD.FTZ R3, R199, R162 ;  /* 0x000000a2c7037221 */ /* 0x002fc20000010000 */
[----:B------:R-:W-:Y:S01]  /*1f750*/  FFMA.FTZ R162, R195, R120, -R133 ;  /* 0x00000078c3a27223 */ /* 0x000fe20000010885 */
[----:B------:R-:W-:-:S01]  /*1f760*/  FADD.FTZ R195, R173, R0 ;  /* 0x00000000adc37221 */ /* 0x000fc20000010000 */
[----:B------:R-:W-:-:S03]  /*1f770*/  FFMA.FTZ R133, R135, R120, -R133 ;  /* 0x0000007887857223 */ /* 0x000fc60000010885 */
[----:B------:R-:W-:Y:S01]  /*1f780*/  FADD.FTZ R0, R176, R195 ;  /* 0x000000c3b0007221 */ /* 0x000fe20000010000 */
[----:B------:R-:W1:Y:S01]  /*1f790*/  MUFU.EX2 R174, R174 ;  /* 0x000000ae00ae7308 */ /* 0x000e620000000800 */
[----:B--2---:R-:W-:-:S02]  /*1f7a0*/  FADD.FTZ R164, R170, R3 ;  /* 0x00000003aaa47221 */ /* 0x004fc40000010000 */
[----:B------:R-:W-:-:S04]  /*1f7b0*/  FADD.FTZ R195, R177, R0 ;  /* 0x00000000b1c37221 */ /* 0x000fc80000010000 */
[----:B------:R-:W-:Y:S01]  /*1f7c0*/  FADD.FTZ R0, R180, R195 ;  /* 0x000000c3b4007221 */ /* 0x000fe20000010000 */
[----:B------:R-:W2:Y:S01]  /*1f7d0*/  MUFU.EX2 R175, R175 ;  /* 0x000000af00af7308 */ /* 0x000ea20000000800 */
[----:B0-----:R-:W-:-:S02]  /*1f7e0*/  FADD.FTZ R3, R171, R164 ;  /* 0x000000a4ab037221 */ /* 0x001fc40000010000 */
[----:B------:R-:W-:-:S04]  /*1f7f0*/  FADD.FTZ R0, R181, R0 ;  /* 0x00000000b5007221 */ /* 0x000fc80000010000 */
[----:B------:R-:W-:Y:S01]  /*1f800*/  FADD.FTZ R0, R183, R0 ;  /* 0x00000000b7007221 */ /* 0x000fe20000010000 */
[----:B------:R-:W0:Y:S01]  /*1f810*/  MUFU.EX2 R178, R178 ;  /* 0x000000b200b27308 */ /* 0x000e220000000800 */
[----:B-1----:R-:W-:-:S02]  /*1f820*/  FADD.FTZ R164, R174, R3 ;  /* 0x00000003aea47221 */ /* 0x002fc40000010000 */
[----:B------:R-:W-:-:S04]  /*1f830*/  FADD.FTZ R195, R153, R0 ;  /* 0x0000000099c37221 */ /* 0x000fc80000010000 */
        /* <DEDUP_REMOVED lines=32> */
[----:B-1----:R-:W-:-:S07]  /*1fa40*/  FADD.FTZ R195, R137, R164 ;  /* 0x000000a489c37221 */ /* 0x002fce0000010000 */
        /* <DEDUP_REMOVED lines=14> */
[----:B------:R-:W-:-:S04]  /*1fb30*/  @!P0 IMAD R0, R9, 0x8, R16 ;  /* 0x0000000809008824 */ /* 0x000fc800078e0210 */
[----:B------:R-:W-:Y:S02]  /*1fb40*/  @!P0 VIADD R0, R0, 0x33440 ;  /* 0x0003344000008836 */ /* 0x000fe40000000000 */
[----:B------:R-:W0:Y:S01]  /*1fb50*/  MUFU.EX2 R151, R151 ;  /* 0x0000009700977308 */ /* 0x000e220000000800 */
[----:B-1----:R-:W-:-:S02]  /*1fb60*/  FADD.FTZ R164, R150, R3 ;  /* 0x0000000396a47221 */ /* 0x002fc40000010000 */
[----:B------:R-:W-:Y:S01]  /*1fb70*/  @!P0 PRMT R0, RZ, 0x654, R0 ;  /* 0x00000654ff008816 */ /* 0x000fe20000000000 */
[----:B------:R1:W-:Y:S06]  /*1fb80*/  BAR.ARV R190, 0x100 ;  /* 0x000400be0000751d */ /* 0x0003ec0000002000 */
[----:B------:R-:W3:Y:S01]  /*1fb90*/  MUFU.EX2 R129, R129 ;  /* 0x0000008100817308 */ /* 0x000ee20000000800 */
[----:B--2---:R-:W-:-:S01]  /*1fba0*/  FADD.FTZ R182, R148, R135 ;  /* 0x0000008794b67221 */ /* 0x004fc20000010000 */
[----:B------:R2:W-:Y:S01]  /*1fbb0*/  @!P0 SYNCS.ARRIVE.TRANS64.RED.A1T0 RZ, [R0+URZ], RZ ;  /* 0x000000ff00ff89a7 */ /* 0x0005e2000810043f */
[----:B0-----:R-:W-:-:S05]  /*1fbc0*/  FADD.FTZ R3, R151, R164 ;  /* 0x000000a497037221 */ /* 0x001fca0000010000 */
[----:B------:R-:W0:Y:S08]  /*1fbd0*/  MUFU.EX2 R122, R122 ;  /* 0x0000007a007a7308 */ /* 0x000e300000000800 */
[----:B------:R-:W4:Y:S01]  /*1fbe0*/  MUFU.EX2 R123, R123 ;  /* 0x0000007b007b7308 */ /* 0x000f220000000800 */
[----:B---3--:R-:W-:-:S04]  /*1fbf0*/  FADD.FTZ R182, R129, R182 ;  /* 0x000000b681b67221 */ /* 0x008fc80000010000 */
[----:B------:R-:W-:-:S03]  /*1fc00*/  FADD.FTZ R182, R189, R182 ;  /* 0x000000b6bdb67221 */ /* 0x000fc60000010000 */
[----:B------:R-:W3:Y:S01]  /*1fc10*/  MUFU.EX2 R149, R149 ;  /* 0x0000009500957308 */ /* 0x000ee20000000800 */
[----:B0-----:R-:W-:-:S07]  /*1fc20*/  FADD.FTZ R164, R122, R3 ;  /* 0x000000037aa47221 */ /* 0x001fce0000010000 */
[----:B------:R-:W0:Y:S01]  /*1fc30*/  MUFU.EX2 R126, R126 ;  /* 0x0000007e007e7308 */ /* 0x000e220000000800 */
[----:B----4-:R-:W-:-:S07]  /*1fc40*/  FADD.FTZ R135, R123, R164 ;  /* 0x000000a47b877221 */ /* 0x010fce0000010000 */
[----:B------:R-:W4:Y:S01]  /*1fc50*/  MUFU.EX2 R132, R132 ;  /* 0x0000008400847308 */ /* 0x000f220000000800 */
[----:B---3--:R-:W-:-:S07]  /*1fc60*/  FADD.FTZ R3, R149, R182 ;  /* 0x000000b695037221 */ /* 0x008fce0000010000 */
[----:B------:R-:W3:Y:S01]  /*1fc70*/  MUFU.EX2 R127, R127 ;  /* 0x0000007f007f7308 */ /* 0x000ee20000000800 */
[----:B0-----:R-:W-:-:S07]  /*1fc80*/  FADD.FTZ R182, R126, R135 ;  /* 0x000000877eb67221 */ /* 0x001fce0000010000 */
[----:B------:R-:W0:Y:S01]  /*1fc90*/  MUFU.EX2 R142, R142 ;  /* 0x0000008e008e7308 */ /* 0x000e220000000800 */
[----:B----4-:R-:W-:-:S07]  /*1fca0*/  FADD.FTZ R3, R132, R3 ;  /* 0x0000000384037221 */ /* 0x010fce0000010000 */
        /* <DEDUP_REMOVED lines=13> */
[----:B---3--:R-:W-:-:S01]  /*1fd80*/  FADD.FTZ R135, R139, R0 ;  /* 0x000000008b877221 */ /* 0x008fc20000010000 */
[----:B0-----:R-:W-:-:S03]  /*1fd90*/  FADD.FTZ R3, R196, R3 ;  /* 0x00000003c4037221 */ /* 0x001fc60000010000 */
[----:B--2---:R-:W-:Y:S01]  /*1fda0*/  FADD.FTZ R0, R164, R135 ;  /* 0x00000087a4007221 */ /* 0x004fe20000010000 */
[----:B-1----:R-:W-:Y:S06]  /*1fdb0*/  @!P1 BRA `(.L_x_2382) ;  /* 0x0000000000049947 */ /* 0x002fec0003800000 */
[----:B------:R-:W-:Y:S01]  /*1fdc0*/  BPT.TRAP 0x1 ;  /* 0x000000040000795c */ /* 0x000fe20000300000 */
.L_x_2382:
[----:B------:R-:W-:Y:S01]  /*1fdd0*/  F2FP.SATFINITE.E4M3.F32.PACK_AB_MERGE_C R184, R184, R191, RZ ;  /* 0x000000bfb8b8723e */ /* 0x000fe200048070ff */
[-C--:B------:R-:W-:Y:S01]  /*1fde0*/  FMUL.FTZ R26, R26, R4.reuse ;  /* 0x000000041a1a7220 */ /* 0x080fe20000410000 */
[----:B------:R-:W-:Y:S01]  /*1fdf0*/  ISETP.GT.AND P0, PT, R6, R15, PT ;  /* 0x0000000f0600720c */ /* 0x000fe20003f04270 */
[-C--:B------:R-:W-:Y:S01]  /*1fe00*/  FMUL.FTZ R27, R27, R4.reuse ;  /* 0x000000041b1b7220 */ /* 0x080fe20000410000 */
[----:B------:R-:W-:Y:S01]  /*1fe10*/  F2FP.SATFINITE.E4M3.F32.PACK_AB_MERGE_C R217, R12, R5, R184 ;  /* 0x000000050cd9723e */ /* 0x000fe200048070b8 */
[----:B------:R-:W-:Y:S01]  /*1fe20*/  FMUL.FTZ R30, R30, R4 ;  /* 0x000000041e1e7220 */ /* 0x000fe20000410000 */
[----:B------:R-:W-:Y:S01]  /*1fe30*/  LEA R5, R8, R16, 0x3 ;  /* 0x0000001008057211 */ /* 0x000fe200078e18ff */
[----:B------:R-:W-:Y:S01]  /*1fe40*/  IMAD.U32 R8, RZ, RZ, UR42 ;  /* 0x0000002aff087e24 */ /* 0x000fe2000f8e00ff */
[----:B------:R-:W-:Y:S01]  /*1fe50*/  F2FP.SATFINITE.E4M3.F32.PACK_AB_MERGE_C R13, R21, R13, RZ ;  /* 0x0000000d150d723e */ /* 0x000fe200048070ff */
[----:B------:R-:W-:Y:S01]  /*1fe60*/  FMUL.FTZ R31, R31, R4 ;  /* 0x000000041f1f7220 */ /* 0x000fe20000410000 */
        /* <DEDUP_REMOVED lines=132> */
[----:B------:R-:W-:Y:S01]  /*206b0*/  VIADD R6, R6, 0xffffffff ;  /* 0xffffffff06067836 */ /* 0x000fe20000000000 */
[----:B------:R-:W-:Y:S01]  /*206c0*/  MOV R4, R121 ;  /* 0x0000007900047202 */ /* 0x000fe20000000f00 */
[----:B0-----:R-:W-:-:S02]  /*206d0*/  IMAD.MOV.U32 R5, RZ, RZ, R10 ;  /* 0x000000ffff057224 */ /* 0x001fc400078e000a */
[----:B------:R-:W-:Y:S02]  /*206e0*/  IMAD.MOV.U32 R7, RZ, RZ, R220 ;  /* 0x000000ffff077224 */ /* 0x000fe400078e00dc */
[----:B------:R-:W-:Y:S01]  /*206f0*/  IMAD.MOV.U32 R8, RZ, RZ, R9 ;  /* 0x000000ffff087224 */ /* 0x000fe200078e0009 */
[----:B------:R-:W-:Y:S06]  /*20700*/  @P0 BRA `(.L_x_2383) ;  /* 0xffffffb400bc0947 */ /* 0x000fec000383ffff */
[----:B------:R-:W-:-:S07]  /*20710*/  MOV R146, R9 ;  /* 0x0000000900927202 */ /* 0x000fce0000000f00 */
.L_x_2372:
[----:B------:R-:W-:-:S13]  /*20720*/  ISETP.GE.AND P0, PT, R6, RZ, PT ;  /* 0x000000ff0600720c */ /* 0x000fda0003f06270 */
[----:B------:R-:W-:Y:S05]  /*20730*/  @!P0 BRA `(.L_x_2384) ;  /* 0x0000003c009c8947 */ /* 0x000fea0003800000 */
[----:B------:R-:W-:Y:S01]  /*20740*/  IMAD.MOV.U32 R4, RZ, RZ, R121 ;  /* 0x000000ffff047224 */ /* 0x000fe200078e0079 */
[----:B------:R-:W-:Y:S01]  /*20750*/  MOV R8, R146 ;  /* 0x0000009200087202 */ /* 0x000fe20000000f00 */
[----:B------:R-:W-:Y:S02]  /*20760*/  IMAD.MOV.U32 R5, RZ, RZ, R10 ;  /* 0x000000ffff057224 */ /* 0x000fe400078e000a */
[----:B------:R-:W-:-:S07]  /*20770*/  IMAD.MOV.U32 R7, RZ, RZ, R220 ;  /* 0x000000ffff077224 */ /* 0x000fce00078e00dc */
.L_x_2395:
        /* <DEDUP_REMOVED lines=8> */
.L_x_2386:
        /* <DEDUP_REMOVED lines=8> */
.L_x_2387:
[----:B------:R-:W-:Y:S04]  /*20880*/  BSSY B0, `(.L_x_2385) ;  /* 0x0000004000007945 */ /* 0x000fe80003800000 */
[----:B-1----:R-:W-:Y:S05]  /*20890*/  @P2 BRA `(.L_x_2388) ;  /* 0x0000000000082947 */ /* 0x002fea0003800000 */
[----:B------:R-:W1:Y:S02]  /*208a0*/  SYNCS.PHASECHK.TRANS64.TRYWAIT P2, [R9+URZ+0x33430], R10 ;  /* 0x0334300a090075a7 */ /* 0x000e64000804017f */
[----:B-1----:R-:W-:Y:S05]  /*208b0*/  @!P2 BRA `(.L_x_2389) ;  /* 0x000000f00018a947 */ /* 0x002fea0003800000 */
.L_x_2388:
[----:B------:R-:W-:Y:S05]  /*208c0*/  BSYNC B0 ;  /* 0x0000000000007941 */ /* 0x000fea0003800000 */
.L_x_2385:
        /* <DEDUP_REMOVED lines=11> */
[----:B------:R-:W-:Y:S01]  /*20980*/  R2UR UR31, R13 ;  /* 0x000000000d1f72ca */ /* 0x000fe200000e0000 */
[----:B------:R-:W-:Y:S01]  /*20990*/  UMOV UR28, UR24 ;  /* 0x00000018001c7c82 */ /* 0x000fe20008000000 */
[----:B------:R-:W-:Y:S01]  /*209a0*/  UMOV UR29, UR25 ;  /* 0x00000019001d7c82 */ /* 0x000fe20008000000 */
[----:B------:R-:W-:Y:S01]  /*209b0*/  IMAD.MOV.U32 R121, RZ, RZ, -0x7fffffe0 ;  /* 0x80000020ff797424 */ /* 0x000fe200078e00ff */
[C---:B------:R-:W-:Y:S01]  /*209c0*/  R2UR UR27, R21.reuse ;  /* 0x00000000151b72ca */ /* 0x040fe200000e0000 */
[----:B------:R-:W-:Y:S01]  /*209d0*/  UMOV UR32, UR24 ;  /* 0x0000001800207c82 */ /* 0x000fe20008000000 */
        /* <DEDUP_REMOVED lines=30> */
[----:B------:R-:W-:Y:S01]  /*20bc0*/  R2UR UR51, R13 ;  /* 0x000000000d3372ca */ /* 0x000fe200000e0000 */
[----:B------:R-:W-:Y:S01]  /*20bd0*/  UMOV UR49, UR5 ;  /* 0x0000000500317c82 */ /* 0x000fe20008000000 */
[----:B------:R-:W-:Y:S02]  /*20be0*/  VIADD R12, R10, 0x182 ;  /* 0x000001820a0c7836 */ /* 0x000fe40000000000 */
[----:B------:R-:W-:Y:S01]  /*20bf0*/  IMAD.MOV.U32 R13, RZ, RZ, -0x7fffffe0 ;  /* 0x80000020ff0d7424 */ /* 0x000fe200078e00ff */
[----:B------:R-:W-:-:S02]  /*20c00*/  WARPGROUP.DEPBAR.LE gsb0, 0x0 ;  /* 0x00008000000079c5 */ /* 0x000fc40000010000 */
        /* <DEDUP_REMOVED lines=215> */
.L_x_2391:
[----:B------:R-:W-:Y:S01]  /*21980*/  SHF.L.U32 R7, R7, 0x1f, RZ ;  /* 0x0000001f07077819 */ /* 0x000fe200000006ff */
[----:B------:R-:W-:-:S04]  /*21990*/  IMAD R10, R8, 0x8, R16 ;  /* 0x00000008080a7824 */ /* 0x000fc800078e0210 */
[----:B------:R0:W1:Y:S01]  /*219a0*/  SYNCS.PHASECHK.TRANS64.TRYWAIT P0, [R10+URZ+0x33450], R7 ;  /* 0x033450070a0075a7 */ /* 0x000062000800017f */
[----:B------:R-:W-:Y:S05]  /*219b0*/  @!P1 BRA `(.L_x_2392) ;  /* 0x0000000000049947 */ /* 0x000fea0003800000 */
[----:B------:R-:W-:Y:S01]  /*219c0*/  BPT.TRAP 0x1 ;  /* 0x000000040000795c */ /* 0x000fe20000300000 */
.L_x_2392:
[----:B-1----:R-:W-:Y:S05]  /*219d0*/  @P0 BRA `(.L_x_2390) ;  /* 0x0000000000080947 */ /* 0x002fea0003800000 */
[----:B------:R-:W1:Y:S02]  /*219e0*/  SYNCS.PHASECHK.TRANS64.TRYWAIT P0, [R10+URZ+0x33450], R7 ;  /* 0x033450070a0075a7 */ /* 0x000e64000800017f */
[----:B-1----:R-:W-:Y:S05]  /*219f0*/  @!P0 BRA `(.L_x_2393) ;  /* 0x000000dc00dc8947 */ /* 0x002fea0003800000 */
.L_x_2390:
[----:B01----:R-:W-:Y:S01]  /*21a00*/  VIADD R7, R16, 0x200 ;  /* 0x0000020010077836 */ /* 0x003fe20000000000 */
[----:B------:R-:W-:Y:S01]  /*21a10*/  MOV R11, 0xc0000010 ;  /* 0xc0000010000b7802 */ /* 0x000fe20000000f00 */
[----:B------:R-:W-:Y:S05]  /*21a20*/  WARPSYNC.ALL ;  /* 0x0000000000007948 */ /* 0x000fea0003800000 */
[----:B------:R-:W-:Y:S01]  /*21a30*/  SHF.R.U32.HI R7, RZ, 0x4, R7 ;  /* 0x00000004ff077819 */ /* 0x000fe20000011607 */
[----:B------:R-:W-:Y:S01]  /*21a40*/  WARPGROUP.ARRIVE ;  /* 0x00000000000079c5 */ /* 0x000fe20000000000 */
[----:B------:R-:W-:Y:S01]  /*21a50*/  R2UR UR7, R11 ;  /* 0x000000000b0772ca */ /* 0x000fe200000e0000 */
[----:B------:R-:W-:Y:S01]  /*21a60*/  IMAD.MOV.U32 R13, RZ, RZ, -0x3ffffff0 ;  /* 0xc0000010ff0d7424 */ /* 0x000fe200078e00ff */
[----:B------:R-:W-:Y:S01]  /*21a70*/  LOP3.LUT R7, R7, 0x3fff, RZ, 0xc0, !PT ;  /* 0x00003fff07077812 */ /* 0x000fe200078ec0ff */
[C---:B------:R-:W-:Y:S01]  /*21a80*/  FMUL.FTZ R11, R2.reuse, R185 ;  /* 0x000000b9020b7220 */ /* 0x040fe20000410000 */
[C---:B------:R-:W-:Y:S01]  /*21a90*/  FMUL.FTZ R15, R2.reuse, R188 ;  /* 0x000000bc020f7220 */ /* 0x040fe20000410000 */
[C---:B------:R-:W-:Y:S01]  /*21aa0*/  FMUL.FTZ R21, R2.reuse, R190 ;  /* 0x000000be02157220 */ /* 0x040fe20000410000 */
[----:B------:R-:W-:Y:S01]  /*21ab0*/  LOP3.LUT R7, R7, 0x10000, RZ, 0xfc, !PT ;  /* 0x0001000007077812 */ /* 0x000fe200078efcff */
[C---:B------:R-:W-:Y:S01]  /*21ac0*/  FMUL.FTZ R20, R2.reuse, R189 ;  /* 0x000000bd02147220 */ /* 0x040fe20000410000 */
[C---:B------:R-:W-:Y:S01]  /*21ad0*/  FMUL.FTZ R185, R2.reuse, R192 ;  /* 0x000000c002b97220 */ /* 0x040fe20000410000 */
[----:B------:R-:W-:Y:S01]  /*21ae0*/  MUFU.TANH R11, R11 ;  /* 0x0000000b000b7308 */ /* 0x000fe20000002400 */
        /* <DEDUP_REMOVED lines=23> */
[----:B------:R-:W-:Y:S01]  /*21c60*/  MUFU.TANH R21, R21 ;  /* 0x0000001500157308 */ /* 0x000fe20000002400 */
[----:B------:R-:W-:Y:S01]  /*21c70*/  MOV R13, 0xc0000010 ;  /* 0xc0000010000d7802 */ /* 0x000fe20000000f00 */
        /* <DEDUP_REMOVED lines=11> */
[----:B------:R-:W-:Y:S01]  /*21d30*/  FMNMX.FTZ R196, R11, R196, !PT ;  /* 0x000000c40bc47209 */ /* 0x000fe20007810000 */
[C---:B------:R-:W-:Y:S01]  /*21d40*/  FMUL.FTZ R183, R2.reuse, R183 ;  /* 0x000000b702b77220 */ /* 0x040fe20000410000 */
[C---:B------:R-:W-:Y:S01]  /*21d50*/  FMUL.FTZ R152, R2.reuse, R152 ;  /* 0x0000009802987220 */ /* 0x040fe20000410000 */
[----:B------:R-:W-:Y:S01]  /*21d60*/  MUFU.TANH R184, R184 ;  /* 0x000000b800b87308 */ /* 0x000fe20000002400 */
[----:B------:R-:W-:Y:S01]  /*21d70*/  FMNMX.FTZ R195, R15, R196, !PT ;  /* 0x000000c40fc37209 */ /* 0x000fe20007810000 */
[C---:B------:R-:W-:Y:S01]  /*21d80*/  FMUL.FTZ R154, R2.reuse, R154 ;  /* 0x0000009a029a7220 */ /* 0x040fe20000410000 */
[C---:B------:R-:W-:Y:S01]  /*21d90*/  FMUL.FTZ R153, R2.reuse, R153 ;  /* 0x0000009902997220 */ /* 0x040fe20000410000 */
[C---:B------:R-:W-:Y:S01]  /*21da0*/  FMUL.FTZ R155, R2.reuse, R155 ;  /* 0x0000009b029b7220 */ /* 0x040fe20000410000 */
[C---:B------:R-:W-:Y:S01]  /*21db0*/  FMUL.FTZ R156, R2.reuse, R156 ;  /* 0x0000009c029c7220 */ /* 0x040fe20000410000 */
[C---:B------:R-:W-:Y:S01]  /*21dc0*/  FMUL.FTZ R158, R2.reuse, R158 ;  /* 0x0000009e029e7220 */ /* 0x040fe20000410000 */
[----:B------:R-:W-:Y:S01]  /*21dd0*/  FMUL.FTZ R157, R2, R157 ;  /* 0x0000009d029d7220 */ /* 0x000fe20000410000 */
[----:B------:R-:W-:Y:S01]  /*21de0*/  MUFU.TANH R185, R185 ;  /* 0x000000b900b97308 */ /* 0x000fe20000002400 */
[----:B-1----:R-:W-:Y:S01]  /*21df0*/  FMNMX.FTZ R196, R20, R195, !PT ;  /* 0x000000c314c47209 */ /* 0x002fe20007810000 */
        /* <DEDUP_REMOVED lines=44> */
[----:B------:R-:W0:Y:S02]  /*220c0*/  S2R R225, SR_TID.X ;  /* 0x0000000000e17919 */ /* 0x000e240000002100 */
[----:B------:R-:W-:Y:S08]  /*220d0*/  MUFU.TANH R168, R168 ;  /* 0x000000a800a87308 */ /* 0x000ff00000002400 */
[----:B------:R-:W-:Y:S08]  /*220e0*/  MUFU.TANH R170, R170 ;  /* 0x000000aa00aa7308 */ /* 0x000ff00000002400 */
[----:B------:R-:W-:Y:S08]  /*220f0*/  MUFU.TANH R169, R169 ;  /* 0x000000a900a97308 */ /* 0x000ff00000002400 */
[----:B------:R-:W-:Y:S01]  /*22100*/  MUFU.TANH R171, R171 ;  /* 0x000000ab00ab7308 */ /* 0x000fe20000002400 */
[----:B0-----:R-:W-:-:S07]  /*22110*/  LOP3.LUT R225, R225, 0x7f, RZ, 0xc0, !PT ;  /* 0x0000007fe1e17812 */ /* 0x001fce00078ec0ff */
[----:B------:R-:W-:Y:S01]  /*22120*/  MUFU.TANH R172, R172 ;  /* 0x000000ac00ac7308 */ /* 0x000fe20000002400 */
[----:B------:R-:W-:Y:S02]  /*22130*/  ISETP.NE.AND P0, PT, R225, RZ, PT ;  /* 0x000000ffe100720c */ /* 0x000fe40003f05270 */
[----:B------:R-:W0:Y:S05]  /*22140*/  S2R R225, SR_TID.X ;  /* 0x0000000000e17919 */ /* 0x000e2a0000002100 */
[----:B------:R-:W-:Y:S08]  /*22150*/  MUFU.TANH R174, R174 ;  /* 0x000000ae00ae7308 */ /* 0x000ff00000002400 */
[----:B------:R-:W-:Y:S08]  /*22160*/  MUFU.TANH R173, R173 ;  /* 0x000000ad00ad7308 */ /* 0x000ff00000002400 */
[----:B------:R-:W-:Y:S08]  /*22170*/  MUFU.TANH R175, R175 ;  /* 0x000000af00af7308 */ /* 0x000ff00000002400 */
[----:B------:R-:W-:Y:S01]  /*22180*/  MUFU.TANH R176, R176 ;  /* 0x000000b000b07308 */ /* 0x000fe20000002400 */
[----:B0-----:R-:W-:-:S07]  /*22190*/  SHF.R.U32.HI R225, RZ, 0x7, R225 ;  /* 0x00000007ffe17819 */ /* 0x001fce00000116e1 */
        /* <DEDUP_REMOVED lines=13> */
[----:B------:R-:W-:Y:S01]  /*22270*/  VIADD R12, R10, 0x480 ;  /* 0x000004800a0c7836 */ /* 0x000fe20000000000 */
[----:B------:R-:W-:Y:S01]  /*22280*/  R2UR UR7, R13 ;  /* 0x000000000d0772ca */ /* 0x000fe200000e0000 */
[----:B------:R-:W-:-:S03]  /*22290*/  IMAD.MOV.U32 R13, RZ, RZ, -0x3ffffff0 ;  /* 0xc0000010ff0d7424 */ /* 0x000fc600078e00ff */
        /* <DEDUP_REMOVED lines=34> */
[----:B------:R-:W-:Y:S01]  /*224c0*/  FMUL.FTZ R186, R2, R193 ;  /* 0x000000c102ba7220 */ /* 0x000fe20000410000 */
[----:B------:R-:W-:Y:S08]  /*224d0*/  MUFU.TANH R148, R148 ;  /* 0x0000009400947308 */ /* 0x000ff00000002400 */
[----:B------:R-:W0:Y:S08]  /*224e0*/  MUFU.TANH R12, R12 ;  /* 0x0000000c000c7308 */ /* 0x000e300000002400 */
[----:B------:R-:W1:Y:S08]  /*224f0*/  MUFU.TANH R13, R13 ;  /* 0x0000000d000d7308 */ /* 0x000e700000002400 */
[----:B------:R-:W2:Y:S01]  /*22500*/  MUFU.TANH R187, R187 ;  /* 0x000000bb00bb7308 */ /* 0x000ea20000002400 */
[----:B0-----:R-:W-:-:S07]  /*22510*/  FMNMX.FTZ R194, R12, R4, !PT ;  /* 0x000000040cc27209 */ /* 0x001fce0007810000 */
[----:B------:R-:W0:Y:S01]  /*22520*/  MUFU.TANH R186, R186 ;  /* 0x000000ba00ba7308 */ /* 0x000e220000002400 */
[----:B-1----:R-:W-:-:S04]  /*22530*/  FMNMX.FTZ R194, R13, R194, !PT ;  /* 0x000000c20dc27209 */ /* 0x002fc80007810000 */
[----:B------:R-:W-:-:S03]  /*22540*/  FMNMX.FTZ R193, R21, R194, !PT ;  /* 0x000000c215c17209 */ /* 0x000fc60007810000 */
[----:B------:R-:W1:Y:S01]  /*22550*/  MUFU.TANH R150, R150 ;  /* 0x0000009600967308 */ /* 0x000e620000002400 */
[----:B------:R-:W-:Y:S02]  /*22560*/  FMNMX.FTZ R194, R184, R193, !PT ;  /* 0x000000c1b8c27209 */ /* 0x000fe40007810000 */
[----:B------:R-:W-:Y:S02]  /*22570*/  FMNMX.FTZ R193, R185, R196, !PT ;  /* 0x000000c4b9c17209 */ /* 0x000fe40007810000 */
[----:B--2---:R-:W-:-:S03]  /*22580*/  FMNMX.FTZ R195, R187, R194, !PT ;  /* 0x000000c2bbc37209 */ /* 0x004fc60007810000 */
[----:B------:R-:W2:Y:S01]  /*22590*/  MUFU.TANH R149, R149 ;  /* 0x0000009500957308 */ /* 0x000ea20000002400 */
[----:B0-----:R-:W-:Y:S02]  /*225a0*/  FMNMX.FTZ R194, R186, R193, !PT ;  /* 0x000000c1bac27209 */ /* 0x001fe40007810000 */
[----:B------:R-:W-:Y:S02]  /*225b0*/  FMNMX.FTZ R120, R188, R195, !PT ;  /* 0x000000c3bc787209 */ /* 0x000fe40007810000 */
[----:B------:R-:W-:Y:S01]  /*225c0*/  FMNMX.FTZ R195, R189, R194, !PT ;  /* 0x000000c2bdc37209 */ /* 0x000fe20007810000 */
[----:B------:R-:W-:Y:S01]  /*225d0*/  FMUL.FTZ R194, R2, R121 ;  /* 0x0000007902c27220 */ /* 0x000fe20000410000 */
[----:B------:R-:W-:Y:S01]  /*225e0*/  FMNMX.FTZ R121, R191, R120, !PT ;  /* 0x00000078bf797209 */ /* 0x000fe20007810000 */
[----:B------:R-:W0:Y:S01]  /*225f0*/  MUFU.TANH R151, R151 ;  /* 0x0000009700977308 */ /* 0x000e220000002400 */
[----:B------:R-:W-:Y:S02]  /*22600*/  FMNMX.FTZ R195, R190, R195, !PT ;  /* 0x000000c3bec37209 */ /* 0x000fe40007810000 */
[----:B------:R-:W-:-:S02]  /*22610*/  FMNMX.FTZ R121, R192, R121, !PT ;  /* 0x00000079c0797209 */ /* 0x000fc40007810000 */
[----:B------:R-:W-:Y:S02]  /*22620*/  FMNMX.FTZ R196, R168, R195, !PT ;  /* 0x000000c3a8c47209 */ /* 0x000fe40007810000 */
[----:B------:R-:W-:Y:S01]  /*22630*/  FMNMX.FTZ R120, R170, R121, !PT ;  /* 0x00000079aa787209 */ /* 0x000fe20007810000 */
[----:B------:R-:W3:Y:S01]  /*22640*/  MUFU.TANH R193, R197 ;  /* 0x000000c500c17308 */ /* 0x000ee20000002400 */
[----:B------:R-:W-:Y:S02]  /*22650*/  FMNMX.FTZ R195, R169, R196, !PT ;  /* 0x000000c4a9c37209 */ /* 0x000fe40007810000 */
[----:B------:R-:W-:Y:S02]  /*22660*/  FMNMX.FTZ R121, R171, R120, !PT ;  /* 0x00000078ab797209 */ /* 0x000fe40007810000 */
[----:B------:R-:W-:Y:S02]  /*22670*/  FMNMX.FTZ R196, R172, R195, !PT ;  /* 0x000000c3acc47209 */ /* 0x000fe40007810000 */
[----:B------:R-:W-:Y:S01]  /*22680*/  FMNMX.FTZ R120, R174, R121, !PT ;  /* 0x00000079ae787209 */ /* 0x000fe20007810000 */
[----:B------:R-:W4:Y:S01]  /*22690*/  MUFU.TANH R122, R122 ;  /* 0x0000007a007a7308 */ /* 0x000f220000002400 */
        /* <DEDUP_REMOVED lines=48> */
[----:B-1----:R-:W-:Y:S01]  /*229a0*/  FMNMX.FTZ R196, R150, R195, !PT ;  /* 0x000000c396c47209 */ /* 0x002fe20007810000 */
[----:B------:R-:W1:Y:S01]  /*229b0*/  MUFU.TANH R131, R131 ;  /* 0x0000008300837308 */ /* 0x000e620000002400 */
[----:B--2---:R-:W-:Y:S02]  /*229c0*/  FMNMX.FTZ R120, R149, R120, !PT ;  /* 0x0000007895787209 */ /* 0x004fe40007810000 */
[----:B0-----:R-:W-:Y:S02]  /*229d0*/  FMNMX.FTZ R195, R151, R196, !PT ;  /* 0x000000c497c37209 */ /* 0x001fe40007810000 */
[----:B---3--:R-:W-:-:S02]  /*229e0*/  FMNMX.FTZ R121, R193, R120, !PT ;  /* 0x00000078c1797209 */ /* 0x008fc40007810000 */
[----:B----4-:R-:W-:Y:S01]  /*229f0*/  FMNMX.FTZ R120, R122, R195, !PT ;  /* 0x000000c37a787209 */ /* 0x010fe20007810000 */
[----:B------:R-:W0:Y:S01]  /*22a00*/  MUFU.TANH R132, R132 ;  /* 0x0000008400847308 */ /* 0x000e220000002400 */
[----:B-----5:R-:W-:Y:S02]  /*22a10*/  FMNMX.FTZ R121, R194, R121, !PT ;  /* 0x00000079c2797209 */ /* 0x020fe40007810000 */
[----:B------:R-:W-:Y:S02]  /*22a20*/  FMNMX.FTZ R195, R123, R120, !PT ;  /* 0x000000787bc37209 */ /* 0x000fe40007810000 */
[----:B------:R-:W-:Y:S02]  /*22a30*/  FMNMX.FTZ R120, R124, R121, !PT ;  /* 0x000000797c787209 */ /* 0x000fe40007810000 */
[----:B------:R-:W-:Y:S01]  /*22a40*/  FMNMX.FTZ R196, R126, R195, !PT ;  /* 0x000000c37ec47209 */ /* 0x000fe20007810000 */
[----:B------:R-:W2:Y:S01]  /*22a50*/  MUFU.TANH R133, R133 ;  /* 0x0000008500857308 */ /* 0x000ea20000002400 */
[----:B------:R-:W-:-:S02]  /*22a60*/  FMNMX.FTZ R121, R125, R120, !PT ;  /* 0x000000787d797209 */ /* 0x000fc40007810000 */
[----:B------:R-:W-:Y:S02]  /*22a70*/  FMNMX.FTZ R195, R127, R196, !PT ;  /* 0x000000c47fc37209 */ /* 0x000fe40007810000 */
[----:B------:R-:W-:Y:S02]  /*22a80*/  FMNMX.FTZ R120, R128, R121, !PT ;  /* 0x0000007980787209 */ /* 0x000fe40007810000 */
[----:B------:R-:W-:Y:S01]  /*22a90*/  FMNMX.FTZ R196, R130, R195, !PT ;  /* 0x000000c382c47209 */ /* 0x000fe20007810000 */
[----:B------:R-:W3:Y:S01]  /*22aa0*/  MUFU.TANH R134, R134 ;  /* 0x0000008600867308 */ /* 0x000ee20000002400 */
[----:B------:R-:W-:Y:S02]  /*22ab0*/  FMNMX.FTZ R121, R129, R120, !PT ;  /* 0x0000007881797209 */ /* 0x000fe40007810000 */
[----:B-1----:R-:W-:Y:S02]  /*22ac0*/  FMNMX.FTZ R195, R131, R196, !PT ;  /* 0x000000c483c37209 */ /* 0x002fe40007810000 */
[----:B0-----:R-:W-:-:S03]  /*22ad0*/  FMNMX.FTZ R196, R132, R121, !PT ;  /* 0x0000007984c47209 */ /* 0x001fc60007810000 */
[----:B------:R-:W0:Y:S01]  /*22ae0*/  MUFU.TANH R135, R135 ;  /* 0x0000008700877308 */ /* 0x000e220000002400 */
[----:B--2---:R-:W-:-:S05]  /*22af0*/  FMNMX.FTZ R196, R133, R196, !PT ;  /* 0x000000c485c47209 */ /* 0x004fca0007810000 */
[----:B------:R-:W1:Y:S01]  /*22b00*/  SHFL.BFLY PT, R121, R196, 0x2, 0x1f ;  /* 0x0c401f00c4797f89 */ /* 0x000e6200000e0000 */
[----:B---3--:R-:W-:Y:S01]  /*22b10*/  FMNMX.FTZ R120, R134, R195, !PT ;  /* 0x000000c386787209 */ /* 0x008fe20007810000 */
[----:B------:R-:W-:Y:S02]  /*22b20*/  WARPGROUP.DEPBAR.LE gsb0, 0x0 ;  /* 0x00008000000079c5 */ /* 0x000fe40000010000 */
[----:B------:R-:W-:Y:S01]  /*22b30*/  WARPGROUP.ARRIVE ;  /* 0x00000000000079c5 */ /* 0x000fe20000000000 */
[----:B0-----:R-:W-:-:S05]  /*22b40*/  FMNMX.FTZ R195, R135, R120, !PT ;  /* 0x0000007887c37209 */ /* 0x001fca0007810000 */
[----:B------:R-:W-:Y:S01]  /*22b50*/  QGMMA.64x192x32.F32.E4M3.E4M3 R24, R204, gdesc[UR4], R24, gsb0 ;  /* 0x02e00004cc187df3 */ /* 0x000fe20008000818 */
[----:B------:R-:W0:Y:S01]  /*22b60*/  SHFL.BFLY PT, R120, R195, 0x2, 0x1f ;  /* 0x0c401f00c3787f89 */ /* 0x000e2200000e0000 */
[----:B-1----:R-:W-:Y:S02]  /*22b70*/  FMNMX.FTZ R196, R196, R121, !PT ;  /* 0x00000079c4c47209 */ /* 0x002fe40007810000 */
[----:B------:R-:W-:-:S03]  /*22b80*/  MOV R121, 0xc0000010 ;  /* 0xc000001000797802 */ /* 0x000fc60000000f00 */
[----:B------:R-:W1:Y:S01]  /*22b90*/  SHFL.BFLY PT, R197, R196, 0x1, 0x1f ;  /* 0x0c201f00c4c57f89 */ /* 0x000e6200000e0000 */
[----:B------:R-:W-:Y:S02]  /*22ba0*/  R2UR UR7, R121 ;  /* 0x00000000790772ca */ /* 0x000fe400000e0000 */
[----:B0-----:R-:W-:Y:S01]  /*22bb0*/  FMNMX.FTZ R195, R195, R120, !PT ;  /* 0x00000078c3c37209 */ /* 0x001fe20007810000 */
[----:B------:R-:W-:-:S04]  /*22bc0*/  VIADD R120, R10, 0x600 ;  /* 0x000006000a787836 */ /* 0x000fc80000000000 */
[----:B------:R-:W0:Y:S01]  /*22bd0*/  SHFL.BFLY PT, R198, R195, 0x1, 0x1f ;  /* 0x0c201f00c3c67f89 */ /* 0x000e2200000e0000 */
[----:B------:R-:W-:Y:S01]  /*22be0*/  R2UR UR6, R120 ;  /* 0x00000000780672ca */ /* 0x000fe200000e0000 */
[----:B------:R-:W-:Y:S01]  /*22bf0*/  IMAD.U32 R120, RZ, RZ, UR56 ;  /* 0x00000038ff787e24 */ /* 0x000fe2000f8e00ff */
[----:B-1----:R-:W-:-:S05]  /*22c00*/  FMNMX.FTZ R10, R196, R197, !PT ;  /* 0x000000c5c40a7209 */ /* 0x002fca0007810000 */
[----:B------:R-:W-:-:S04]  /*22c10*/  FADD.FTZ R5, -R10, R5 ;  /* 0x000000050a057221 */ /* 0x000fc80000010100 */
[----:B------:R-:W-:Y:S01]  /*22c20*/  FMUL.FTZ R197, R5, R120 ;  /* 0x0000007805c57220 */ /* 0x000fe20000410000 */
[----:B0-----:R-:W-:Y:S01]  /*22c30*/  FMNMX.FTZ R121, R195, R198, !PT ;  /* 0x000000c6c3797209 */ /* 0x001fe20007810000 */
[----:B------:R-:W-:-:S04]  /*22c40*/  FFMA.FTZ R195, R10, R120, -8 ;  /* 0xc10000000ac37423 */ /* 0x000fc80000010078 */
[-CC-:B------:R-:W-:Y:S01]  /*22c50*/  FFMA.FTZ R196, R11, R120.reuse, -R195.reuse ;  /* 0x000000780bc47223 */ /* 0x180fe200000108c3 */
[----:B------:R-:W-:-:S01]  /*22c60*/  FFMA.FTZ R11, R15, R120, -R195 ;  /* 0x000000780f0b7223 */ /* 0x000fc200000108c3 */
[-CC-:B------:R-:W-:Y:S01]  /*22c70*/  FFMA.FTZ R15, R185, R120.reuse, -R195.reuse ;  /* 0x00000078b90f7223 */ /* 0x180fe200000108c3 */
[----:B------:R-:W-:-:S01]  /*22c80*/  FFMA.FTZ R185, R189, R120, -R195 ;  /* 0x00000078bdb97223 */ /* 0x000fc200000108c3 */
[----:B------:R-:W-:Y:S01]  /*22c90*/  FFMA.FTZ R189, R193, R120, -R195 ;  /* 0x00000078c1bd7223 */ /* 0x000fe200000108c3 */
[----:B------:R-:W-:-:S01]  /*22ca0*/  FADD.FTZ R5, -R121, R4 ;  /* 0x0000000479057221 */ /* 0x000fc20000010100 */
[-C--:B------:R-:W-:Y:S01]  /*22cb0*/  FFMA.FTZ R193, R121, R120.reuse, -8 ;  /* 0xc100000079c17423 */ /* 0x080fe20000010078 */
[----:B------:R-:W-:-:S01]  /*22cc0*/  FFMA.FTZ R7, R7, R120, -R195 ;  /* 0x0000007807077223 */ /* 0x000fc200000108c3 */
[----:B------:R-:W-:Y:S01]  /*22cd0*/  MUFU.EX2 R4, R197 ;  /* 0x000000c500047308 */ /* 0x000fe20000000800 */
[-C--:B------:R-:W-:Y:S01]  /*22ce0*/  FMUL.FTZ R5, R5, R120.reuse ;  /* 0x0000007805057220 */ /* 0x080fe20000410000 */
[-CC-:B------:R-:W-:Y:S01]  /*22cf0*/  FFMA.FTZ R12, R12, R120.reuse, -R193.reuse ;  /* 0x000000780c0c7223 */ /* 0x180fe200000108c1 */
[----:B------:R-:W-:-:S01]  /*22d00*/  FFMA.FTZ R13, R13, R120, -R193 ;  /* 0x000000780d0d7223 */ /* 0x000fc200000108c1 */
[-C--:B------:R-:W-:Y:S01]  /*22d10*/  FFMA.FTZ R21, R21, R120.reuse, -R193 ;  /* 0x0000007815157223 */ /* 0x080fe200000108c1 */
[----:B------:R-:W-:-:S01]  /*22d20*/  FFMA.FTZ R20, R20, R120, -R195 ;  /* 0x0000007814147223 */ /* 0x000fc200000108c3 */
[-CC-:B------:R-:W-:Y:S01]  /*22d30*/  FFMA.FTZ R184, R184, R120.reuse, -R193.reuse ;  /* 0x00000078b8b87223 */ /* 0x180fe200000108c1 */
[----:B------:R-:W-:-:S01]  /*22d40*/  FFMA.FTZ R187, R187, R120, -R193 ;  /* 0x00000078bbbb7223 */ /* 0x000fc200000108c1 */
[----:B------:R-:W0:Y:S01]  /*22d50*/  MUFU.EX2 R7, R7 ;  /* 0x0000000700077308 */ /* 0x000e220000000800 */
[----:B------:R-:W-:-:S01]  /*22d60*/  FFMA.FTZ R186, R186, R120, -R195 ;  /* 0x00000078baba7223 */ /* 0x000fc200000108c3 */
[-CC-:B------:R-:W-:Y:S01]  /*22d70*/  FFMA.FTZ R188, R188, R120.reuse, -R193.reuse ;  /* 0x00000078bcbc7223 */ /* 0x180fe200000108c1 */
[----:B------:R-:W-:-:S01]  /*22d80*/  FFMA.FTZ R191, R191, R120, -R193 ;  /* 0x00000078bfbf7223 */ /* 0x000fc200000108c1 */
[-C--:B------:R-:W-:Y:S01]  /*22d90*/  FFMA.FTZ R190, R190, R120.reuse, -R195 ;  /* 0x00000078bebe7223 */ /* 0x080fe200000108c3 */
        /* <DEDUP_REMOVED lines=36> */
[----:B0-----:R-:W-:-:S01]  /*22fe0*/  FADD.FTZ R198, R196, R3 ;  /* 0x00000003c4c67221 */ /* 0x001fc20000010000 */
[-CC-:B------:R-:W-:Y:S01]  /*22ff0*/  FFMA.FTZ R129, R129, R120.reuse, -R195.reuse ;  /* 0x0000007881817223 */ /* 0x180fe200000108c3 */
[----:B------:R-:W-:-:S01]  /*23000*/  FFMA.FTZ R132, R132, R120, -R195 ;  /* 0x0000007884847223 */ /* 0x000fc200000108c3 */
[-C--:B------:R-:W-:Y:S01]  /*23010*/  FFMA.FTZ R133, R133, R120.reuse, -R195 ;  /* 0x0000007885857223 */ /* 0x080fe200000108c3 */
[----:B------:R-:W-:-:S01]  /*23020*/  FFMA.FTZ R170, R170, R120, -R193 ;  /* 0x00000078aaaa7223 */ /* 0x000fc200000108c1 */
[-CC-:B------:R-:W-:Y:S01]  /*23030*/  FFMA.FTZ R171, R171, R120.reuse, -R193.reuse ;  /* 0x00000078abab7223 */ /* 0x180fe200000108c1 */
[----:B------:R-:W-:-:S01]  /*23040*/  FFMA.FTZ R174, R174, R120, -R193 ;  /* 0x00000078aeae7223 */ /* 0x000fc200000108c1 */
[----:B------:R-:W0:Y:S01]  /*23050*/  MUFU.EX2 R21, R21 ;  /* 0x0000001500157308 */ /* 0x000e220000000800 */
[----:B--2---:R-:W-:-:S01]  /*23060*/  FADD.FTZ R0, R13, R0 ;  /* 0x000000000d007221 */ /* 0x004fc20000010000 */
[-CC-:B------:R-:W-:Y:S01]  /*23070*/  FFMA.FTZ R175, R175, R120.reuse, -R193.reuse ;  /* 0x00000078afaf7223 */ /* 0x180fe200000108c1 */
[----:B------:R-:W-:-:S01]  /*23080*/  FFMA.FTZ R178, R178, R120, -R193 ;  /* 0x00000078b2b27223 */ /* 0x000fc200000108c1 */
[-CC-:B------:R-:W-:Y:S01]  /*23090*/  FFMA.FTZ R179, R179, R120.reuse, -R193.reuse ;  /* 0x00000078b3b37223 */ /* 0x180fe200000108c1 */
[----:B------:R-:W-:-:S01]  /*230a0*/  FFMA.FTZ R182, R182, R120, -R193 ;  /* 0x00000078b6b67223 */ /* 0x000fc200000108c1 */
[-CC-:B------:R-:W-:Y:S01]  /*230b0*/  FFMA.FTZ R183, R183, R120.reuse, -R193.reuse ;  /* 0x00000078b7b77223 */ /* 0x180fe200000108c1 */
[----:B------:R-:W-:-:S01]  /*230c0*/  FFMA.FTZ R154, R154, R120, -R193 ;  /* 0x000000789a9a7223 */ /* 0x000fc200000108c1 */
[----:B------:R-:W2:Y:S01]  /*230d0*/  MUFU.EX2 R20, R20 ;  /* 0x0000001400147308 */ /* 0x000ea20000000800 */
[----:B-1----:R-:W-:-:S01]  /*230e0*/  FADD.FTZ R3, R11, R198 ;  /* 0x000000c60b037221 */ /* 0x002fc20000010000 */
        /* <DEDUP_REMOVED lines=10> */
[-CC-:B------:R-:W-:Y:S01]  /*23190*/  FFMA.FTZ R139, R139, R120.reuse, -R193.reuse ;  /* 0x000000788b8b7223 */ /* 0x180fe200000108c1 */
        /* <DEDUP_REMOVED lines=17> */
[----:B------:R-:W-:Y:S01]  /*232b0*/  FFMA.FTZ R135, R135, R120, -R193 ;  /* 0x0000007887877223 */ /* 0x000fe200000108c1 */
[----:B------:R-:W-:Y:S01]  /*232c0*/  @!P0 IMAD R193, R9, 0x8, R16 ;  /* 0x0000000809c18824 */ /* 0x000fe200078e0210 */
        /* <DEDUP_REMOVED lines=12> */
[----:B------:R-:W-:Y:S02]  /*23390*/  WARPGROUP.DEPBAR.LE gsb0, 0x0 ;  /* 0x00008000000079c5 */ /* 0x000fe40000010000 */
[----:B------:R-:W-:-:S04]  /*233a0*/  WARPGROUP.ARRIVE ;  /* 0x00000000000079c5 */ /* 0x000fc80000000000 */
[----:B------:R-:W1:Y:S01]  /*233b0*/  MUFU.EX2 R168, R168 ;  /* 0x000000a800a87308 */ /* 0x000e620000000800 */
[----:B0-----:R-:W-:-:S01]  /*233c0*/  FADD.FTZ R3, R190, R3 ;  /* 0x00000003be037221 */ /* 0x001fc20000010000 */
[----:B------:R-:W-:Y:S06]  /*233d0*/  QGMMA.64x192x32.F32.E4M3.E4M3 R24, R200, gdesc[UR4], R24, gsb0 ;  /* 0x02e00004c8187df3 */ /* 0x000fec0008000818 */
        /* <DEDUP_REMOVED lines=52> */
[----:B------:R-:W-:-:S06]  /*23720*/  WARPGROUP.DEPBAR.LE gsb0, 0x0 ;  /* 0x00008000000079c5 */ /* 0x000fcc0000010000 */
        /* <DEDUP_REMOVED lines=42> */
[----:B------:R-:W-:-:S06]  /*239d0*/  IADD3 R195, -R225, 0xb, RZ ;  /* 0x0000000be1c37810 */ /* 0x000fcc0007ffe1ff */
[----:B------:R-:W1:Y:S01]  /*239e0*/  MUFU.EX2 R189, R189 ;  /* 0x000000bd00bd7308 */ /* 0x000e620000000800 */
[----:B0-----:R-:W-:-:S01]  /*239f0*/  FADD.FTZ R200, R149, R0 ;  /* 0x0000000095c87221 */ /* 0x001fc20000010000 */
[----:B------:R-:W-:-:S05]  /*23a00*/  @!P0 VIADD R0, R193, 0x33440 ;  /* 0x00033440c1008836 */ /* 0x000fca0000000000 */
[----:B------:R-:W-:Y:S01]  /*23a10*/  @!P0 PRMT R0, RZ, 0x654, R0 ;  /* 0x00000654ff008816 */ /* 0x000fe20000000000 */
[----:B------:R-:W0:Y:S01]  /*23a20*/  MUFU.EX2 R122, R122 ;  /* 0x0000007a007a7308 */ /* 0x000e220000000800 */
[----:B--2---:R-:W-:-:S01]  /*23a30*/  FADD.FTZ R3, R151, R198 ;  /* 0x000000c697037221 */ /* 0x004fc20000010000 */
[----:B------:R2:W-:Y:S06]  /*23a40*/  BAR.ARV R195, 0x100 ;  /* 0x000400c30000751d */ /* 0x0005ec0000002000 */
[----:B------:R-:W3:Y:S01]  /*23a50*/  MUFU.EX2 R194, R194 ;  /* 0x000000c200c27308 */ /* 0x000ee20000000800 */
[----:B-1----:R-:W-:-:S01]  /*23a60*/  FADD.FTZ R193, R189, R200 ;  /* 0x000000c8bdc17221 */ /* 0x002fc20000010000 */
[----:B------:R1:W-:Y:S06]  /*23a70*/  @!P0 SYNCS.ARRIVE.TRANS64.RED.A1T0 RZ, [R0+URZ], RZ ;  /* 0x000000ff00ff89a7 */ /* 0x0003ec000810043f */
[----:B------:R-:W4:Y:S01]  /*23a80*/  MUFU.EX2 R123, R123 ;  /* 0x0000007b007b7308 */ /* 0x000f220000000800 */
[----:B0-----:R-:W-:-:S07]  /*23a90*/  FADD.FTZ R198, R122, R3 ;  /* 0x000000037ac67221 */ /* 0x001fce0000010000 */
[----:B------:R-:W0:Y:S01]  /*23aa0*/  MUFU.EX2 R124, R124 ;  /* 0x0000007c007c7308 */ /* 0x000e220000000800 */
[----:B---3--:R-:W-:-:S07]  /*23ab0*/  FADD.FTZ R193, R194, R193 ;  /* 0x000000c1c2c17221 */ /* 0x008fce0000010000 */
[----:B------:R-:W3:Y:S01]  /*23ac0*/  MUFU.EX2 R126, R126 ;  /* 0x0000007e007e7308 */ /* 0x000ee20000000800 */
[----:B----4-:R-:W-:-:S07]  /*23ad0*/  FADD.FTZ R3, R123, R198 ;  /* 0x000000c67b037221 */ /* 0x010fce0000010000 */
[----:B------:R-:W4:Y:S01]  /*23ae0*/  MUFU.EX2 R125, R125 ;  /* 0x0000007d007d7308 */ /* 0x000f220000000800 */
[----:B0-----:R-:W-:-:S07]  /*23af0*/  FADD.FTZ R198, R124, R193 ;  /* 0x000000c17cc67221 */ /* 0x001fce0000010000 */
[----:B------:R-:W0:Y:S01]  /*23b00*/  MUFU.EX2 R127, R127 ;  /* 0x0000007f007f7308 */ /* 0x000e220000000800 */
[----:B---3--:R-:W-:-:S07]  /*23b10*/  FADD.FTZ R200, R126, R3 ;  /* 0x000000037ec87221 */ /* 0x008fce0000010000 */
[----:B------:R-:W1:Y:S01]  /*23b20*/  MUFU.EX2 R128, R128 ;  /* 0x0000008000807308 */ /* 0x000e620000000800 */
[----:B----4-:R-:W-:-:S07]  /*23b30*/  FADD.FTZ R3, R125, R198 ;  /* 0x000000c67d037221 */ /* 0x010fce0000010000 */
[----:B------:R-:W3:Y:S01]  /*23b40*/  MUFU.EX2 R130, R130 ;  /* 0x0000008200827308 */ /* 0x000ee20000000800 */
[----:B0-----:R-:W-:-:S07]  /*23b50*/  FADD.FTZ R193, R127, R200 ;  /* 0x000000c87fc17221 */ /* 0x001fce0000010000 */
[----:B------:R-:W0:Y:S01]  /*23b60*/  MUFU.EX2 R129, R129 ;  /* 0x0000008100817308 */ /* 0x000e220000000800 */
[----:B-1----:R-:W-:-:S07]  /*23b70*/  FADD.FTZ R0, R128, R3 ;  /* 0x0000000380007221 */ /* 0x002fce0000010000 */
[----:B------:R-:W1:Y:S01]  /*23b80*/  MUFU.EX2 R131, R131 ;  /* 0x0000008300837308 */ /* 0x000e620000000800 */
[----:B---3--:R-:W-:-:S07]  /*23b90*/  FADD.FTZ R198, R130, R193 ;  /* 0x000000c182c67221 */ /* 0x008fce0000010000 */
[----:B------:R-:W3:Y:S01]  /*23ba0*/  MUFU.EX2 R132, R132 ;  /* 0x0000008400847308 */ /* 0x000ee20000000800 */
[----:B0-----:R-:W-:-:S07]  /*23bb0*/  FADD.FTZ R3, R129, R0 ;  /* 0x0000000081037221 */ /* 0x001fce0000010000 */
[----:B------:R-:W0:Y:S01]  /*23bc0*/  MUFU.EX2 R134, R134 ;  /* 0x0000008600867308 */ /* 0x000e220000000800 */
[----:B-1----:R-:W-:-:S07]  /*23bd0*/  FADD.FTZ R193, R131, R198 ;  /* 0x000000c683c17221 */ /* 0x002fce0000010000 */
[----:B------:R-:W1:Y:S01]  /*23be0*/  MUFU.EX2 R133, R133 ;  /* 0x0000008500857308 */ /* 0x000e620000000800 */
[----:B---3--:R-:W-:-:S07]  /*23bf0*/  FADD.FTZ R0, R132, R3 ;  /* 0x0000000384007221 */ /* 0x008fce0000010000 */
[----:B------:R-:W3:Y:S01]  /*23c00*/  MUFU.EX2 R135, R135 ;  /* 0x0000008700877308 */ /* 0x000ee20000000800 */
[----:B0-----:R-:W-:-:S01]  /*23c10*/  FADD.FTZ R198, R134, R193 ;  /* 0x000000c186c67221 */ /* 0x001fc20000010000 */
[----:B-1----:R-:W-:-:S03]  /*23c20*/  FADD.FTZ R3, R133, R0 ;  /* 0x0000000085037221 */ /* 0x002fc60000010000 */
[----:B---3--:R-:W-:Y:S01]  /*23c30*/  FADD.FTZ R0, R135, R198 ;  /* 0x000000c687007221 */ /* 0x008fe20000010000 */
[----:B--2---:R-:W-:Y:S06]  /*23c40*/  @!P1 BRA `(.L_x_2394) ;  /* 0x0000000000049947 */ /* 0x004fec0003800000 */
[----:B------:R-:W-:Y:S01]  /*23c50*/  BPT.TRAP 0x1 ;  /* 0x000000040000795c */ /* 0x000fe20000300000 */
.L_x_2394:
[----:B------:R-:W-:Y:S01]  /*23c60*/  F2FP.SATFINITE.E4M3.F32.PACK_AB_MERGE_C R11, R20, R11, RZ ;  /* 0x0000000b140b723e */ /* 0x000fe200048070ff */
[-C--:B------:R-:W-:Y:S01]  /*23c70*/  FMUL.FTZ R24, R24, R4.reuse ;  /* 0x0000000418187220 */ /* 0x080fe20000410000 */
[----:B------:R-:W-:Y:S01]  /*23c80*/  ISETP.GT.AND P0, PT, R6, RZ, PT ;  /* 0x000000ff0600720c */ /* 0x000fe20003f04270 */
[-C--:B------:R-:W-:Y:S01]  /*23c90*/  FMUL.FTZ R25, R25, R4.reuse ;  /* 0x0000000419197220 */ /* 0x080fe20000410000 */
[----:B------:R-:W-:Y:S01]  /*23ca0*/  F2FP.SATFINITE.E4M3.F32.PACK_AB_MERGE_C R216, R196, R7, R11 ;  /* 0x00000007c4d8723e */ /* 0x000fe2000480700b */
[----:B------:R-:W-:Y:S01]  /*23cb0*/  FMUL.FTZ R28, R28, R4 ;  /* 0x000000041c1c7220 */ /* 0x000fe20000410000 */
[----:B------:R-:W-:Y:S01]  /*23cc0*/  LEA R7, R8, R16, 0x3 ;  /* 0x0000001008077211 */ /* 0x000fe200078e18ff */
[----:B------:R-:W-:Y:S01]  /*23cd0*/  IMAD.U32 R8, RZ, RZ, UR42 ;  /* 0x0000002aff087e24 */ /* 0x000fe2000f8e00ff */
[----:B------:R-:W-:Y:S01]  /*23ce0*/  F2FP.SATFINITE.E4M3.F32.PACK_AB_MERGE_C R21, R184, R21, RZ ;  /* 0x00000015b815723e */ /* 0x000fe200048070ff */
[-C--:B------:R-:W-:Y:S01]  /*23cf0*/  FMUL.FTZ R29, R29, R4.reuse ;  /* 0x000000041d1d7220 */ /* 0x080fe20000410000 */
        /* <DEDUP_REMOVED lines=118> */
[----:B0-----:R-:W-:Y:S01]  /*24460*/  IMAD.MOV.U32 R7, RZ, RZ, R220 ;  /* 0x000000ffff077224 */ /* 0x001fe200078e00dc */
        /* <DEDUP_REMOVED lines=17> */
[----:B------:R-:W-:Y:S01]  /*24580*/  MOV R4, R121 ;  /* 0x0000007900047202 */ /* 0x000fe20000000f00 */
[----:B------:R-:W-:Y:S06]  /*24590*/  @P0 BRA `(.L_x_2395) ;  /* 0xffffffc000780947 */ /* 0x000fec000383ffff */
[----:B------:R-:W-:-:S07]  /*245a0*/  MOV R146, R9 ;  /* 0x0000000900927202 */ /* 0x000fce0000000f00 */
.L_x_2384:
[----:B------:R-:W-:Y:S05]  /*245b0*/  WARPSYNC.ALL ;  /* 0x0000000000007948 */ /* 0x000fea0003800000 */
[----:B------:R-:W-:Y:S06]  /*245c0*/  BAR.ARV 0x8, 0x120 ;  /* 0x0204800000007b1d */ /* 0x000fec0000002000 */
[----:B------:R-:W-:Y:S05]  /*245d0*/  @!P1 BRA `(.L_x_2396) ;  /* 0x0000000000049947 */ /* 0x000fea0003800000 */
[----:B------:R-:W-:Y:S01]  /*245e0*/  BPT.TRAP 0x1 ;  /* 0x000000040000795c */ /* 0x000fe20000300000 */
.L_x_2396:
[----:B------:R-:W-:Y:S01]  /*245f0*/  IMAD R11, R146, 0x8, R16 ;  /* 0x00000008920b7824 */ /* 0x000fe200078e0210 */
[----:B------:R-:W-:-:S04]  /*24600*/  SHF.L.U32 R2, R220, 0x1f, RZ ;  /* 0x0000001fdc027819 */ /* 0x000fc800000006ff */
[----:B------:R0:W1:Y:S01]  /*24610*/  SYNCS.PHASECHK.TRANS64.TRYWAIT P0, [R11+URZ+0x33450], R2 ;  /* 0x033450020b0075a7 */ /* 0x000062000800017f */
[----:B------:R-:W-:Y:S05]  /*24620*/  @!P1 BRA `(.L_x_2397) ;  /* 0x0000000000049947 */ /* 0x000fea0003800000 */
[----:B------:R-:W-:Y:S01]  /*24630*/  BPT.TRAP 0x1 ;  /* 0x000000040000795c */ /* 0x000fe20000300000 */
.L_x_2397:
[----:B------:R-:W-:-:S05]  /*24640*/  VIADD R16, R16, 0x200 ;  /* 0x0000020010107836 */ /* 0x000fca0000000000 */
[----:B------:R-:W-:-:S04]  /*24650*/  SHF.R.U32.HI R16, RZ, 0x4, R16 ;  /* 0x00000004ff107819 */ /* 0x000fc80000011610 */
[----:B------:R-:W-:-:S04]  /*24660*/  LOP3.LUT R16, R16, 0x3fff, RZ, 0xc0, !PT ;  /* 0x00003fff10107812 */ /* 0x000fc800078ec0ff */
[----:B------:R-:W-:Y:S01]  /*24670*/  LOP3.LUT R5, R16, 0x10000, RZ, 0xfc, !PT ;  /* 0x0001000010057812 */ /* 0x000fe200078efcff */
[----:B-1----:R-:W-:Y:S06]  /*24680*/  @P0 BRA `(.L_x_2398) ;  /* 0x0000000000080947 */ /* 0x002fec0003800000 */
[----:B------:R-:W1:Y:S02]  /*24690*/  SYNCS.PHASECHK.TRANS64.TRYWAIT P0, [R11+URZ+0x33450], R2 ;  /* 0x033450020b0075a7 */ /* 0x000e64000800017f */
[----:B-1----:R-:W-:Y:S05]  /*246a0*/  @!P0 BRA `(.L_x_2399) ;  /* 0x000000b000c48947 */ /* 0x002fea0003800000 */
.L_x_2398:
[----:B------:R-:W-:Y:S01]  /*246b0*/  IMAD R4, R146, 0x780, R5 ;  /* 0x0000078092047824 */ /* 0x000fe200078e0205 */
[----:B------:R-:W0:Y:S01]  /*246c0*/  LDL R13, [R1+0x1c] ;  /* 0x00001c00010d7983 */ /* 0x000e220000100800 */
[----:B------:R-:W-:Y:S01]  /*246d0*/  IMAD.MOV.U32 R5, RZ, RZ, -0x3ffffff0 ;  /* 0xc0000010ff057424 */ /* 0x000fe200078e00ff */
[----:B------:R-:W-:Y:S05]  /*246e0*/  WARPSYNC.ALL ;  /* 0x0000000000007948 */ /* 0x000fea0003800000 */
[C---:B------:R-:W-:Y:S01]  /*246f0*/  R2UR UR6, R4.reuse ;  /* 0x00000000040672ca */ /* 0x040fe200000e0000 */
[----:B------:R-:W2:Y:S01]  /*24700*/  LDL R12, [R1+0xc] ;  /* 0x00000c00010c7983 */ /* 0x000ea20000100800 */
[----:B------:R-:W-:Y:S01]  /*24710*/  R2UR UR7, R5 ;  /* 0x00000000050772ca */ /* 0x000fe200000e0000 */
[----:B------:R-:W-:Y:S01]  /*24720*/  WARPGROUP.ARRIVE ;  /* 0x00000000000079c5 */ /* 0x000fe20000000000 */
[----:B------:R-:W-:Y:S01]  /*24730*/  IMAD.MOV.U32 R7, RZ, RZ, -0x3ffffff0 ;  /* 0xc0000010ff077424 */ /* 0x000fe200078e00ff */
[----:B------:R-:W-:Y:S01]  /*24740*/  IADD3 R6, R4, 0x180, RZ ;  /* 0x0000018004067810 */ /* 0x000fe20007ffe0ff */
[----:B------:R-:W-:-:S02]  /*24750*/  ULDC.64 UR4, c[0x0][0x9a0] ;  /* 0x0002680000047ab9 */ /* 0x000fc40000000a00 */
[----:B------:R-:W-:-:S04]  /*24760*/  ISETP.NE.U32.AND P0, PT, RZ, UR4, PT ;  /* 0x00000004ff007c0c */ /* 0x000fc8000bf05070 */
[----:B------:R-:W-:-:S03]  /*24770*/  ISETP.NE.AND.EX P0, PT, RZ, UR5, PT, P0 ;  /* 0x00000005ff007c0c */ /* 0x000fc6000bf05300 */
[----:B------:R-:W-:Y:S01]  /*24780*/  QGMMA.64x192x32.F32.E4M3.E4M3 R24, R216, gdesc[UR4], R24, gsb0 ;  /* 0x02e00004d8187df3 */ /* 0x000fe20008000818 */
[----:B------:R-:W-:Y:S01]  /*24790*/  R2UR UR6, R6 ;  /* 0x00000000060672ca */ /* 0x000fe200000e0000 */
[----:B------:R-:W-:Y:S01]  /*247a0*/  VIADD R6, R4, 0x300 ;  /* 0x0000030004067836 */ /* 0x000fe20000000000 */
[----:B------:R-:W-:Y:S01]  /*247b0*/  R2UR UR7, R7 ;  /* 0x00000000070772ca */ /* 0x000fe200000e0000 */
[----:B------:R-:W-:-:S06]  /*247c0*/  IMAD.MOV.U32 R7, RZ, RZ, -0x3ffffff0 ;  /* 0xc0000010ff077424 */ /* 0x000fcc00078e00ff */
[----:B------:R-:W3:Y:S01]  /*247d0*/  @P0 LDC.64 R8, c[0x0][0x9d0] ;  /* 0x00027400ff080b82 */ /* 0x000ee20000000a00 */
[----:B------:R-:W-:Y:S02]  /*247e0*/  WARPGROUP.DEPBAR.LE gsb0, 0x0 ;  /* 0x00008000000079c5 */ /* 0x000fe40000010000 */
[----:B------:R-:W-:-:S07]  /*247f0*/  WARPGROUP.ARRIVE ;  /* 0x00000000000079c5 */ /* 0x000fce0000000000 */
[----:B------:R-:W-:Y:S01]  /*24800*/  QGMMA.64x192x32.F32.E4M3.E4M3 R24, R212, gdesc[UR4], R24, gsb0 ;  /* 0x02e00004d4187df3 */ /* 0x000fe20008000818 */
[----:B------:R-:W-:Y:S02]  /*24810*/  R2UR UR6, R6 ;  /* 0x00000000060672ca */ /* 0x000fe400000e0000 */
[----:B------:R-:W-:Y:S02]  /*24820*/  R2UR UR7, R7 ;  /* 0x00000000070772ca */ /* 0x000fe400000e0000 */
[----:B------:R-:W0:Y:S02]  /*24830*/  @P0 LDC.64 R6, c[0x0][0x9c8] ;  /* 0x00027200ff060b82 */ /* 0x000e240000000a00 */
[----:B01----:R-:W-:Y:S01]  /*24840*/  @P0 IMAD R2, R13, R6, RZ ;  /* 0x000000060d020224 */ /* 0x003fe200078e02ff */
[----:B------:R-:W-:-:S03]  /*24850*/  @P0 SHF.R.S32.HI R13, RZ, 0x1f, R226 ;  /* 0x0000001fff0d0819 */ /* 0x000fc600000114e2 */
[C---:B--2---:R-:W-:Y:S02]  /*24860*/  @P0 IMAD R5, R12.reuse, R7, R2 ;  /* 0x000000070c050224 */ /* 0x044fe400078e0202 */
[----:B------:R-:W-:-:S04]  /*24870*/  @P0 IMAD.WIDE.U32 R6, R12, R6, RZ ;  /* 0x000000060c060225 */ /* 0x000fc800078e00ff */
[----:B---3--:R-:W-:Y:S01]  /*24880*/  @P0 IMAD R2, R13, R8, RZ ;  /* 0x000000080d020224 */ /* 0x008fe200078e02ff */
[----:B------:R-:W-:-:S03]  /*24890*/  @P0 IADD3 R7, R7, R5, RZ ;  /* 0x0000000507070210 */ /* 0x000fc60007ffe0ff */
[C---:B------:R-:W-:Y:S02]  /*248a0*/  @P0 IMAD R5, R226.reuse, R9, R2 ;  /* 0x00000009e2050224 */ /* 0x040fe400078e0202 */
[----:B------:R-:W-:-:S04]  /*248b0*/  @P0 IMAD.WIDE.U32 R226, R226, R8, R6 ;  /* 0x00000008e2e20225 */ /* 0x000fc800078e0006 */
[----:B------:R-:W-:Y:S01]  /*248c0*/  @P0 IMAD.IADD R5, R227, 0x1, R5 ;  /* 0x00000001e3050824 */ /* 0x000fe200078e0205 */
[----:B------:R-:W-:Y:S01]  /*248d0*/  @P0 LEA R8, P2, R226, UR4, 0x2 ;  /* 0x00000004e2080c11 */ /* 0x000fe2000f8410ff */
[----:B------:R-:W-:-:S03]  /*248e0*/  IMAD.MOV.U32 R2, RZ, RZ, 0x3f800000 ;  /* 0x3f800000ff027424 */ /* 0x000fc600078e00ff */
[----:B------:R-:W-:-:S05]  /*248f0*/  @P0 LEA.HI.X R9, R226, UR5, R5, 0x2, P2 ;  /* 0x00000005e2090c11 */ /* 0x000fca00090f1405 */
[----:B------:R0:W2:Y:S01]  /*24900*/  @P0 LDG.E R2, desc[UR54][R8.64] ;  /* 0x0000003608020981 */ /* 0x0000a2000c1e1900 */
[----:B------:R-:W-:Y:S02]  /*24910*/  WARPGROUP.DEPBAR.LE gsb0, 0x0 ;  /* 0x00008000000079c5 */ /* 0x000fe40000010000 */
[----:B------:R-:W-:-:S06]  /*24920*/  WARPGROUP.ARRIVE ;  /* 0x00000000000079c5 */ /* 0x000fcc0000000000 */
[----:B------:R-:W-:Y:S01]  /*24930*/  QGMMA.64x192x32.F32.E4M3.E4M3 R24, R208, gdesc[UR4], R24, gsb0 ;  /* 0x02e00004d0187df3 */ /* 0x000fe20008000818 */
[----:B------:R-:W-:Y:S01]  /*24940*/  VIADD R6, R4, 0x480 ;  /* 0x0000048004067836 */ /* 0x000fe20000000000 */
[----:B------:R-:W-:-:S04]  /*24950*/  MOV R7, 0xc0000010 ;  /* 0xc000001000077802 */ /* 0x000fc80000000f00 */
[----:B------:R-:W-:Y:S02]  /*24960*/  R2UR UR6, R6 ;  /* 0x00000000060672ca */ /* 0x000fe400000e0000 */
[----:B------:R-:W-:Y:S01]  /*24970*/  R2UR UR7, R7 ;  /* 0x00000000070772ca */ /* 0x000fe200000e0000 */
[----:B------:R-:W-:Y:S02]  /*24980*/  VIADD R4, R4, 0x600 ;  /* 0x0000060004047836 */ /* 0x000fe40000000000 */
[----:B------:R-:W-:Y:S01]  /*24990*/  IMAD.MOV.U32 R5, RZ, RZ, -0x3ffffff0 ;  /* 0xc0000010ff057424 */ /* 0x000fe200078e00ff */
[----:B------:R-:W1:Y:S01]  /*249a0*/  SHFL.BFLY PT, R7, R0, 0x2, 0x1f ;  /* 0x0c401f0000077f89 */ /* 0x000e6200000e0000 */
[----:B------:R-:W-:Y:S02]  /*249b0*/  WARPGROUP.DEPBAR.LE gsb0, 0x0 ;  /* 0x00008000000079c5 */ /* 0x000fe40000010000 */
[----:B------:R-:W-:-:S06]  /*249c0*/  WARPGROUP.ARRIVE ;  /* 0x00000000000079c5 */ /* 0x000fcc0000000000 */
        /* <DEDUP_REMOVED lines=8> */
[----:B-1----:R-:W-:-:S01]  /*24a50*/  FADD.FTZ R6, R7, R6 ;  /* 0x0000000607067221 */ /* 0x002fc20000010000 */
[----:B------:R-:W-:-:S03]  /*24a60*/  IMAD.MOV.U32 R3, RZ, RZ, RZ ;  /* 0x000000ffff037224 */ /* 0x000fc600078e00ff */
[----:B------:R-:W-:Y:S01]  /*24a70*/  FMUL.FTZ R12, R6, 0.00390625 ;  /* 0x3b800000060c7820 */ /* 0x000fe20000410000 */
[----:B0-----:R-:W-:-:S05]  /*24a80*/  FADD.FTZ R8, R4, R5 ;  /* 0x0000000504087221 */ /* 0x001fca0000010000 */
[C---:B------:R-:W-:Y:S01]  /*24a90*/  FSETP.NE.FTZ.AND P0, PT, R8.reuse, RZ, PT ;  /* 0x000000ff0800720b */ /* 0x040fe20003f15000 */
[----:B------:R-:W-:Y:S01]  /*24aa0*/  FMUL.FTZ R9, R8, 0.00390625 ;  /* 0x3b80000008097820 */ /* 0x000fe20000410000 */
[----:B------:R-:W-:-:S04]  /*24ab0*/  FSETP.NE.FTZ.AND P3, PT, R12, RZ, PT ;  /* 0x000000ff0c00720b */ /* 0x000fc80003f75000 */
[----:B------:R-:W-:-:S07]  /*24ac0*/  FSETP.NE.FTZ.AND P2, PT, R9, RZ, PT ;  /* 0x000000ff0900720b */ /* 0x000fce0003f55000 */
[----:B------:R-:W-:Y:S01]  /*24ad0*/  @P0 MUFU.RCP R3, R8 ;  /* 0x0000000800030308 */ /* 0x000fe20000001000 */
[----:B------:R-:W-:Y:S02]  /*24ae0*/  FSETP.NE.FTZ.AND P0, PT, R6, RZ, PT ;  /* 0x000000ff0600720b */ /* 0x000fe40003f15000 */
[----:B------:R-:W-:-:S05]  /*24af0*/  MOV R7, RZ ;  /* 0x000000ff00077202 */ /* 0x000fca0000000f00 */
        /* <DEDUP_REMOVED lines=9> */
[----:B------:R-:W-:-:S02]  /*24b90*/  IMAD.MOV.U32 R122, RZ, RZ, -0x800000 ;  /* 0xff800000ff7a7424 */ /* 0x000fc400078e00ff */
[----:B--2---:R-:W-:Y:S01]  /*24ba0*/  FMUL.FTZ R3, R3, R2 ;  /* 0x0000000203037220 */ /* 0x004fe20000410000 */
[----:B------:R-:W-:Y:S02]  /*24bb0*/  IMAD.MOV.U32 R123, RZ, RZ, -0x800000 ;  /* 0xff800000ff7b7424 */ /* 0x000fe400078e00ff */
[----:B-1----:R-:W-:Y:S01]  /*24bc0*/  @P3 FMUL.FTZ R4, R4, 0.69314718246459960938 ;  /* 0x3f31721804043820 */ /* 0x002fe20000410000 */
[----:B------:R-:W-:-:S03]  /*24bd0*/  @P2 FFMA.FTZ R122, R5, R10, R0 ;  /* 0x0000000a057a2223 */ /* 0x000fc60000010000 */
[----:B------:R-:W-:Y:S01]  /*24be0*/  @P3 FFMA.FTZ R123, R13, R121, R4 ;  /* 0x000000790d7b3223 */ /* 0x000fe20000010004 */
[----:B---3--:R-:W-:Y:S01]  /*24bf0*/  FMUL.FTZ R0, R7, R2 ;  /* 0x0000000207007220 */ /* 0x008fe20000410000 */
[----:B------:R-:W-:Y:S02]  /*24c00*/  WARPGROUP.DEPBAR.LE gsb0, 0x0 ;  /* 0x00008000000079c5 */ /* 0x000fe40000010000 */
[----:B------:R-:W-:Y:S05]  /*24c10*/  @!P1 BRA `(.L_x_2400) ;  /* 0x0000000000049947 */ /* 0x000fea0003800000 */
[----:B------:R-:W-:Y:S01]  /*24c20*/  BPT.TRAP 0x1 ;  /* 0x000000040000795c */ /* 0x000fe20000300000 */
.L_x_2400:
[----:B------:R-:W-:Y:S01]  /*24c30*/  VIADD R2, R11, 0x33460 ;  /* 0x000334600b027836 */ /* 0x000fe20000000000 */
[----:B------:R-:W-:Y:S01]  /*24c40*/  MOV R7, UR42 ;  /* 0x0000002a00077c02 */ /* 0x000fe20008000f00 */
[----:B------:R-:W-:Y:S02]  /*24c50*/  VIADD R146, R146, 0x1 ;  /* 0x0000000192927836 */ /* 0x000fe40000000000 */
[-C--:B------:R-:W-:Y:S01]  /*24c60*/  FMUL.FTZ R5, R24, R3.reuse ;  /* 0x0000000318057220 */ /* 0x080fe20000410000 */
[-C--:B------:R-:W-:Y:S01]  /*24c70*/  FMUL.FTZ R4, R25, R3.reuse ;  /* 0x0000000319047220 */ /* 0x080fe20000410000 */
[----:B------:R-:W-:Y:S01]  /*24c80*/  PRMT R2, R7, 0x654, R2 ;  /* 0x0000065407027816 */ /* 0x000fe20000000002 */
[-C--:B------:R-:W-:Y:S01]  /*24c90*/  FMUL.FTZ R120, R36, R3.reuse ;  /* 0x0000000324787220 */ /* 0x080fe20000410000 */
[-C--:B------:R-:W-:Y:S01]  /*24ca0*/  FMUL.FTZ R9, R41, R3.reuse ;  /* 0x0000000329097220 */ /* 0x080fe20000410000 */
[-C--:B------:R-:W-:Y:S01]  /*24cb0*/  FMUL.FTZ R24, R45, R3.reuse ;  /* 0x000000032d187220 */ /* 0x080fe20000410000 */
[----:B------:R0:W-:Y:S01]  /*24cc0*/  SYNCS.ARRIVE.TRANS64.RED.A1T0 RZ, [R2+URZ], RZ ;  /* 0x000000ff02ff79a7 */ /* 0x0001e2000810043f */
[----:B------:R-:W-:Y:S01]  /*24cd0*/  ISETP.NE.AND P0, PT, R146, 0x2, PT ;  /* 0x000000029200780c */ /* 0x000fe20003f05270 */
        /* <DEDUP_REMOVED lines=96> */
.L_x_2326:
[----:B------:R-:W2:Y:S04]  /*252e0*/  LDL R98, [R1+0xc] ;  /* 0x00000c0001627983 */ /* 0x000ea80000100800 */
[----:B------:R-:W2:Y:S01]  /*252f0*/  LDL R94, [R1+0x1c] ;  /* 0x00001c00015e7983 */ /* 0x000ea20000100800 */
[----:B------:R-:W-:Y:S05]  /*25300*/  WARPSYNC.ALL ;  /* 0x0000000000007948 */ /* 0x000fea0003800000 */
[----:B--2---:R-:W-:Y:S01]  /*25310*/  SHF.L.U64.HI R87, R98, 0x2, R94 ;  /* 0x0000000262577819 */ /* 0x004fe2000001025e */
        /* <DEDUP_REMOVED lines=14> */
[----:B------:R-:W-:-:S04]  /*25400*/  IADD3 R2, P0, R0, UR4, RZ ;  /* 0x0000000400027c10 */ /* 0x000fc8000ff1e0ff */
[----:B------:R-:W-:-:S05]  /*25410*/  IADD3.X R3, RZ, UR5, RZ, P0, !PT ;  /* 0x00000005ff037c10 */ /* 0x000fca00087fe4ff */
        /* <DEDUP_REMOVED lines=27> */
[----:B------:R-:W-:Y:S02]  /*255d0*/  F2FP.BF16.F32.PACK_AB R119, R119, R30 ;  /* 0x0000001e7777723e */ /* 0x000fe400000010ff */
[----:B------:R-:W-:Y:S02]  /*255e0*/  LOP3.LUT P0, R2, R83, 0x3, RZ, 0xc0, !PT ;  /* 0x0000000353027812 */ /* 0x000fe4000780c0ff */
[----:B------:R-:W-:Y:S02]  /*255f0*/  F2FP.BF16.F32.PACK_AB R20, R20, R5 ;  /* 0x000000051414723e */ /* 0x000fe400000010ff */
[----:B------:R-:W-:Y:S02]  /*25600*/  F2FP.BF16.F32.PACK_AB R21, R21, R4 ;  /* 0x000000041515723e */ /* 0x000fe400000010ff */
[----:B------:R-:W-:Y:S02]  /*25610*/  F2FP.BF16.F32.PACK_AB R12, R45, R12 ;  /* 0x0000000c2d0c723e */ /* 0x000fe400000010ff */
[----:B------:R-:W-:-:S02]  /*25620*/  ISETP.EQ.OR P0, PT, R2, 0x3, !P0 ;  /* 0x000000030200780c */ /* 0x000fc40004702670 */
        /* <DEDUP_REMOVED lines=45> */
[----:B------:R-:W-:Y:S02]  /*25900*/  LOP3.LUT R32, R32, R33, RZ, 0x3c, !PT ;  /* 0x0000002120207212 */ /* 0x000fe400078e3cff */
[----:B------:R-:W-:Y:S01]  /*25910*/  LOP3.LUT R36, R36, R37, RZ, 0x3c, !PT ;  /* 0x0000002524247212 */ /* 0x000fe200078e3cff */
[--C-:B------:R-:W-:Y:S01]  /*25920*/  IMAD.X R37, RZ, RZ, R25.reuse, P2 ;  /* 0x000000ffff257224 */ /* 0x100fe200010e0619 */
[----:B------:R-:W-:Y:S01]  /*25930*/  LOP3.LUT R30, R30, R31, RZ, 0x3c, !PT ;  /* 0x0000001f1e1e7212 */ /* 0x000fe200078e3cff */
[--C-:B------:R-:W-:Y:S01]  /*25940*/  IMAD.X R31, RZ, RZ, R25.reuse, P4 ;  /* 0x000000ffff1f7224 */ /* 0x100fe200020e0619 */
[----:B------:R-:W-:Y:S01]  /*25950*/  LOP3.LUT R28, R28, R29, RZ, 0x3c, !PT ;  /* 0x0000001d1c1c7212 */ /* 0x000fe200078e3cff */
[----:B------:R-:W-:Y:S01]  /*25960*/  IMAD.X R29, RZ, RZ, R25, P3 ;  /* 0x000000ffff1d7224 */ /* 0x000fe200018e0619 */
[----:B------:R-:W-:-:S02]  /*25970*/  IADD3.X R33, RZ, R25, RZ, P5, !PT ;  /* 0x00000019ff217210 */ /* 0x000fc40002ffe4ff */
[----:B------:R-:W-:Y:S01]  /*25980*/  LOP3.LUT R34, R34, R35, RZ, 0x3c, !PT ;  /* 0x0000002322227212 */ /* 0x000fe200078e3cff */
[----:B------:R-:W-:Y:S01]  /*25990*/  IMAD.X R35, RZ, RZ, R25, P1 ;  /* 0x000000ffff237224 */ /* 0x000fe200008e0619 */
[C---:B------:R-:W-:Y:S02]  /*259a0*/  IADD3 R85, P5, R24.reuse, 0x60, RZ ;  /* 0x0000006018557810 */ /* 0x040fe40007fbe0ff */
[C---:B------:R-:W-:Y:S02]  /*259b0*/  IADD3 R21, P2, R24.reuse, 0x4020, RZ ;  /* 0x0000402018157810 */ /* 0x040fe40007f5e0ff */
[C---:B------:R-:W-:Y:S02]  /*259c0*/  IADD3 R9, P4, R24.reuse, 0x40, RZ ;  /* 0x0000004018097810 */ /* 0x040fe40007f9e0ff */
[C---:B------:R-:W-:Y:S02]  /*259d0*/  IADD3 R7, P3, R24.reuse, 0x20, RZ ;  /* 0x0000002018077810 */ /* 0x040fe40007f7e0ff */
[----:B------:R-:W-:-:S02]  /*259e0*/  IADD3 R15, P1, R24, 0x4000, RZ ;  /* 0x00004000180f7810 */ /* 0x000fc40007f3e0ff */
[----:B------:R-:W-:Y:S02]  /*259f0*/  LOP3.LUT R84, R85, 0x380, RZ, 0xc0, !PT ;  /* 0x0000038055547812 */ /* 0x000fe400078ec0ff */
[----:B------:R-:W-:Y:S02]  /*25a00*/  LOP3.LUT R20, R21, 0x380, RZ, 0xc0, !PT ;  /* 0x0000038015147812 */ /* 0x000fe400078ec0ff */
[----:B------:R-:W-:Y:S02]  /*25a10*/  LOP3.LUT R8, R9, 0x380, RZ, 0xc0, !PT ;  /* 0x0000038009087812 */ /* 0x000fe400078ec0ff */
[----:B------:R-:W-:Y:S02]  /*25a20*/  LOP3.LUT R6, R7, 0x380, RZ, 0xc0, !PT ;  /* 0x0000038007067812 */ /* 0x000fe400078ec0ff */
[----:B------:R-:W-:Y:S02]  /*25a30*/  LOP3.LUT R14, R15, 0x380, RZ, 0xc0, !PT ;  /* 0x000003800f0e7812 */ /* 0x000fe400078ec0ff */
[----:B------:R-:W-:-:S02]  /*25a40*/  LOP3.LUT R3, R24, 0x380, RZ, 0xc0, !PT ;  /* 0x0000038018037812 */ /* 0x000fc400078ec0ff */
[----:B------:R-:W-:Y:S02]  /*25a50*/  SHF.R.U64 R84, R84, 0x3, RZ ;  /* 0x0000000354547819 */ /* 0x000fe400000012ff */
        /* <DEDUP_REMOVED lines=13> */
[----:B------:R-:W-:Y:S02]  /*25b30*/  LOP3.LUT R14, R14, R15, RZ, 0x3c, !PT ;  /* 0x0000000f0e0e7212 */ /* 0x000fe400078e3cff */
[----:B------:R-:W-:-:S02]  /*25b40*/  LOP3.LUT R24, R3, R24, RZ, 0x3c, !PT ;  /* 0x0000001803187212 */ /* 0x000fc400078e3cff */
[----:B------:R-:W-:Y:S02]  /*25b50*/  IADD3.X R15, RZ, R25, RZ, P1, !PT ;  /* 0x00000019ff0f7210 */ /* 0x000fe40000ffe4ff */
        /* <DEDUP_REMOVED lines=52> */
[----:B------:R-:W2:Y:S01]  /*25ea0*/  SHFL.IDX PT, R7, R8, R3, 0x1c1f ;  /* 0x001c1f0308077589 */ /* 0x000ea200000e0000 */
        /* <DEDUP_REMOVED lines=17> */
[----:B------:R-:W3:Y:S01]  /*25fc0*/  SHFL.IDX PT, R5, R2, R3, 0x1c1f ;  /* 0x001c1f0302057589 */ /* 0x000ee200000e0000 */
[----:B------:R-:W-:Y:S02]  /*25fd0*/  SEL R61, R78, R65, P0 ;  /* 0x000000414e3d7207 */ /* 0x000fe40000000000 */
[----:B------:R-:W-:Y:S01]  /*25fe0*/  SEL R53, R40, R93, P0 ;  /* 0x0000005d28357207 */ /* 0x000fe20000000000 */
[----:B------:R-:W-:Y:S01]  /*25ff0*/  SHFL.IDX PT, R42, R42, R3, 0x1c1f ;  /* 0x001c1f032a2a7589 */ /* 0x000fe200000e0000 */
[----:B------:R-:W-:Y:S02]  /*26000*/  SEL R72, R93, R40, P0 ;  /* 0x000000285d487207 */ /* 0x000fe40000000000 */
[----:B------:R-:W-:Y:S01]  /*26010*/  SEL R78, R65, R78, P0 ;  /* 0x0000004e414e7207 */ /* 0x000fe20000000000 */
[----:B------:R-:W4:Y:S01]  /*26020*/  SHFL.IDX PT, R40, R36, R3, 0x1c1f ;  /* 0x001c1f0324287589 */ /* 0x000f2200000e0000 */
[----:B------:R-:W-:-:S02]  /*26030*/  SEL R63, R62, R99, P0 ;  /* 0x000000633e3f7207 */ /* 0x000fc40000000000 */
[----:B------:R-:W-:Y:S01]  /*26040*/  SEL R80, R99, R62, P0 ;  /* 0x0000003e63507207 */ /* 0x000fe20000000000 */
[----:B------:R0:W1:Y:S01]  /*26050*/  SHFL.IDX PT, R52, R48, R3, 0x1c1f ;  /* 0x001c1f0330347589 */ /* 0x00006200000e0000 */
[----:B------:R-:W-:Y:S02]  /*26060*/  SEL R65, R82, R119, P0 ;  /* 0x0000007752417207 */ /* 0x000fe40000000000 */
[----:B------:R-:W-:Y:S01]  /*26070*/  SEL R82, R119, R82, P0 ;  /* 0x0000005277527207 */ /* 0x000fe20000000000 */
[----:B------:R3:W-:Y:S01]  /*26080*/  SHFL.IDX PT, R62, R50, R3, 0x1c1f ;  /* 0x001c1f03323e7589 */ /* 0x0007e200000e0000 */
[----:B--2---:R-:W-:Y:S02]  /*26090*/  SEL R8, R10, R7, P0 ;  /* 0x000000070a087207 */ /* 0x004fe40000000000 */
[----:B------:R-:W-:Y:S01]  /*260a0*/  SEL R10, R7, R10, P0 ;  /* 0x0000000a070a7207 */ /* 0x000fe20000000000 */
[----:B------:R-:W-:Y:S01]  /*260b0*/  SHFL.IDX PT, R41, R41, R0, 0x1c1f ;  /* 0x001c1f0029297589 */ /* 0x000fe200000e0000 */
[----:B------:R-:W-:-:S02]  /*260c0*/  SEL R32, R34, R25, P0 ;  /* 0x0000001922207207 */ /* 0x000fc40000000000 */
[----:B0-----:R-:W-:Y:S01]  /*260d0*/  SEL R48, R33, R44, P0 ;  /* 0x0000002c21307207 */ /* 0x001fe20000000000 */
[----:B------:R-:W-:Y:S01]  /*260e0*/  SHFL.IDX PT, R43, R43, R0, 0x1c1f ;  /* 0x001c1f002b2b7589 */ /* 0x000fe200000e0000 */
[----:B---3--:R-:W-:Y:S02]  /*260f0*/  SEL R4, R6, R5, P0 ;  /* 0x0000000506047207 */ /* 0x008fe40000000000 */
[----:B------:R-:W-:Y:S01]  /*26100*/  SEL R50, R44, R33, P0 ;  /* 0x000000212c327207 */ /* 0x000fe20000000000 */
[----:B------:R-:W-:Y:S01]  /*26110*/  SHFL.IDX PT, R49, R49, R0, 0x1c1f ;  /* 0x001c1f0031317589 */ /* 0x000fe200000e0000 */
[----:B------:R-:W-:Y:S02]  /*26120*/  SEL R44, R35, R46, P0 ;  /* 0x0000002e232c7207 */ /* 0x000fe40000000000 */
[----:B------:R-:W-:Y:S01]  /*26130*/  SEL R6, R5, R6, P0 ;  /* 0x0000000605067207 */ /* 0x000fe20000000000 */
[----:B------:R-:W-:Y:S01]  /*26140*/  SHFL.IDX PT, R51, R51, R0, 0x1c1f ;  /* 0x001c1f0033337589 */ /* 0x000fe200000e0000 */
[----:B----4-:R-:W-:-:S02]  /*26150*/  SEL R12, R29, R40, P0 ;  /* 0x000000281d0c7207 */ /* 0x010fc40000000000 */
[----:B------:R-:W-:Y:S01]  /*26160*/  SEL R14, R40, R29, P0 ;  /* 0x0000001d280e7207 */ /* 0x000fe20000000000 */
[----:B------:R1:W0:Y:S01]  /*26170*/  SHFL.IDX PT, R2, R56, R3, 0x1c1f ;  /* 0x001c1f0338027589 */ /* 0x00022200000e0000 */
[----:B------:R-:W-:Y:S02]  /*26180*/  SEL R36, R38, R27, P0 ;  /* 0x0000001b26247207 */ /* 0x000fe40000000000 */
[----:B------:R-:W-:Y:S01]  /*26190*/  SEL R40, R31, R42, P0 ;  /* 0x0000002a1f287207 */ /* 0x000fe20000000000 */
[----:B------:R2:W3:Y:S01]  /*261a0*/  SHFL.IDX PT, R20, R58, R3, 0x1c1f ;  /* 0x001c1f033a147589 */ /* 0x0004e200000e0000 */
[----:B------:R-:W-:Y:S02]  /*261b0*/  SEL R46, R46, R35, P0 ;  /* 0x000000232e2e7207 */ /* 0x000fe40000000000 */
[----:B------:R-:W-:Y:S01]  /*261c0*/  SEL R34, R25, R34, P0 ;  /* 0x0000002219227207 */ /* 0x000fe20000000000 */
[----:B------:R-:W4:Y:S01]  /*261d0*/  SHFL.IDX PT, R68, R68, R3, 0x1c1f ;  /* 0x001c1f0344447589 */ /* 0x000f2200000e0000 */
[----:B------:R-:W-:-:S02]  /*261e0*/  SEL R38, R27, R38, P0 ;  /* 0x000000261b267207 */ /* 0x000fc40000000000 */
[----:B-1----:R-:W-:Y:S01]  /*261f0*/  SEL R56, R37, R52, P0 ;  /* 0x0000003425387207 */ /* 0x002fe20000000000 */
[----:B------:R-:W1:Y:S01]  /*26200*/  SHFL.IDX PT, R70, R70, R3, 0x1c1f ;  /* 0x001c1f0346467589 */ /* 0x000e6200000e0000 */
[----:B------:R-:W-:Y:S02]  /*26210*/  SEL R42, R42, R31, P0 ;  /* 0x0000001f2a2a7207 */ /* 0x000fe40000000000 */
[----:B--2---:R-:W-:Y:S01]  /*26220*/  SEL R58, R52, R37, P0 ;  /* 0x00000025343a7207 */ /* 0x004fe20000000000 */
[----:B------:R-:W-:Y:S04]  /*26230*/  SHFL.IDX PT, R45, R45, R0, 0x1c1f ;  /* 0x001c1f002d2d7589 */ /* 0x000fe800000e0000 */
[----:B------:R-:W-:Y:S04]  /*26240*/  SHFL.IDX PT, R47, R47, R0, 0x1c1f ;  /* 0x001c1f002f2f7589 */ /* 0x000fe800000e0000 */
[----:B------:R-:W-:Y:S01]  /*26250*/  SHFL.IDX PT, R57, R57, R0, 0x1c1f ;  /* 0x001c1f0039397589 */ /* 0x000fe200000e0000 */
[----:B0-----:R-:W-:-:S02]  /*26260*/  SEL R5, R41, R2, P0 ;  /* 0x0000000229057207 */ /* 0x001fc40000000000 */
[----:B------:R-:W-:Y:S01]  /*26270*/  SEL R7, R2, R41, P0 ;  /* 0x0000002902077207 */ /* 0x000fe20000000000 */
[----:B------:R-:W-:Y:S01]  /*26280*/  SHFL.IDX PT, R59, R59, R0, 0x1c1f ;  /* 0x001c1f003b3b7589 */ /* 0x000fe200000e0000 */
[----:B---3--:R-:W-:-:S03]  /*26290*/  SEL R11, R20, R43, P0 ;  /* 0x0000002b140b7207 */ /* 0x008fc60000000000 */
[----:B------:R0:W2:Y:S01]  /*262a0*/  SHFL.IDX PT, R21, R24, R3, 0x1c1f ;  /* 0x001c1f0318157589 */ /* 0x0000a200000e0000 */
[----:B----4-:R-:W-:Y:S02]  /*262b0*/  SEL R33, R49, R68, P0 ;  /* 0x0000004431217207 */ /* 0x010fe40000000000 */
[----:B------:R-:W-:Y:S01]  /*262c0*/  SEL R35, R68, R49, P0 ;  /* 0x0000003144237207 */ /* 0x000fe20000000000 */
[----:B------:R3:W4:Y:S01]  /*262d0*/  SHFL.IDX PT, R64, R60, R3, 0x1c1f ;  /* 0x001c1f033c407589 */ /* 0x00072200000e0000 */
[----:B-1----:R-:W-:-:S03]  /*262e0*/  SEL R37, R51, R70, P0 ;  /* 0x0000004633257207 */ /* 0x002fc60000000000 */
[----:B------:R-:W1:Y:S01]  /*262f0*/  SHFL.IDX PT, R66, R66, R3, 0x1c1f ;  /* 0x001c1f0342427589 */ /* 0x000e6200000e0000 */
[----:B0-----:R-:W-:-:S03]  /*26300*/  SEL R24, R26, R9, P0 ;  /* 0x000000091a187207 */ /* 0x001fc60000000000 */
[----:B------:R-:W0:Y:S01]  /*26310*/  SHFL.IDX PT, R74, R74, R3, 0x1c1f ;  /* 0x001c1f034a4a7589 */ /* 0x000e2200000e0000 */
[----:B------:R-:W-:Y:S02]  /*26320*/  SEL R26, R9, R26, P0 ;  /* 0x0000001a091a7207 */ /* 0x000fe40000000000 */
[----:B---3--:R-:W-:Y:S01]  /*26330*/  SEL R60, R39, R62, P0 ;  /* 0x0000003e273c7207 */ /* 0x008fe20000000000 */
[----:B------:R-:W3:Y:S01]  /*26340*/  SHFL.IDX PT, R76, R76, R3, 0x1c1f ;  /* 0x001c1f034c4c7589 */ /* 0x000ee200000e0000 */
[----:B------:R-:W-:Y:S02]  /*26350*/  SEL R62, R62, R39, P0 ;  /* 0x000000273e3e7207 */ /* 0x000fe40000000000 */
[----:B------:R-:W-:Y:S01]  /*26360*/  SEL R9, R43, R20, P0 ;  /* 0x000000142b097207 */ /* 0x000fe20000000000 */
[----:B------:R-:W-:Y:S01]  /*26370*/  SHFL.IDX PT, R53, R53, R0, 0x1c1f ;  /* 0x001c1f0035357589 */ /* 0x000fe200000e0000 */
[----:B------:R-:W-:-:S03]  /*26380*/  SEL R39, R70, R51, P0 ;  /* 0x0000003346277207 */ /* 0x000fc60000000000 */
[----:B------:R-:W-:Y:S01]  /*26390*/  SHFL.IDX PT, R61, R61, R0, 0x1c1f ;  /* 0x001c1f003d3d7589 */ /* 0x000fe200000e0000 */
[----:B--2---:R-:W-:Y:S02]  /*263a0*/  SEL R28, R30, R21, P0 ;  /* 0x000000151e1c7207 */ /* 0x004fe40000000000 */
[----:B------:R-:W-:Y:S01]  /*263b0*/  SEL R30, R21, R30, P0 ;  /* 0x0000001e151e7207 */ /* 0x000fe20000000000 */
[----:B------:R-:W-:Y:S01]  /*263c0*/  SHFL.IDX PT, R63, R63, R0, 0x1c1f ;  /* 0x001c1f003f3f7589 */ /* 0x000fe200000e0000 */
[----:B----4-:R-:W-:Y:S02]  /*263d0*/  SEL R25, R45, R64, P0 ;  /* 0x000000402d197207 */ /* 0x010fe40000000000 */
[----:B------:R-:W-:Y:S01]  /*263e0*/  SEL R27, R64, R45, P0 ;  /* 0x0000002d401b7207 */ /* 0x000fe20000000000 */
[----:B------:R-:W2:Y:S01]  /*263f0*/  SHFL.IDX PT, R72, R72, R3, 0x1c1f ;  /* 0x001c1f0348487589 */ /* 0x000ea200000e0000 */
[----:B-1----:R-:W-:Y:S02]  /*26400*/  SEL R29, R47, R66, P0 ;  /* 0x000000422f1d7207 */ /* 0x002fe40000000000 */
[----:B------:R-:W-:Y:S01]  /*26410*/  SEL R31, R66, R47, P0 ;  /* 0x0000002f421f7207 */ /* 0x000fe20000000000 */
[----:B------:R-:W1:Y:S01]  /*26420*/  SHFL.IDX PT, R78, R78, R3, 0x1c1f ;  /* 0x001c1f034e4e7589 */ /* 0x000e6200000e0000 */
[----:B0-----:R-:W-:-:S02]  /*26430*/  SEL R41, R57, R74, P0 ;  /* 0x0000004a39297207 */ /* 0x001fc40000000000 */
[----:B------:R-:W-:Y:S01]  /*26440*/  SEL R43, R74, R57, P0 ;  /* 0x000000394a2b7207 */ /* 0x000fe20000000000 */
[----:B------:R-:W0:Y:S01]  /*26450*/  SHFL.IDX PT, R80, R80, R3, 0x1c1f ;  /* 0x001c1f0350507589 */ /* 0x000e2200000e0000 */
[----:B---3--:R-:W-:Y:S02]  /*26460*/  SEL R49, R59, R76, P0 ;  /* 0x0000004c3b317207 */ /* 0x008fe40000000000 */
[----:B------:R-:W-:Y:S01]  /*26470*/  SEL R51, R76, R59, P0 ;  /* 0x0000003b4c337207 */ /* 0x000fe20000000000 */
[----:B------:R-:W3:Y:S04]  /*26480*/  SHFL.IDX PT, R82, R82, R3, 0x1c1f ;  /* 0x001c1f0352527589 */ /* 0x000ee800000e0000 */
[----:B------:R4:W3:Y:S01]  /*26490*/  SHFL.IDX PT, R65, R65, R0, 0x1c1f ;  /* 0x001c1f0041417589 */ /* 0x0008e200000e0000 */
[----:B--2---:R-:W-:-:S02]  /*264a0*/  SEL R13, R53, R72, P0 ;  /* 0x00000048350d7207 */ /* 0x004fc40000000000 */
[----:B------:R-:W-:Y:S02]  /*264b0*/  SEL R15, R72, R53, P0 ;  /* 0x00000035480f7207 */ /* 0x000fe40000000000 */
[----:B-1----:R-:W-:Y:S02]  /*264c0*/  SEL R45, R61, R78, P0 ;  /* 0x0000004e3d2d7207 */ /* 0x002fe40000000000 */
[----:B------:R-:W-:Y:S02]  /*264d0*/  SEL R47, R78, R61, P0 ;  /* 0x0000003d4e2f7207 */ /* 0x000fe40000000000 */
[----:B0-----:R-:W-:Y:S02]  /*264e0*/  SEL R57, R63, R80, P0 ;  /* 0x000000503f397207 */ /* 0x001fe40000000000 */
[----:B------:R-:W-:Y:S02]  /*264f0*/  SEL R59, R80, R63, P0 ;  /* 0x0000003f503b7207 */ /* 0x000fe40000000000 */
[----:B----4-:R-:W-:-:S07]  /*26500*/  MOV R0, RZ ;  /* 0x000000ff00007202 */ /* 0x010fce0000000f00 */
.L_x_2638:
[----:B------:R-:W2:Y:S01]  /*26510*/  LDL.LU R2, [R1+0x18] ;  /* 0x0000180001027983 */ /* 0x000ea20000300800 */
[----:B------:R-:W-:Y:S05]  /*26520*/  WARPSYNC.ALL ;  /* 0x0000000000007948 */ /* 0x000fea0003800000 */
[----:B------:R-:W-:Y:S01]  /*26530*/  BAR.SYNC.DEFER_BLOCKING 0x1, 0x100 ;  /* 0x0044000000007b1d */ /* 0x000fe20000010000 */
[----:B---3--:R-:W-:Y:S02]  /*26540*/  SEL R61, R65, R82, P0 ;  /* 0x00000052413d7207 */ /* 0x008fe40000000000 */
        /* <DEDUP_REMOVED lines=19> */
[----:B--2---:R-:W-:-:S04]  /*26680*/  IADD3 R20, P2, R2, UR4, RZ ;  /* 0x0000000402147c10 */ /* 0x004fc8000ff5e0ff */
[----:B------:R-:W-:Y:S01]  /*26690*/  IADD3.X R21, R87, UR5, RZ, P2, !PT ;  /* 0x0000000557157c10 */ /* 0x000fe200097fe4ff */
[----:B------:R-:W-:Y:S02]  /*266a0*/  ULDC.64 UR4, c[0x0][0xbe0] ;  /* 0x0002f80000047ab9 */ /* 0x000fe40000000a00 */
[----:B------:R-:W-:Y:S02]  /*266b0*/  ISETP.NE.U32.AND P0, PT, RZ, UR4, PT ;  /* 0x00000004ff007c0c */ /* 0x000fe4000bf05070 */
[----:B------:R2:W5:Y:S01]  /*266c0*/  @P1 LDG.E R0, desc[UR54][R20.64] ;  /* 0x0000003614001981 */ /* 0x000562000c1e1900 */
[----:B0-----:R-:W-:Y:S02]  /*266d0*/  IADD3 R9, P2, R54, 0x1000, RZ ;  /* 0x0000100036097810 */ /* 0x001fe40007f5e0ff */
[----:B------:R-:W-:-:S13]  /*266e0*/  ISETP.NE.AND.EX P0, PT, RZ, UR5, PT, P0 ;  /* 0x00000005ff007c0c */ /* 0x000fda000bf05300 */
[----:B------:R-:W-:Y:S01]  /*266f0*/  @P0 IADD3 R2, P3, R2, UR4, RZ ;  /* 0x0000000402020c10 */ /* 0x000fe2000ff7e0ff */
[----:B------:R-:W-:Y:S02]  /*26700*/  ULDC UR4, c[0x0][0xa88] ;  /* 0x0002a20000047ab9 */ /* 0x000fe40000000800 */
[----:B-1----:R-:W-:Y:S01]  /*26710*/  IMAD.U32 R60, RZ, RZ, UR4 ;  /* 0x00000004ff3c7e24 */ /* 0x002fe2000f8e00ff */
[----:B------:R-:W-:-:S05]  /*26720*/  @P0 IADD3.X R3, R87, UR5, RZ, P3, !PT ;  /* 0x0000000557030c10 */ /* 0x000fca0009ffe4ff */
[----:B------:R2:W5:Y:S01]  /*26730*/  @P0 LDG.E R60, desc[UR54][R2.64] ;  /* 0x00000036023c0981 */ /* 0x000562000c1e1900 */
[----:B------:R-:W-:Y:S05]  /*26740*/  @P0 BRA `(.L_x_2404) ;  /* 0x0000000000100947 */ /* 0x000fea0003800000 */
[----:B------:R-:W-:Y:S05]  /*26750*/  @!P1 BRA `(.L_x_2404) ;  /* 0x00000000000c9947 */ /* 0x000fea0003800000 */
[----:B--2---:R-:W2:Y:S04]  /*26760*/  LDG.E R3, desc[UR54][R20.64] ;  /* 0x0000003614037981 */ /* 0x004ea8000c1e1900 */
[----:B-----5:R-:W2:Y:S02]  /*26770*/  LDG.E R60, desc[UR54][R20.64+0x4] ;  /* 0x00000436143c7981 */ /* 0x020ea4000c1e1900 */
[----:B--2---:R-:W-:-:S07]  /*26780*/  IMAD.IADD R60, R60, 0x1, -R3 ;  /* 0x000000013c3c7824 */ /* 0x004fce00078e0a03 */
.L_x_2404:
[----:B------:R-:W3:Y:S01]  /*26790*/  LDL R6, [R1+0x4] ;  /* 0x0000040001067983 */ /* 0x000ee20000100800 */
[----:B------:R-:W-:-:S03]  /*267a0*/  ULDC.64 UR4, c[0x0][0xb70] ;  /* 0x0002dc0000047ab9 */ /* 0x000fc60000000a00 */
[----:B------:R-:W4:Y:S04]  /*267b0*/  LDL.LU R66, [R1+0x14] ;  /* 0x0000140001427983 */ /* 0x000f280000300800 */
[----:B------:R-:W3:Y:S01]  /*267c0*/  LDL.LU R64, [R1+0x28] ;  /* 0x0000280001407983 */ /* 0x000ee20000300800 */
[----:B--2--5:R-:W-:Y:S02]  /*267d0*/  SHF.R.S32.HI R3, RZ, 0x1f, R0 ;  /* 0x0000001fff037819 */ /* 0x024fe40000011400 */
[----:B------:R-:W-:Y:S01]  /*267e0*/  MOV R2, R0 ;  /* 0x0000000000027202 */ /* 0x000fe20000000f00 */
[----:B------:R-:W2:Y:S01]  /*267f0*/  LDL R10, [R1+0x30] ;  /* 0x00003000010a7983 */ /* 0x000ea20000100800 */
[----:B------:R-:W-:Y:S02]  /*26800*/  SEL R63, R94, RZ, !P1 ;  /* 0x000000ff5e3f7207 */ /* 0x000fe40004800000 */
        /* <DEDUP_REMOVED lines=22> */
[----:B------:R-:W-:Y:S02]  /*26970*/  LOP3.LUT R12, R12, R13, RZ, 0x3c, !PT ;  /* 0x0000000d0c0c7212 */ /* 0x000fe400078e3cff */
[----:B------:R-:W-:Y:S01]  /*26980*/  LOP3.LUT R24, R24, R25, RZ, 0x3c, !PT ;  /* 0x0000001918187212 */ /* 0x000fe200078e3cff */
[--C-:B------:R-:W-:Y:S01]  /*26990*/  IMAD.X R25, RZ, RZ, R55.reuse, P4 ;  /* 0x000000ffff197224 */ /* 0x100fe200020e0637 */
[----:B------:R-:W-:Y:S01]  /*269a0*/  LOP3.LUT R28, R28, R29, RZ, 0x3c, !PT ;  /* 0x0000001d1c1c7212 */ /* 0x000fe200078e3cff */
[--C-:B------:R-:W-:Y:S01]  /*269b0*/  IMAD.X R29, RZ, RZ, R55.reuse, P5 ;  /* 0x000000ffff1d7224 */ /* 0x100fe200028e0637 */
[----:B------:R-:W-:Y:S02]  /*269c0*/  IADD3.X R13, RZ, R55, RZ, P3, !PT ;  /* 0x00000037ff0d7210 */ /* 0x000fe40001ffe4ff */
        /* <DEDUP_REMOVED lines=17> */
[----:B------:R-:W-:Y:S01]  /*26ae0*/  SHF.R.S32.HI R237, RZ, 0x1f, R236 ;  /* 0x0000001fffed7819 */ /* 0x000fe200000114ec */
[----:B------:R-:W-:Y:S01]  /*26af0*/  BSSY B1, `(.L_x_2405) ;  /* 0x0000068000017945 */ /* 0x000fe20003800000 */
[----:B----4-:R-:W-:Y:S01]  /*26b00*/  SHF.R.S32.HI R62, RZ, 0x1f, R66 ;  /* 0x0000001fff3e7819 */ /* 0x010fe20000011442 */
[----:B---3--:R-:W-:-:S04]  /*26b10*/  IMAD R11, R64, 0x80, R6 ;  /* 0x00000080400b7824 */ /* 0x008fc800078e0206 */
[----:B------:R-:W-:-:S04]  /*26b20*/  IMAD R4, R62, UR4, RZ ;  /* 0x000000043e047c24 */ /* 0x000fc8000f8e02ff */
[C---:B------:R-:W-:Y:S02]  /*26b30*/  IMAD R7, R66.reuse, UR5, R4 ;  /* 0x0000000542077c24 */ /* 0x040fe4000f8e0204 */
[----:B------:R-:W-:Y:S01]  /*26b40*/  IMAD.WIDE.U32 R4, R66, UR4, R2 ;  /* 0x0000000442047c25 */ /* 0x000fe2000f8e0002 */
[----:B------:R-:W-:-:S03]  /*26b50*/  ULDC.64 UR4, c[0x0][0xb78] ;  /* 0x0002de0000047ab9 */ /* 0x000fc60000000a00 */
[----:B------:R-:W-:Y:S02]  /*26b60*/  IMAD.IADD R5, R5, 0x1, R7 ;  /* 0x0000000105057824 */ /* 0x000fe400078e0207 */
[----:B------:R-:W-:Y:S02]  /*26b70*/  IMAD R2, R63, UR4, RZ ;  /* 0x000000043f027c24 */ /* 0x000fe4000f8e02ff */
[----:B------:R-:W-:Y:S01]  /*26b80*/  IMAD.WIDE.U32 R4, R65, UR4, R4 ;  /* 0x0000000441047c25 */ /* 0x000fe2000f8e0004 */
[----:B------:R-:W-:-:S03]  /*26b90*/  SHF.R.S32.HI R7, RZ, 0x1f, R11 ;  /* 0x0000001fff077819 */ /* 0x000fc6000001140b */
[----:B------:R-:W-:Y:S01]  /*26ba0*/  IMAD R6, R65, UR5, R2 ;  /* 0x0000000541067c24 */ /* 0x000fe2000f8e0202 */
[----:B------:R-:W-:Y:S01]  /*26bb0*/  IADD3 R2, P1, R11, R4, RZ ;  /* 0x000000040b027210 */ /* 0x000fe20007f3e0ff */
[----:B------:R-:W-:-:S03]  /*26bc0*/  ULDC.64 UR4, c[0x0][0xb40] ;  /* 0x0002d00000047ab9 */ /* 0x000fc60000000a00 */
[----:B------:R-:W-:Y:S02]  /*26bd0*/  IADD3.X R7, R7, R5, R6, P1, !PT ;  /* 0x0000000507077210 */ /* 0x000fe40000ffe406 */
[----:B------:R-:W-:-:S04]  /*26be0*/  LEA R20, P1, R2, UR4, 0x2 ;  /* 0x0000000402147c11 */ /* 0x000fc8000f8210ff */
[----:B------:R-:W-:Y:S01]  /*26bf0*/  LEA.HI.X R21, R2, UR5, R7, 0x2, P1 ;  /* 0x0000000502157c11 */ /* 0x000fe200088f1407 */
[----:B------:R-:W-:Y:S01]  /*26c00*/  VIADD R5, R11, 0x8 ;  /* 0x000000080b057836 */ /* 0x000fe20000000000 */
[----:B------:R-:W-:Y:S01]  /*26c10*/  IADD3 R37, P1, R54, 0x6000, RZ ;  /* 0x0000600036257810 */ /* 0x000fe20007f3e0ff */
[----:B------:R-:W-:-:S03]  /*26c20*/  ULDC.64 UR4, c[0x0][0xaa0] ;  /* 0x0002a80000047ab9 */ /* 0x000fc60000000a00 */
[----:B------:R-:W-:Y:S02]  /*26c30*/  LOP3.LUT R36, R37, 0x380, RZ, 0xc0, !PT ;  /* 0x0000038025247812 */ /* 0x000fe400078ec0ff */
[----:B--2---:R-:W-:Y:S02]  /*26c40*/  LOP3.LUT P0, RZ, R10, 0x3, RZ, 0xc0, !PT ;  /* 0x000000030aff7812 */ /* 0x004fe4000780c0ff */
[----:B------:R-:W-:Y:S02]  /*26c50*/  SHF.R.U64 R36, R36, 0x3, RZ ;  /* 0x0000000324247819 */ /* 0x000fe400000012ff */
[----:B------:R-:W-:Y:S02]  /*26c60*/  LOP3.LUT R2, R54, 0x380, RZ, 0xc0, !PT ;  /* 0x0000038036027812 */ /* 0x000fe400078ec0ff */
[----:B------:R-:W-:Y:S02]  /*26c70*/  LOP3.LUT R36, R36, R37, RZ, 0x3c, !PT ;  /* 0x0000002524247212 */ /* 0x000fe400078e3cff */
[----:B------:R-:W-:-:S02]  /*26c80*/  IADD3.X R37, RZ, R55, RZ, P1, !PT ;  /* 0x00000037ff257210 */ /* 0x000fc40000ffe4ff */
[----:B------:R-:W-:Y:S02]  /*26c90*/  IADD3 R7, P2, R54, 0xb000, RZ ;  /* 0x0000b00036077810 */ /* 0x000fe40007f5e0ff */
[-C--:B------:R-:W-:Y:S02]  /*26ca0*/  ISETP.GE.OR P1, PT, R11, R60.reuse, P0 ;  /* 0x0000003c0b00720c */ /* 0x080fe40000726670 */
[----:B------:R-:W-:Y:S02]  /*26cb0*/  ISETP.GE.OR P0, PT, R5, R60, P0 ;  /* 0x0000003c0500720c */ /* 0x000fe40000706670 */
[----:B------:R-:W-:Y:S02]  /*26cc0*/  SHF.R.U64 R5, R2, 0x3, RZ ;  /* 0x0000000302057819 */ /* 0x000fe400000012ff */
[----:B------:R-:W-:-:S04]  /*26cd0*/  LOP3.LUT R2, R7, 0x380, RZ, 0xc0, !PT ;  /* 0x0000038007027812 */ /* 0x000fc800078ec0ff */
[----:B------:R-:W-:Y:S01]  /*26ce0*/  SHF.R.U64 R2, R2, 0x3, RZ ;  /* 0x0000000302027819 */ /* 0x000fe200000012ff */
[--C-:B------:R-:W-:Y:S01]  /*26cf0*/  IMAD.X R57, RZ, RZ, R55.reuse, P2 ;  /* 0x000000ffff397224 */ /* 0x100fe200010e0637 */
[----:B------:R-:W-:Y:S01]  /*26d00*/  LOP3.LUT R4, R5, R54, RZ, 0x3c, !PT ;  /* 0x0000003605047212 */ /* 0x000fe200078e3cff */
[----:B------:R-:W-:Y:S01]  /*26d10*/  IMAD.MOV.U32 R5, RZ, RZ, R55 ;  /* 0x000000ffff057224 */ /* 0x000fe200078e0037 */
[----:B------:R-:W-:Y:S01]  /*26d20*/  LOP3.LUT R56, R2, R7, RZ, 0x3c, !PT ;  /* 0x0000000702387212 */ /* 0x000fe200078e3cff */
[----:B------:R-:W-:Y:S04]  /*26d30*/  @!P1 STG.E desc[UR54][R20.64], R122 ;  /* 0x0000007a14009986 */ /* 0x000fe8000c101936 */
[----:B------:R0:W-:Y:S01]  /*26d40*/  @!P0 STG.E desc[UR54][R20.64+0x20], R123 ;  /* 0x0000207b14008986 */ /* 0x0001e2000c101936 */
[----:B------:R-:W-:-:S03]  /*26d50*/  IMAD R61, R3, UR4, RZ ;  /* 0x00000004033d7c24 */ /* 0x000fc6000f8e02ff */
[----:B------:R-:W5:Y:S04]  /*26d60*/  LD.E.128 R4, desc[UR54][R4.64] ;  /* 0x0000003604047980 */ /* 0x000f68000c101d00 */
[----:B------:R-:W5:Y:S04]  /*26d70*/  LD.E.128 R8, desc[UR54][R8.64] ;  /* 0x0000003608087980 */ /* 0x000f68000c101d00 */
[----:B------:R-:W5:Y:S01]  /*26d80*/  LD.E.128 R12, desc[UR54][R12.64] ;  /* 0x000000360c0c7980 */ /* 0x000f62000c101d00 */
[----:B0-----:R-:W-:-:S03]  /*26d90*/  SHF.R.S32.HI R21, RZ, 0x1f, R233 ;  /* 0x0000001fff157819 */ /* 0x001fc600000114e9 */
[----:B------:R-:W5:Y:S01]  /*26da0*/  LD.E.128 R24, desc[UR54][R24.64] ;  /* 0x0000003618187980 */ /* 0x000f62000c101d00 */
[----:B------:R-:W-:-:S03]  /*26db0*/  MOV R20, R233 ;  /* 0x000000e900147202 */ /* 0x000fc60000000f00 */
        /* <DEDUP_REMOVED lines=29> */
[----:B------:R-:W-:Y:S02]  /*26f90*/  IMAD.IADD R3, R3, 0x1, R61 ;  /* 0x0000000103037824 */ /* 0x000fe400078e023d */
[----:B------:R-:W-:Y:S01]  /*26fa0*/  IMAD R20, R63, UR4, RZ ;  /* 0x000000043f147c24 */ /* 0x000fe2000f8e02ff */
[----:B------:R-:W-:Y:S01]  /*26fb0*/  PRMT R0, RZ, 0x654, R0 ;  /* 0x00000654ff007816 */ /* 0x000fe20000000000 */
[C---:B------:R-:W-:Y:S01]  /*26fc0*/  IMAD.WIDE.U32 R60, R65.reuse, UR4, R2 ;  /* 0x00000004413c7c25 */ /* 0x040fe2000f8e0002 */
[----:B------:R-:W-:Y:S02]  /*26fd0*/  IADD3 R21, R236, 0x60, RZ ;  /* 0x00000060ec157810 */ /* 0x000fe40007ffe0ff */
[----:B0-----:R0:W-:Y:S01]  /*26fe0*/  SYNCS.ARRIVE.TRANS64.RED.A1T0 RZ, [R0+URZ], RZ ;  /* 0x000000ff00ff79a7 */ /* 0x0011e2000810043f */
[----:B------:R-:W-:Y:S01]  /*26ff0*/  IMAD R63, R65, UR5, R20 ;  /* 0x00000005413f7c24 */ /* 0x000fe2000f8e0214 */
[----:B------:R-:W-:Y:S01]  /*27000*/  ISETP.GE.AND P2, PT, R21, R67, PT ;  /* 0x000000431500720c */ /* 0x000fe20003f46270 */
[----:B------:R-:W-:-:S04]  /*27010*/  IMAD.WIDE R20, R64, 0x80, R236 ;  /* 0x0000008040147825 */ /* 0x000fc800078e02ec */
[----:B------:R-:W-:Y:S01]  /*27020*/  IMAD.IADD R65, R61, 0x1, R63 ;  /* 0x000000013d417824 */ /* 0x000fe200078e023f */
[----:B0-----:R-:W-:Y:S07]  /*27030*/  @P3 BRA `(.L_x_2406) ;  /* 0x00000000004c3947 */ /* 0x001fee0003800000 */
[----:B------:R-:W-:Y:S01]  /*27040*/  ULDC.64 UR4, c[0x0][0xad8] ;  /* 0x0002b60000047ab9 */ /* 0x000fe20000000a00 */
[----:B------:R-:W-:Y:S01]  /*27050*/  MOV R2, R60 ;  /* 0x0000003c00027202 */ /* 0x000fe20000000f00 */
[----:B------:R-:W-:Y:S01]  /*27060*/  IMAD R63, R21, UR4, RZ ;  /* 0x00000004153f7c24 */ /* 0x000fe2000f8e02ff */
[----:B------:R-:W-:Y:S01]  /*27070*/  ULDC.64 UR6, c[0x0][0xa80] ;  /* 0x0002a00000067ab9 */ /* 0x000fe20000000a00 */
[----:B------:R-:W-:Y:S01]  /*27080*/  IMAD.MOV.U32 R3, RZ, RZ, R65 ;  /* 0x000000ffff037224 */ /* 0x000fe200078e0041 */
[C---:B------:R-:W-:Y:S01]  /*27090*/  IADD3 R64, R233.reuse, 0x80, RZ ;  /* 0x00000080e9407810 */ /* 0x040fe20007ffe0ff */
[C---:B------:R-:W-:Y:S02]  /*270a0*/  IMAD R63, R20.reuse, UR5, R63 ;  /* 0x00000005143f7c24 */ /* 0x040fe4000f8e023f */
[----:B------:R-:W-:Y:S01]  /*270b0*/  IMAD.WIDE.U32 R2, R20, UR4, R2 ;  /* 0x0000000414027c25 */ /* 0x000fe2000f8e0002 */
[----:B------:R-:W-:Y:S02]  /*270c0*/  ULDC UR4, c[0x0][0xa8c] ;  /* 0x0002a30000047ab9 */ /* 0x000fe40000000800 */
[----:B------:R-:W-:Y:S01]  /*270d0*/  ISETP.GE.AND P4, PT, R233, UR4, PT ;  /* 0x00000004e9007c0c */ /* 0x000fe2000bf86270 */
[----:B------:R-:W-:Y:S01]  /*270e0*/  IMAD.IADD R3, R3, 0x1, R63 ;  /* 0x0000000103037824 */ /* 0x000fe200078e023f */
[----:B------:R-:W-:Y:S01]  /*270f0*/  LEA R62, P5, R2, UR6, 0x1 ;  /* 0x00000006023e7c11 */ /* 0x000fe2000f8a08ff */
[----:B------:R-:W-:-:S03]  /*27100*/  VIADD R0, R233, 0x40 ;  /* 0x00000040e9007836 */ /* 0x000fc60000000000 */
[----:B------:R-:W-:Y:S02]  /*27110*/  LEA.HI.X R63, R2, UR7, R3, 0x1, P5 ;  /* 0x00000007023f7c11 */ /* 0x000fe4000a8f0c03 */
[----:B------:R-:W-:Y:S02]  /*27120*/  ISETP.GE.AND P3, PT, R0, UR4, PT ;  /* 0x0000000400007c0c */ /* 0x000fe4000bf66270 */
[----:B------:R-:W-:-:S03]  /*27130*/  ISETP.GE.AND P5, PT, R64, UR4, PT ;  /* 0x0000000440007c0c */ /* 0x000fc6000bfa6270 */
[----:B-----5:R0:W-:Y:S08]  /*27140*/  @!P4 STG.E.128 desc[UR54][R62.64], R4 ;  /* 0x000000043e00c986 */ /* 0x0201f0000c101d36 */
[----:B------:R0:W-:Y:S04]  /*27150*/  @!P3 STG.E.128 desc[UR54][R62.64+0x80], R28 ;  /* 0x0000801c3e00b986 */ /* 0x0001e8000c101d36 */
[----:B------:R0:W-:Y:S02]  /*27160*/  @!P5 STG.E.128 desc[UR54][R62.64+0x100], R44 ;  /* 0x0001002c3e00d986 */ /* 0x0001e4000c101d36 */
.L_x_2406:
[----:B------:R-:W-:Y:S05]  /*27170*/  BSYNC B1 ;  /* 0x0000000000017941 */ /* 0x000fea0003800000 */
.L_x_2405:
        /* <DEDUP_REMOVED lines=23> */
.L_x_2408:
[----:B------:R-:W-:Y:S05]  /*272f0*/  BSYNC B1 ;  /* 0x0000000000017941 */ /* 0x000fea0003800000 */
.L_x_2407:
[----:B------:R-:W-:Y:S04]  /*27300*/  BSSY B1, `(.L_x_2409) ;  /* 0x0000017000017945 */ /* 0x000fe80003800000 */
[----:B------:R-:W-:Y:S05]  /*27310*/  @P1 BRA `(.L_x_2410) ;  /* 0x0000000000541947 */ /* 0x000fea0003800000 */
[----:B01---5:R-:W-:Y:S01]  /*27320*/  IADD3 R5, P0, R20, 0x40, RZ ;  /* 0x0000004014057810 */ /* 0x023fe20007f1e0ff */
[----:B------:R-:W-:Y:S01]  /*27330*/  ULDC UR4, c[0x0][0xa8c] ;  /* 0x0002a30000047ab9 */ /* 0x000fe20000000800 */
[C---:B------:R-:W-:Y:S01]  /*27340*/  IADD3 R2, R233.reuse, 0x40, RZ ;  /* 0x00000040e9027810 */ /* 0x040fe20007ffe0ff */
        /* <DEDUP_REMOVED lines=15> */
[----:B------:R2:W-:Y:S04]  /*27440*/  @!P1 STG.E.128 desc[UR54][R4.64], R12 ;  /* 0x0000000c04009986 */ /* 0x0005e8000c101d36 */
[----:B------:R2:W-:Y:S04]  /*27450*/  @!P3 STG.E.128 desc[UR54][R4.64+0x80], R36 ;  /* 0x000080240400b986 */ /* 0x0005e8000c101d36 */
[----:B------:R2:W-:Y:S02]  /*27460*/  @!P4 STG.E.128 desc[UR54][R4.64+0x100], R52 ;  /* 0x000100340400c986 */ /* 0x0005e4000c101d36 */
.L_x_2410:
[----:B------:R-:W-:Y:S05]  /*27470*/  BSYNC B1 ;  /* 0x0000000000017941 */ /* 0x000fea0003800000 */
.L_x_2409:
[----:B------:R-:W-:Y:S05]  /*27480*/  @P2 BRA `(.L_x_2411) ;  /* 0x0000000c00182947 */ /* 0x000fea0003800000 */
[----:B012--5:R-:W-:Y:S01]  /*27490*/  IADD3 R5, P0, R20, 0x60, RZ ;  /* 0x0000006014057810 */ /* 0x027fe20007f1e0ff */
[----:B------:R-:W-:Y:S01]  /*274a0*/  ULDC.64 UR4, c[0x0][0xad8] ;  /* 0x0002b60000047ab9 */ /* 0x000fe20000000a00 */
[----:B------:R-:W-:Y:S01]  /*274b0*/  IMAD.MOV.U32 R2, RZ, RZ, R60 ;  /* 0x000000ffff027224 */ /* 0x000fe200078e003c */
[----:B------:R-:W-:Y:S01]  /*274c0*/  IADD3 R0, R233, 0x40, RZ ;  /* 0x00000040e9007810 */ /* 0x000fe20007ffe0ff */
[----:B------:R-:W-:Y:S01]  /*274d0*/  IMAD.MOV.U32 R3, RZ, RZ, R65 ;  /* 0x000000ffff037224 */ /* 0x000fe200078e0041 */
[----:B------:R-:W-:Y:S01]  /*274e0*/  ULDC.64 UR6, c[0x0][0xa80] ;  /* 0x0002a00000067ab9 */ /* 0x000fe20000000a00 */
[----:B------:R-:W-:Y:S02]  /*274f0*/  IMAD.X R20, RZ, RZ, R21, P0 ;  /* 0x000000ffff147224 */ /* 0x000fe400000e0615 */
[----:B------:R-:W-:-:S04]  /*27500*/  IMAD.WIDE.U32 R2, R5, UR4, R2 ;  /* 0x0000000405027c25 */ /* 0x000fc8000f8e0002 */
[----:B------:R-:W-:Y:S01]  /*27510*/  IMAD R20, R20, UR4, RZ ;  /* 0x0000000414147c24 */ /* 0x000fe2000f8e02ff */
[----:B------:R-:W-:Y:S01]  /*27520*/  ULDC UR4, c[0x0][0xa8c] ;  /* 0x0002a30000047ab9 */ /* 0x000fe20000000800 */
[----:B------:R-:W-:Y:S02]  /*27530*/  LEA R4, P0, R2, UR6, 0x1 ;  /* 0x0000000602047c11 */ /* 0x000fe4000f8008ff */
[----:B------:R-:W-:Y:S01]  /*27540*/  IMAD R5, R5, UR5, R20 ;  /* 0x0000000505057c24 */ /* 0x000fe2000f8e0214 */
[----:B------:R-:W-:Y:S02]  /*27550*/  ISETP.GE.AND P1, PT, R233, UR4, PT ;  /* 0x00000004e9007c0c */ /* 0x000fe4000bf26270 */
[----:B------:R-:W-:Y:S01]  /*27560*/  ISETP.GE.AND P2, PT, R0, UR4, PT ;  /* 0x0000000400007c0c */ /* 0x000fe2000bf46270 */
[----:B------:R-:W-:Y:S02]  /*27570*/  IMAD.IADD R3, R3, 0x1, R5 ;  /* 0x0000000103037824 */ /* 0x000fe400078e0205 */
[----:B------:R-:W-:-:S03]  /*27580*/  VIADD R0, R233, 0x80 ;  /* 0x00000080e9007836 */ /* 0x000fc60000000000 */
[----:B------:R-:W-:Y:S02]  /*27590*/  LEA.HI.X R5, R2, UR7, R3, 0x1, P0 ;  /* 0x0000000702057c11 */ /* 0x000fe400080f0c03 */
[----:B------:R-:W-:-:S03]  /*275a0*/  ISETP.GE.AND P0, PT, R0, UR4, PT ;  /* 0x0000000400007c0c */ /* 0x000fc6000bf06270 */
[----:B------:R0:W-:Y:S04]  /*275b0*/  @!P1 STG.E.128 desc[UR54][R4.64], R24 ;  /* 0x0000001804009986 */ /* 0x0001e8000c101d36 */
[----:B------:R0:W-:Y:S06]  /*275c0*/  @!P2 STG.E.128 desc[UR54][R4.64+0x80], R40 ;  /* 0x000080280400a986 */ /* 0x0001ec000c101d36 */
[----:B------:R-:W-:Y:S05]  /*275d0*/  @P0 BRA `(.L_x_2411) ;  /* 0x0000000800c40947 */ /* 0x000fea0003800000 */
[----:B------:R1:W-:Y:S01]  /*275e0*/  STG.E.128 desc[UR54][R4.64+0x100], R56 ;  /* 0x0001003804007986 */ /* 0x0003e2000c101d36 */
[----:B------:R-:W-:Y:S05]  /*275f0*/  BRA `(.L_x_2411) ;  /* 0x0000000800bc7947 */ /* 0x000fea0003800000 */
.L_x_2402:
[----:B------:R-:W2:Y:S01]  /*27600*/  LDL.LU R0, [R1+0x18] ;  /* 0x0000180001007983 */ /* 0x000ea20000300800 */
[----:B------:R-:W-:Y:S01]  /*27610*/  ULDC.64 UR4, c[0x0][0xbd8] ;  /* 0x0002f60000047ab9 */ /* 0x000fe20000000a00 */
[----:B------:R-:W-:Y:S01]  /*27620*/  IMAD.MOV.U32 R7, RZ, RZ, RZ ;  /* 0x000000ffff077224 */ /* 0x000fe200078e00ff */
[----:B------:R-:W-:-:S04]  /*27630*/  ISETP.NE.U32.AND P0, PT, RZ, UR4, PT ;  /* 0x00000004ff007c0c */ /* 0x000fc8000bf05070 */
[----:B------:R-:W-:Y:S01]  /*27640*/  ISETP.NE.AND.EX P0, PT, RZ, UR5, PT, P0 ;  /* 0x00000005ff007c0c */ /* 0x000fe2000bf05300 */
[----:B------:R-:W3:Y:S01]  /*27650*/  S2R R13, SR_TID.X ;  /* 0x00000000000d7919 */ /* 0x000ee20000002100 */
[----:B--2---:R-:W-:-:S04]  /*27660*/  IADD3 R2, P1, R0, UR4, RZ ;  /* 0x0000000400027c10 */ /* 0x004fc8000ff3e0ff */
[----:B------:R-:W-:Y:S01]  /*27670*/  IADD3.X R3, R87, UR5, RZ, P1, !PT ;  /* 0x0000000557037c10 */ /* 0x000fe20008ffe4ff */
[----:B------:R-:W-:Y:S02]  /*27680*/  ULDC.64 UR4, c[0x0][0xbe0] ;  /* 0x0002f80000047ab9 */ /* 0x000fe40000000a00 */
[----:B------:R-:W-:-:S04]  /*27690*/  ISETP.NE.U32.AND P1, PT, RZ, UR4, PT ;  /* 0x00000004ff007c0c */ /* 0x000fc8000bf25070 */
[----:B------:R2:W5:Y:S01]  /*276a0*/  @P0 LDG.E R7, desc[UR54][R2.64] ;  /* 0x0000003602070981 */ /* 0x000562000c1e1900 */
[----:B------:R-:W-:-:S13]  /*276b0*/  ISETP.NE.AND.EX P1, PT, RZ, UR5, PT, P1 ;  /* 0x00000005ff007c0c */ /* 0x000fda000bf25310 */
[----:B------:R-:W-:Y:S01]  /*276c0*/  @P1 IADD3 R4, P2, R0, UR4, RZ ;  /* 0x0000000400041c10 */ /* 0x000fe2000ff5e0ff */
[----:B------:R-:W-:Y:S02]  /*276d0*/  ULDC UR4, c[0x0][0xa88] ;  /* 0x0002a20000047ab9 */ /* 0x000fe40000000800 */
[----:B------:R-:W-:Y:S02]  /*276e0*/  MOV R0, UR4 ;  /* 0x0000000400007c02 */ /* 0x000fe40008000f00 */
[----:B------:R-:W-:-:S05]  /*276f0*/  @P1 IADD3.X R5, R87, UR5, RZ, P2, !PT ;  /* 0x0000000557051c10 */ /* 0x000fca00097fe4ff */
[----:B------:R2:W5:Y:S01]  /*27700*/  @P1 LDG.E R0, desc[UR54][R4.64] ;  /* 0x0000003604001981 */ /* 0x000562000c1e1900 */
[----:B---3--:R-:W-:-:S05]  /*27710*/  VIADD R6, R13, 0xffffff80 ;  /* 0xffffff800d067836 */ /* 0x008fca0000000000 */
[----:B------:R-:W-:Y:S01]  /*27720*/  ISETP.GT.AND P2, PT, R6, 0x7f, PT ;  /* 0x0000007f0600780c */ /* 0x000fe20003f44270 */
[----:B------:R-:W-:-:S12]  /*27730*/  @P1 BRA `(.L_x_2412) ;  /* 0x0000000000101947 */ /* 0x000fd80003800000 */
[----:B------:R-:W-:Y:S05]  /*27740*/  @!P0 BRA `(.L_x_2412) ;  /* 0x00000000000c8947 */ /* 0x000fea0003800000 */
[----:B--2---:R-:W2:Y:S04]  /*27750*/  LDG.E R5, desc[UR54][R2.64] ;  /* 0x0000003602057981 */ /* 0x004ea8000c1e1900 */
[----:B-----5:R-:W2:Y:S02]  /*27760*/  LDG.E R0, desc[UR54][R2.64+0x4] ;  /* 0x0000043602007981 */ /* 0x020ea4000c1e1900 */
[----:B--2---:R-:W-:-:S07]  /*27770*/  IMAD.IADD R0, R0, 0x1, -R5 ;  /* 0x0000000100007824 */ /* 0x004fce00078e0a05 */
.L_x_2412:
[----:B------:R-:W3:Y:S04]  /*27780*/  LDL R14, [R1+0x14] ;  /* 0x00001400010e7983 */ /* 0x000ee80000100800 */
[----:B------:R4:W5:Y:S01]  /*27790*/  LDL R12, [R1+0x28] ;  /* 0x00002800010c7983 */ /* 0x0009620000100800 */
[----:B------:R-:W-:Y:S01]  /*277a0*/  BSSY B1, `(.L_x_2413) ;  /* 0x000001c000017945 */ /* 0x000fe20003800000 */
[----:B------:R-:W-:Y:S02]  /*277b0*/  SHF.R.S32.HI R10, RZ, 0x1f, R233 ;  /* 0x0000001fff0a7819 */ /* 0x000fe400000114e9 */
[----:B------:R-:W-:Y:S02]  /*277c0*/  SEL R11, R98, RZ, !P0 ;  /* 0x000000ff620b7207 */ /* 0x000fe40004000000 */
[----:B------:R-:W-:-:S02]  /*277d0*/  SEL R9, R94, RZ, !P0 ;  /* 0x000000ff5e097207 */ /* 0x000fc40004000000 */
[----:B-----5:R-:W-:Y:S02]  /*277e0*/  SHF.R.S32.HI R6, RZ, 0x1f, R7 ;  /* 0x0000001fff067819 */ /* 0x020fe40000011407 */
[----:B---3--:R-:W-:Y:S01]  /*277f0*/  SHF.R.S32.HI R8, RZ, 0x1f, R14 ;  /* 0x0000001fff087819 */ /* 0x008fe2000001140e */
[----:B----4-:R-:W-:Y:S06]  /*27800*/  @P2 BRA `(.L_x_2414) ;  /* 0x0000000000542947 */ /* 0x010fec0003800000 */
[----:B--2---:R-:W-:-:S05]  /*27810*/  IMAD R2, R12, 0x80, R13 ;  /* 0x000000800c027824 */ /* 0x004fca00078e020d */
[----:B------:R-:W-:-:S04]  /*27820*/  IADD3 R3, R2, -0x80, RZ ;  /* 0xffffff8002037810 */ /* 0x000fc80007ffe0ff */
        /* <DEDUP_REMOVED lines=19> */
.L_x_2414:
[----:B------:R-:W-:Y:S05]  /*27960*/  BSYNC B1 ;  /* 0x0000000000017941 */ /* 0x000fea0003800000 */
.L_x_2413:
[----:B------:R-:W-:Y:S01]  /*27970*/  ULDC.64 UR4, c[0x0][0xaa0] ;  /* 0x0002a80000047ab9 */ /* 0x000fe20000000a00 */
[----:B--2---:R-:W-:Y:S01]  /*27980*/  MOV R2, R233 ;  /* 0x000000e900027202 */ /* 0x004fe20000000f00 */
[----:B---3--:R-:W-:Y:S01]  /*27990*/  IMAD.MOV.U32 R3, RZ, RZ, R10 ;  /* 0x000000ffff037224 */ /* 0x008fe200078e000a */
[----:B------:R-:W-:Y:S01]  /*279a0*/  BSSY B1, `(.L_x_2415) ;  /* 0x000002d000017945 */ /* 0x000fe20003800000 */
[----:B------:R-:W-:Y:S02]  /*279b0*/  IMAD R4, R6, UR4, RZ ;  /* 0x0000000406047c24 */ /* 0x000fe4000f8e02ff */
[----:B------:R-:W-:-:S04]  /*279c0*/  IMAD.WIDE.U32 R2, R7, UR4, R2 ;  /* 0x0000000407027c25 */ /* 0x000fc8000f8e0002 */
[----:B------:R-:W-:Y:S01]  /*279d0*/  IMAD R7, R7, UR5, R4 ;  /* 0x0000000507077c24 */ /* 0x000fe2000f8e0204 */
[----:B------:R-:W-:Y:S01]  /*279e0*/  ULDC.64 UR4, c[0x0][0xae0] ;  /* 0x0002b80000047ab9 */ /* 0x000fe20000000a00 */
[----:B------:R-:W-:Y:S01]  /*279f0*/  IMAD R13, R12, -0x80, R0 ;  /* 0xffffff800c0d7824 */ /* 0x000fe200078e0200 */
[----:B------:R-:W-:Y:S01]  /*27a00*/  IADD3 R0, R236, 0x40, RZ ;  /* 0x00000040ec007810 */ /* 0x000fe20007ffe0ff */
[----:B------:R-:W-:Y:S01]  /*27a10*/  IMAD.IADD R3, R3, 0x1, R7 ;  /* 0x0000000103037824 */ /* 0x000fe200078e0207 */
[----:B------:R-:W-:Y:S01]  /*27a20*/  SHF.R.S32.HI R7, RZ, 0x1f, R236 ;  /* 0x0000001fff077819 */ /* 0x000fe200000114ec */
[----:B------:R-:W-:Y:S01]  /*27a30*/  IMAD R4, R8, UR4, RZ ;  /* 0x0000000408047c24 */ /* 0x000fe2000f8e02ff */
[-C--:B------:R-:W-:Y:S01]  /*27a40*/  ISETP.GE.AND P1, PT, R236, R13.reuse, PT ;  /* 0x0000000dec00720c */ /* 0x080fe20003f26270 */
[----:B------:R-:W-:Y:S01]  /*27a50*/  IMAD.WIDE.U32 R2, R14, UR4, R2 ;  /* 0x000000040e027c25 */ /* 0x000fe2000f8e0002 */
[----:B------:R-:W-:-:S03]  /*27a60*/  ISETP.GE.AND P0, PT, R0, R13, PT ;  /* 0x0000000d0000720c */ /* 0x000fc60003f06270 */
[----:B------:R-:W-:Y:S01]  /*27a70*/  IMAD R5, R14, UR5, R4 ;  /* 0x000000050e057c24 */ /* 0x000fe2000f8e0204 */
[----:B------:R-:W-:Y:S01]  /*27a80*/  ULDC.64 UR4, c[0x0][0xae8] ;  /* 0x0002ba0000047ab9 */ /* 0x000fe20000000a00 */
[----:B------:R-:W-:Y:S02]  /*27a90*/  VIADD R6, R236, 0x20 ;  /* 0x00000020ec067836 */ /* 0x000fe40000000000 */
[----:B------:R-:W-:Y:S02]  /*27aa0*/  IMAD.IADD R3, R3, 0x1, R5 ;  /* 0x0000000103037824 */ /* 0x000fe400078e0205 */
[----:B------:R-:W-:Y:S01]  /*27ab0*/  IMAD R0, R9, UR4, RZ ;  /* 0x0000000409007c24 */ /* 0x000fe2000f8e02ff */
[----:B------:R-:W-:Y:S01]  /*27ac0*/  ISETP.GE.AND P2, PT, R6, R13, PT ;  /* 0x0000000d0600720c */ /* 0x000fe20003f46270 */
[----:B------:R-:W-:-:S04]  /*27ad0*/  IMAD.WIDE.U32 R4, R11, UR4, R2 ;  /* 0x000000040b047c25 */ /* 0x000fc8000f8e0002 */
[----:B------:R-:W-:Y:S02]  /*27ae0*/  IMAD R9, R11, UR5, R0 ;  /* 0x000000050b097c24 */ /* 0x000fe4000f8e0200 */
[----:B------:R-:W-:Y:S02]  /*27af0*/  IMAD.MOV.U32 R6, RZ, RZ, R236 ;  /* 0x000000ffff067224 */ /* 0x000fe400078e00ec */
[----:B------:R-:W-:Y:S01]  /*27b00*/  VIADD R0, R236, 0x60 ;  /* 0x00000060ec007836 */ /* 0x000fe20000000000 */
[----:B------:R-:W-:Y:S01]  /*27b10*/  IADD3 R11, R5, R9, RZ ;  /* 0x00000009050b7210 */ /* 0x000fe20007ffe0ff */
[----:B------:R-:W-:Y:S01]  /*27b20*/  IMAD.WIDE R6, R12, 0x80, R6 ;  /* 0x000000800c067825 */ /* 0x000fe200078e0206 */
[----:B------:R-:W-:Y:S06]  /*27b30*/  @P1 BRA `(.L_x_2416) ;  /* 0x00000000004c1947 */ /* 0x000fec0003800000 */
[C---:B------:R-:W-:Y:S01]  /*27b40*/  VIADD R2, R233.reuse, 0x40 ;  /* 0x00000040e9027836 */ /* 0x040fe20000000000 */
[----:B------:R-:W-:Y:S01]  /*27b50*/  ULDC UR4, c[0x0][0xa8c] ;  /* 0x0002a30000047ab9 */ /* 0x000fe20000000800 */
[----:B------:R-:W-:Y:S01]  /*27b60*/  ULDC.64 UR6, c[0x0][0xad8] ;  /* 0x0002b60000067ab9 */ /* 0x000fe20000000a00 */
[----:B------:R-:W-:Y:S01]  /*27b70*/  MOV R3, R11 ;  /* 0x0000000b00037202 */ /* 0x000fe20000000f00 */
[----:B------:R-:W-:Y:S01]  /*27b80*/  VIADD R8, R233, 0x80 ;  /* 0x00000080e9087836 */ /* 0x000fe20000000000 */
[----:B------:R-:W-:Y:S01]  /*27b90*/  ISETP.GE.AND P4, PT, R2, UR4, PT ;  /* 0x0000000402007c0c */ /* 0x000fe2000bf86270 */
[----:B------:R-:W-:Y:S01]  /*27ba0*/  IMAD R9, R7, UR6, RZ ;  /* 0x0000000607097c24 */ /* 0x000fe2000f8e02ff */
[----:B------:R-:W-:Y:S01]  /*27bb0*/  ISETP.GE.AND P3, PT, R233, UR4, PT ;  /* 0x00000004e9007c0c */ /* 0x000fe2000bf66270 */
[----:B------:R-:W-:Y:S01]  /*27bc0*/  IMAD.MOV.U32 R2, RZ, RZ, R4 ;  /* 0x000000ffff027224 */ /* 0x000fe200078e0004 */
[----:B------:R-:W-:Y:S01]  /*27bd0*/  ISETP.GE.AND P5, PT, R8, UR4, PT ;  /* 0x0000000408007c0c */ /* 0x000fe2000bfa6270 */
        /* <DEDUP_REMOVED lines=9> */
.L_x_2416:
[----:B------:R-:W-:Y:S05]  /*27c70*/  BSYNC B1 ;  /* 0x0000000000017941 */ /* 0x000fea0003800000 */
.L_x_2415:
[----:B------:R-:W-:Y:S01]  /*27c80*/  BSSY B1, `(.L_x_2417) ;  /* 0x0000018000017945 */ /* 0x000fe20003800000 */
[----:B------:R-:W-:-:S03]  /*27c90*/  ISETP.GE.AND P1, PT, R0, R13, PT ;  /* 0x0000000d0000720c */ /* 0x000fc60003f26270 */
[----:B------:R-:W-:Y:S10]  /*27ca0*/  @P2 BRA `(.L_x_2418) ;  /* 0x0000000000542947 */ /* 0x000ff40003800000 */
[----:B--2---:R-:W-:Y:S01]  /*27cb0*/  IADD3 R9, P2, R6, 0x20, RZ ;  /* 0x0000002006097810 */ /* 0x004fe20007f5e0ff */
[C---:B------:R-:W-:Y:S01]  /*27cc0*/  VIADD R2, R233.reuse, 0x40 ;  /* 0x00000040e9027836 */ /* 0x040fe20000000000 */
[----:B------:R-:W-:Y:S01]  /*27cd0*/  ULDC UR4, c[0x0][0xa8c] ;  /* 0x0002a30000047ab9 */ /* 0x000fe20000000800 */
[----:B------:R-:W-:Y:S01]  /*27ce0*/  ULDC.64 UR6, c[0x0][0xad8] ;  /* 0x0002b60000067ab9 */ /* 0x000fe20000000a00 */
[----:B------:R-:W-:Y:S01]  /*27cf0*/  IMAD.MOV.U32 R3, RZ, RZ, R11 ;  /* 0x000000ffff037224 */ /* 0x000fe200078e000b */
[C---:B------:R-:W-:Y:S01]  /*27d00*/  IADD3 R8, R233.reuse, 0x80, RZ ;  /* 0x00000080e9087810 */ /* 0x040fe20007ffe0ff */
        /* <DEDUP_REMOVED lines=15> */
.L_x_2418:
[----:B------:R-:W-:Y:S05]  /*27e00*/  BSYNC B1 ;  /* 0x0000000000017941 */ /* 0x000fea0003800000 */
.L_x_2417:
[----:B------:R-:W-:Y:S04]  /*27e10*/  BSSY B1, `(.L_x_2419) ;  /* 0x0000017000017945 */ /* 0x000fe80003800000 */
[----:B------:R-:W-:Y:S05]  /*27e20*/  @P0 BRA `(.L_x_2420) ;  /* 0x0000000000540947 */ /* 0x000fea0003800000 */
[----:B--23--:R-:W-:Y:S01]  /*27e30*/  IADD3 R9, P0, R6, 0x40, RZ ;  /* 0x0000004006097810 */ /* 0x00cfe20007f1e0ff */
[C---:B------:R-:W-:Y:S01]  /*27e40*/  VIADD R2, R233.reuse, 0x40 ;  /* 0x00000040e9027836 */ /* 0x040fe20000000000 */
[----:B------:R-:W-:Y:S01]  /*27e50*/  ULDC UR4, c[0x0][0xa8c] ;  /* 0x0002a30000047ab9 */ /* 0x000fe20000000800 */
[----:B------:R-:W-:Y:S01]  /*27e60*/  ULDC.64 UR6, c[0x0][0xad8] ;  /* 0x0002b60000067ab9 */ /* 0x000fe20000000a00 */
[----:B------:R-:W-:Y:S01]  /*27e70*/  IADD3.X R0, RZ, R7, RZ, P0, !PT ;  /* 0x00000007ff007210 */ /* 0x000fe200007fe4ff */
[C---:B------:R-:W-:Y:S01]  /*27e80*/  VIADD R8, R233.reuse, 0x80 ;  /* 0x00000080e9087836 */ /* 0x040fe20000000000 */
        /* <DEDUP_REMOVED lines=15> */
.L_x_2420:
[----:B------:R-:W-:Y:S05]  /*27f80*/  BSYNC B1 ;  /* 0x0000000000017941 */ /* 0x000fea0003800000 */
.L_x_2419:
[----:B------:R-:W-:Y:S05]  /*27f90*/  @P1 BRA `(.L_x_2411) ;  /* 0x0000000000541947 */ /* 0x000fea0003800000 */
[----:B------:R-:W-:Y:S01]  /*27fa0*/  IADD3 R5, P0, R6, 0x60, RZ ;  /* 0x0000006006057810 */ /* 0x000fe20007f1e0ff */
[C---:B------:R-:W-:Y:S01]  /*27fb0*/  VIADD R0, R233.reuse, 0x40 ;  /* 0x00000040e9007836 */ /* 0x040fe20000000000 */
[----:B------:R-:W-:Y:S01]  /*27fc0*/  ULDC UR4, c[0x0][0xa8c] ;  /* 0x0002a30000047ab9 */ /* 0x000fe20000000800 */
[----:B------:R-:W-:Y:S01]  /*27fd0*/  MOV R3, R11 ;  /* 0x0000000b00037202 */ /* 0x000fe20000000f00 */
[----:B------:R-:W-:Y:S01]  /*27fe0*/  ULDC.64 UR6, c[0x0][0xad8] ;  /* 0x0002b60000067ab9 */ /* 0x000fe20000000a00 */
[----:B------:R-:W-:Y:S01]  /*27ff0*/  IMAD.X R6, RZ, RZ, R7, P0 ;  /* 0x000000ffff067224 */ /* 0x000fe200000e0607 */
[----:B------:R-:W-:Y:S01]  /*28000*/  ISETP.GE.AND P2, PT, R0, UR4, PT ;  /* 0x0000000400007c0c */ /* 0x000fe2000bf46270 */
[----:B------:R-:W-:Y:S01]  /*28010*/  IMAD.MOV.U32 R2, RZ, RZ, R4 ;  /* 0x000000ffff027224 */ /* 0x000fe200078e0004 */
[C---:B------:R-:W-:Y:S01]  /*28020*/  ISETP.GE.AND P1, PT, R233.reuse, UR4, PT ;  /* 0x00000004e9007c0c */ /* 0x040fe2000bf26270 */
[----:B------:R-:W-:Y:S02]  /*28030*/  IMAD R6, R6, UR6, RZ ;  /* 0x0000000606067c24 */ /* 0x000fe4000f8e02ff */
[----:B------:R-:W-:-:S02]  /*28040*/  VIADD R0, R233, 0x80 ;  /* 0x00000080e9007836 */ /* 0x000fc40000000000 */
        /* <DEDUP_REMOVED lines=10> */
.L_x_2411:
[----:B------:R-:W-:Y:S05]  /*280f0*/  BSYNC B0 ;  /* 0x0000000000007941 */ /* 0x000fea0003800000 */
.L_x_2401:
[----:B------:R-:W-:Y:S02]  /*28100*/  ULDC UR4, c[0x0][0xc14] ;  /* 0x0003050000047ab9 */ /* 0x000fe40000000800 */
[----:B-1----:R-:W-:-:S13]  /*28110*/  ISETP.GE.AND P0, PT, R227, UR4, PT ;  /* 0x00000004e3007c0c */ /* 0x002fda000bf06270 */
[----:B------:R-:W-:Y:S05]  /*28120*/  @!P0 BRA `(.L_x_2421) ;  /* 0xfffffd9000648947 */ /* 0x000fea000383ffff */
[----:B------:R-:W-:Y:S05]  /*28130*/  BRA `(.L_x_2216) ;  /* 0x0000006c00c07947 */ /* 0x000fea0003800000 */
.L_x_2214:
[----:B------:R-:W-:-:S08]  /*28140*/  NOP ;  /* 0x0000000000007918 */ /* 0x000fd00000000000 */
[----:B------:R-:W0:-:S00]  /*28150*/  USETMAXREG.DEALLOC.CTAPOOL 0x18 ;  /* 0x00000018000079c8 */ /* 0x000e0000080e0500 */
[----:B0-----:R-:W2:Y:S01]  /*28160*/  LDL.LU R2, [R1+0x10] ;  /* 0x0000100001027983 */ /* 0x001ea20000300800 */
[----:B------:R-:W-:Y:S02]  /*28170*/  LOP3.LUT R0, R0, 0x3, RZ, 0xc0, !PT ;  /* 0x0000000300007812 */ /* 0x000fe400078ec0ff */
[----:B------:R-:W-:-:S04]  /*28180*/  MOV R4, RZ ;  /* 0x000000ff00047202 */ /* 0x000fc80000000f00 */
        /* <DEDUP_REMOVED lines=13> */
.L_x_2422:
        /* <DEDUP_REMOVED lines=38> */
[----:B------:R-:W-:Y:S01]  /*284c0*/  MOV R6, R3 ;  /* 0x0000000300067202 */ /* 0x000fe20000000f00 */
[----:B------:R-:W-:Y:S01]  /*284d0*/  UMOV UR4, URZ ;  /* 0x0000003f00047c82 */ /* 0x000fe20008000000 */
[----:B------:R-:W-:Y:S01]  /*284e0*/  ULDC UR7, c[0x0][0xc14] ;  /* 0x0003050000077ab9 */ /* 0x000fe20000000800 */
[----:B------:R-:W-:-:S05]  /*284f0*/  ULDC UR5, c[0x0][0xc10] ;  /* 0x0003040000057ab9 */ /* 0x000fca0000000800 */
.L_x_2428:
        /* <DEDUP_REMOVED lines=12> */
.L_x_2427:
[----:B------:R-:W-:Y:S05]  /*285c0*/  BSYNC B0 ;  /* 0x0000000000007941 */ /* 0x000fea0003800000 */
.L_x_2426:
[----:B0----5:R-:W0:Y:S02]  /*285d0*/  SHFL.UP PT, R2, R4, 0x1, RZ ;  /* 0x0420000004027989 */ /* 0x021e2400000e00ff */
        /* <DEDUP_REMOVED lines=14> */
[----:B------:R-:W0:Y:S02]  /*286c0*/  SHFL.IDX PT, R3, R9, 0x1f, 0x1f ;  /* 0x03e01f0009037f89 */ /* 0x000e2400000e0000 */
[----:B0-----:R-:W-:-:S04]  /*286d0*/  IMAD R3, R3, UR5, RZ ;  /* 0x0000000503037c24 */ /* 0x001fc8000f8e02ff */
[----:B------:R-:W-:-:S05]  /*286e0*/  IMAD.IADD R6, R3, 0x1, R6 ;  /* 0x0000000103067824 */ /* 0x000fca00078e0206 */
[----:B------:R-:W-:-:S13]  /*286f0*/  ISETP.GT.AND P6, PT, R6, UR6, PT ;  /* 0x0000000606007c0c */ /* 0x000fda000bfc4270 */
[----:B------:R-:W-:Y:S05]  /*28700*/  @!P6 BRA `(.L_x_2428) ;  /* 0xfffffffc007ce947 */ /* 0x000fea000383ffff */
[----:B------:R-:W-:-:S07]  /*28710*/  IMAD.MOV.U32 R5, RZ, RZ, R9 ;  /* 0x000000ffff057224 */ /* 0x000fce00078e0009 */
.L_x_2424:
[----:B------:R-:W-:-:S04]  /*28720*/  IMAD.IADD R6, R6, 0x1, -R3 ;  /* 0x0000000106067824 */ /* 0x000fc800078e0a03 */
[----:B------:R-:W-:-:S05]  /*28730*/  IMAD R2, R5, UR5, R6 ;  /* 0x0000000505027c24 */ /* 0x000fca000f8e0206 */
[----:B------:R-:W-:Y:S02]  /*28740*/  ISETP.GT.AND P0, PT, R2, UR6, PT ;  /* 0x0000000602007c0c */ /* 0x000fe4000bf04270 */
[----:B------:R-:W0:Y:S11]  /*28750*/  LDC.64 R2, c[0x0][0xc68] ;  /* 0x00031a00ff027b82 */ /* 0x000e360000000a00 */
[----:B------:R-:W-:-:S04]  /*28760*/  VOTE.ANY R11, PT, !P0 ;  /* 0x00000000000b7806 */ /* 0x000fc800040e0100 */
[----:B------:R-:W1:Y:S02]  /*28770*/  POPC R7, R11 ;  /* 0x0000000b00077309 */ /* 0x000e640000000000 */
[----:B-1----:R-:W-:-:S05]  /*28780*/  IADD3 R19, R7, UR4, RZ ;  /* 0x0000000407137c10 */ /* 0x002fca000fffe0ff */
        /* <DEDUP_REMOVED lines=13> */
.L_x_2429:
[----:B-12---:R-:W-:Y:S01]  /*28860*/  IMAD.MOV R5, RZ, RZ, -R3 ;  /* 0x000000ffff057224 */ /* 0x006fe200078e0a03 */
[----:B------:R-:W-:Y:S01]  /*28870*/  MOV R2, RZ ;  /* 0x000000ff00027202 */ /* 0x000fe20000000f00 */
[----:B---3--:R-:W-:Y:S01]  /*28880*/  IMAD R16, R16, UR5, R6 ;  /* 0x0000000510107c24 */ /* 0x008fe2000f8e0206 */
[----:B------:R-:W-:Y:S01]  /*28890*/  IABS R6, R8 ;  /* 0x0000000800067213 */ /* 0x000fe20000000000 */
[----:B------:R-:W-:-:S04]  /*288a0*/  IMAD R5, R5, R10, RZ ;  /* 0x0000000a05057224 */ /* 0x000fc800078e02ff */
[----:B------:R-:W-:Y:S01]  /*288b0*/  IMAD.HI.U32 R2, R3, R5, R2 ;  /* 0x0000000503027227 */ /* 0x000fe200078e0002 */
[----:B------:R-:W-:-:S03]  /*288c0*/  IADD3 R5, -R16, UR6, RZ ;  /* 0x0000000610057c10 */ /* 0x000fc6000fffe1ff */
[----:B------:R-:W-:Y:S01]  /*288d0*/  IMAD.MOV R6, RZ, RZ, -R6 ;  /* 0x000000ffff067224 */ /* 0x000fe200078e0a06 */
        /* <DEDUP_REMOVED lines=10> */
[----:B------:R-:W-:-:S06]  /*28980*/  @P0 IADD3 R2, R2, 0x1, RZ ;  /* 0x0000000102020810 */ /* 0x000fcc0007ffe0ff */
[----:B------:R-:W-:Y:S01]  /*28990*/  @!P2 IMAD.MOV R2, RZ, RZ, -R2 ;  /* 0x000000ffff02a224 */ /* 0x000fe200078e0a02 */
[----:B------:R-:W-:-:S05]  /*289a0*/  @!P1 LOP3.LUT R2, RZ, R8, RZ, 0x33, !PT ;  /* 0x00000008ff029212 */ /* 0x000fca00078e33ff */
[----:B------:R-:W-:Y:S01]  /*289b0*/  IMAD R6, R9, R2, RZ ;  /* 0x0000000209067224 */ /* 0x000fe200078e02ff */
[----:B------:R-:W-:-:S03]  /*289c0*/  IADD3 R2, -R2, RZ, RZ ;  /* 0x000000ff02027210 */ /* 0x000fc60007ffe1ff */
        /* <DEDUP_REMOVED lines=15> */
[C---:B------:R-:W-:Y:S02]  /*28ac0*/  LOP3.LUT R3, R5.reuse, R9, RZ, 0x3c, !PT ;  /* 0x0000000905037212 */ /* 0x040fe400078e3cff */
[----:B------:R-:W-:Y:S01]  /*28ad0*/  IADD3 R5, R5, R6, RZ ;  /* 0x0000000605057210 */ /* 0x000fe20007ffe0ff */
[----:B------:R-:W-:Y:S01]  /*28ae0*/  IMAD.HI.U32 R2, R2, R11, RZ ;  /* 0x0000000b02027227 */ /* 0x000fe200078e00ff */
[----:B------:R-:W-:-:S03]  /*28af0*/  ISETP.GE.AND P2, PT, R3, RZ, PT ;  /* 0x000000ff0300720c */ /* 0x000fc60003f46270 */
[----:B------:R-:W-:-:S05]  /*28b00*/  IMAD R8, R2, R8, R11 ;  /* 0x0000000802087224 */ /* 0x000fca00078e020b */
[----:B------:R-:W-:-:S13]  /*28b10*/  ISETP.GT.U32.AND P1, PT, R7, R8, PT ;  /* 0x000000080700720c */ /* 0x000fda0003f24070 */
[-C--:B------:R-:W-:Y:S01]  /*28b20*/  @!P1 IADD3 R8, R8, -R7.reuse, RZ ;  /* 0x8000000708089210 */ /* 0x080fe20007ffe0ff */
        /* <DEDUP_REMOVED lines=11> */
.L_x_2425:
[----:B------:R-:W-:Y:S01]  /*28be0*/  IMAD.MOV.U32 R17, RZ, RZ, RZ ;  /* 0x000000ffff117224 */ /* 0x000fe200078e00ff */
[----:B------:R-:W-:Y:S01]  /*28bf0*/  MOV R16, UR6 ;  /* 0x0000000600107c02 */ /* 0x000fe20008000f00 */
[----:B------:R-:W-:-:S07]  /*28c00*/  IMAD.MOV.U32 R18, RZ, RZ, RZ ;  /* 0x000000ffff127224 */ /* 0x000fce00078e00ff */
.L_x_2430:
[----:B------:R-:W-:-:S13]  /*28c10*/  ISETP.NE.AND P0, PT, R0, RZ, PT ;  /* 0x000000ff0000720c */ /* 0x000fda0003f05270 */
[----:B------:R-:W1:Y:S01]  /*28c20*/  @!P0 S2R R3, SR_CgaCtaId ;  /* 0x0000000000038919 */ /* 0x000e620000008800 */
[----:B------:R-:W-:-:S04]  /*28c30*/  @!P0 MOV R0, 0x400 ;  /* 0x0000040000008802 */ /* 0x000fc80000000f00 */
[----:B-1----:R-:W-:-:S05]  /*28c40*/  @!P0 LEA R0, R3, R0, 0x18 ;  /* 0x0000000003008211 */ /* 0x002fca00078ec0ff */
[----:B------:R2:W-:Y:S01]  /*28c50*/  @!P0 STS.128 [R0+0x334d0], R16 ;  /* 0x0334d01000008388 */ /* 0x0005e20000000c00 */
[----:B------:R-:W-:Y:S06]  /*28c60*/  BAR.ARV 0x5, 0x180 ;  /* 0x0146000000007b1d */ /* 0x000fec0000002000 */
.L_x_2423:
[----:B--2---:R-:W-:Y:S01]  /*28c70*/  IMAD.MOV.U32 R0, RZ, RZ, 0x1 ;  /* 0x00000001ff007424 */ /* 0x004fe200078e00ff */
[----:B------:R2:W-:Y:S01]  /*28c80*/  STL [R1], RZ ;  /* 0x000000ff01007387 */ /* 0x0005e20000100800 */
[----:B------:R-:W-:Y:S02]  /*28c90*/  ULDC UR4, c[0x0][0xc14] ;  /* 0x0003050000047ab9 */ /* 0x000fe40000000800 */
[----:B-1----:R-:W-:Y:S01]  /*28ca0*/  ISETP.GE.AND P0, PT, R19, UR4, PT ;  /* 0x0000000413007c0c */ /* 0x002fe2000bf06270 */
[----:B------:R2:W-:Y:S04]  /*28cb0*/  STL [R1+0x8], R0 ;  /* 0x0000080001007387 */ /* 0x0005e80000100800 */
[----:B------:R2:W-:Y:S08]  /*28cc0*/  STL [R1+0x3c], RZ ;  /* 0x00003cff01007387 */ /* 0x0005f00000100800 */
[----:B--2---:R-:W-:Y:S05]  /*28cd0*/  @P0 BRA `(.L_x_2431) ;  /* 0x0000005c00d40947 */ /* 0x004fea0003800000 */
[----:B------:R-:W1:Y:S01]  /*28ce0*/  S2R R0, SR_TID.X ;  /* 0x0000000000007919 */ /* 0x000e620000002100 */
[----:B------:R-:W-:Y:S01]  /*28cf0*/  BSSY B7, `(.L_x_2431) ;  /* 0x00005f3000077945 */ /* 0x000fe20003800000 */
[----:B------:R-:W-:Y:S01]  /*28d00*/  ULDC UR38, c[0x0][0xc] ;  /* 0x0000030000267ab9 */ /* 0x000fe20000000800 */
[----:B------:R-:W-:Y:S01]  /*28d10*/  ULOP3.LUT UR37, UR36, 0x1, URZ, 0xfc, !UPT ;  /* 0x0000000124257892 */ /* 0x000fe2000f8efc3f */
[----:B------:R-:W2:Y:S01]  /*28d20*/  S2R R6, SR_TID.X ;  /* 0x0000000000067919 */ /* 0x000ea20000002100 */
[----:B------:R-:W-:Y:S01]  /*28d30*/  ULOP3.LUT UR39, UR36, 0x2, URZ, 0xfc, !UPT ;  /* 0x0000000224277892 */ /* 0x000fe2000f8efc3f */
[----:B------:R-:W-:Y:S01]  /*28d40*/  ULDC.64 UR40, c[0x0][0x198] ;  /* 0x0000660000287ab9 */ /* 0x000fe20000000a00 */
[----:B-1----:R-:W-:Y:S02]  /*28d50*/  LOP3.LUT R0, R0, 0x7f, RZ, 0xc0, !PT ;  /* 0x0000007f00007812 */ /* 0x002fe400078ec0ff */
[----:B--2---:R-:W-:-:S03]  /*28d60*/  SHF.L.U32 R4, R6, 0x5, RZ ;  /* 0x0000000506047819 */ /* 0x004fc600000006ff */
        /* <DEDUP_REMOVED lines=19> */
[----:B0-----:R-:W-:-:S05]  /*28ea0*/  MOV R0, 0x1 ;  /* 0x0000000100007802 */ /* 0x001fca0000000f00 */
[----:B------:R1:W-:Y:S04]  /*28eb0*/  STL [R1+0xc], R0 ;  /* 0x00000c0001007387 */ /* 0x0003e80000100800 */
[----:B------:R1:W-:Y:S04]  /*28ec0*/  STL [R1+0x4], RZ ;  /* 0x000004ff01007387 */ /* 0x0003e80000100800 */
[----:B------:R1:W-:Y:S04]  /*28ed0*/  STL [R1], RZ ;  /* 0x000000ff01007387 */ /* 0x0003e80000100800 */
[----:B------:R1:W-:Y:S02]  /*28ee0*/  STL [R1+0x8], R0 ;  /* 0x0000080001007387 */ /* 0x0003e40000100800 */
.L_x_2542:
[----:B------:R-:W0:Y:S02]  /*28ef0*/  LDC.64 R2, c[0x0][0xc60] ;  /* 0x00031800ff027b82 */ /* 0x000e240000000a00 */
[----:B0-----:R-:W-:-:S05]  /*28f00*/  IMAD.WIDE R2, R19, 0x4, R2 ;  /* 0x0000000413027825 */ /* 0x001fca00078e0202 */
[----:B-1----:R-:W1:Y:S01]  /*28f10*/  LDG.E R14, desc[UR54][R2.64] ;  /* 0x00000036020e7981 */ /* 0x002e62000c1e1900 */
[----:B------:R-:W-:Y:S05]  /*28f20*/  YIELD ;  /* 0x0000000000007946 */ /* 0x000fea0003800000 */
[----:B------:R-:W-:Y:S01]  /*28f30*/  ULDC.64 UR4, c[0x0][0xa28] ;  /* 0x00028a0000047ab9 */ /* 0x000fe20000000a00 */
[----:B------:R-:W-:Y:S01]  /*28f40*/  IMAD.MOV.U32 R8, RZ, RZ, RZ ;  /* 0x000000ffff087224 */ /* 0x000fe200078e00ff */
[----:B------:R-:W-:Y:S02]  /*28f50*/  ISETP.NE.U32.AND P0, PT, RZ, UR4, PT ;  /* 0x00000004ff007c0c */ /* 0x000fe4000bf05070 */
[----:B------:R-:W-:Y:S01]  /*28f60*/  CS2R R10, SRZ ;  /* 0x00000000000a7805 */ /* 0x000fe2000001ff00 */
[----:B------:R-:W-:Y:S01]  /*28f70*/  ULDC.64 UR10, c[0x0][0xa18] ;  /* 0x00028600000a7ab9 */ /* 0x000fe20000000a00 */
[----:B------:R-:W-:Y:S01]  /*28f80*/  ULDC.64 UR6, c[0x0][0xa08] ;  /* 0x0002820000067ab9 */ /* 0x000fe20000000a00 */
[----:B------:R-:W-:Y:S01]  /*28f90*/  ISETP.NE.AND.EX P0, PT, RZ, UR5, PT, P0 ;  /* 0x00000005ff007c0c */ /* 0x000fe2000bf05300 */
[----:B------:R-:W-:Y:S01]  /*28fa0*/  ULDC.64 UR8, c[0x0][0xa10] ;  /* 0x0002840000087ab9 */ /* 0x000fe20000000a00 */
[----:B-12---:R-:W-:Y:S01]  /*28fb0*/  SHF.R.S32.HI R0, RZ, 0x1f, R14 ;  /* 0x0000001fff007819 */ /* 0x006fe2000001140e */
[----:B------:R-:W-:-:S10]  /*28fc0*/  IMAD.SHL.U32 R9, R14, 0x4, RZ ;  /* 0x000000040e097824 */ /* 0x000fd400078e00ff */
[C---:B------:R-:W-:Y:S01]  /*28fd0*/  @P0 LEA R2, P1, R14.reuse, UR4, 0x2 ;  /* 0x000000040e020c11 */ /* 0x040fe2000f8210ff */
[----:B------:R-:W-:Y:S03]  /*28fe0*/  STL [R1+0x18], R14 ;  /* 0x0000180e01007387 */ /* 0x000fe60000100800 */
[C-C-:B------:R-:W-:Y:S01]  /*28ff0*/  @P0 LEA.HI.X R3, R14.reuse, UR5, R0.reuse, 0x2, P1 ;  /* 0x000000050e030c11 */ /* 0x140fe200088f1400 */
[----:B------:R-:W-:Y:S02]  /*29000*/  ULDC.64 UR4, c[0x0][0xa00] ;  /* 0x0002800000047ab9 */ /* 0x000fe40000000a00 */
[----:B------:R-:W-:Y:S02]  /*29010*/  ISETP.NE.U32.AND P2, PT, RZ, UR4, PT ;  /* 0x00000004ff007c0c */ /* 0x000fe4000bf45070 */
[----:B------:R0:W5:Y:S01]  /*29020*/  @P0 LDG.E R8, desc[UR54][R2.64] ;  /* 0x0000003602080981 */ /* 0x000162000c1e1900 */
[----:B------:R-:W-:Y:S01]  /*29030*/  SHF.L.U64.HI R15, R14, 0x2, R0 ;  /* 0x000000020e0f7819 */ /* 0x000fe20000010200 */
[----:B------:R-:W-:Y:S01]  /*29040*/  IMAD.MOV.U32 R20, RZ, RZ, RZ ;  /* 0x000000ffff147224 */ /* 0x000fe200078e00ff */
[----:B------:R-:W-:Y:S01]  /*29050*/  ISETP.NE.AND.EX P2, PT, RZ, UR5, PT, P2 ;  /* 0x00000005ff007c0c */ /* 0x000fe2000bf45320 */
[----:B------:R-:W-:Y:S01]  /*29060*/  STL [R1+0x28], R9 ;  /* 0x0000280901007387 */ /* 0x000fe20000100800 */
[----:B------:R-:W-:-:S02]  /*29070*/  ISETP.NE.U32.AND P3, PT, RZ, UR10, PT ;  /* 0x0000000aff007c0c */ /* 0x000fc4000bf65070 */
[----:B------:R-:W-:Y:S01]  /*29080*/  ISETP.NE.U32.AND P0, PT, RZ, UR6, PT ;  /* 0x00000006ff007c0c */ /* 0x000fe2000bf05070 */
[----:B------:R-:W-:Y:S01]  /*29090*/  STL [R1+0x2c], R15 ;  /* 0x00002c0f01007387 */ /* 0x000fe20000100800 */
[----:B------:R-:W-:Y:S02]  /*290a0*/  ISETP.NE.AND.EX P3, PT, RZ, UR11, PT, P3 ;  /* 0x0000000bff007c0c */ /* 0x000fe4000bf65330 */
[----:B0-----:R-:W-:Y:S02]  /*290b0*/  IADD3 R2, P4, R9, UR4, RZ ;  /* 0x0000000409027c10 */ /* 0x001fe4000ff9e0ff */
[----:B------:R-:W-:Y:S02]  /*290c0*/  ISETP.NE.U32.AND P1, PT, RZ, UR8, PT ;  /* 0x00000008ff007c0c */ /* 0x000fe4000bf25070 */
[----:B------:R-:W-:Y:S02]  /*290d0*/  IADD3.X R3, R15, UR5, RZ, P4, !PT ;  /* 0x000000050f037c10 */ /* 0x000fe4000a7fe4ff */
[----:B------:R-:W-:-:S02]  /*290e0*/  IADD3 R4, P4, R9, UR8, RZ ;  /* 0x0000000809047c10 */ /* 0x000fc4000ff9e0ff */
[----:B------:R-:W-:Y:S01]  /*290f0*/  ISETP.NE.AND.EX P0, PT, RZ, UR7, PT, P0 ;  /* 0x00000007ff007c0c */ /* 0x000fe2000bf05300 */
[----:B------:R-:W2:Y:S01]  /*29100*/  @P2 LDG.E R10, desc[UR54][R2.64] ;  /* 0x00000036020a2981 */ /* 0x000ea2000c1e1900 */
[----:B------:R-:W-:Y:S02]  /*29110*/  ISETP.NE.AND.EX P1, PT, RZ, UR9, PT, P1 ;  /* 0x00000009ff007c0c */ /* 0x000fe4000bf25310 */
[----:B------:R-:W-:Y:S01]  /*29120*/  IADD3.X R5, R15, UR9, RZ, P4, !PT ;  /* 0x000000090f057c10 */ /* 0x000fe2000a7fe4ff */
[----:B------:R-:W-:Y:S01]  /*29130*/  ULDC UR4, c[0x0][0x288] ;  /* 0x0000a20000047ab9 */ /* 0x000fe20000000800 */
[C---:B------:R-:W-:Y:S02]  /*29140*/  IADD3 R6, P5, R9.reuse, UR6, RZ ;  /* 0x0000000609067c10 */ /* 0x040fe4000ffbe0ff */
[----:B------:R-:W-:Y:S02]  /*29150*/  @P3 IADD3 R12, P4, R9, UR10, RZ ;  /* 0x0000000a090c3c10 */ /* 0x000fe4000ff9e0ff */
[----:B------:R-:W-:-:S02]  /*29160*/  IADD3.X R7, R15, UR7, RZ, P5, !PT ;  /* 0x000000070f077c10 */ /* 0x000fc4000affe4ff */
[----:B------:R-:W-:-:S03]  /*29170*/  @P3 IADD3.X R13, R15, UR11, RZ, P4, !PT ;  /* 0x0000000b0f0d3c10 */ /* 0x000fc6000a7fe4ff */
[----:B------:R0:W5:Y:S04]  /*29180*/  @P0 LDG.E R11, desc[UR54][R6.64] ;  /* 0x00000036060b0981 */ /* 0x000168000c1e1900 */
[----:B------:R0:W5:Y:S04]  /*29190*/  @P1 LDG.E R20, desc[UR54][R4.64] ;  /* 0x0000003604141981 */ /* 0x000168000c1e1900 */
[----:B--2---:R1:W-:Y:S02]  /*291a0*/  STL [R1+0x38], R10 ;  /* 0x0000380a01007387 */ /* 0x0043e40000100800 */
[----:B-1----:R-:W-:Y:S01]  /*291b0*/  MOV R10, UR4 ;  /* 0x00000004000a7c02 */ /* 0x002fe20008000f00 */
        /* <DEDUP_REMOVED lines=11> */
[----:B0-----:R-:W-:Y:S06]  /*29270*/  @P3 BRA `(.L_x_2432) ;  /* 0x0000000000103947 */ /* 0x001fec0003800000 */
[----:B------:R-:W-:Y:S05]  /*29280*/  @!P2 BRA `(.L_x_2432) ;  /* 0x00000000000ca947 */ /* 0x000fea0003800000 */
[----:B-----5:R-:W2:Y:S04]  /*29290*/  LDG.E R10, desc[UR54][R2.64] ;  /* 0x00000036020a7981 */ /* 0x020ea8000c1e1900 */
[----:B------:R-:W2:Y:S02]  /*292a0*/  LDG.E R2, desc[UR54][R2.64+0x4] ;  /* 0x0000043602027981 */ /* 0x000ea4000c1e1900 */
[----:B--2---:R-:W-:-:S07]  /*292b0*/  IMAD.IADD R10, R2, 0x1, -R10 ;  /* 0x00000001020a7824 */ /* 0x004fce00078e0a0a */
.L_x_2432:
[----:B-----5:R-:W-:Y:S01]  /*292c0*/  IADD3 R2, R11, R8, RZ ;  /* 0x000000080b027210 */ /* 0x020fe20007ffe0ff */
[----:B------:R-:W-:Y:S02]  /*292d0*/  ULDC.64 UR4, c[0x0][0xa20] ;  /* 0x0002880000047ab9 */ /* 0x000fe40000000a00 */
[----:B------:R-:W-:Y:S02]  /*292e0*/  ISETP.NE.U32.AND P2, PT, RZ, UR4, PT ;  /* 0x00000004ff007c0c */ /* 0x000fe4000bf45070 */
[----:B------:R0:W-:Y:S02]  /*292f0*/  STL [R1+0x14], R2 ;  /* 0x0000140201007387 */ /* 0x0001e40000100800 */
[----:B------:R-:W-:-:S13]  /*29300*/  ISETP.NE.AND.EX P2, PT, RZ, UR5, PT, P2 ;  /* 0x00000005ff007c0c */ /* 0x000fda000bf45320 */
[----:B0-----:R-:W-:Y:S05]  /*29310*/  @!P2 BRA `(.L_x_2433) ;  /* 0x000000000014a947 */ /* 0x001fea0003800000 */
[----:B------:R-:W2:Y:S02]  /*29320*/  LDL R2, [R1+0x28] ;  /* 0x0000280001027983 */ /* 0x000ea40000100800 */
[----:B--2---:R-:W-:-:S04]  /*29330*/  IADD3 R2, P0, R2, UR4, RZ ;  /* 0x0000000402027c10 */ /* 0x004fc8000ff1e0ff */
[----:B------:R-:W-:-:S05]  /*29340*/  IADD3.X R3, R15, UR5, RZ, P0, !PT ;  /* 0x000000050f037c10 */ /* 0x000fca00087fe4ff */
[----:B------:R0:W5:Y:S01]  /*29350*/  LDG.E R9, desc[UR54][R2.64] ;  /* 0x0000003602097981 */ /* 0x000162000c1e1900 */
[----:B------:R-:W-:Y:S05]  /*29360*/  BRA `(.L_x_2434) ;  /* 0x0000000000107947 */ /* 0x000fea0003800000 */
.L_x_2433:
[----:B------:R-:W-:Y:S05]  /*29370*/  @!P0 BRA `(.L_x_2434) ;  /* 0x00000000000c8947 */ /* 0x000fea0003800000 */
[----:B------:R-:W2:Y:S04]  /*29380*/  LDG.E R9, desc[UR54][R6.64] ;  /* 0x0000003606097981 */ /* 0x000ea8000c1e1900 */
[----:B------:R-:W2:Y:S02]  /*29390*/  LDG.E R6, desc[UR54][R6.64+0x4] ;  /* 0x0000043606067981 */ /* 0x000ea4000c1e1900 */
[----:B--2---:R-:W-:-:S07]  /*293a0*/  IMAD.IADD R9, R6, 0x1, -R9 ;  /* 0x0000000106097824 */ /* 0x004fce00078e0a09 */
.L_x_2434:
[----:B0-----:R-:W2:Y:S01]  /*293b0*/  @P1 LDG.E R2, desc[UR54][R4.64] ;  /* 0x0000003604021981 */ /* 0x001ea2000c1e1900 */
[----:B-----5:R-:W-:-:S03]  /*293c0*/  IMAD.IADD R9, R9, 0x1, -R8 ;  /* 0x0000000109097824 */ /* 0x020fc600078e0a08 */
[----:B------:R-:W2:Y:S01]  /*293d0*/  @P1 LDG.E R4, desc[UR54][R4.64+0x4] ;  /* 0x0000043604041981 */ /* 0x000ea2000c1e1900 */
[----:B------:R-:W-:Y:S01]  /*293e0*/  LEA R3, R17, 0x11f, 0x7 ;  /* 0x0000011f11037811 */ /* 0x000fe200078e38ff */
[----:B------:R-:W-:Y:S01]  /*293f0*/  BSSY B0, `(.L_x_2435) ;  /* 0x0000177000007945 */ /* 0x000fe20003800000 */
[----:B--2---:R-:W-:-:S05]  /*29400*/  @P1 IMAD.IADD R0, R4, 0x1, -R2 ;  /* 0x0000000104001824 */ /* 0x004fca00078e0a02 */
[----:B------:R-:W-:-:S04]  /*29410*/  IADD3 R2, R9, R0, RZ ;  /* 0x0000000009027210 */ /* 0x000fc80007ffe0ff */
        /* <DEDUP_REMOVED lines=8> */
[----:B------:R-:W-:-:S05]  /*294a0*/  VIMNMX R6, R4, R2, PT ;  /* 0x0000000204067248 */ /* 0x000fca0003fe0100 */
[--C-:B------:R-:W-:Y:S02]  /*294b0*/  IMAD R2, R6, 0xa0, -R9.reuse ;  /* 0x000000a006027824 */ /* 0x100fe400078e0a09 */
[----:B------:R-:W-:-:S03]  /*294c0*/  IMAD.MOV R9, RZ, RZ, -R9 ;  /* 0x000000ffff097224 */ /* 0x000fc600078e0a09 */
[----:B------:R-:W-:Y:S02]  /*294d0*/  VIMNMX R0, R2, R0, PT ;  /* 0x0000000002007248 */ /* 0x000fe40003fe0100 */
[----:B------:R-:W-:-:S04]  /*294e0*/  VIMNMX R2, RZ, R9, !PT ;  /* 0x00000009ff027248 */ /* 0x000fc80007fe0100 */
[----:B------:R-:W-:Y:S01]  /*294f0*/  ISETP.GT.AND P0, PT, R0, R2, PT ;  /* 0x000000020000720c */ /* 0x000fe20003f04270 */
[----:B------:R-:W-:-:S12]  /*29500*/  IMAD.WIDE.U32 R2, R2, -0x33333333, RZ ;  /* 0xcccccccd02027825 */ /* 0x000fd800078e00ff */
[----:B------:R-:W-:-:S04]  /*29510*/  @P0 VIADD R0, R0, 0x9f ;  /* 0x0000009f00000836 */ /* 0x000fc80000000000 */
[----:B------:R-:W-:Y:S01]  /*29520*/  @P0 IMAD.HI R0, R0, 0x66666667, RZ ;  /* 0x6666666700000827 */ /* 0x000fe200078e02ff */
[----:B------:R-:W-:Y:S01]  /*29530*/  SHF.R.U32.HI R3, RZ, 0x7, R3 ;  /* 0x00000007ff037819 */ /* 0x000fe20000011603 */
[----:B------:R0:W-:Y:S03]  /*29540*/  STL [R1+0x30], R6 ;  /* 0x0000300601007387 */ /* 0x0001e60000100800 */
[----:B------:R-:W-:Y:S02]  /*29550*/  @P0 SHF.R.U32.HI R2, RZ, 0x1f, R0 ;  /* 0x0000001fff020819 */ /* 0x000fe40000011600 */
[----:B------:R-:W-:Y:S02]  /*29560*/  MOV R4, R3 ;  /* 0x0000000300047202 */ /* 0x000fe40000000f00 */
[----:B------:R-:W-:-:S04]  /*29570*/  @P0 LEA.HI.SX32 R4, R0, R2, 0x1a ;  /* 0x0000000200040211 */ /* 0x000fc800078fd2ff */
[----:B------:R-:W-:Y:S02]  /*29580*/  ISETP.GT.AND P2, PT, R4, R3, PT ;  /* 0x000000030400720c */ /* 0x000fe40003f44270 */
[----:B------:R-:W-:-:S11]  /*29590*/  PLOP3.LUT P0, PT, PT, PT, PT, 0x80, 0x0 ;  /* 0x000000000000781c */ /* 0x000fd60003f0f070 */
[----:B0-----:R-:W-:Y:S05]  /*295a0*/  @!P2 BRA `(.L_x_2436) ;  /* 0x00000014006ca947 */ /* 0x001fea0003800000 */
[----:B------:R-:W0:Y:S01]  /*295b0*/  LDC R0, c[0x0][0x428] ;  /* 0x00010a00ff007b82 */ /* 0x000e220000000800 */
[----:B------:R-:W-:Y:S01]  /*295c0*/  UMOV UR4, 0xffffffff ;  /* 0xffffffff00047882 */ /* 0x000fe20000000000 */
[----:B------:R-:W-:Y:S01]  /*295d0*/  IMAD.MOV.U32 R2, RZ, RZ, R18 ;  /* 0x000000ffff027224 */ /* 0x000fe200078e0012 */
        /* <DEDUP_REMOVED lines=11> */
.L_x_2641:
[----:B-1----:R-:W-:Y:S02]  /*29690*/  ISETP.NE.AND P0, PT, R14, RZ, PT ;  /* 0x000000ff0e00720c */ /* 0x002fe40003f05270 */
[----:B------:R-:W-:-:S11]  /*296a0*/  PLOP3.LUT P6, PT, PT, PT, PT, 0x8, 0x0 ;  /* 0x000000000000781c */ /* 0x000fd60003fce170 */
[----:B------:R-:W-:Y:S05]  /*296b0*/  @P0 BRA `(.L_x_2438) ;  /* 0x00000000000c0947 */ /* 0x000fea0003800000 */
[----:B------:R-:W-:-:S03]  /*296c0*/  UMOV UR4, 0xffffffff ;  /* 0xffffffff00047882 */ /* 0x000fc60000000000 */
[----:B------:R-:W-:Y:S05]  /*296d0*/  BRA.DIV UR4, `(.L_x_2439) ;  /* 0x0000007a04fc7947 */ /* 0x000fea000b800000 */
[----:B------:R-:W-:-:S13]  /*296e0*/  ELECT P6, URZ, PT ;  /* 0x00000000003f782f */ /* 0x000fda00038c0000 */
.L_x_2438:
        /* <DEDUP_REMOVED lines=12> */
.L_x_2644:
[----:B------:R-:W-:Y:S05]  /*297b0*/  BSYNC B1 ;  /* 0x0000000000017941 */ /* 0x000fea0003800000 */
.L_x_2440:
[----:B------:R-:W-:Y:S04]  /*297c0*/  BSSY B1, `(.L_x_2442) ;  /* 0x000008e000017945 */ /* 0x000fe80003800000 */
[----:B------:R-:W-:Y:S05]  /*297d0*/  @!P6 BRA `(.L_x_2443) ;  /* 0x000000080030e947 */ /* 0x000fea0003800000 */
[----:B------:R-:W2:Y:S04]  /*297e0*/  LDL R7, [R1+0x4] ;  /* 0x0000040001077983 */ /* 0x000ea80000100800 */
[----:B------:R-:W3:Y:S01]  /*297f0*/  LDL R8, [R1+0xc] ;  /* 0x00000c0001087983 */ /* 0x000ee20000100800 */
[----:B------:R-:W1:Y:S01]  /*29800*/  S2R R6, SR_TID.X ;  /* 0x0000000000067919 */ /* 0x000e620000002100 */
[----:B------:R-:W-:Y:S01]  /*29810*/  BSSY B2, `(.L_x_2444) ;  /* 0x0000007000027945 */ /* 0x000fe20003800000 */
[----:B-1----:R-:W-:-:S04]  /*29820*/  LOP3.LUT R6, R6, 0x7f, RZ, 0xc0, !PT ;  /* 0x0000007f06067812 */ /* 0x002fc800078ec0ff */
[----:B------:R-:W-:Y:S02]  /*29830*/  ISETP.NE.AND P1, PT, R6, RZ, PT ;  /* 0x000000ff0600720c */ /* 0x000fe40003f25270 */
[----:B--2---:R-:W-:Y:S02]  /*29840*/  LEA R7, R7, R11, 0x3 ;  /* 0x0000000b07077211 */ /* 0x004fe400078e18ff */
[----:B---3--:R-:W-:-:S04]  /*29850*/  SHF.L.U32 R10, R8, 0x1f, RZ ;  /* 0x0000001f080a7819 */ /* 0x008fc800000006ff */
[----:B------:R-:W1:Y:S02]  /*29860*/  SYNCS.PHASECHK.TRANS64.TRYWAIT P0, [R7+URZ+0x334a0], R10 ;  /* 0x0334a00a070075a7 */ /* 0x000e64000800017f */
[----:B-1----:R-:W-:Y:S05]  /*29870*/  @!P0 BRA `(.L_x_2445) ;  /* 0x0000007800c88947 */ /* 0x002fea0003800000 */
.L_x_2645:
[----:B------:R-:W-:Y:S05]  /*29880*/  BSYNC B2 ;  /* 0x0000000000027941 */ /* 0x000fea0003800000 */
.L_x_2444:
[----:B------:R-:W-:Y:S04]  /*29890*/  BSSY B2, `(.L_x_2446) ;  /* 0x0000009000027945 */ /* 0x000fe80003800000 */
[----:B------:R-:W-:Y:S05]  /*298a0*/  @P1 BRA `(.L_x_2447) ;  /* 0x00000000001c1947 */ /* 0x000fea0003800000 */
[----:B0-----:R-:W0:Y:S02]  /*298b0*/  S2R R5, SR_TID.X ;  /* 0x0000000000057919 */ /* 0x001e240000002100 */
[----:B0-----:R-:W-:Y:S01]  /*298c0*/  LOP3.LUT R6, R5, 0x1f, RZ, 0xc0, !PT ;  /* 0x0000001f05067812 */ /* 0x001fe200078ec0ff */
[----:B------:R-:W-:-:S03]  /*298d0*/  IMAD.MOV.U32 R5, RZ, RZ, 0x7800 ;  /* 0x00007800ff057424 */ /* 0x000fc600078e00ff */
[----:B------:R-:W-:Y:S01]  /*298e0*/  ISETP.NE.AND P0, PT, R6, RZ, PT ;  /* 0x000000ff0600720c */ /* 0x000fe20003f05270 */
[----:B------:R2:W-:-:S12]  /*298f0*/  SYNCS.ARRIVE.TRANS64 RZ, [R7+URZ+0x33490], R5 ;  /* 0x0334900507ff79a7 */ /* 0x0005d8000800003f */
[----:B--2---:R-:W-:Y:S05]  /*29900*/  @!P0 BRA `(.L_x_2447) ;  /* 0x0000000000048947 */ /* 0x004fea0003800000 */
[----:B------:R-:W-:Y:S01]  /*29910*/  BPT.TRAP 0x1 ;  /* 0x000000040000795c */ /* 0x000fe20000300000 */
.L_x_2447:
[----:B------:R-:W-:Y:S05]  /*29920*/  BSYNC B2 ;  /* 0x0000000000027941 */ /* 0x000fea0003800000 */
.L_x_2446:
        /* <DEDUP_REMOVED lines=10> */
[----:B--2---:R-:W-:Y:S01]  /*299d0*/  IMAD R9, R5, 0x7800, R11 ;  /* 0x0000780005097824 */ /* 0x004fe200078e020b */
[----:B------:R-:W-:-:S03]  /*299e0*/  IADD3 R5, R7, 0x33490, RZ ;  /* 0x0003349007057810 */ /* 0x000fc60007ffe0ff */
[----:B------:R-:W-:-:S07]  /*299f0*/  VIADD R8, R9, 0x24200 ;  /* 0x0002420009087836 */ /* 0x000fce0000000000 */
.L_x_2448:
        /* <DEDUP_REMOVED lines=16> */
.L_x_2449:
        /* <DEDUP_REMOVED lines=10> */
[----:B------:R-:W-:Y:S01]  /*29ba0*/  MOV R14, 0x80 ;  /* 0x00000080000e7802 */ /* 0x000fe20000000f00 */
[----:B------:R-:W-:Y:S01]  /*29bb0*/  VIADD R8, R9, 0x29200 ;  /* 0x0002920009087836 */ /* 0x000fe20000000000 */
[----:B------:R-:W-:Y:S01]  /*29bc0*/  PLOP3.LUT P0, PT, PT, PT, PT, 0x80, 0x0 ;  /* 0x000000000000781c */ /* 0x000fe20003f0f070 */
[----:B------:R-:W-:Y:S01]  /*29bd0*/  UMOV UR6, 0x0 ;  /* 0x0000000000067882 */ /* 0x000fe20000000000 */
[----:B------:R-:W-:Y:S01]  /*29be0*/  R2UR UR10, R14 ;  /* 0x000000000e0a72ca */ /* 0x000fe200000e0000 */
[----:B------:R-:W-:-:S14]  /*29bf0*/  UMOV UR7, 0x12f00000 ;  /* 0x12f0000000077882 */ /* 0x000fdc0000000000 */
.L_x_2450:
        /* <DEDUP_REMOVED lines=13> */
.L_x_2646:
[----:B------:R-:W-:Y:S05]  /*29cd0*/  BSYNC B2 ;  /* 0x0000000000027941 */ /* 0x000fea0003800000 */
.L_x_2451:
[----:B------:R-:W-:Y:S01]  /*29ce0*/  BSSY B2, `(.L_x_2453) ;  /* 0x000000b000027945 */ /* 0x000fe20003800000 */
[----:B------:R-:W-:Y:S02]  /*29cf0*/  IMAD.MOV.U32 R12, RZ, RZ, 0x0 ;  /* 0x00000000ff0c7424 */ /* 0x000fe400078e00ff */
[----:B------:R-:W-:Y:S01]  /*29d00*/  IMAD.MOV.U32 R13, RZ, RZ, 0x12f00000 ;  /* 0x12f00000ff0d7424 */ /* 0x000fe200078e00ff */
[----:B------:R-:W-:Y:S06]  /*29d10*/  @P1 BRA `(.L_x_2454) ;  /* 0x00000000001c1947 */ /* 0x000fec0003800000 */
[----:B------:R-:W2:Y:S02]  /*29d20*/  S2R R5, SR_TID.X ;  /* 0x0000000000057919 */ /* 0x000ea40000002100 */
[----:B--2---:R-:W-:Y:S02]  /*29d30*/  LOP3.LUT R8, R5, 0x1f, RZ, 0xc0, !PT ;  /* 0x0000001f05087812 */ /* 0x004fe400078ec0ff */
[----:B------:R-:W-:Y:S02]  /*29d40*/  MOV R5, 0x7800 ;  /* 0x0000780000057802 */ /* 0x000fe40000000f00 */
[----:B------:R-:W-:Y:S02]  /*29d50*/  ISETP.NE.AND P0, PT, R8, RZ, PT ;  /* 0x000000ff0800720c */ /* 0x000fe40003f05270 */
[----:B------:R2:W-:Y:S11]  /*29d60*/  SYNCS.ARRIVE.TRANS64 RZ, [R7+URZ+0x334b0], R5 ;  /* 0x0334b00507ff79a7 */ /* 0x0005f6000800003f */
[----:B--2---:R-:W-:Y:S05]  /*29d70*/  @!P0 BRA `(.L_x_2454) ;  /* 0x0000000000048947 */ /* 0x004fea0003800000 */
[----:B------:R-:W-:Y:S01]  /*29d80*/  BPT.TRAP 0x1 ;  /* 0x000000040000795c */ /* 0x000fe20000300000 */
.L_x_2454:
[----:B------:R-:W-:Y:S05]  /*29d90*/  BSYNC B2 ;  /* 0x0000000000027941 */ /* 0x000fea0003800000 */
.L_x_2453:
        /* <DEDUP_REMOVED lines=8> */
.L_x_2455:
        /* <DEDUP_REMOVED lines=15> */
.L_x_2456:
        /* <DEDUP_REMOVED lines=15> */
.L_x_2457:
        /* <DEDUP_REMOVED lines=10> */
.L_x_2443:
[----:B------:R-:W-:Y:S05]  /*2a0a0*/  BSYNC B1 ;  /* 0x0000000000017941 */ /* 0x000fea0003800000 */
.L_x_2442:
[----:B0-----:R-:W2:Y:S04]  /*2a0b0*/  LDL.LU R5, [R1+0x4] ;  /* 0x0000040001057983 */ /* 0x001ea80000300800 */
[----:B------:R-:W3:Y:S01]  /*2a0c0*/  LDL.LU R8, [R1+0xc] ;  /* 0x00000c0001087983 */ /* 0x000ee20000300800 */
[----:B------:R-:W-:Y:S01]  /*2a0d0*/  PLOP3.LUT P0, PT, PT, PT, PT, 0x8, 0x0 ;  /* 0x000000000000781c */ /* 0x000fe20003f0e170 */
[----:B--2---:R-:W-:-:S05]  /*2a0e0*/  VIADD R5, R5, 0x1 ;  /* 0x0000000105057836 */ /* 0x004fca0000000000 */
        /* <DEDUP_REMOVED lines=10> */
[----:B------:R-:W-:-:S03]  /*2a190*/  VIADD R9, R4, 0xffffffff ;  /* 0xffffffff04097836 */ /* 0x000fc60000000000 */
[----:B------:R-:W-:-:S07]  /*2a1a0*/  IADD3 R8, R8, -0x140, RZ ;  /* 0xfffffec008087810 */ /* 0x000fce0007ffe0ff */
.L_x_2474:
        /* <DEDUP_REMOVED lines=13> */
.L_x_2647:
[----:B------:R-:W-:Y:S05]  /*2a280*/  BSYNC B2 ;  /* 0x0000000000027941 */ /* 0x000fea0003800000 */
.L_x_2460:
        /* <DEDUP_REMOVED lines=9> */
.L_x_2463:
[----:B------:R-:W-:Y:S05]  /*2a320*/  BSYNC B2 ;  /* 0x0000000000027941 */ /* 0x000fea0003800000 */
.L_x_2462:
        /* <DEDUP_REMOVED lines=8> */
[----:B--2---:R-:W-:Y:S01]  /*2a3b0*/  IMAD R5, R4, 0x7800, R11 ;  /* 0x0000780004057824 */ /* 0x004fe200078e020b */
[----:B------:R-:W-:-:S03]  /*2a3c0*/  IADD3 R4, R7, 0x33490, RZ ;  /* 0x0003349007047810 */ /* 0x000fc60007ffe0ff */
[----:B------:R-:W-:-:S09]  /*2a3d0*/  VIADD R10, R5, 0x24200 ;  /* 0x00024200050a7836 */ /* 0x000fd20000000000 */
.L_x_2464:
        /* <DEDUP_REMOVED lines=16> */
.L_x_2465:
        /* <DEDUP_REMOVED lines=10> */
[----:B------:R-:W-:Y:S01]  /*2a580*/  MOV R15, 0x80 ;  /* 0x00000080000f7802 */ /* 0x000fe20000000f00 */
[----:B------:R-:W-:Y:S01]  /*2a590*/  VIADD R10, R5, 0x29200 ;  /* 0x00029200050a7836 */ /* 0x000fe20000000000 */
[----:B------:R-:W-:Y:S01]  /*2a5a0*/  PLOP3.LUT P1, PT, PT, PT, PT, 0x80, 0x0 ;  /* 0x000000000000781c */ /* 0x000fe20003f2f070 */
[----:B------:R-:W-:Y:S01]  /*2a5b0*/  UMOV UR6, 0x0 ;  /* 0x0000000000067882 */ /* 0x000fe20000000000 */
[----:B------:R-:W-:Y:S01]  /*2a5c0*/  R2UR UR10, R15 ;  /* 0x000000000f0a72ca */ /* 0x000fe200000e0000 */
[----:B------:R-:W-:-:S14]  /*2a5d0*/  UMOV UR7, 0x12f00000 ;  /* 0x12f0000000077882 */ /* 0x000fdc0000000000 */
.L_x_2466:
        /* <DEDUP_REMOVED lines=13> */
.L_x_2648:
[----:B------:R-:W-:Y:S05]  /*2a6b0*/  BSYNC B2 ;  /* 0x0000000000027941 */ /* 0x000fea0003800000 */
.L_x_2467:
        /* <DEDUP_REMOVED lines=11> */
.L_x_2470:
[----:B------:R-:W-:Y:S05]  /*2a770*/  BSYNC B2 ;  /* 0x0000000000027941 */ /* 0x000fea0003800000 */
.L_x_2469:
        /* <DEDUP_REMOVED lines=8> */
.L_x_2471:
        /* <DEDUP_REMOVED lines=15> */
.L_x_2472:
        /* <DEDUP_REMOVED lines=15> */
.L_x_2473:
        /* <DEDUP_REMOVED lines=10> */
.L_x_2459:
[----:B------:R-:W-:Y:S05]  /*2aa80*/  BSYNC B1 ;  /* 0x0000000000017941 */ /* 0x000fea0003800000 */
.L_x_2458:
        /* <DEDUP_REMOVED lines=13> */
.L_x_2436:
[----:B------:R-:W-:Y:S05]  /*2ab60*/  BSYNC B0 ;  /* 0x0000000000007941 */ /* 0x000fea0003800000 */
.L_x_2435:
        /* <DEDUP_REMOVED lines=23> */
.L_x_2476:
[----:B------:R-:W0:Y:S01]  /*2ace0*/  S2R R0, SR_CgaCtaId ;  /* 0x0000000000007919 */ /* 0x000e220000008800 */
[----:B------:R-:W-:-:S04]  /*2acf0*/  MOV R2, 0x400 ;  /* 0x0000040000027802 */ /* 0x000fc80000000f00 */
[----:B0-----:R-:W-:-:S04]  /*2ad00*/  LEA R3, R0, R2, 0x18 ;  /* 0x0000000200037211 */ /* 0x001fc800078ec0ff */
[----:B------:R-:W-:Y:S01]  /*2ad10*/  IADD3 R0, R3, 0x24200, RZ ;  /* 0x0002420003007810 */ /* 0x000fe20007ffe0ff */
[----:B------:R0:W-:Y:S03]  /*2ad20*/  STL [R1+0x24], R3 ;  /* 0x0000240301007387 */ /* 0x0001e60000100800 */
[----:B------:R-:W-:-:S13]  /*2ad30*/  LOP3.LUT P0, RZ, R0, 0x1bf, RZ, 0xc0, !PT ;  /* 0x000001bf00ff7812 */ /* 0x000fda000780c0ff */
[----:B0-----:R-:W-:Y:S05]  /*2ad40*/  @!P0 BRA `(.L_x_2478) ;  /* 0x0000000000408947 */ /* 0x001fea0003800000 */
        /* <DEDUP_REMOVED lines=16> */
.L_x_2478:
[----:B------:R-:W2:Y:S01]  /*2ae50*/  LDL.LU R2, [R1+0x10] ;  /* 0x0000100001027983 */ /* 0x000ea20000300800 */
        /* <DEDUP_REMOVED lines=8> */
[----:B------:R0:W-:Y:S01]  /*2aee0*/  STL [R1+0x10], R2 ;  /* 0x0000100201007387 */ /* 0x0001e20000100800 */
        /* <DEDUP_REMOVED lines=9> */
[----:B------:R-:W-:Y:S01]  /*2af80*/  MOV R11, UR5 ;  /* 0x00000005000b7c02 */ /* 0x000fe20008000f00 */
[----:B------:R-:W-:Y:S02]  /*2af90*/  IMAD.U32 R7, RZ, RZ, UR9 ;  /* 0x00000009ff077e24 */ /* 0x000fe4000f8e00ff */
[----:B------:R-:W-:-:S02]  /*2afa0*/  IMAD.U32 R10, RZ, RZ, UR4 ;  /* 0x00000004ff0a7e24 */ /* 0x000fc4000f8e00ff */
[----:B------:R-:W-:Y:S02]  /*2afb0*/  IMAD.MOV.U32 R8, RZ, RZ, 0x70 ;  /* 0x00000070ff087424 */ /* 0x000fe400078e00ff */
[----:B------:R-:W-:Y:S02]  /*2afc0*/  IMAD.MOV.U32 R12, RZ, RZ, 0x1 ;  /* 0x00000001ff0c7424 */ /* 0x000fe400078e00ff */
[----:B------:R-:W-:-:S07]  /*2afd0*/  IMAD.MOV.U32 R13, RZ, RZ, RZ ;  /* 0x000000ffff0d7224 */ /* 0x000fce00078e00ff */
[----:B------:R-:W-:-:S07]  /*2afe0*/  LEPC R20, `(.L_x_2479) ;  /* 0x000000001014794e */ /* 0x000fce0000000000 */
[----:B0-----:R-:W-:Y:S05]  /*2aff0*/  CALL.ABS.NOINC R2 ;  /* 0x0000000002007343 */ /* 0x001fea0003c00000 */
.L_x_2479:
[----:B0-----:R-:W2:Y:S02]  /*2b000*/  LDL R2, [R1+0x24] ;  /* 0x0000240001027983 */ /* 0x001ea40000100800 */
[----:B--2---:R-:W-:-:S04]  /*2b010*/  IADD3 R0, R2, 0x200, RZ ;  /* 0x0000020002007810 */ /* 0x004fc80007ffe0ff */
[----:B------:R-:W-:-:S13]  /*2b020*/  LOP3.LUT P0, RZ, R0, 0x9f, RZ, 0xc0, !PT ;  /* 0x0000009f00ff7812 */ /* 0x000fda000780c0ff */
        /* <DEDUP_REMOVED lines=17> */
.L_x_2480:
        /* <DEDUP_REMOVED lines=19> */
.L_x_2481:
        /* <DEDUP_REMOVED lines=15> */
[----:B------:R-:W-:Y:S02]  /*2b360*/  PLOP3.LUT P3, PT, P1, PT, PT, 0x8, 0x0 ;  /* 0x000000000000781c */ /* 0x000fe40000f6e170 */
[----:B0-----:R-:W-:Y:S02]  /*2b370*/  LEA R3, R17, R0, 0x7 ;  /* 0x0000000011037211 */ /* 0x001fe400078e38ff */
[----:B------:R-:W0:Y:S05]  /*2b380*/  LDC R0, c[0x0][0x428] ;  /* 0x00010a00ff007b82 */ /* 0x000e2a0000000800 */
[----:B------:R-:W-:-:S05]  /*2b390*/  VOTEU.ALL UP1, P1 ;  /* 0x00000000003f7886 */ /* 0x000fca0000820000 */
[----:B------:R-:W-:-:S04]  /*2b3a0*/  @!UP1 UIADD3 UR8, UP0, UR40, 0x270, URZ ;  /* 0x0000027028089890 */ /* 0x000fc8000ff1e03f */
[----:B------:R-:W-:-:S03]  /*2b3b0*/  @!UP1 UIADD3.X UR9, URZ, UR41, URZ, UP0, !UPT ;  /* 0x000000293f099290 */ /* 0x000fc600087fe43f */
[----:B------:R-:W-:Y:S01]  /*2b3c0*/  VOTEU.ALL UP0, P1 ;  /* 0x00000000003f7886 */ /* 0x000fe20000800000 */
[----:B0-----:R-:W-:Y:S01]  /*2b3d0*/  ISETP.NE.AND P0, PT, R0, 0x1, PT ;  /* 0x000000010000780c */ /* 0x001fe20003f05270 */
[----:B------:R-:W-:-:S12]  /*2b3e0*/  IMAD.MOV.U32 R0, RZ, RZ, R18 ;  /* 0x000000ffff007224 */ /* 0x000fd800078e0012 */
[----:B------:R-:W0:Y:S08]  /*2b3f0*/  @P0 LDC R4, c[0x0][0x42c] ;  /* 0x00010b00ff040b82 */ /* 0x000e300000000800 */
[----:B------:R-:W1:Y:S01]  /*2b400*/  @P0 LDC R2, c[0x0][0x430] ;  /* 0x00010c00ff020b82 */ /* 0x000e620000000800 */
[----:B0-----:R-:W-:-:S05]  /*2b410*/  @P0 IMAD.HI.U32 R4, R18, R4, RZ ;  /* 0x0000000412040227 */ /* 0x001fca00078e00ff */
[----:B-1----:R-:W-:Y:S02]  /*2b420*/  @P0 SHF.R.U32.HI R0, RZ, R2, R4 ;  /* 0x00000002ff000219 */ /* 0x002fe40000011604 */
[----:B------:R-:W-:-:S04]  /*2b430*/  ISETP.NE.U32.AND P0, PT, RZ, UR4, PT ;  /* 0x00000004ff007c0c */ /* 0x000fc8000bf05070 */
[----:B------:R-:W-:-:S04]  /*2b440*/  ISETP.NE.AND.EX P2, PT, RZ, UR5, PT, P0 ;  /* 0x00000005ff007c0c */ /* 0x000fc8000bf45300 */
[----:B------:R-:W-:-:S09]  /*2b450*/  SEL R6, R5, RZ, !P2 ;  /* 0x000000ff05067207 */ /* 0x000fd20005000000 */
.L_x_2482:
        /* <DEDUP_REMOVED lines=13> */
.L_x_2483:
        /* <DEDUP_REMOVED lines=12> */
.L_x_2484:
        /* <DEDUP_REMOVED lines=21> */
.L_x_2651:
[----:B-1----:R-:W-:Y:S02]  /*2b740*/  ISETP.NE.AND P0, PT, R14, RZ, PT ;  /* 0x000000ff0e00720c */ /* 0x002fe40003f05270 */
[----:B------:R-:W-:-:S11]  /*2b750*/  PLOP3.LUT P6, PT, PT, PT, PT, 0x8, 0x0 ;  /* 0x000000000000781c */ /* 0x000fd60003fce170 */
[----:B------:R-:W-:Y:S05]  /*2b760*/  @P0 BRA `(.L_x_2486) ;  /* 0x0000000800540947 */ /* 0x000fea0003800000 */
[----:B------:R-:W-:-:S03]  /*2b770*/  UMOV UR4, 0xffffffff ;  /* 0xffffffff00047882 */ /* 0x000fc60000000000 */
[----:B------:R-:W-:Y:S05]  /*2b780*/  BRA.DIV UR4, `(.L_x_2487) ;  /* 0x0000005e04887947 */ /* 0x000fea000b800000 */
[----:B------:R-:W-:-:S13]  /*2b790*/  ELECT P6, URZ, PT ;  /* 0x00000000003f782f */ /* 0x000fda00038c0000 */
.L_x_2654:
        /* <DEDUP_REMOVED lines=13> */
[----:B------:R-:W-:Y:S02]  /*2b870*/  IADD3 R8, -R2, RZ, RZ ;  /* 0x000000ff02087210 */ /* 0x000fe40007ffe1ff */
[----:B------:R-:W-:-:S03]  /*2b880*/  SHF.R.S32.HI R9, RZ, 0x1f, R2 ;  /* 0x0000001fff097819 */ /* 0x000fc60000011402 */
        /* <DEDUP_REMOVED lines=9> */
.L_x_2489:
[----:B0-----:R-:W2:Y:S01]  /*2b920*/  LDL R4, [R1] ;  /* 0x0000000001047983 */ /* 0x001ea20000100800 */
        /* <DEDUP_REMOVED lines=11> */
.L_x_2655:
[----:B------:R-:W-:Y:S05]  /*2b9e0*/  @P0 BRA `(.L_x_2491) ;  /* 0x00000000001c0947 */ /* 0x000fea0003800000 */
[----:B------:R-:W1:Y:S02]  /*2b9f0*/  S2R R5, SR_TID.X ;  /* 0x0000000000057919 */ /* 0x000e640000002100 */
[----:B-1----:R-:W-:Y:S02]  /*2ba00*/  LOP3.LUT R9, R5, 0x1f, RZ, 0xc0, !PT ;  /* 0x0000001f05097812 */ /* 0x002fe400078ec0ff */
[----:B------:R-:W-:Y:S02]  /*2ba10*/  MOV R5, 0x7800 ;  /* 0x0000780000057802 */ /* 0x000fe40000000f00 */
[----:B------:R-:W-:Y:S02]  /*2ba20*/  ISETP.NE.AND P2, PT, R9, RZ, PT ;  /* 0x000000ff0900720c */ /* 0x000fe40003f45270 */
[----:B------:R1:W-:Y:S11]  /*2ba30*/  SYNCS.ARRIVE.TRANS64 RZ, [R4+URZ+0x33470], R5 ;  /* 0x0334700504ff79a7 */ /* 0x0003f6000800003f */
[----:B-1----:R-:W-:Y:S05]  /*2ba40*/  @!P2 BRA `(.L_x_2491) ;  /* 0x000000000004a947 */ /* 0x002fea0003800000 */
[----:B------:R-:W-:Y:S01]  /*2ba50*/  BPT.TRAP 0x1 ;  /* 0x000000040000795c */ /* 0x000fe20000300000 */
.L_x_2491:
        /* <DEDUP_REMOVED lines=32> */
.L_x_2656:
        /* <DEDUP_REMOVED lines=8> */
.L_x_2493:
        /* <DEDUP_REMOVED lines=24> */
.L_x_2488:
        /* <DEDUP_REMOVED lines=38> */
.L_x_2486:
        /* <DEDUP_REMOVED lines=8> */
[----:B------:R-:W-:-:S04]  /*2c140*/  LOP3.LUT R3, R3, 0xfffffffe, RZ, 0xc0, !PT ;  /* 0xfffffffe03037812 */ /* 0x000fc800078ec0ff */
[----:B------:R-:W-:-:S04]  /*2c150*/  IADD3 R3, R6, -R3, RZ ;  /* 0x8000000306037210 */ /* 0x000fc80007ffe0ff */
[----:B------:R-:W-:-:S04]  /*2c160*/  SHF.L.U32 R3, R3, 0x1f, RZ ;  /* 0x0000001f03037819 */ /* 0x000fc800000006ff */
[----:B------:R-:W2:Y:S02]  /*2c170*/  SYNCS.PHASECHK.TRANS64.TRYWAIT P0, [R4+URZ+0x33420], R3 ;  /* 0x03342003040075a7 */ /* 0x000ea4000800017f */
[----:B-12---:R-:W-:Y:S05]  /*2c180*/  @!P0 BRA `(.L_x_2495) ;  /* 0x0000005400508947 */ /* 0x006fea0003800000 */
.L_x_2657:
[----:B------:R-:W-:Y:S05]  /*2c190*/  BSYNC B0 ;  /* 0x0000000000007941 */ /* 0x000fea0003800000 */
.L_x_2494:
[----:B-1----:R-:W2:Y:S02]  /*2c1a0*/  LDL R4, [R1+0x30] ;  /* 0x0000300001047983 */ /* 0x002ea40000100800 */
[----:B--2---:R-:W-:-:S13]  /*2c1b0*/  ISETP.GE.AND P0, PT, R4, 0x2, PT ;  /* 0x000000020400780c */ /* 0x004fda0003f06270 */
[----:B------:R-:W-:Y:S05]  /*2c1c0*/  @!P0 BRA `(.L_x_2496) ;  /* 0x0000001400008947 */ /* 0x000fea0003800000 */
[----:B------:R1:W5:Y:S01]  /*2c1d0*/  LDL.LU R6, [R1] ;  /* 0x0000000001067983 */ /* 0x0003620000300800 */
[----:B------:R-:W-:-:S03]  /*2c1e0*/  VIADD R12, R4, 0xfffffffe ;  /* 0xfffffffe040c7836 */ /* 0x000fc60000000000 */
[----:B0-----:R1:W5:Y:S04]  /*2c1f0*/  LDL.LU R7, [R1+0x8] ;  /* 0x0000080001077983 */ /* 0x0013680000300800 */
.L_x_2520:
        /* <DEDUP_REMOVED lines=8> */
[----:B------:R0:W-:Y:S01]  /*2c280*/  STL [R1], R10 ;  /* 0x0000000a01007387 */ /* 0x0001e20000100800 */
[----:B---3--:R-:W-:Y:S05]  /*2c290*/  @!P6 BRA `(.L_x_2498) ;  /* 0x000000080098e947 */ /* 0x008fea0003800000 */
        /* <DEDUP_REMOVED lines=9> */
[----:B--2---:R-:W-:Y:S01]  /*2c330*/  @P0 IMAD.HI.U32 R4, R12, R2, RZ ;  /* 0x000000020c040227 */ /* 0x004fe200078e00ff */
[----:B------:R-:W-:-:S04]  /*2c340*/  MOV R2, R12 ;  /* 0x0000000c00027202 */ /* 0x000fc80000000f00 */
        /* <DEDUP_REMOVED lines=11> */
.L_x_2499:
        /* <DEDUP_REMOVED lines=11> */
.L_x_2658:
[----:B------:R-:W-:Y:S05]  /*2c4b0*/  BSYNC B1 ;  /* 0x0000000000017941 */ /* 0x000fea0003800000 */
.L_x_2500:
[----:B------:R-:W-:Y:S04]  /*2c4c0*/  BSSY B1, `(.L_x_2502) ;  /* 0x0000009000017945 */ /* 0x000fe80003800000 */
[----:B------:R-:W-:Y:S05]  /*2c4d0*/  @P2 BRA `(.L_x_2503) ;  /* 0x00000000001c2947 */ /* 0x000fea0003800000 */
[----:B------:R-:W0:Y:S02]  /*2c4e0*/  S2R R3, SR_TID.X ;  /* 0x0000000000037919 */ /* 0x000e240000002100 */
[----:B0-----:R-:W-:Y:S02]  /*2c4f0*/  LOP3.LUT R9, R3, 0x1f, RZ, 0xc0, !PT ;  /* 0x0000001f03097812 */ /* 0x001fe400078ec0ff */
[----:B------:R-:W-:Y:S02]  /*2c500*/  MOV R3, 0x7800 ;  /* 0x0000780000037802 */ /* 0x000fe40000000f00 */
[----:B------:R-:W-:Y:S02]  /*2c510*/  ISETP.NE.AND P0, PT, R9, RZ, PT ;  /* 0x000000ff0900720c */ /* 0x000fe40003f05270 */
[----:B------:R3:W-:Y:S11]  /*2c520*/  SYNCS.ARRIVE.TRANS64 RZ, [R5+URZ+0x33470], R3 ;  /* 0x0334700305ff79a7 */ /* 0x0007f6000800003f */
[----:B---3--:R-:W-:Y:S05]  /*2c530*/  @!P0 BRA `(.L_x_2503) ;  /* 0x0000000000048947 */ /* 0x008fea0003800000 */
[----:B------:R-:W-:Y:S01]  /*2c540*/  BPT.TRAP 0x1 ;  /* 0x000000040000795c */ /* 0x000fe20000300000 */
.L_x_2503:
[----:B------:R-:W-:Y:S05]  /*2c550*/  BSYNC B1 ;  /* 0x0000000000017941 */ /* 0x000fea0003800000 */
.L_x_2502:
[----:B------:R-:W3:Y:S04]  /*2c560*/  LDL R3, [R1] ;  /* 0x0000000001037983 */ /* 0x000ee80000100800 */
[----:B0-----:R-:W4:Y:S01]  /*2c570*/  LDL R9, [R1+0x14] ;  /* 0x0000140001097983 */ /* 0x001f220000100800 */
[----:B------:R-:W-:Y:S01]  /*2c580*/  IMAD.MOV.U32 R15, RZ, RZ, RZ ;  /* 0x000000ffff0f7224 */ /* 0x000fe200078e00ff */
[----:B------:R-:W-:Y:S01]  /*2c590*/  MOV R10, 0x400 ;  /* 0x00000400000a7802 */ /* 0x000fe20000000f00 */
[----:B------:R-:W-:Y:S01]  /*2c5a0*/  UIADD3 UR4, UP0, UR40, 0x470, URZ ;  /* 0x0000047028047890 */ /* 0x000fe2000ff1e03f */
[----:B------:R-:W0:Y:S01]  /*2c5b0*/  S2R R11, SR_CgaCtaId ;  /* 0x00000000000b7919 */ /* 0x000e220000008800 */
[----:B------:R-:W-:Y:S01]  /*2c5c0*/  PLOP3.LUT P0, PT, PT, PT, PT, 0x80, 0x0 ;  /* 0x000000000000781c */ /* 0x000fe20003f0f070 */
[----:B------:R-:W-:Y:S01]  /*2c5d0*/  UMOV UR6, 0x0 ;  /* 0x0000000000067882 */ /* 0x000fe20000000000 */
[----:B------:R-:W-:Y:S01]  /*2c5e0*/  R2UR UR10, R15 ;  /* 0x000000000f0a72ca */ /* 0x000fe200000e0000 */
[----:B------:R-:W-:Y:S01]  /*2c5f0*/  UIADD3.X UR5, URZ, UR41, URZ, UP0, !UPT ;  /* 0x000000293f057290 */ /* 0x000fe200087fe43f */
[----:B------:R-:W-:Y:S01]  /*2c600*/  UMOV UR7, 0x14f00000 ;  /* 0x14f0000000077882 */ /* 0x000fe20000000000 */
[----:B0-----:R-:W-:-:S05]  /*2c610*/  LEA R10, R11, R10, 0x18 ;  /* 0x0000000a0b0a7211 */ /* 0x001fca00078ec0ff */
[----:B---3--:R-:W-:Y:S02]  /*2c620*/  IMAD R3, R3, 0x7800, R10 ;  /* 0x0000780003037824 */ /* 0x008fe400078e020a */
[----:B----4-:R-:W-:Y:S02]  /*2c630*/  IMAD R9, R8, 0xa0, R9 ;  /* 0x000000a008097824 */ /* 0x010fe400078e0209 */
[----:B------:R-:W-:Y:S02]  /*2c640*/  VIADD R8, R5, 0x33470 ;  /* 0x0003347005087836 */ /* 0x000fe40000000000 */
[----:B------:R-:W-:-:S07]  /*2c650*/  VIADD R10, R3, 0xf200 ;  /* 0x0000f200030a7836 */ /* 0x000fce0000000000 */
.L_x_2504:
        /* <DEDUP_REMOVED lines=16> */
.L_x_2505:
        /* <DEDUP_REMOVED lines=16> */
.L_x_2506:
        /* <DEDUP_REMOVED lines=13> */
.L_x_2659:
[----:B------:R-:W-:Y:S05]  /*2c930*/  BSYNC B1 ;  /* 0x0000000000017941 */ /* 0x000fea0003800000 */
.L_x_2507:
[----:B------:R-:W-:Y:S01]  /*2c940*/  BSSY B1, `(.L_x_2509) ;  /* 0x000000b000017945 */ /* 0x000fe20003800000 */
[----:B------:R-:W-:Y:S01]  /*2c950*/  MOV R10, 0x0 ;  /* 0x00000000000a7802 */ /* 0x000fe20000000f00 */
[----:B------:R-:W-:Y:S02]  /*2c960*/  IMAD.MOV.U32 R11, RZ, RZ, 0x14f00000 ;  /* 0x14f00000ff0b7424 */ /* 0x000fe400078e00ff */
[----:B------:R-:W-:Y:S05]  /*2c970*/  @P2 BRA `(.L_x_2510) ;  /* 0x00000000001c2947 */ /* 0x000fea0003800000 */
[----:B------:R-:W3:Y:S01]  /*2c980*/  S2R R8, SR_TID.X ;  /* 0x0000000000087919 */ /* 0x000ee20000002100 */
[----:B0-2---:R-:W-:-:S04]  /*2c990*/  IMAD.MOV.U32 R4, RZ, RZ, 0x7800 ;  /* 0x00007800ff047424 */ /* 0x005fc800078e00ff */
[----:B------:R4:W-:Y:S01]  /*2c9a0*/  SYNCS.ARRIVE.TRANS64 RZ, [R5+URZ+0x33430], R4 ;  /* 0x0334300405ff79a7 */ /* 0x0009e2000800003f */
[----:B---3--:R-:W-:-:S04]  /*2c9b0*/  LOP3.LUT R8, R8, 0x1f, RZ, 0xc0, !PT ;  /* 0x0000001f08087812 */ /* 0x008fc800078ec0ff */
[----:B------:R-:W-:-:S13]  /*2c9c0*/  ISETP.NE.AND P0, PT, R8, RZ, PT ;  /* 0x000000ff0800720c */ /* 0x000fda0003f05270 */
[----:B----4-:R-:W-:Y:S05]  /*2c9d0*/  @!P0 BRA `(.L_x_2510) ;  /* 0x0000000000048947 */ /* 0x010fea0003800000 */
[----:B------:R-:W-:Y:S01]  /*2c9e0*/  BPT.TRAP 0x1 ;  /* 0x000000040000795c */ /* 0x000fe20000300000 */
.L_x_2510:
[----:B------:R-:W-:Y:S05]  /*2c9f0*/  BSYNC B1 ;  /* 0x0000000000017941 */ /* 0x000fea0003800000 */
.L_x_2509:
[----:B------:R-:W-:Y:S01]  /*2ca00*/  R2UR UR10, R15 ;  /* 0x000000000f0a72ca */ /* 0x000fe200000e0000 */
[----:B------:R-:W-:Y:S01]  /*2ca10*/  UIADD3 UR4, UP0, UR40, 0x370, URZ ;  /* 0x0000037028047890 */ /* 0x000fe2000ff1e03f */
[----:B------:R-:W-:Y:S01]  /*2ca20*/  R2UR UR6, R10 ;  /* 0x000000000a0672ca */ /* 0x000fe200000e0000 */
[----:B0-2---:R-:W-:Y:S01]  /*2ca30*/  VIADD R5, R5, 0x33430 ;  /* 0x0003343005057836 */ /* 0x005fe20000000000 */
[----:B------:R-:W-:Y:S01]  /*2ca40*/  R2UR UR7, R11 ;  /* 0x000000000b0772ca */ /* 0x000fe200000e0000 */
[----:B------:R-:W-:Y:S01]  /*2ca50*/  UIADD3.X UR5, URZ, UR41, URZ, UP0, !UPT ;  /* 0x000000293f057290 */ /* 0x000fe200087fe43f */
[----:B------:R-:W-:Y:S02]  /*2ca60*/  PLOP3.LUT P0, PT, PT, PT, PT, 0x80, 0x0 ;  /* 0x000000000000781c */ /* 0x000fe40003f0f070 */
[----:B------:R-:W-:-:S11]  /*2ca70*/  IADD3 R4, R3, 0x24200, RZ ;  /* 0x0002420003047810 */ /* 0x000fd60007ffe0ff */
.L_x_2511:
        /* <DEDUP_REMOVED lines=15> */
.L_x_2512:
        /* <DEDUP_REMOVED lines=15> */
.L_x_2513:
        /* <DEDUP_REMOVED lines=10> */
.L_x_2498:
[----:B------:R-:W-:Y:S05]  /*2cd00*/  BSYNC B0 ;  /* 0x0000000000007941 */ /* 0x000fea0003800000 */
.L_x_2497:
[----:B------:R-:W-:-:S06]  /*2cd10*/  UISETP.NE.AND UP0, UPT, UR37, 0x3, UPT ;  /* 0x000000032500788c */ /* 0x000fcc000bf05270 */
[----:B------:R-:W-:-:S13]  /*2cd20*/  PLOP3.LUT P0, PT, PT, PT, UP0, 0x80, 0x0 ;  /* 0x000000000000781c */ /* 0x000fda0003f0f008 */
[----:B------:R-:W-:Y:S05]  /*2cd30*/  @!P0 BRA `(.L_x_2514) ;  /* 0x0000000000048947 */ /* 0x000fea0003800000 */
[----:B------:R-:W-:Y:S01]  /*2cd40*/  BPT.TRAP 0x1 ;  /* 0x000000040000795c */ /* 0x000fe20000300000 */
.L_x_2514:
[----:B------:R-:W2:Y:S01]  /*2cd50*/  S2R R5, SR_CgaCtaId ;  /* 0x0000000000057919 */ /* 0x000ea20000008800 */
[----:B------:R-:W-:Y:S01]  /*2cd60*/  IMAD.U32 R3, RZ, RZ, UR39 ;  /* 0x00000027ff037e24 */ /* 0x000fe2000f8e00ff */
[----:B------:R-:W-:Y:S01]  /*2cd70*/  MOV R4, 0x400 ;  /* 0x0000040000047802 */ /* 0x000fe20000000f00 */
[----:B------:R-:W-:Y:S03]  /*2cd80*/  BSSY B0, `(.L_x_2515) ;  /* 0x0000008000007945 */ /* 0x000fe60003800000 */
[----:B------:R-:W-:Y:S02]  /*2cd90*/  ISETP.NE.AND P0, PT, R3, 0x3, PT ;  /* 0x000000030300780c */ /* 0x000fe40003f05270 */
[----:B------:R-:W-:-:S04]  /*2cda0*/  LOP3.LUT R3, R7, 0x1, RZ, 0x3c, !PT ;  /* 0x0000000107037812 */ /* 0x000fc800078e3cff */
[----:B------:R-:W-:Y:S02]  /*2cdb0*/  SHF.L.U32 R3, R3, 0x1f, RZ ;  /* 0x0000001f03037819 */ /* 0x000fe400000006ff */
[----:B--2---:R-:W-:-:S04]  /*2cdc0*/  LEA R4, R5, R4, 0x18 ;  /* 0x0000000405047211 */ /* 0x004fc800078ec0ff */
[----:B------:R-:W-:-:S04]  /*2cdd0*/  LEA R14, R6, R4, 0x3 ;  /* 0x00000004060e7211 */ /* 0x000fc800078e18ff */
[----:B------:R-:W2:Y:S02]  /*2cde0*/  SYNCS.PHASECHK.TRANS64.TRYWAIT P2, [R14+URZ+0x33470], R3 ;  /* 0x033470030e0075a7 */ /* 0x000ea4000804017f */
[----:B--2---:R-:W-:Y:S05]  /*2cdf0*/  @!P2 BRA `(.L_x_2516) ;  /* 0x00000048007ca947 */ /* 0x004fea0003800000 */
.L_x_2660:
[----:B------:R-:W-:Y:S05]  /*2ce00*/  BSYNC B0 ;  /* 0x0000000000007941 */ /* 0x000fea0003800000 */
.L_x_2515:
[----:B------:R-:W-:Y:S05]  /*2ce10*/  @!P0 BRA `(.L_x_2517) ;  /* 0x0000000000048947 */ /* 0x000fea0003800000 */
[----:B------:R-:W-:Y:S01]  /*2ce20*/  BPT.TRAP 0x1 ;  /* 0x000000040000795c */ /* 0x000fe20000300000 */
.L_x_2517:
[----:B--2---:R-:W-:Y:S01]  /*2ce30*/  SHF.L.U32 R3, R7, 0x1f, RZ ;  /* 0x0000001f07037819 */ /* 0x004fe200000006ff */
[----:B0-----:R-:W-:-:S03]  /*2ce40*/  IMAD R10, R6, 0x7800, RZ ;  /* 0x00007800060a7824 */ /* 0x001fc600078e02ff */
[----:B------:R-:W0:Y:S02]  /*2ce50*/  SYNCS.PHASECHK.TRANS64.TRYWAIT P2, [R14+URZ+0x33460], R3 ;  /* 0x033460030e0075a7 */ /* 0x000e24000804017f */
[----:B0-----:R-:W-:Y:S05]  /*2ce60*/  @!P2 BRA `(.L_x_2518) ;  /* 0x000000480074a947 */ /* 0x001fea0003800000 */
.L_x_2661:
[----:B------:R-:W0:Y:S04]  /*2ce70*/  LDL R4, [R1+0x20] ;  /* 0x0000200001047983 */ /* 0x000e280000100800 */
[----:B------:R-:W2:Y:S01]  /*2ce80*/  LDL R11, [R1+0x1c] ;  /* 0x00001c00010b7983 */ /* 0x000ea20000100800 */
[----:B------:R-:W-:Y:S01]  /*2ce90*/  MOV R15, 0x400 ;  /* 0x00000400000f7802 */ /* 0x000fe20000000f00 */
[----:B------:R-:W-:Y:S05]  /*2cea0*/  WARPSYNC.ALL ;  /* 0x0000000000007948 */ /* 0x000fea0003800000 */
[----:B------:R-:W3:Y:S02]  /*2ceb0*/  S2R R18, SR_CgaCtaId ;  /* 0x0000000000127919 */ /* 0x000ee40000008800 */
[----:B---3--:R-:W-:-:S02]  /*2cec0*/  LEA R15, R18, R15, 0x18 ;  /* 0x0000000f120f7211 */ /* 0x008fc400078ec0ff */
[C---:B0-----:R-:W-:Y:S02]  /*2ced0*/  LOP3.LUT R3, R10.reuse, R4, RZ, 0xfc, !PT ;  /* 0x000000040a037212 */ /* 0x041fe400078efcff */
[----:B--2---:R-:W-:-:S03]  /*2cee0*/  LOP3.LUT R13, R10, R11, RZ, 0xfc, !PT ;  /* 0x0000000b0a0d7212 */ /* 0x004fc600078efcff */
[C---:B------:R-:W-:Y:S02]  /*2cef0*/  IMAD.IADD R3, R15.reuse, 0x1, R3 ;  /* 0x000000010f037824 */ /* 0x040fe400078e0203 */
[----:B------:R-:W-:-:S03]  /*2cf00*/  IMAD.IADD R13, R15, 0x1, R13 ;  /* 0x000000010f0d7824 */ /* 0x000fc600078e020d */
[----:B------:R-:W0:Y:S02]  /*2cf10*/  LDSM.16.MT88.4 R4, [R3+0xf200] ;  /* 0x00f200000304783b */ /* 0x000e240000004200 */
        /* <DEDUP_REMOVED lines=97> */
.L_x_2519:
[----:B------:R3:W5:Y:S01]  /*2d530*/  LDL R6, [R1] ;  /* 0x0000000001067983 */ /* 0x0007620000100800 */
[----:B--2---:R2:W-:Y:S01]  /*2d540*/  SYNCS.ARRIVE.TRANS64.A1T0 RZ, [R14+URZ+0x33450], RZ ;  /* 0x033450ff0eff79a7 */ /* 0x0045e2000810003f */
[----:B------:R-:W-:Y:S01]  /*2d550*/  BAR.SYNC.DEFER_BLOCKING 0x2, 0x80 ;  /* 0x0082000000007b1d */ /* 0x000fe20000010000 */
[C---:B------:R-:W-:Y:S02]  /*2d560*/  ISETP.GT.AND P0, PT, R12.reuse, RZ, PT ;  /* 0x000000ff0c00720c */ /* 0x040fe40003f04270 */
[----:B------:R-:W-:Y:S01]  /*2d570*/  IADD3 R12, R12, -0x1, RZ ;  /* 0xffffffff0c0c7810 */ /* 0x000fe20007ffe0ff */
[----:B--2---:R-:W-:Y:S02]  /*2d580*/  @!P1 VIADD R14, R14, 0x33480 ;  /* 0x000334800e0e9836 */ /* 0x004fe40000000000 */
[----:B------:R3:W5:Y:S03]  /*2d590*/  LDL R7, [R1+0x8] ;  /* 0x0000080001077983 */ /* 0x0007660000100800 */
[----:B------:R-:W-:-:S04]  /*2d5a0*/  @!P1 PRMT R14, RZ, 0x654, R14 ;  /* 0x00000654ff0e9816 */ /* 0x000fc8000000000e */
[----:B------:R3:W-:Y:S01]  /*2d5b0*/  @!P1 SYNCS.ARRIVE.TRANS64.RED.A1T0 RZ, [R14+URZ], RZ ;  /* 0x000000ff0eff99a7 */ /* 0x0007e2000810043f */
[----:B------:R-:W-:Y:S05]  /*2d5c0*/  @P0 BRA `(.L_x_2520) ;  /* 0xffffffec000c0947 */ /* 0x000fea000383ffff */
.L_x_2496:
[----:B------:R-:W-:Y:S04]  /*2d5d0*/  BSSY B0, `(.L_x_2521) ;  /* 0x000000e000007945 */ /* 0x000fe80003800000 */
[----:B------:R-:W-:Y:S05]  /*2d5e0*/  @P1 BRA `(.L_x_2522) ;  /* 0x0000000000301947 */ /* 0x000fea0003800000 */
[----:B------:R-:W2:Y:S01]  /*2d5f0*/  S2R R5, SR_LANEID ;  /* 0x0000000000057919 */ /* 0x000ea20000000000 */
[----:B------:R-:W-:Y:S01]  /*2d600*/  VOTEU.ANY UR4, UPT, PT ;  /* 0x0000000000047886 */ /* 0x000fe200038e0100 */
[----:B------:R-:W4:Y:S01]  /*2d610*/  LDC.64 R2, c[0x0][0xc38] ;  /* 0x00030e00ff027b82 */ /* 0x000f220000000a00 */
[----:B------:R-:W2:Y:S02]  /*2d620*/  FLO.U32 R0, UR4 ;  /* 0x0000000400007d00 */ /* 0x000ea400080e0000 */
[----:B--2---:R-:W-:-:S06]  /*2d630*/  ISETP.EQ.U32.AND P0, PT, R0, R5, PT ;  /* 0x000000050000720c */ /* 0x004fcc0003f02070 */
[----:B------:R-:W4:Y:S07]  /*2d640*/  POPC R5, UR4 ;  /* 0x0000000400057d09 */ /* 0x000f2e0008000000 */
[----:B----4-:R-:W2:Y:S01]  /*2d650*/  @P0 ATOMG.E.ADD.STRONG.GPU PT, R3, desc[UR54][R2.64], R5 ;  /* 0x00000005020309a8 */ /* 0x010ea200081ee1f6 */
[----:B------:R-:W4:Y:S02]  /*2d660*/  S2R R4, SR_LTMASK ;  /* 0x0000000000047919 */ /* 0x000f240000003900 */
[----:B----4-:R-:W-:-:S04]  /*2d670*/  LOP3.LUT R4, R4, UR4, RZ, 0xc0, !PT ;  /* 0x0000000404047c12 */ /* 0x010fc8000f8ec0ff */
[----:B0----5:R-:W0:Y:S01]  /*2d680*/  POPC R7, R4 ;  /* 0x0000000400077309 */ /* 0x021e220000000000 */
[----:B--2---:R-:W0:Y:S02]  /*2d690*/  SHFL.IDX PT, R0, R3, R0, 0x1f ;  /* 0x00001f0003007589 */ /* 0x004e2400000e0000 */
[----:B0-----:R-:W-:-:S07]  /*2d6a0*/  IADD3 R16, R0, UR38, R7 ;  /* 0x0000002600107c10 */ /* 0x001fce000fffe007 */
.L_x_2522:
[----:B------:R-:W-:Y:S05]  /*2d6b0*/  BSYNC B0 ;  /* 0x0000000000007941 */ /* 0x000fea0003800000 */
.L_x_2521:
[----:B------:R-:W-:-:S06]  /*2d6c0*/  UISETP.NE.AND UP0, UPT, UR37, 0x3, UPT ;  /* 0x000000032500788c */ /* 0x000fcc000bf05270 */
[----:B------:R-:W-:-:S13]  /*2d6d0*/  PLOP3.LUT P0, PT, PT, PT, UP0, 0x80, 0x0 ;  /* 0x000000000000781c */ /* 0x000fda0003f0f008 */
[----:B------:R-:W-:Y:S05]  /*2d6e0*/  @!P0 BRA `(.L_x_2523) ;  /* 0x0000000000048947 */ /* 0x000fea0003800000 */
[----:B------:R-:W-:Y:S01]  /*2d6f0*/  BPT.TRAP 0x1 ;  /* 0x000000040000795c */ /* 0x000fe20000300000 */
.L_x_2523:
[----:B------:R-:W2:Y:S04]  /*2d700*/  LDL R0, [R1+0x8] ;  /* 0x0000080001007983 */ /* 0x000ea80000100800 */
[----:B------:R-:W4:Y:S01]  /*2d710*/  LDL R2, [R1] ;  /* 0x0000000001027983 */ /* 0x000f220000100800 */
[----:B------:R-:W0:Y:S01]  /*2d720*/  S2R R4, SR_CgaCtaId ;  /* 0x0000000000047919 */ /* 0x000e220000008800 */
[----:B------:R-:W-:-:S04]  /*2d730*/  MOV R3, 0x400 ;  /* 0x0000040000037802 */ /* 0x000fc80000000f00 */
[----:B0-----:R-:W-:Y:S01]  /*2d740*/  LEA R3, R4, R3, 0x18 ;  /* 0x0000000304037211 */ /* 0x001fe200078ec0ff */
[----:B------:R-:W-:Y:S01]  /*2d750*/  BSSY B0, `(.L_x_2524) ;  /* 0x0000008000007945 */ /* 0x000fe20003800000 */
[----:B--2---:R-:W-:-:S04]  /*2d760*/  LOP3.LUT R0, R0, 0x1, RZ, 0x3c, !PT ;  /* 0x0000000100007812 */ /* 0x004fc800078e3cff */
[----:B------:R-:W-:Y:S01]  /*2d770*/  SHF.L.U32 R0, R0, 0x1f, RZ ;  /* 0x0000001f00007819 */ /* 0x000fe200000006ff */
[----:B----4-:R-:W-:-:S04]  /*2d780*/  IMAD R3, R2, 0x8, R3 ;  /* 0x0000000802037824 */ /* 0x010fc800078e0203 */
[----:B------:R-:W0:Y:S01]  /*2d790*/  SYNCS.PHASECHK.TRANS64.TRYWAIT P0, [R3+URZ+0x33470], R0 ;  /* 0x03347000030075a7 */ /* 0x000e22000800017f */
[----:B------:R-:W-:-:S05]  /*2d7a0*/  IMAD.U32 R2, RZ, RZ, UR39 ;  /* 0x00000027ff027e24 */ /* 0x000fca000f8e00ff */
[----:B------:R-:W-:Y:S01]  /*2d7b0*/  ISETP.NE.AND P2, PT, R2, 0x3, PT ;  /* 0x000000030200780c */ /* 0x000fe20003f45270 */
[----:B0-----:R-:W-:-:S12]  /*2d7c0*/  @!P0 BRA `(.L_x_2525) ;  /* 0x0000004000308947 */ /* 0x001fd80003800000 */
.L_x_2662:
[----:B------:R-:W-:Y:S05]  /*2d7d0*/  BSYNC B0 ;  /* 0x0000000000007941 */ /* 0x000fea0003800000 */
.L_x_2524:
[----:B------:R-:W-:Y:S05]  /*2d7e0*/  @!P2 BRA `(.L_x_2526) ;  /* 0x000000000004a947 */ /* 0x000fea0003800000 */
[----:B------:R-:W-:Y:S01]  /*2d7f0*/  BPT.TRAP 0x1 ;  /* 0x000000040000795c */ /* 0x000fe20000300000 */
.L_x_2526:
[----:B------:R-:W2:Y:S04]  /*2d800*/  LDL R5, [R1+0x8] ;  /* 0x0000080001057983 */ /* 0x000ea80000100800 */
[----:B0-----:R-:W4:Y:S04]  /*2d810*/  LDL R0, [R1] ;  /* 0x0000000001007983 */ /* 0x001f280000100800 */
[----:B------:R-:W3:Y:S04]  /*2d820*/  LDL R2, [R1+0x20] ;  /* 0x0000200001027983 */ /* 0x000ee80000100800 */
[----:B------:R-:W3:Y:S01]  /*2d830*/  LDL R4, [R1+0x1c] ;  /* 0x00001c0001047983 */ /* 0x000ee20000100800 */
[----:B-----5:R-:W0:Y:S01]  /*2d840*/  S2R R7, SR_CgaCtaId ;  /* 0x0000000000077919 */ /* 0x020e220000008800 */
[----:B--2---:R-:W-:-:S02]  /*2d850*/  SHF.L.U32 R6, R5, 0x1f, RZ ;  /* 0x0000001f05067819 */ /* 0x004fc400000006ff */
[----:B------:R-:W-:Y:S02]  /*2d860*/  MOV R5, 0x400 ;  /* 0x0000040000057802 */ /* 0x000fe40000000f00 */
[----:B------:R-:W2:Y:S01]  /*2d870*/  SYNCS.PHASECHK.TRANS64.TRYWAIT P0, [R3+URZ+0x33460], R6 ;  /* 0x03346006030075a7 */ /* 0x000ea2000800017f */
[----:B----4-:R-:W-:Y:S01]  /*2d880*/  IMAD R0, R0, 0x7800, RZ ;  /* 0x0000780000007824 */ /* 0x010fe200078e02ff */
[----:B0-----:R-:W-:-:S04]  /*2d890*/  LEA R5, R7, R5, 0x18 ;  /* 0x0000000507057211 */ /* 0x001fc800078ec0ff */
[C---:B---3--:R-:W-:Y:S02]  /*2d8a0*/  LOP3.LUT R2, R0.reuse, R2, RZ, 0xfc, !PT ;  /* 0x0000000200027212 */ /* 0x048fe400078efcff */
[----:B------:R-:W-:-:S03]  /*2d8b0*/  LOP3.LUT R4, R0, R4, RZ, 0xfc, !PT ;  /* 0x0000000400047212 */ /* 0x000fc600078efcff */
[C---:B------:R-:W-:Y:S01]  /*2d8c0*/  IMAD.IADD R0, R5.reuse, 0x1, R2 ;  /* 0x0000000105007824 */ /* 0x040fe200078e0202 */
[----:B------:R-:W-:Y:S01]  /*2d8d0*/  IADD3 R2, R5, R4, RZ ;  /* 0x0000000405027210 */ /* 0x000fe20007ffe0ff */
[----:B--2---:R-:W-:Y:S06]  /*2d8e0*/  @!P0 BRA `(.L_x_2527) ;  /* 0x0000003c00fc8947 */ /* 0x004fec0003800000 */
.L_x_2663:
        /* <DEDUP_REMOVED lines=99> */
.L_x_2528:
[----:B0-----:R-:W3:Y:S01]  /*2df20*/  LDL.LU R2, [R1] ;  /* 0x0000000001027983 */ /* 0x001ee20000300800 */
[----:B--2---:R-:W-:Y:S03]  /*2df30*/  SYNCS.ARRIVE.TRANS64.A1T0 RZ, [R3+URZ+0x33450], RZ ;  /* 0x033450ff03ff79a7 */ /* 0x004fe6000810003f */
[----:B------:R-:W2:Y:S01]  /*2df40*/  LDL.LU R4, [R1+0x8] ;  /* 0x0000080001047983 */ /* 0x000ea20000300800 */
[----:B------:R-:W-:-:S05]  /*2df50*/  @!P1 VIADD R0, R3, 0x33480 ;  /* 0x0003348003009836 */ /* 0x000fca0000000000 */
[----:B------:R-:W-:Y:S01]  /*2df60*/  @!P1 PRMT R0, RZ, 0x654, R0 ;  /* 0x00000654ff009816 */ /* 0x000fe20000000000 */
[----:B------:R-:W-:Y:S06]  /*2df70*/  BAR.SYNC.DEFER_BLOCKING 0x2, 0x80 ;  /* 0x0082000000007b1d */ /* 0x000fec0000010000 */
[----:B------:R3:W-:Y:S02]  /*2df80*/  @!P1 SYNCS.ARRIVE.TRANS64.RED.A1T0 RZ, [R0+URZ], RZ ;  /* 0x000000ff00ff99a7 */ /* 0x0007e4000810043f */
[----:B---3--:R-:W-:-:S05]  /*2df90*/  VIADD R0, R2, 0x1 ;  /* 0x0000000102007836 */ /* 0x008fca0000000000 */
[----:B------:R-:W-:-:S04]  /*2dfa0*/  ISETP.NE.AND P0, PT, R0, 0x2, PT ;  /* 0x000000020000780c */ /* 0x000fc80003f05270 */
[----:B------:R-:W-:Y:S02]  /*2dfb0*/  SEL R2, RZ, 0x1, P0 ;  /* 0x00000001ff027807 */ /* 0x000fe40000000000 */
[----:B------:R-:W-:Y:S02]  /*2dfc0*/  SEL R0, R0, RZ, P0 ;  /* 0x000000ff00007207 */ /* 0x000fe40000000000 */
[----:B--2---:R-:W-:-:S03]  /*2dfd0*/  LOP3.LUT R4, R4, R2, RZ, 0x3c, !PT ;  /* 0x0000000204047212 */ /* 0x004fc600078e3cff */
[----:B------:R0:W-:Y:S04]  /*2dfe0*/  STL [R1], R0 ;  /* 0x0000000001007387 */ /* 0x0001e80000100800 */
[----:B------:R0:W-:Y:S02]  /*2dff0*/  STL [R1+0x8], R4 ;  /* 0x0000080401007387 */ /* 0x0001e40000100800 */
.L_x_2477:
[----:B------:R-:W-:Y:S05]  /*2e000*/  BSYNC B6 ;  /* 0x0000000000067941 */ /* 0x000fea0003800000 */
.L_x_2475:
        /* <DEDUP_REMOVED lines=8> */
[----:B------:R-:W0:Y:S01]  /*2e090*/  LDS.128 R16, [UR4+0x334d0] ;  /* 0x0334d004ff107984 */ /* 0x000e220008000c00 */
[----:B------:R-:W-:Y:S06]  /*2e0a0*/  BAR.ARV 0x4, 0x180 ;  /* 0x0106000000007b1d */ /* 0x000fec0000002000 */
[----:B------:R-:W-:Y:S05]  /*2e0b0*/  BRA `(.L_x_2530) ;  /* 0x0000000800cc7947 */ /* 0x000fea0003800000 */
.L_x_2529:
        /* <DEDUP_REMOVED lines=16> */
[----:B------:R-:W-:Y:S01]  /*2e1c0*/  SHFL.IDX PT, R4, R16, 0x1, 0x1f ;  /* 0x00201f0010047f89 */ /* 0x000fe200000e0000 */
[----:B0-----:R-:W-:Y:S01]  /*2e1d0*/  MOV R2, RZ ;  /* 0x000000ff00027202 */ /* 0x001fe20000000f00 */
        /* <DEDUP_REMOVED lines=17> */
[----:B------:R0:W2:Y:S02]  /*2e2f0*/  SHFL.IDX PT, R14, R3, 0x1f, 0x1f ;  /* 0x03e01f00030e7f89 */ /* 0x0000a400000e0000 */
.L_x_2673:
[----:B------:R-:W-:Y:S02]  /*2e300*/  ULDC UR4, c[0x0][0xc10] ;  /* 0x0003040000047ab9 */ /* 0x000fe40000000800 */
[----:B------:R-:W-:-:S04]  /*2e310*/  IMAD.U32 R5, RZ, RZ, UR4 ;  /* 0x00000004ff057e24 */ /* 0x000fc8000f8e00ff */
[----:B--2---:R-:W-:-:S05]  /*2e320*/  IMAD R7, R14, R5, RZ ;  /* 0x000000050e077224 */ /* 0x004fca00078e02ff */
[----:B------:R-:W-:-:S04]  /*2e330*/  IADD3 R4, R4, R7, RZ ;  /* 0x0000000704047210 */ /* 0x000fc80007ffe0ff */
[----:B------:R-:W-:-:S13]  /*2e340*/  ISETP.GT.AND P6, PT, R4, R0, PT ;  /* 0x000000000400720c */ /* 0x000fda0003fc4270 */
[----:B------:R-:W-:Y:S05]  /*2e350*/  @P6 BRA `(.L_x_2532) ;  /* 0x00000000009c6947 */ /* 0x000fea0003800000 */
.L_x_2537:
[----:B------:R-:W2:Y:S01]  /*2e360*/  LDC R6, c[0x0][0xc14] ;  /* 0x00030500ff067b82 */ /* 0x000ea20000000800 */
[----:B------:R-:W-:-:S05]  /*2e370*/  VIADD R19, R19, 0x1f ;  /* 0x0000001f13137836 */ /* 0x000fca0000000000 */
[----:B--2---:R-:W-:-:S13]  /*2e380*/  ISETP.GE.AND P6, PT, R19, R6, PT ;  /* 0x000000061300720c */ /* 0x004fda0003fc6270 */
[----:B------:R-:W-:Y:S05]  /*2e390*/  @P6 BRA `(.L_x_2533) ;  /* 0x0000000400d06947 */ /* 0x000fea0003800000 */
[----:B------:R-:W2:Y:S01]  /*2e3a0*/  S2R R2, SR_TID.X ;  /* 0x0000000000027919 */ /* 0x000ea20000002100 */
[----:B------:R-:W-:Y:S01]  /*2e3b0*/  BSSY B0, `(.L_x_2534) ;  /* 0x0000009000007945 */ /* 0x000fe20003800000 */
[----:B--2---:R-:W-:-:S05]  /*2e3c0*/  LOP3.LUT R2, R2, 0x1f, RZ, 0xc0, !PT ;  /* 0x0000001f02027812 */ /* 0x004fca00078ec0ff */
[----:B------:R-:W-:Y:S02]  /*2e3d0*/  IMAD.IADD R5, R19, 0x1, R2 ;  /* 0x0000000113057824 */ /* 0x000fe400078e0202 */
[----:B------:R-:W-:-:S03]  /*2e3e0*/  IMAD.MOV.U32 R2, RZ, RZ, RZ ;  /* 0x000000ffff027224 */ /* 0x000fc600078e00ff */
[----:B------:R-:W-:-:S13]  /*2e3f0*/  ISETP.GE.OR P6, PT, R5, R6, !P0 ;  /* 0x000000060500720c */ /* 0x000fda00047c6670 */
[----:B------:R-:W-:Y:S05]  /*2e400*/  @P6 BRA `(.L_x_2535) ;  /* 0x00000000000c6947 */ /* 0x000fea0003800000 */
[----:B0-----:R-:W0:Y:S02]  /*2e410*/  LDC.64 R2, c[0x0][0xc58] ;  /* 0x00031600ff027b82 */ /* 0x001e240000000a00 */
[----:B0-----:R-:W-:-:S06]  /*2e420*/  IMAD.WIDE R2, R5, 0x4, R2 ;  /* 0x0000000405027825 */ /* 0x001fcc00078e0202 */
[----:B------:R2:W5:Y:S02]  /*2e430*/  LDG.E R2, desc[UR54][R2.64] ;  /* 0x0000003602027981 */ /* 0x000564000c1e1900 */
.L_x_2535:
[----:B------:R-:W-:Y:S05]  /*2e440*/  BSYNC B0 ;  /* 0x0000000000007941 */ /* 0x000fea0003800000 */
.L_x_2534:
[----:B------:R-:W-:-:S03]  /*2e450*/  UMOV UR4, 0xffffffff ;  /* 0xffffffff00047882 */ /* 0x000fc60000000000 */
[----:B------:R-:W-:Y:S05]  /*2e460*/  BRA.DIV UR4, `(.L_x_2536) ;  /* 0x0000003a04547947 */ /* 0x000fea000b800000 */
[----:B-----5:R-:W3:Y:S02]  /*2e470*/  SHFL.UP PT, R14, R2, 0x1, RZ ;  /* 0x04200000020e7989 */ /* 0x020ee400000e00ff */
[----:B---3--:R-:W-:-:S04]  /*2e480*/  SEL R13, R14, RZ, P1 ;  /* 0x000000ff0e0d7207 */ /* 0x008fc80000800000 */
[----:B------:R-:W-:-:S05]  /*2e490*/  IADD3 R13, R2, R13, RZ ;  /* 0x0000000d020d7210 */ /* 0x000fca0007ffe0ff */
[----:B------:R-:W3:Y:S02]  /*2e4a0*/  SHFL.UP PT, R14, R13, 0x2, RZ ;  /* 0x044000000d0e7989 */ /* 0x000ee400000e00ff */
[----:B---3--:R-:W-:-:S05]  /*2e4b0*/  SEL R14, R14, RZ, P2 ;  /* 0x000000ff0e0e7207 */ /* 0x008fca0001000000 */
[----:B------:R-:W-:-:S05]  /*2e4c0*/  IMAD.IADD R5, R13, 0x1, R14 ;  /* 0x000000010d057824 */ /* 0x000fca00078e020e */
[----:B------:R-:W3:Y:S02]  /*2e4d0*/  SHFL.UP PT, R14, R5, 0x4, RZ ;  /* 0x04800000050e7989 */ /* 0x000ee400000e00ff */
[----:B---3--:R-:W-:-:S05]  /*2e4e0*/  SEL R6, R14, RZ, P3 ;  /* 0x000000ff0e067207 */ /* 0x008fca0001800000 */
[----:B------:R-:W-:-:S05]  /*2e4f0*/  IMAD.IADD R6, R5, 0x1, R6 ;  /* 0x0000000105067824 */ /* 0x000fca00078e0206 */
[----:B------:R-:W3:Y:S02]  /*2e500*/  SHFL.UP PT, R14, R6, 0x8, RZ ;  /* 0x05000000060e7989 */ /* 0x000ee400000e00ff */
[----:B---3--:R-:W-:-:S05]  /*2e510*/  SEL R7, R14, RZ, P4 ;  /* 0x000000ff0e077207 */ /* 0x008fca0002000000 */
[----:B------:R-:W-:-:S05]  /*2e520*/  IMAD.IADD R7, R6, 0x1, R7 ;  /* 0x0000000106077824 */ /* 0x000fca00078e0207 */
[----:B------:R-:W3:Y:S02]  /*2e530*/  SHFL.UP PT, R14, R7, 0x10, RZ ;  /* 0x06000000070e7989 */ /* 0x000ee400000e00ff */
[----:B---3--:R-:W-:-:S04]  /*2e540*/  SEL R14, R14, RZ, P5 ;  /* 0x000000ff0e0e7207 */ /* 0x008fc80002800000 */
[----:B0-2---:R-:W-:-:S05]  /*2e550*/  IADD3 R3, R7, R14, RZ ;  /* 0x0000000e07037210 */ /* 0x005fca0007ffe0ff */
[----:B------:R0:W2:Y:S02]  /*2e560*/  SHFL.IDX PT, R14, R3, 0x1f, 0x1f ;  /* 0x03e01f00030e7f89 */ /* 0x0000a400000e0000 */
.L_x_2681:
[----:B------:R-:W-:Y:S02]  /*2e570*/  ULDC UR4, c[0x0][0xc10] ;  /* 0x0003040000047ab9 */ /* 0x000fe40000000800 */
[----:B------:R-:W-:-:S04]  /*2e580*/  IMAD.U32 R5, RZ, RZ, UR4 ;  /* 0x00000004ff057e24 */ /* 0x000fc8000f8e00ff */
[----:B--2---:R-:W-:-:S04]  /*2e590*/  IMAD R7, R14, R5, RZ ;  /* 0x000000050e077224 */ /* 0x004fc800078e02ff */
[----:B------:R-:W-:-:S05]  /*2e5a0*/  IMAD.IADD R4, R7, 0x1, R4 ;  /* 0x0000000107047824 */ /* 0x000fca00078e0204 */
[----:B------:R-:W-:-:S13]  /*2e5b0*/  ISETP.GT.AND P6, PT, R4, R0, PT ;  /* 0x000000000400720c */ /* 0x000fda0003fc4270 */
[----:B------:R-:W-:Y:S05]  /*2e5c0*/  @!P6 BRA `(.L_x_2537) ;  /* 0xfffffffc0064e947 */ /* 0x000fea000383ffff */
.L_x_2532:
[----:B------:R-:W-:Y:S01]  /*2e5d0*/  IMAD.IADD R16, R4, 0x1, -R7 ;  /* 0x0000000104107824 */ /* 0x000fe200078e0a07 */
[----:B------:R-:W-:-:S03]  /*2e5e0*/  UMOV UR4, 0xffffffff ;  /* 0xffffffff00047882 */ /* 0x000fc60000000000 */
[----:B------:R-:W-:-:S05]  /*2e5f0*/  IMAD R7, R3, R5, R16 ;  /* 0x0000000503077224 */ /* 0x000fca00078e0210 */
[----:B------:R-:W-:Y:S01]  /*2e600*/  ISETP.GT.AND P6, PT, R7, R0, PT ;  /* 0x000000000700720c */ /* 0x000fe20003fc4270 */
[----:B------:R-:W-:-:S12]  /*2e610*/  BRA.DIV UR4, `(.L_x_2538) ;  /* 0x0000003a04a47947 */ /* 0x000fd8000b800000 */
[----:B------:R-:W-:-:S04]  /*2e620*/  VOTE.ANY R4, PT, !P6 ;  /* 0x0000000000047806 */ /* 0x000fc800070e0100 */
[----:B------:R-:W2:Y:S02]  /*2e630*/  POPC R6, R4 ;  /* 0x0000000400067309 */ /* 0x000ea40000000000 */
[----:B--2---:R2:W3:Y:S02]  /*2e640*/  SHFL.IDX PT, R17, R2, R6, 0x1f ;  /* 0x00001f0602117589 */ /* 0x0044e400000e0000 */
.L_x_2685:
[----:B------:R-:W-:Y:S02]  /*2e650*/  ISETP.NE.AND P0, PT, R4, RZ, PT ;  /* 0x000000ff0400720c */ /* 0x000fe40003f05270 */
[----:B------:R-:W-:-:S11]  /*2e660*/  MOV R4, RZ ;  /* 0x000000ff00047202 */ /* 0x000fd60000000f00 */
[----:B------:R-:W-:Y:S05]  /*2e670*/  @!P0 BRA `(.L_x_2539) ;  /* 0x0000000000108947 */ /* 0x000fea0003800000 */
[----:B------:R-:W-:Y:S01]  /*2e680*/  UMOV UR4, 0xffffffff ;  /* 0xffffffff00047882 */ /* 0x000fe20000000000 */
[----:B------:R-:W-:Y:S02]  /*2e690*/  VIADD R12, R6, 0xffffffff ;  /* 0xffffffff060c7836 */ /* 0x000fe40000000000 */
[----:B------:R-:W-:Y:S05]  /*2e6a0*/  BRA.DIV UR4, `(.L_x_2540) ;  /* 0x0000003a04c87947 */ /* 0x000fea000b800000 */
[----:B------:R4:W0:Y:S02]  /*2e6b0*/  SHFL.IDX PT, R4, R3, R12, 0x1f ;  /* 0x00001f0c03047589 */ /* 0x00082400000e0000 */
.L_x_2539:
[----:B0-2-4-:R-:W0:Y:S01]  /*2e6c0*/  LDC.64 R2, c[0x0][0xc68] ;  /* 0x00031a00ff027b82 */ /* 0x015e220000000a00 */
[----:B------:R-:W-:-:S04]  /*2e6d0*/  IMAD.IADD R19, R6, 0x1, R19 ;  /* 0x0000000106137824 */ /* 0x000fc800078e0213 */
[----:B0-----:R-:W-:-:S05]  /*2e6e0*/  IMAD.WIDE R2, R19, 0x4, R2 ;  /* 0x0000000413027825 */ /* 0x001fca00078e0202 */
[----:B------:R-:W3:Y:S01]  /*2e6f0*/  LDG.E R7, desc[UR54][R2.64] ;  /* 0x0000003602077981 */ /* 0x000ee2000c1e1900 */
[----:B------:R-:W-:-:S04]  /*2e700*/  IMAD R16, R4, R5, R16 ;  /* 0x0000000504107224 */ /* 0x000fc800078e0210 */
[----:B------:R-:W-:Y:S02]  /*2e710*/  IMAD.IADD R0, R0, 0x1, -R16 ;  /* 0x0000000100007824 */ /* 0x000fe400078e0a10 */
[----:B---3--:R-:W-:-:S05]  /*2e720*/  IMAD R6, R17, R7, RZ ;  /* 0x0000000711067224 */ /* 0x008fca00078e02ff */
[----:B------:R-:W-:-:S04]  /*2e730*/  IABS R8, R6 ;  /* 0x0000000600087213 */ /* 0x000fc80000000000 */
[----:B------:R-:W0:Y:S08]  /*2e740*/  I2F.RP R9, R8 ;  /* 0x0000000800097306 */ /* 0x000e300000209400 */
[----:B0-----:R-:W0:Y:S02]  /*2e750*/  MUFU.RCP R9, R9 ;  /* 0x0000000900097308 */ /* 0x001e240000001000 */
[----:B0-----:R-:W-:-:S06]  /*2e760*/  VIADD R10, R9, 0xffffffe ;  /* 0x0ffffffe090a7836 */ /* 0x001fcc0000000000 */
[----:B------:R-:W0:Y:S02]  /*2e770*/  F2I.FTZ.U32.TRUNC.NTZ R3, R10 ;  /* 0x0000000a00037305 */ /* 0x000e24000021f000 */
[----:B0-----:R-:W-:-:S05]  /*2e780*/  IADD3 R2, RZ, -R3, RZ ;  /* 0x80000003ff027210 */ /* 0x001fca0007ffe0ff */
        /* <DEDUP_REMOVED lines=9> */
[-C--:B------:R-:W-:Y:S01]  /*2e820*/  @!P1 IADD3 R3, R3, -R8.reuse, RZ ;  /* 0x8000000803039210 */ /* 0x080fe20007ffe0ff */
        /* <DEDUP_REMOVED lines=9> */
[----:B------:R-:W-:-:S03]  /*2e8c0*/  IMAD.MOV R2, RZ, RZ, -R2 ;  /* 0x000000ffff027224 */ /* 0x000fc600078e0a02 */
[----:B------:R-:W-:Y:S01]  /*2e8d0*/  IADD3 R8, -R4, RZ, RZ ;  /* 0x000000ff04087210 */ /* 0x000fe20007ffe1ff */
[----:B------:R-:W-:-:S03]  /*2e8e0*/  IMAD R0, R6, R2, R0 ;  /* 0x0000000206007224 */ /* 0x000fc600078e0200 */
[----:B------:R-:W-:-:S04]  /*2e8f0*/  VIADDMNMX R5, R8, R5, R7, PT ;  /* 0x0000000508057246 */ /* 0x000fc80003800107 */
[----:B------:R-:W-:-:S04]  /*2e900*/  IABS R7, R5 ;  /* 0x0000000500077213 */ /* 0x000fc80000000000 */
[----:B------:R-:W0:Y:S08]  /*2e910*/  I2F.RP R8, R7 ;  /* 0x0000000700087306 */ /* 0x000e300000209400 */
[----:B0-----:R-:W0:Y:S02]  /*2e920*/  MUFU.RCP R8, R8 ;  /* 0x0000000800087308 */ /* 0x001e240000001000 */
[----:B0-----:R-:W-:-:S06]  /*2e930*/  VIADD R10, R8, 0xffffffe ;  /* 0x0ffffffe080a7836 */ /* 0x001fcc0000000000 */
[----:B------:R-:W0:Y:S02]  /*2e940*/  F2I.FTZ.U32.TRUNC.NTZ R3, R10 ;  /* 0x0000000a00037305 */ /* 0x000e24000021f000 */
[----:B0-----:R-:W-:-:S04]  /*2e950*/  IMAD.MOV R2, RZ, RZ, -R3 ;  /* 0x000000ffff027224 */ /* 0x001fc800078e0a03 */
[----:B------:R-:W-:Y:S01]  /*2e960*/  IMAD R9, R2, R7, RZ ;  /* 0x0000000702097224 */ /* 0x000fe200078e02ff */
[----:B------:R-:W-:-:S05]  /*2e970*/  MOV R2, RZ ;  /* 0x000000ff00027202 */ /* 0x000fca0000000f00 */
        /* <DEDUP_REMOVED lines=14> */
[----:B------:R-:W-:-:S06]  /*2ea60*/  @P0 IADD3 R9, R9, 0x1, RZ ;  /* 0x0000000109090810 */ /* 0x000fcc0007ffe0ff */
[----:B------:R-:W-:Y:S01]  /*2ea70*/  @!P2 IMAD.MOV R9, RZ, RZ, -R9 ;  /* 0x000000ffff09a224 */ /* 0x000fe200078e0a09 */
[----:B------:R-:W-:Y:S01]  /*2ea80*/  @!P1 LOP3.LUT R9, RZ, R5, RZ, 0x33, !PT ;  /* 0x00000005ff099212 */ /* 0x000fe200078e33ff */
[----:B------:R-:W-:-:S04]  /*2ea90*/  IMAD.MOV R5, RZ, RZ, -R5 ;  /* 0x000000ffff057224 */ /* 0x000fc800078e0a05 */
[----:B------:R-:W-:Y:S01]  /*2eaa0*/  IMAD R18, R9, R5, R0 ;  /* 0x0000000509127224 */ /* 0x000fe200078e0200 */
[----:B------:R-:W-:-:S04]  /*2eab0*/  LOP3.LUT R0, RZ, R9, RZ, 0x33, !PT ;  /* 0x00000009ff007212 */ /* 0x000fc800078e33ff */
[----:B------:R-:W-:Y:S01]  /*2eac0*/  IADD3 R17, R17, R0, RZ ;  /* 0x0000000011117210 */ /* 0x000fe20007ffe0ff */
[----:B------:R-:W-:Y:S06]  /*2ead0*/  BRA `(.L_x_2541) ;  /* 0x00000000001c7947 */ /* 0x000fec0003800000 */
.L_x_2533:
[----:B------:R-:W-:Y:S01]  /*2eae0*/  UMOV UR4, URZ ;  /* 0x0000003f00047c82 */ /* 0x000fe20008000000 */
[----:B------:R-:W-:Y:S01]  /*2eaf0*/  UMOV UR5, URZ ;  /* 0x0000003f00057c82 */ /* 0x000fe20008000000 */
[----:B------:R-:W-:Y:S01]  /*2eb00*/  ULDC UR6, c[0x0][0xc14] ;  /* 0x0003050000067ab9 */ /* 0x000fe20000000800 */
[----:B------:R-:W-:Y:S01]  /*2eb10*/  IMAD.MOV.U32 R16, RZ, RZ, R0 ;  /* 0x000000ffff107224 */ /* 0x000fe200078e0000 */
[----:B------:R-:W-:Y:S01]  /*2eb20*/  MOV R19, UR6 ;  /* 0x0000000600137c02 */ /* 0x000fe20008000f00 */
[----:B------:R-:W-:Y:S02]  /*2eb30*/  IMAD.U32 R17, RZ, RZ, UR4 ;  /* 0x00000004ff117e24 */ /* 0x000fe4000f8e00ff */
[----:B------:R-:W-:-:S07]  /*2eb40*/  IMAD.U32 R18, RZ, RZ, UR5 ;  /* 0x00000005ff127e24 */ /* 0x000fce000f8e00ff */
.L_x_2541:
[----:B------:R-:W2:Y:S01]  /*2eb50*/  S2R R0, SR_TID.X ;  /* 0x0000000000007919 */ /* 0x000ea20000002100 */
[----:B------:R-:W-:Y:S05]  /*2eb60*/  WARPSYNC.ALL ;  /* 0x0000000000007948 */ /* 0x000fea0003800000 */
[----:B------:R-:W-:Y:S01]  /*2eb70*/  BAR.SYNC.DEFER_BLOCKING 0x4, 0x180 ;  /* 0x0106000000007b1d */ /* 0x000fe20000010000 */
[----:B--2---:R-:W-:-:S04]  /*2eb80*/  LOP3.LUT R0, R0, 0x1f, RZ, 0xc0, !PT ;  /* 0x0000001f00007812 */ /* 0x004fc800078ec0ff */
[----:B------:R-:W-:-:S13]  /*2eb90*/  ISETP.NE.AND P0, PT, R0, RZ, PT ;  /* 0x000000ff0000720c */ /* 0x000fda0003f05270 */
[----:B0-----:R-:W0:Y:S01]  /*2eba0*/  @!P0 S2R R3, SR_CgaCtaId ;  /* 0x0000000000038919 */ /* 0x001e220000008800 */
[----:B------:R-:W-:-:S04]  /*2ebb0*/  @!P0 MOV R0, 0x400 ;  /* 0x0000040000008802 */ /* 0x000fc80000000f00 */
[----:B0-----:R-:W-:-:S05]  /*2ebc0*/  @!P0 LEA R0, R3, R0, 0x18 ;  /* 0x0000000003008211 */ /* 0x001fca00078ec0ff */
[----:B------:R2:W-:Y:S01]  /*2ebd0*/  @!P0 STS.128 [R0+0x334d0], R16 ;  /* 0x0334d01000008388 */ /* 0x0005e20000000c00 */
[----:B------:R-:W-:Y:S06]  /*2ebe0*/  BAR.ARV 0x5, 0x180 ;  /* 0x0146000000007b1d */ /* 0x000fec0000002000 */
.L_x_2530:
[----:B------:R-:W-:Y:S02]  /*2ebf0*/  ULDC UR4, c[0x0][0xc14] ;  /* 0x0003050000047ab9 */ /* 0x000fe40000000800 */
[----:B0-----:R-:W-:-:S13]  /*2ec00*/  ISETP.GE.AND P0, PT, R19, UR4, PT ;  /* 0x0000000413007c0c */ /* 0x001fda000bf06270 */
[----:B------:R-:W-:Y:S05]  /*2ec10*/  @!P0 BRA `(.L_x_2542) ;  /* 0xffffffa000b48947 */ /* 0x000fea000383ffff */
[----:B------:R-:W-:Y:S05]  /*2ec20*/  BSYNC B7 ;  /* 0x0000000000077941 */ /* 0x000fea0003800000 */
.L_x_2431:
[----:B--2---:R-:W2:Y:S01]  /*2ec30*/  LDL.LU R0, [R1+0x3c] ;  /* 0x00003c0001007983 */ /* 0x004ea20000300800 */
[----:B------:R-:W-:Y:S01]  /*2ec40*/  BSSY B0, `(.L_x_2543) ;  /* 0x000000b000007945 */ /* 0x000fe20003800000 */
[----:B------:R-:W3:Y:S01]  /*2ec50*/  S2R R5, SR_CgaCtaId ;  /* 0x0000000000057919 */ /* 0x000ee20000008800 */
[----:B--2---:R-:W-:-:S05]  /*2ec60*/  VIADD R0, R0, 0x1 ;  /* 0x0000000100007836 */ /* 0x004fca0000000000 */
[----:B0-----:R-:W-:-:S04]  /*2ec70*/  LEA.HI R2, R0, R0, RZ, 0x1 ;  /* 0x0000000000027211 */ /* 0x001fc800078f08ff */
[----:B------:R-:W-:-:S05]  /*2ec80*/  LOP3.LUT R3, R2, 0xfffffffe, RZ, 0xc0, !PT ;  /* 0xfffffffe02037812 */ /* 0x000fca00078ec0ff */
[----:B------:R-:W-:Y:S01]  /*2ec90*/  IMAD.IADD R3, R0, 0x1, -R3 ;  /* 0x0000000100037824 */ /* 0x000fe200078e0a03 */
[----:B------:R-:W-:-:S04]  /*2eca0*/  MOV R0, 0x400 ;  /* 0x0000040000007802 */ /* 0x000fc80000000f00 */
[----:B---3--:R-:W-:Y:S02]  /*2ecb0*/  LEA R0, R5, R0, 0x18 ;  /* 0x0000000005007211 */ /* 0x008fe400078ec0ff */
[----:B------:R-:W-:-:S04]  /*2ecc0*/  SHF.L.U32 R3, R3, 0x1f, RZ ;  /* 0x0000001f03037819 */ /* 0x000fc800000006ff */
[----:B------:R-:W0:Y:S02]  /*2ecd0*/  SYNCS.PHASECHK.TRANS64.TRYWAIT P0, [R0+URZ+0x33420], R3 ;  /* 0x03342003000075a7 */ /* 0x000e24000800017f */
[----:B0-----:R-:W-:Y:S05]  /*2ece0*/  @!P0 BRA `(.L_x_2544) ;  /* 0x0000003400608947 */ /* 0x001fea0003800000 */
.L_x_2688:
[----:B------:R-:W-:Y:S05]  /*2ecf0*/  BSYNC B0 ;  /* 0x0000000000007941 */ /* 0x000fea0003800000 */
.L_x_2543:
[----:B------:R-:W-:-:S03]  /*2ed00*/  UMOV UR4, 0xffffffff ;  /* 0xffffffff00047882 */ /* 0x000fc60000000000 */
[----:B------:R-:W-:Y:S05]  /*2ed10*/  BRA.DIV UR4, `(.L_x_2545) ;  /* 0x0000003604687947 */ /* 0x000fea000b800000 */
[----:B------:R-:W2:Y:S02]  /*2ed20*/  S2R R2, SR_TID.X ;  /* 0x0000000000027919 */ /* 0x000ea40000002100 */
[----:B--2---:R-:W-:-:S04]  /*2ed30*/  SHF.R.U32.HI R2, RZ, 0x5, R2 ;  /* 0x00000005ff027819 */ /* 0x004fc80000011602 */
[----:B------:R-:W-:-:S05]  /*2ed40*/  LOP3.LUT R2, R2, 0x3, RZ, 0xc0, !PT ;  /* 0x0000000302027812 */ /* 0x000fca00078ec0ff */
[----:B------:R2:W3:Y:S02]  /*2ed50*/  SHFL.IDX PT, R14, R2, RZ, 0x1f ;  /* 0x00001fff020e7589 */ /* 0x0004e400000e0000 */
.L_x_2691:
[----:B---3--:R-:W-:-:S13]  /*2ed60*/  ISETP.NE.AND P0, PT, R14, RZ, PT ;  /* 0x000000ff0e00720c */ /* 0x008fda0003f05270 */
[----:B------:R-:W-:Y:S05]  /*2ed70*/  @P0 BRA `(.L_x_2216) ;  /* 0x0000000000b00947 */ /* 0x000fea0003800000 */
[----:B------:R-:W-:-:S03]  /*2ed80*/  UMOV UR4, 0xffffffff ;  /* 0xffffffff00047882 */ /* 0x000fc60000000000 */
[----:B------:R-:W-:Y:S05]  /*2ed90*/  BRA.DIV UR4, `(.L_x_2546) ;  /* 0x00000036047c7947 */ /* 0x000fea000b800000 */
[----:B------:R-:W-:-:S13]  /*2eda0*/  ELECT P6, URZ, PT ;  /* 0x00000000003f782f */ /* 0x000fda00038c0000 */
.L_x_2694:
[----:B------:R-:W-:Y:S05]  /*2edb0*/  @!P6 BRA `(.L_x_2216) ;  /* 0x0000000000a0e947 */ /* 0x000fea0003800000 */
[----:B------:R-:W-:-:S06]  /*2edc0*/  ULOP3.LUT UR4, UR36, 0x2, URZ, 0xfc, !UPT ;  /* 0x0000000224047892 */ /* 0x000fcc000f8efc3f */
[----:B--2---:R-:W-:-:S05]  /*2edd0*/  IMAD.U32 R2, RZ, RZ, UR4 ;  /* 0x00000004ff027e24 */ /* 0x004fca000f8e00ff */
[----:B------:R-:W-:-:S13]  /*2ede0*/  ISETP.NE.AND P0, PT, R2, 0x3, PT ;  /* 0x000000030200780c */ /* 0x000fda0003f05270 */
[----:B------:R-:W-:Y:S05]  /*2edf0*/  @!P0 BRA `(.L_x_2547) ;  /* 0x0000000000048947 */ /* 0x000fea0003800000 */
[----:B------:R-:W-:Y:S01]  /*2ee00*/  BPT.TRAP 0x1 ;  /* 0x000000040000795c */ /* 0x000fe20000300000 */
.L_x_2547:
[----:B0-----:R-:W2:Y:S04]  /*2ee10*/  LDL R3, [R1] ;  /* 0x0000000001037983 */ /* 0x001ea80000100800 */
        /* <DEDUP_REMOVED lines=13> */
.L_x_2695:
[----:B------:R-:W2:Y:S02]  /*2eef0*/  SYNCS.PHASECHK.TRANS64.TRYWAIT P1, [R7+URZ], R2 ;  /* 0x00000002070075a7 */ /* 0x000ea4000802017f */
[----:B--2---:R-:W-:Y:S05]  /*2ef00*/  @!P1 BRA `(.L_x_2549) ;  /* 0x0000003400549947 */ /* 0x004fea0003800000 */
.L_x_2696:
[----:B------:R-:W-:Y:S05]  /*2ef10*/  @!P0 BRA `(.L_x_2550) ;  /* 0x0000000000048947 */ /* 0x000fea0003800000 */
[----:B------:R-:W-:Y:S01]  /*2ef20*/  BPT.TRAP 0x1 ;  /* 0x000000040000795c */ /* 0x000fe20000300000 */
.L_x_2550:
[----:B------:R-:W3:Y:S02]  /*2ef30*/  LDL.LU R4, [R1] ;  /* 0x0000000001047983 */ /* 0x000ee40000300800 */
[----:B---3--:R-:W-:-:S04]  /*2ef40*/  LEA R4, R4, R0, 0x3 ;  /* 0x0000000004047211 */ /* 0x008fc800078e18ff */
[----:B------:R-:W3:Y:S02]  /*2ef50*/  SYNCS.PHASECHK.TRANS64.TRYWAIT P1, [R4+URZ+0x33460], R5 ;  /* 0x03346005040075a7 */ /* 0x000ee4000802017f */
[----:B---3--:R-:W-:Y:S05]  /*2ef60*/  @!P1 BRA `(.L_x_2551) ;  /* 0x0000003400509947 */ /* 0x008fea0003800000 */
.L_x_2697:
[----:B------:R-:W-:Y:S05]  /*2ef70*/  @!P0 BRA `(.L_x_2552) ;  /* 0x0000000000048947 */ /* 0x000fea0003800000 */
[----:B------:R-:W-:Y:S01]  /*2ef80*/  BPT.TRAP 0x1 ;  /* 0x000000040000795c */ /* 0x000fe20000300000 */
.L_x_2552:
[----:B------:R-:W-:-:S04]  /*2ef90*/  IMAD R3, R3, 0x8, R0 ;  /* 0x0000000803037824 */ /* 0x000fc800078e0200 */
[----:B------:R-:W4:Y:S02]  /*2efa0*/  SYNCS.PHASECHK.TRANS64.TRYWAIT P1, [R3+URZ+0x33460], R2 ;  /* 0x03346002030075a7 */ /* 0x000f24000802017f */
[----:B----4-:R-:W-:Y:S05]  /*2efb0*/  @!P1 BRA `(.L_x_2553) ;  /* 0x0000003400509947 */ /* 0x010fea0003800000 */
.L_x_2698:
[----:B------:R-:W-:Y:S05]  /*2efc0*/  @!P0 BRA `(.L_x_2554) ;  /* 0x0000000000048947 */ /* 0x000fea0003800000 */
[----:B------:R-:W-:Y:S01]  /*2efd0*/  BPT.TRAP 0x1 ;  /* 0x000000040000795c */ /* 0x000fe20000300000 */
.L_x_2554:
[----:B------:R-:W5:Y:S02]  /*2efe0*/  SYNCS.PHASECHK.TRANS64.TRYWAIT P0, [R4+URZ+0x33480], R5 ;  /* 0x03348005040075a7 */ /* 0x000f64000800017f */
[----:B-----5:R-:W-:Y:S05]  /*2eff0*/  @!P0 BRA `(.L_x_2555) ;  /* 0x0000003400548947 */ /* 0x020fea0003800000 */
.L_x_2556:
[----:B------:R0:W0:Y:S02]  /*2f000*/  SYNCS.PHASECHK.TRANS64.TRYWAIT P0, [R3+URZ+0x33480], R2 ;  /* 0x03348002030075a7 */ /* 0x000024000800017f */
[----:B0-----:R-:W-:Y:S05]  /*2f010*/  @!P0 NANOSLEEP.SYNCS 0x989680 ;  /* 0x009896800000895d */ /* 0x001fea0003900000 */
[----:B------:R-:W0:Y:S02]  /*2f020*/  @!P0 SYNCS.PHASECHK.TRANS64 P0, [R3+URZ+0x33480], R2 ;  /* 0x03348002030085a7 */ /* 0x000e24000800007f */
[----:B0-----:R-:W-:Y:S05]  /*2f030*/  @!P0 BRA `(.L_x_2556) ;  /* 0xfffffffc00f08947 */ /* 0x001fea000383ffff */
.L_x_2216:
[----:B------:R-:W-:Y:S05]  /*2f040*/  BSYNC B8 ;  /* 0x0000000000087941 */ /* 0x000fea0003800000 */
.L_x_2213:
[----:B------:R-:W-:Y:S05]  /*2f050*/  EXIT ;  /* 0x000000000000794d */ /* 0x000fea0003800000 */
.L_x_2234:
[----:B0-----:R0:W1:Y:S02]  /*2f060*/  SYNCS.PHASECHK.TRANS64.TRYWAIT P5, [R42+URZ+0x33490], R43 ;  /* 0x0334902b2a0075a7 */ /* 0x00106400080a017f */
[----:B-1----:R-:W-:Y:S05]  /*2f070*/  @!P5 NANOSLEEP.SYNCS 0x989680 ;  /* 0x009896800000d95d */ /* 0x002fea0003900000 */
[----:B------:R-:W1:Y:S02]  /*2f080*/  @!P5 SYNCS.PHASECHK.TRANS64 P5, [R42+URZ+0x33490], R43 ;  /* 0x0334902b2a00d5a7 */ /* 0x000e6400080a007f */
[----:B-1----:R-:W-:Y:S05]  /*2f090*/  @!P5 BRA `(.L_x_2234) ;  /* 0xfffffffc00f0d947 */ /* 0x002fea000383ffff */
[----:B------:R-:W-:Y:S05]  /*2f0a0*/  BRA `(.L_x_2557) ;  /* 0xfffffd44001c7947 */ /* 0x000fea000383ffff */
.L_x_2288:
[----:B-1----:R1:W3:Y:S02]  /*2f0b0*/  SYNCS.PHASECHK.TRANS64.TRYWAIT P5, [R42+URZ+0x33490], R43 ;  /* 0x0334902b2a0075a7 */ /* 0x0022e400080a017f */
[----:B---3--:R-:W-:Y:S05]  /*2f0c0*/  @!P5 NANOSLEEP.SYNCS 0x989680 ;  /* 0x009896800000d95d */ /* 0x008fea0003900000 */
[----:B------:R-:W3:Y:S02]  /*2f0d0*/  @!P5 SYNCS.PHASECHK.TRANS64 P5, [R42+URZ+0x33490], R43 ;  /* 0x0334902b2a00d5a7 */ /* 0x000ee400080a007f */
[----:B---3--:R-:W-:Y:S05]  /*2f0e0*/  @!P5 BRA `(.L_x_2288) ;  /* 0xfffffffc00f0d947 */ /* 0x008fea000383ffff */
[----:B------:R-:W-:Y:S05]  /*2f0f0*/  BRA `(.L_x_2558) ;  /* 0xfffffda0008c7947 */ /* 0x000fea000383ffff */
.L_x_2313:
[----:B0-----:R0:W1:Y:S02]  /*2f100*/  SYNCS.PHASECHK.TRANS64.TRYWAIT P3, [R42+URZ+0x33490], R43 ;  /* 0x0334902b2a0075a7 */ /* 0x001064000806017f */
[----:B-1----:R-:W-:Y:S05]  /*2f110*/  @!P3 NANOSLEEP.SYNCS 0x989680 ;  /* 0x009896800000b95d */ /* 0x002fea0003900000 */
[----:B------:R-:W1:Y:S02]  /*2f120*/  @!P3 SYNCS.PHASECHK.TRANS64 P3, [R42+URZ+0x33490], R43 ;  /* 0x0334902b2a00b5a7 */ /* 0x000e64000806007f */
[----:B-1----:R-:W-:Y:S05]  /*2f130*/  @!P3 BRA `(.L_x_2313) ;  /* 0xfffffffc00f0b947 */ /* 0x002fea000383ffff */
[----:B------:R-:W-:Y:S05]  /*2f140*/  BRA `(.L_x_2559) ;  /* 0xfffffe0000387947 */ /* 0x000fea000383ffff */
.L_x_2319:
[----:B-1----:R1:W2:Y:S02]  /*2f150*/  SYNCS.PHASECHK.TRANS64.TRYWAIT P2, [R42+URZ+0x334b0], R43 ;  /* 0x0334b02b2a0075a7 */ /* 0x0022a4000804017f */
[----:B--2---:R-:W-:Y:S05]  /*2f160*/  @!P2 NANOSLEEP.SYNCS 0x989680 ;  /* 0x009896800000a95d */ /* 0x004fea0003900000 */
[----:B------:R-:W2:Y:S02]  /*2f170*/  @!P2 SYNCS.PHASECHK.TRANS64 P2, [R42+URZ+0x334b0], R43 ;  /* 0x0334b02b2a00a5a7 */ /* 0x000ea4000804007f */
[----:B--2---:R-:W-:Y:S05]  /*2f180*/  @!P2 BRA `(.L_x_2319) ;  /* 0xfffffffc00f0a947 */ /* 0x004fea000383ffff */
[----:B------:R-:W-:Y:S05]  /*2f190*/  BRA `(.L_x_2560) ;  /* 0xfffffe04003c7947 */ /* 0x000fea000383ffff */
.L_x_2327:
[----:B------:R-:W0:Y:S01]  /*2f1a0*/  S2R R0, SR_TID.X ;  /* 0x0000000000007919 */ /* 0x000e220000002100 */
[----:B------:R-:W-:Y:S01]  /*2f1b0*/  BSSY B0, `(.L_x_2561) ;  /* 0x000000d000007945 */ /* 0x000fe20003800000 */
[----:B------:R-:W-:Y:S02]  /*2f1c0*/  IMAD.MOV.U32 R12, RZ, RZ, RZ ;  /* 0x000000ffff0c7224 */ /* 0x000fe400078e00ff */
[----:B------:R-:W-:Y:S02]  /*2f1d0*/  IMAD.MOV.U32 R11, RZ, RZ, 0x1f ;  /* 0x0000001fff0b7424 */ /* 0x000fe400078e00ff */
[----:B------:R-:W-:Y:S02]  /*2f1e0*/  IMAD.MOV.U32 R15, RZ, RZ, -0x1 ;  /* 0xffffffffff0f7424 */ /* 0x000fe400078e00ff */
[C---:B0-----:R-:W-:Y:S02]  /*2f1f0*/  VIADD R2, R0.reuse, 0xffffff80 ;  /* 0xffffff8000027836 */ /* 0x041fe40000000000 */
[----:B------:R-:W-:-:S05]  /*2f200*/  VIADD R0, R0, 0xffffff80 ;  /* 0xffffff8000007836 */ /* 0x000fca0000000000 */
[----:B------:R-:W-:-:S04]  /*2f210*/  SHF.R.S32.HI R0, RZ, 0x1f, R0 ;  /* 0x0000001fff007819 */ /* 0x000fc80000011400 */
[----:B------:R-:W-:-:S04]  /*2f220*/  LEA.HI R0, R0, R2, RZ, 0x7 ;  /* 0x0000000200007211 */ /* 0x000fc800078f38ff */
[----:B------:R-:W-:-:S04]  /*2f230*/  SHF.R.S32.HI R0, RZ, 0x7, R0 ;  /* 0x00000007ff007819 */ /* 0x000fc80000011400 */
[----:B------:R-:W-:-:S07]  /*2f240*/  MOV R13, R0 ;  /* 0x00000000000d7202 */ /* 0x000fce0000000f00 */
[----:B-----5:R-:W-:Y:S05]  /*2f250*/  WARPSYNC.COLLECTIVE R15, `(.L_x_2562) ;  /* 0x000000000f087348 */ /* 0x020fea0003c00000 */
[----:B------:R0:W1:Y:S02]  /*2f260*/  SHFL.IDX P6, R14, R13, R12, R11 ;  /* 0x0000000c0d0e7389 */ /* 0x00006400000c000b */
[----:B01---5:R-:W-:Y:S01]  /*2f270*/  ENDCOLLECTIVE ;  /* 0x000000000000791b */ /* 0x023fe20003800000 */
.L_x_2562:
[----:B------:R-:W-:Y:S05]  /*2f280*/  BSYNC B0 ;  /* 0x0000000000007941 */ /* 0x000fea0003800000 */
.L_x_2561:
[----:B------:R-:W-:Y:S01]  /*2f290*/  MOV R224, R14 ;  /* 0x0000000e00e07202 */ /* 0x000fe20000000f00 */
[----:B------:R-:W-:Y:S06]  /*2f2a0*/  BRA `(.L_x_2563) ;  /* 0xfffffe0c00987947 */ /* 0x000fec000383ffff */
.L_x_2339:
[----:B------:R-:W-:Y:S01]  /*2f2b0*/  BSSY B1, `(.L_x_2564) ;  /* 0x0000007000017945 */ /* 0x000fe20003800000 */
[----:B------:R-:W-:Y:S02]  /*2f2c0*/  IMAD.MOV.U32 R12, RZ, RZ, RZ ;  /* 0x000000ffff0c7224 */ /* 0x000fe400078e00ff */
[----:B------:R-:W-:Y:S02]  /*2f2d0*/  IMAD.MOV.U32 R11, RZ, RZ, 0x1e1f ;  /* 0x00001e1fff0b7424 */ /* 0x000fe400078e00ff */
[----:B0-----:R-:W-:-:S07]  /*2f2e0*/  IMAD.MOV.U32 R15, RZ, RZ, -0x1 ;  /* 0xffffffffff0f7424 */ /* 0x001fce00078e00ff */
[----:B-----5:R-:W-:Y:S05]  /*2f2f0*/  WARPSYNC.COLLECTIVE R15, `(.L_x_2565) ;  /* 0x000000000f087348 */ /* 0x020fea0003c00000 */
[----:B------:R0:W1:Y:S02]  /*2f300*/  SHFL.IDX P6, R14, R13, R12, R11 ;  /* 0x0000000c0d0e7389 */ /* 0x00006400000c000b */
[----:B01---5:R-:W-:Y:S01]  /*2f310*/  ENDCOLLECTIVE ;  /* 0x000000000000791b */ /* 0x023fe20003800000 */
.L_x_2565:
[----:B------:R-:W-:Y:S05]  /*2f320*/  BSYNC B1 ;  /* 0x0000000000017941 */ /* 0x000fea0003800000 */
.L_x_2564:
[----:B------:R-:W-:Y:S05]  /*2f330*/  BRA `(.L_x_2566) ;  /* 0xfffffe1c00287947 */ /* 0x000fea000383ffff */
.L_x_2340:
[----:B------:R-:W-:Y:S01]  /*2f340*/  BSSY B1, `(.L_x_2567) ;  /* 0x0000008000017945 */ /* 0x000fe20003800000 */
[----:B------:R-:W-:Y:S01]  /*2f350*/  MOV R13, R4 ;  /* 0x00000004000d7202 */ /* 0x000fe20000000f00 */
[----:B------:R-:W-:Y:S02]  /*2f360*/  IMAD.MOV.U32 R12, RZ, RZ, RZ ;  /* 0x000000ffff0c7224 */ /* 0x000fe400078e00ff */
[----:B------:R-:W-:Y:S02]  /*2f370*/  IMAD.MOV.U32 R11, RZ, RZ, 0x1e1f ;  /* 0x00001e1fff0b7424 */ /* 0x000fe400078e00ff */
[----:B0-----:R-:W-:-:S07]  /*2f380*/  IMAD.MOV.U32 R15, RZ, RZ, -0x1 ;  /* 0xffffffffff0f7424 */ /* 0x001fce00078e00ff */
[----:B-----5:R-:W-:Y:S05]  /*2f390*/  WARPSYNC.COLLECTIVE R15, `(.L_x_2568) ;  /* 0x000000000f087348 */ /* 0x020fea0003c00000 */
[----:B------:R0:W1:Y:S02]  /*2f3a0*/  SHFL.IDX P6, R14, R13, R12, R11 ;  /* 0x0000000c0d0e7389 */ /* 0x00006400000c000b */
[----:B01---5:R-:W-:Y:S01]  /*2f3b0*/  ENDCOLLECTIVE ;  /* 0x000000000000791b */ /* 0x023fe20003800000 */
.L_x_2568:
[----:B------:R-:W-:Y:S05]  /*2f3c0*/  BSYNC B1 ;  /* 0x0000000000017941 */ /* 0x000fea0003800000 */
.L_x_2567:
[----:B------:R-:W-:Y:S05]  /*2f3d0*/  BRA `(.L_x_2569) ;  /* 0xfffffe1c00087947 */ /* 0x000fea000383ffff */
.L_x_2341:
        /* <DEDUP_REMOVED lines=8> */
.L_x_2571:
[----:B------:R-:W-:Y:S05]  /*2f460*/  BSYNC B1 ;  /* 0x0000000000017941 */ /* 0x000fea0003800000 */
.L_x_2570:
[----:B------:R-:W-:Y:S05]  /*2f470*/  BRA `(.L_x_2572) ;  /* 0xfffffe1800e87947 */ /* 0x000fea000383ffff */
.L_x_2342:
        /* <DEDUP_REMOVED lines=8> */
.L_x_2574:
[----:B------:R-:W-:Y:S05]  /*2f500*/  BSYNC B1 ;  /* 0x0000000000017941 */ /* 0x000fea0003800000 */
.L_x_2573:
[----:B------:R-:W-:Y:S05]  /*2f510*/  BRA `(.L_x_2575) ;  /* 0xfffffe1800c87947 */ /* 0x000fea000383ffff */
.L_x_2344:
[----:B-1----:R1:W2:Y:S02]  /*2f520*/  SYNCS.PHASECHK.TRANS64.TRYWAIT P1, [R16+URZ+0x33400], R3 ;  /* 0x03340003100075a7 */ /* 0x0022a4000802017f */
[----:B--2---:R-:W-:Y:S05]  /*2f530*/  @!P1 NANOSLEEP.SYNCS 0x989680 ;  /* 0x009896800000995d */ /* 0x004fea0003900000 */
[----:B------:R-:W2:Y:S02]  /*2f540*/  @!P1 SYNCS.PHASECHK.TRANS64 P1, [R16+URZ+0x33400], R3 ;  /* 0x03340003100095a7 */ /* 0x000ea4000802007f */
[----:B--2---:R-:W-:Y:S05]  /*2f550*/  @!P1 BRA `(.L_x_2344) ;  /* 0xfffffffc00f09947 */ /* 0x004fea000383ffff */
[----:B------:R-:W-:Y:S05]  /*2f560*/  BRA `(.L_x_2576) ;  /* 0xfffffe1800d47947 */ /* 0x000fea000383ffff */
.L_x_2358:
[----:B------:R-:W-:Y:S01]  /*2f570*/  BSSY B1, `(.L_x_2577) ;  /* 0x0000007000017945 */ /* 0x000fe20003800000 */
[----:B------:R-:W-:Y:S01]  /*2f580*/  MOV R12, RZ ;  /* 0x000000ff000c7202 */ /* 0x000fe20000000f00 */
[----:B------:R-:W-:Y:S02]  /*2f590*/  IMAD.MOV.U32 R11, RZ, RZ, 0x1e1f ;  /* 0x00001e1fff0b7424 */ /* 0x000fe400078e00ff */
[----:B------:R-:W-:-:S07]  /*2f5a0*/  IMAD.MOV.U32 R15, RZ, RZ, -0x1 ;  /* 0xffffffffff0f7424 */ /* 0x000fce00078e00ff */
[----:B-----5:R-:W-:Y:S05]  /*2f5b0*/  WARPSYNC.COLLECTIVE R15, `(.L_x_2578) ;  /* 0x000000000f087348 */ /* 0x020fea0003c00000 */
[----:B------:R0:W1:Y:S02]  /*2f5c0*/  SHFL.IDX P6, R14, R13, R12, R11 ;  /* 0x0000000c0d0e7389 */ /* 0x00006400000c000b */
[----:B01---5:R-:W-:Y:S01]  /*2f5d0*/  ENDCOLLECTIVE ;  /* 0x000000000000791b */ /* 0x023fe20003800000 */
.L_x_2578:
[----:B------:R-:W-:Y:S05]  /*2f5e0*/  BSYNC B1 ;  /* 0x0000000000017941 */ /* 0x000fea0003800000 */
.L_x_2577:
[----:B------:R-:W-:Y:S05]  /*2f5f0*/  BRA `(.L_x_2579) ;  /* 0xfffffe4c00d87947 */ /* 0x000fea000383ffff */
.L_x_2359:
[----:B------:R-:W-:Y:S01]  /*2f600*/  BSSY B1, `(.L_x_2580) ;  /* 0x0000008000017945 */ /* 0x000fe20003800000 */
[----:B------:R-:W-:Y:S01]  /*2f610*/  IMAD.MOV.U32 R13, RZ, RZ, R8 ;  /* 0x000000ffff0d7224 */ /* 0x000fe200078e0008 */
[----:B------:R-:W-:Y:S01]  /*2f620*/  MOV R12, RZ ;  /* 0x000000ff000c7202 */ /* 0x000fe20000000f00 */
[----:B------:R-:W-:Y:S02]  /*2f630*/  IMAD.MOV.U32 R11, RZ, RZ, 0x1e1f ;  /* 0x00001e1fff0b7424 */ /* 0x000fe400078e00ff */
[----:B------:R-:W-:-:S07]  /*2f640*/  IMAD.MOV.U32 R15, RZ, RZ, -0x1 ;  /* 0xffffffffff0f7424 */ /* 0x000fce00078e00ff */
[----:B-----5:R-:W-:Y:S05]  /*2f650*/  WARPSYNC.COLLECTIVE R15, `(.L_x_2581) ;  /* 0x000000000f087348 */ /* 0x020fea0003c00000 */
[----:B------:R0:W1:Y:S02]  /*2f660*/  SHFL.IDX P6, R14, R13, R12, R11 ;  /* 0x0000000c0d0e7389 */ /* 0x00006400000c000b */
[----:B01---5:R-:W-:Y:S01]  /*2f670*/  ENDCOLLECTIVE ;  /* 0x000000000000791b */ /* 0x023fe20003800000 */
.L_x_2581:
[----:B------:R-:W-:Y:S05]  /*2f680*/  BSYNC B1 ;  /* 0x0000000000017941 */ /* 0x000fea0003800000 */
.L_x_2580:
[----:B------:R-:W-:Y:S05]  /*2f690*/  BRA `(.L_x_2582) ;  /* 0xfffffe4c00b87947 */ /* 0x000fea000383ffff */
.L_x_2360:
        /* <DEDUP_REMOVED lines=8> */
.L_x_2584:
[----:B------:R-:W-:Y:S05]  /*2f720*/  BSYNC B1 ;  /* 0x0000000000017941 */ /* 0x000fea0003800000 */
.L_x_2583:
[----:B------:R-:W-:Y:S05]  /*2f730*/  BRA `(.L_x_2585) ;  /* 0xfffffe4c00987947 */ /* 0x000fea000383ffff */
.L_x_2361:
        /* <DEDUP_REMOVED lines=8> */
.L_x_2587:
[----:B------:R-:W-:Y:S05]  /*2f7c0*/  BSYNC B1 ;  /* 0x0000000000017941 */ /* 0x000fea0003800000 */
.L_x_2586:
[----:B------:R-:W-:Y:S05]  /*2f7d0*/  BRA `(.L_x_2588) ;  /* 0xfffffe4c00787947 */ /* 0x000fea000383ffff */
.L_x_2363:
[----:B0-----:R0:W1:Y:S02]  /*2f7e0*/  SYNCS.PHASECHK.TRANS64.TRYWAIT P1, [R16+URZ+0x33400], R3 ;  /* 0x03340003100075a7 */ /* 0x001064000802017f */
[----:B-1----:R-:W-:Y:S05]  /*2f7f0*/  @!P1 NANOSLEEP.SYNCS 0x989680 ;  /* 0x009896800000995d */ /* 0x002fea0003900000 */
[----:B------:R-:W1:Y:S02]  /*2f800*/  @!P1 SYNCS.PHASECHK.TRANS64 P1, [R16+URZ+0x33400], R3 ;  /* 0x03340003100095a7 */ /* 0x000e64000802007f */
[----:B-1----:R-:W-:Y:S05]  /*2f810*/  @!P1 BRA `(.L_x_2363) ;  /* 0xfffffffc00f09947 */ /* 0x002fea000383ffff */
[----:B------:R-:W-:Y:S05]  /*2f820*/  BRA `(.L_x_2589) ;  /* 0xfffffe4c00847947 */ /* 0x000fea000383ffff */
.L_x_2371:
[----:B-1----:R1:W2:Y:S02]  /*2f830*/  SYNCS.PHASECHK.TRANS64.TRYWAIT P2, [R0+URZ+0x33430], R3 ;  /* 0x03343003000075a7 */ /* 0x0022a4000804017f */
[----:B--2---:R-:W-:Y:S05]  /*2f840*/  @!P2 NANOSLEEP.SYNCS 0x989680 ;  /* 0x009896800000a95d */ /* 0x004fea0003900000 */
[----:B------:R-:W2:Y:S02]  /*2f850*/  @!P2 SYNCS.PHASECHK.TRANS64 P2, [R0+URZ+0x33430], R3 ;  /* 0x033430030000a5a7 */ /* 0x000ea4000804007f */
[----:B--2---:R-:W-:Y:S05]  /*2f860*/  @!P2 BRA `(.L_x_2371) ;  /* 0xfffffffc00f0a947 */ /* 0x004fea000383ffff */
[----:B------:R-:W-:Y:S05]  /*2f870*/  BRA `(.L_x_2370) ;  /* 0xfffffe7c00d47947 */ /* 0x000fea000383ffff */
.L_x_2377:
[----:B-1----:R1:W2:Y:S02]  /*2f880*/  SYNCS.PHASECHK.TRANS64.TRYWAIT P2, [R9+URZ+0x33430], R10 ;  /* 0x0334300a090075a7 */ /* 0x0022a4000804017f */
[----:B--2---:R-:W-:Y:S05]  /*2f890*/  @!P2 NANOSLEEP.SYNCS 0x989680 ;  /* 0x009896800000a95d */ /* 0x004fea0003900000 */
[----:B------:R-:W2:Y:S02]  /*2f8a0*/  @!P2 SYNCS.PHASECHK.TRANS64 P2, [R9+URZ+0x33430], R10 ;  /* 0x0334300a0900a5a7 */ /* 0x000ea4000804007f */
[----:B--2---:R-:W-:Y:S05]  /*2f8b0*/  @!P2 BRA `(.L_x_2377) ;  /* 0xfffffffc00f0a947 */ /* 0x004fea000383ffff */
[----:B------:R-:W-:Y:S05]  /*2f8c0*/  BRA `(.L_x_2376) ;  /* 0xfffffec4009c7947 */ /* 0x000fea000383ffff */
.L_x_2381:
[----:B-1----:R1:W2:Y:S02]  /*2f8d0*/  SYNCS.PHASECHK.TRANS64.TRYWAIT P0, [R10+URZ+0x33450], R7 ;  /* 0x033450070a0075a7 */ /* 0x0022a4000800017f */
[----:B--2---:R-:W-:Y:S05]  /*2f8e0*/  @!P0 NANOSLEEP.SYNCS 0x989680 ;  /* 0x009896800000895d */ /* 0x004fea0003900000 */
[----:B------:R-:W2:Y:S02]  /*2f8f0*/  @!P0 SYNCS.PHASECHK.TRANS64 P0, [R10+URZ+0x33450], R7 ;  /* 0x033450070a0085a7 */ /* 0x000ea4000800007f */
[----:B--2---:R-:W-:Y:S05]  /*2f900*/  @!P0 BRA `(.L_x_2381) ;  /* 0xfffffffc00f08947 */ /* 0x004fea000383ffff */
[----:B------:R-:W-:Y:S05]  /*2f910*/  BRA `(.L_x_2378) ;  /* 0xfffffed400d87947 */ /* 0x000fea000383ffff */
.L_x_2389:
[----:B-1----:R1:W2:Y:S02]  /*2f920*/  SYNCS.PHASECHK.TRANS64.TRYWAIT P2, [R9+URZ+0x33430], R10 ;  /* 0x0334300a090075a7 */ /* 0x0022a4000804017f */
[----:B--2---:R-:W-:Y:S05]  /*2f930*/  @!P2 NANOSLEEP.SYNCS 0x989680 ;  /* 0x009896800000a95d */ /* 0x004fea0003900000 */
[----:B------:R-:W2:Y:S02]  /*2f940*/  @!P2 SYNCS.PHASECHK.TRANS64 P2, [R9+URZ+0x33430], R10 ;  /* 0x0334300a0900a5a7 */ /* 0x000ea4000804007f */
[----:B--2---:R-:W-:Y:S05]  /*2f950*/  @!P2 BRA `(.L_x_2389) ;  /* 0xfffffffc00f0a947 */ /* 0x004fea000383ffff */
[----:B------:R-:W-:Y:S05]  /*2f960*/  BRA `(.L_x_2388) ;  /* 0xffffff0c00d47947 */ /* 0x000fea000383ffff */
.L_x_2393:
[----:B-1----:R1:W2:Y:S02]  /*2f970*/  SYNCS.PHASECHK.TRANS64.TRYWAIT P0, [R10+URZ+0x33450], R7 ;  /* 0x033450070a0075a7 */ /* 0x0022a4000800017f */
[----:B--2---:R-:W-:Y:S05]  /*2f980*/  @!P0 NANOSLEEP.SYNCS 0x989680 ;  /* 0x009896800000895d */ /* 0x004fea0003900000 */
[----:B------:R-:W2:Y:S02]  /*2f990*/  @!P0 SYNCS.PHASECHK.TRANS64 P0, [R10+URZ+0x33450], R7 ;  /* 0x033450070a0085a7 */ /* 0x000ea4000800007f */
[----:B--2---:R-:W-:Y:S05]  /*2f9a0*/  @!P0 BRA `(.L_x_2393) ;  /* 0xfffffffc00f08947 */ /* 0x004fea000383ffff */
[----:B------:R-:W-:Y:S05]  /*2f9b0*/  BRA `(.L_x_2390) ;  /* 0xffffff2000107947 */ /* 0x000fea000383ffff */
.L_x_2399:
[----:B-1----:R1:W2:Y:S02]  /*2f9c0*/  SYNCS.PHASECHK.TRANS64.TRYWAIT P0, [R11+URZ+0x33450], R2 ;  /* 0x033450020b0075a7 */ /* 0x0022a4000800017f */
[----:B--2---:R-:W-:Y:S05]  /*2f9d0*/  @!P0 NANOSLEEP.SYNCS 0x989680 ;  /* 0x009896800000895d */ /* 0x004fea0003900000 */
[----:B------:R-:W2:Y:S02]  /*2f9e0*/  @!P0 SYNCS.PHASECHK.TRANS64 P0, [R11+URZ+0x33450], R2 ;  /* 0x033450020b0085a7 */ /* 0x000ea4000800007f */
[----:B--2---:R-:W-:Y:S05]  /*2f9f0*/  @!P0 BRA `(.L_x_2399) ;  /* 0xfffffffc00f08947 */ /* 0x004fea000383ffff */
[----:B------:R-:W-:Y:S05]  /*2fa00*/  BRA `(.L_x_2398) ;  /* 0xffffff4c00287947 */ /* 0x000fea000383ffff */
.L_x_2403:
[----:B------:R-:W-:Y:S01]  /*2fa10*/  SEL R21, R11, R46, P0 ;  /* 0x0000002e0b157207 */ /* 0x000fe20000000000 */
[----:B------:R-:W-:Y:S01]  /*2fa20*/  IMAD.MOV.U32 R15, RZ, RZ, -0x1 ;  /* 0xffffffffff0f7424 */ /* 0x000fe200078e00ff */
[----:B------:R-:W-:Y:S02]  /*2fa30*/  SEL R24, R46, R11, P0 ;  /* 0x0000000b2e187207 */ /* 0x000fe40000000000 */
[----:B------:R-:W-:Y:S02]  /*2fa40*/  SEL R25, R12, R43, P0 ;  /* 0x0000002b0c197207 */ /* 0x000fe40000000000 */
[----:B------:R-:W-:Y:S01]  /*2fa50*/  SEL R28, R43, R12, P0 ;  /* 0x0000000c2b1c7207 */ /* 0x000fe20000000000 */
[----:B------:R-:W-:Y:S01]  /*2fa60*/  IMAD.MOV.U32 R12, RZ, RZ, R0 ;  /* 0x000000ffff0c7224 */ /* 0x000fe200078e0000 */
[----:B------:R-:W-:Y:S02]  /*2fa70*/  MOV R11, 0x1c1f ;  /* 0x00001c1f000b7802 */ /* 0x000fe40000000f00 */
[----:B------:R-:W-:-:S02]  /*2fa80*/  SEL R7, R120, R27, P0 ;  /* 0x0000001b78077207 */ /* 0x000fc40000000000 */
[----:B------:R-:W-:-:S07]  /*2fa90*/  SEL R29, R49, R44, P0 ;  /* 0x0000002c311d7207 */ /* 0x000fce0000000000 */
[----:B01---5:R-:W-:Y:S05]  /*2faa0*/  WARPSYNC.COLLECTIVE R15, `(.L_x_2590) ;  /* 0x000000000f087348 */ /* 0x023fea0003c00000 */
[----:B------:R2:W3:Y:S02]  /*2fab0*/  SHFL.IDX P6, R14, R13, R12, R11 ;  /* 0x0000000c0d0e7389 */ /* 0x0004e400000c000b */
[----:B0123-5:R-:W-:Y:S01]  /*2fac0*/  ENDCOLLECTIVE ;  /* 0x000000000000791b */ /* 0x02ffe20003800000 */
.L_x_2590:
        /* <DEDUP_REMOVED lines=18> */
.L_x_2591:
        /* <DEDUP_REMOVED lines=19> */
.L_x_2592:
        /* <DEDUP_REMOVED lines=13> */
[----:B------:R-:W-:-:S02]  /*2fdf0*/  SEL R61, R78, R65, P0 ;  /* 0x000000414e3d7207 */ /* 0x000fc40000000000 */
[----:B------:R-:W-:-:S07]  /*2fe00*/  MOV R10, R14 ;  /* 0x0000000e000a7202 */ /* 0x000fce0000000f00 */
[----:B------:R-:W-:Y:S05]  /*2fe10*/  WARPSYNC.COLLECTIVE R15, `(.L_x_2593) ;  /* 0x000000000f087348 */ /* 0x000fea0003c00000 */
[----:B------:R0:W1:Y:S02]  /*2fe20*/  SHFL.IDX P6, R14, R13, R12, R11 ;  /* 0x0000000c0d0e7389 */ /* 0x00006400000c000b */
[----:B01----:R-:W-:Y:S01]  /*2fe30*/  ENDCOLLECTIVE ;  /* 0x000000000000791b */ /* 0x003fe20003800000 */
.L_x_2593:
[----:B------:R-:W-:Y:S02]  /*2fe40*/  SEL R78, R65, R78, P0 ;  /* 0x0000004e414e7207 */ /* 0x000fe40000000000 */
[----:B------:R-:W-:Y:S02]  /*2fe50*/  SEL R65, R82, R119, P0 ;  /* 0x0000007752417207 */ /* 0x000fe40000000000 */
[----:B------:R-:W-:Y:S02]  /*2fe60*/  SEL R82, R119, R82, P0 ;  /* 0x0000005277527207 */ /* 0x000fe40000000000 */
[----:B------:R-:W-:Y:S02]  /*2fe70*/  SEL R4, R6, R5, P0 ;  /* 0x0000000506047207 */ /* 0x000fe40000000000 */
[----:B------:R-:W-:Y:S02]  /*2fe80*/  SEL R6, R5, R6, P0 ;  /* 0x0000000605067207 */ /* 0x000fe40000000000 */
[----:B------:R-:W-:Y:S01]  /*2fe90*/  MOV R13, R9 ;  /* 0x00000009000d7202 */ /* 0x000fe20000000f00 */
[----:B------:R-:W-:-:S02]  /*2fea0*/  IMAD.MOV.U32 R12, RZ, RZ, R0 ;  /* 0x000000ffff0c7224 */ /* 0x000fc400078e0000 */
[----:B------:R-:W-:-:S07]  /*2feb0*/  IMAD.MOV.U32 R7, RZ, RZ, R14 ;  /* 0x000000ffff077224 */ /* 0x000fce00078e000e */
[----:B------:R-:W-:Y:S05]  /*2fec0*/  WARPSYNC.COLLECTIVE R15, `(.L_x_2594) ;  /* 0x000000000f087348 */ /* 0x000fea0003c00000 */
[----:B------:R0:W1:Y:S02]  /*2fed0*/  SHFL.IDX P6, R14, R13, R12, R11 ;  /* 0x0000000c0d0e7389 */ /* 0x00006400000c000b */
[----:B01----:R-:W-:Y:S01]  /*2fee0*/  ENDCOLLECTIVE ;  /* 0x000000000000791b */ /* 0x003fe20003800000 */
.L_x_2594:
[----:B------:R-:W-:Y:S02]  /*2fef0*/  SEL R8, R10, R7, P0 ;  /* 0x000000070a087207 */ /* 0x000fe40000000000 */
[----:B------:R-:W-:Y:S01]  /*2ff00*/  SEL R10, R7, R10, P0 ;  /* 0x0000000a070a7207 */ /* 0x000fe20000000000 */
[----:B------:R-:W-:Y:S01]  /*2ff10*/  IMAD.MOV.U32 R13, RZ, RZ, R20 ;  /* 0x000000ffff0d7224 */ /* 0x000fe200078e0014 */
[----:B------:R-:W-:Y:S01]  /*2ff20*/  MOV R12, R3 ;  /* 0x00000003000c7202 */ /* 0x000fe20000000f00 */
[----:B------:R-:W-:-:S07]  /*2ff30*/  IMAD.MOV.U32 R26, RZ, RZ, R14 ;  /* 0x000000ffff1a7224 */ /* 0x000fce00078e000e */
[----:B------:R-:W-:Y:S05]  /*2ff40*/  WARPSYNC.COLLECTIVE R15, `(.L_x_2595) ;  /* 0x000000000f087348 */ /* 0x000fea0003c00000 */
[----:B------:R0:W1:Y:S02]  /*2ff50*/  SHFL.IDX P6, R14, R13, R12, R11 ;  /* 0x0000000c0d0e7389 */ /* 0x00006400000c000b */
[----:B01----:R-:W-:Y:S01]  /*2ff60*/  ENDCOLLECTIVE ;  /* 0x000000000000791b */ /* 0x003fe20003800000 */
.L_x_2595:
[----:B------:R-:W-:Y:S02]  /*2ff70*/  IMAD.MOV.U32 R13, RZ, RZ, R21 ;  /* 0x000000ffff0d7224 */ /* 0x000fe400078e0015 */
[----:B------:R-:W-:Y:S02]  /*2ff80*/  IMAD.MOV.U32 R12, RZ, RZ, R0 ;  /* 0x000000ffff0c7224 */ /* 0x000fe400078e0000 */
[----:B------:R-:W-:-:S07]  /*2ff90*/  IMAD.MOV.U32 R9, RZ, RZ, R14 ;  /* 0x000000ffff097224 */ /* 0x000fce00078e000e */
[----:B------:R-:W-:Y:S05]  /*2ffa0*/  WARPSYNC.COLLECTIVE R15, `(.L_x_2596) ;  /* 0x000000000f087348 */ /* 0x000fea0003c00000 */
[----:B------:R0:W1:Y:S02]  /*2ffb0*/  SHFL.IDX P6, R14, R13, R12, R11 ;  /* 0x0000000c0d0e7389 */ /* 0x00006400000c000b */
[----:B01----:R-:W-:Y:S01]  /*2ffc0*/  ENDCOLLECTIVE ;  /* 0x000000000000791b */ /* 0x003fe20003800000 */
.L_x_2596:
[----:B------:R-:W-:Y:S01]  /*2ffd0*/  IMAD.MOV.U32 R13, RZ, RZ, R24 ;  /* 0x000000ffff0d7224 */ /* 0x000fe200078e0018 */
[----:B------:R-:W-:Y:S01]  /*2ffe0*/  SEL R24, R26, R9, P0 ;  /* 0x000000091a187207 */ /* 0x000fe20000000000 */
[----:B------:R-:W-:Y:S01]  /*2fff0*/  IMAD.MOV.U32 R12, RZ, RZ, R3 ;  /* 0x000000ffff0c7224 */ /* 0x000fe200078e0003 */
[----:B------:R-:W-:Y:S02]  /*30000*/  SEL R26, R9, R26, P0 ;  /* 0x0000001a091a7207 */ /* 0x000fe40000000000 */
[----:B------:R-:W-:-:S07]  /*30010*/  MOV R30, R14 ;  /* 0x0000000e001e7202 */ /* 0x000fce0000000f00 */
[----:B------:R-:W-:Y:S05]  /*30020*/  WARPSYNC.COLLECTIVE R15, `(.L_x_2597) ;  /* 0x000000000f087348 */ /* 0x000fea0003c00000 */
[----:B------:R0:W1:Y:S02]  /*30030*/  SHFL.IDX P6, R14, R13, R12, R11 ;  /* 0x0000000c0d0e7389 */ /* 0x00006400000c000b */
[----:B01----:R-:W-:Y:S01]  /*30040*/  ENDCOLLECTIVE ;  /* 0x000000000000791b */ /* 0x003fe20003800000 */
.L_x_2597:
[----:B------:R-:W-:Y:S01]  /*30050*/  MOV R13, R25 ;  /* 0x00000019000d7202 */ /* 0x000fe20000000f00 */
[----:B------:R-:W-:Y:S02]  /*30060*/  IMAD.MOV.U32 R12, RZ, RZ, R0 ;  /* 0x000000ffff0c7224 */ /* 0x000fe400078e0000 */
[----:B------:R-:W-:-:S07]  /*30070*/  IMAD.MOV.U32 R21, RZ, RZ, R14 ;  /* 0x000000ffff157224 */ /* 0x000fce00078e000e */
[----:B------:R-:W-:Y:S05]  /*30080*/  WARPSYNC.COLLECTIVE R15, `(.L_x_2598) ;  /* 0x000000000f087348 */ /* 0x000fea0003c00000 */
[----:B------:R0:W1:Y:S02]  /*30090*/  SHFL.IDX P6, R14, R13, R12, R11 ;  /* 0x0000000c0d0e7389 */ /* 0x00006400000c000b */
[----:B01----:R-:W-:Y:S01]  /*300a0*/  ENDCOLLECTIVE ;  /* 0x000000000000791b */ /* 0x003fe20003800000 */
.L_x_2598:
[----:B------:R-:W-:Y:S01]  /*300b0*/  IMAD.MOV.U32 R13, RZ, RZ, R28 ;  /* 0x000000ffff0d7224 */ /* 0x000fe200078e001c */
[----:B------:R-:W-:Y:S02]  /*300c0*/  MOV R12, R3 ;  /* 0x00000003000c7202 */ /* 0x000fe40000000f00 */
[----:B------:R-:W-:Y:S02]  /*300d0*/  SEL R28, R30, R21, P0 ;  /* 0x000000151e1c7207 */ /* 0x000fe40000000000 */
[----:B------:R-:W-:Y:S01]  /*300e0*/  SEL R30, R21, R30, P0 ;  /* 0x0000001e151e7207 */ /* 0x000fe20000000000 */
[----:B------:R-:W-:-:S07]  /*300f0*/  IMAD.MOV.U32 R34, RZ, RZ, R14 ;  /* 0x000000ffff227224 */ /* 0x000fce00078e000e */
[----:B------:R-:W-:Y:S05]  /*30100*/  WARPSYNC.COLLECTIVE R15, `(.L_x_2599) ;  /* 0x000000000f087348 */ /* 0x000fea0003c00000 */
[----:B------:R0:W1:Y:S02]  /*30110*/  SHFL.IDX P6, R14, R13, R12, R11 ;  /* 0x0000000c0d0e7389 */ /* 0x00006400000c000b */
[----:B01----:R-:W-:Y:S01]  /*30120*/  ENDCOLLECTIVE ;  /* 0x000000000000791b */ /* 0x003fe20003800000 */
.L_x_2599:
[----:B------:R-:W-:Y:S02]  /*30130*/  IMAD.MOV.U32 R13, RZ, RZ, R27 ;  /* 0x000000ffff0d7224 */ /* 0x000fe400078e001b */
[----:B------:R-:W-:Y:S02]  /*30140*/  IMAD.MOV.U32 R12, RZ, RZ, R0 ;  /* 0x000000ffff0c7224 */ /* 0x000fe400078e0000 */
[----:B------:R-:W-:-:S07]  /*30150*/  IMAD.MOV.U32 R25, RZ, RZ, R14 ;  /* 0x000000ffff197224 */ /* 0x000fce00078e000e */
[----:B------:R-:W-:Y:S05]  /*30160*/  WARPSYNC.COLLECTIVE R15, `(.L_x_2600) ;  /* 0x000000000f087348 */ /* 0x000fea0003c00000 */
[----:B------:R0:W1:Y:S02]  /*30170*/  SHFL.IDX P6, R14, R13, R12, R11 ;  /* 0x0000000c0d0e7389 */ /* 0x00006400000c000b */
[----:B01----:R-:W-:Y:S01]  /*30180*/  ENDCOLLECTIVE ;  /* 0x000000000000791b */ /* 0x003fe20003800000 */
.L_x_2600:
        /* <DEDUP_REMOVED lines=8> */
.L_x_2601:
[----:B------:R-:W-:Y:S01]  /*30210*/  MOV R13, R29 ;  /* 0x0000001d000d7202 */ /* 0x000fe20000000f00 */
[----:B------:R-:W-:Y:S02]  /*30220*/  IMAD.MOV.U32 R12, RZ, RZ, R0 ;  /* 0x000000ffff0c7224 */ /* 0x000fe400078e0000 */
[----:B------:R-:W-:-:S07]  /*30230*/  IMAD.MOV.U32 R27, RZ, RZ, R14 ;  /* 0x000000ffff1b7224 */ /* 0x000fce00078e000e */
[----:B------:R-:W-:Y:S05]  /*30240*/  WARPSYNC.COLLECTIVE R15, `(.L_x_2602) ;  /* 0x000000000f087348 */ /* 0x000fea0003c00000 */
[----:B------:R0:W1:Y:S02]  /*30250*/  SHFL.IDX P6, R14, R13, R12, R11 ;  /* 0x0000000c0d0e7389 */ /* 0x00006400000c000b */
[----:B01----:R-:W-:Y:S01]  /*30260*/  ENDCOLLECTIVE ;  /* 0x000000000000791b */ /* 0x003fe20003800000 */
.L_x_2602:
        /* <DEDUP_REMOVED lines=8> */
.L_x_2603:
[----:B------:R-:W-:Y:S02]  /*302f0*/  IMAD.MOV.U32 R13, RZ, RZ, R31 ;  /* 0x000000ffff0d7224 */ /* 0x000fe400078e001f */
[----:B------:R-:W-:Y:S02]  /*30300*/  IMAD.MOV.U32 R12, RZ, RZ, R0 ;  /* 0x000000ffff0c7224 */ /* 0x000fe400078e0000 */
[----:B------:R-:W-:-:S07]  /*30310*/  IMAD.MOV.U32 R40, RZ, RZ, R14 ;  /* 0x000000ffff287224 */ /* 0x000fce00078e000e */
[----:B------:R-:W-:Y:S05]  /*30320*/  WARPSYNC.COLLECTIVE R15, `(.L_x_2604) ;  /* 0x000000000f087348 */ /* 0x000fea0003c00000 */
[----:B------:R0:W1:Y:S02]  /*30330*/  SHFL.IDX P6, R14, R13, R12, R11 ;  /* 0x0000000c0d0e7389 */ /* 0x00006400000c000b */
[----:B01----:R-:W-:Y:S01]  /*30340*/  ENDCOLLECTIVE ;  /* 0x000000000000791b */ /* 0x003fe20003800000 */
.L_x_2604:
[----:B------:R-:W-:Y:S02]  /*30350*/  IMAD.MOV.U32 R13, RZ, RZ, R42 ;  /* 0x000000ffff0d7224 */ /* 0x000fe400078e002a */
[----:B------:R-:W-:Y:S01]  /*30360*/  IMAD.MOV.U32 R12, RZ, RZ, R3 ;  /* 0x000000ffff0c7224 */ /* 0x000fe200078e0003 */
[----:B------:R-:W-:-:S07]  /*30370*/  MOV R31, R14 ;  /* 0x0000000e001f7202 */ /* 0x000fce0000000f00 */
[----:B------:R-:W-:Y:S05]  /*30380*/  WARPSYNC.COLLECTIVE R15, `(.L_x_2605) ;  /* 0x000000000f087348 */ /* 0x000fea0003c00000 */
[----:B------:R0:W1:Y:S02]  /*30390*/  SHFL.IDX P6, R14, R13, R12, R11 ;  /* 0x0000000c0d0e7389 */ /* 0x00006400000c000b */
[----:B01----:R-:W-:Y:S01]  /*303a0*/  ENDCOLLECTIVE ;  /* 0x000000000000791b */ /* 0x003fe20003800000 */
.L_x_2605:
[----:B------:R-:W-:Y:S01]  /*303b0*/  MOV R13, R33 ;  /* 0x00000021000d7202 */ /* 0x000fe20000000f00 */
[----:B------:R-:W-:Y:S02]  /*303c0*/  IMAD.MOV.U32 R12, RZ, RZ, R0 ;  /* 0x000000ffff0c7224 */ /* 0x000fe400078e0000 */
[----:B------:R-:W-:-:S07]  /*303d0*/  IMAD.MOV.U32 R42, RZ, RZ, R14 ;  /* 0x000000ffff2a7224 */ /* 0x000fce00078e000e */
[----:B------:R-:W-:Y:S05]  /*303e0*/  WARPSYNC.COLLECTIVE R15, `(.L_x_2606) ;  /* 0x000000000f087348 */ /* 0x000fea0003c00000 */
[----:B------:R0:W1:Y:S02]  /*303f0*/  SHFL.IDX P6, R14, R13, R12, R11 ;  /* 0x0000000c0d0e7389 */ /* 0x00006400000c000b */
[----:B01----:R-:W-:Y:S01]  /*30400*/  ENDCOLLECTIVE ;  /* 0x000000000000791b */ /* 0x003fe20003800000 */
.L_x_2606:
[----:B------:R-:W-:Y:S01]  /*30410*/  IMAD.MOV.U32 R13, RZ, RZ, R44 ;  /* 0x000000ffff0d7224 */ /* 0x000fe200078e002c */
[----:B------:R-:W-:Y:S01]  /*30420*/  MOV R12, R3 ;  /* 0x00000003000c7202 */ /* 0x000fe20000000f00 */
[----:B------:R-:W-:-:S07]  /*30430*/  IMAD.MOV.U32 R33, RZ, RZ, R14 ;  /* 0x000000ffff217224 */ /* 0x000fce00078e000e */
[----:B------:R-:W-:Y:S05]  /*30440*/  WARPSYNC.COLLECTIVE R15, `(.L_x_2607) ;  /* 0x000000000f087348 */ /* 0x000fea0003c00000 */
[----:B------:R0:W1:Y:S02]  /*30450*/  SHFL.IDX P6, R14, R13, R12, R11 ;  /* 0x0000000c0d0e7389 */ /* 0x00006400000c000b */
[----:B01----:R-:W-:Y:S01]  /*30460*/  ENDCOLLECTIVE ;  /* 0x000000000000791b */ /* 0x003fe20003800000 */
.L_x_2607:
[----:B------:R-:W-:Y:S02]  /*30470*/  IMAD.MOV.U32 R13, RZ, RZ, R35 ;  /* 0x000000ffff0d7224 */ /* 0x000fe400078e0023 */
[----:B------:R-:W-:Y:S02]  /*30480*/  IMAD.MOV.U32 R12, RZ, RZ, R0 ;  /* 0x000000ffff0c7224 */ /* 0x000fe400078e0000 */
[----:B------:R-:W-:-:S07]  /*30490*/  IMAD.MOV.U32 R44, RZ, RZ, R14 ;  /* 0x000000ffff2c7224 */ /* 0x000fce00078e000e */
[----:B------:R-:W-:Y:S05]  /*304a0*/  WARPSYNC.COLLECTIVE R15, `(.L_x_2608) ;  /* 0x000000000f087348 */ /* 0x000fea0003c00000 */
[----:B------:R0:W1:Y:S02]  /*304b0*/  SHFL.IDX P6, R14, R13, R12, R11 ;  /* 0x0000000c0d0e7389 */ /* 0x00006400000c000b */
[----:B01----:R-:W-:Y:S01]  /*304c0*/  ENDCOLLECTIVE ;  /* 0x000000000000791b */ /* 0x003fe20003800000 */
.L_x_2608:
[----:B------:R-:W-:Y:S02]  /*304d0*/  IMAD.MOV.U32 R13, RZ, RZ, R46 ;  /* 0x000000ffff0d7224 */ /* 0x000fe400078e002e */
[----:B------:R-:W-:Y:S01]  /*304e0*/  IMAD.MOV.U32 R12, RZ, RZ, R3 ;  /* 0x000000ffff0c7224 */ /* 0x000fe200078e0003 */
[----:B------:R-:W-:-:S07]  /*304f0*/  MOV R35, R14 ;  /* 0x0000000e00237202 */ /* 0x000fce0000000f00 */
[----:B------:R-:W-:Y:S05]  /*30500*/  WARPSYNC.COLLECTIVE R15, `(.L_x_2609) ;  /* 0x000000000f087348 */ /* 0x000fea0003c00000 */
[----:B------:R0:W1:Y:S02]  /*30510*/  SHFL.IDX P6, R14, R13, R12, R11 ;  /* 0x0000000c0d0e7389 */ /* 0x00006400000c000b */
[----:B01----:R-:W-:Y:S01]  /*30520*/  ENDCOLLECTIVE ;  /* 0x000000000000791b */ /* 0x003fe20003800000 */
.L_x_2609:
[----:B------:R-:W-:Y:S01]  /*30530*/  MOV R13, R37 ;  /* 0x00000025000d7202 */ /* 0x000fe20000000f00 */
[----:B------:R-:W-:Y:S02]  /*30540*/  IMAD.MOV.U32 R12, RZ, RZ, R0 ;  /* 0x000000ffff0c7224 */ /* 0x000fe400078e0000 */
[----:B------:R-:W-:-:S07]  /*30550*/  IMAD.MOV.U32 R46, RZ, RZ, R14 ;  /* 0x000000ffff2e7224 */ /* 0x000fce00078e000e */
[----:B------:R-:W-:Y:S05]  /*30560*/  WARPSYNC.COLLECTIVE R15, `(.L_x_2610) ;  /* 0x000000000f087348 */ /* 0x000fea0003c00000 */
[----:B------:R0:W1:Y:S02]  /*30570*/  SHFL.IDX P6, R14, R13, R12, R11 ;  /* 0x0000000c0d0e7389 */ /* 0x00006400000c000b */
[----:B01----:R-:W-:Y:S01]  /*30580*/  ENDCOLLECTIVE ;  /* 0x000000000000791b */ /* 0x003fe20003800000 */
.L_x_2610:
[----:B------:R-:W-:Y:S01]  /*30590*/  IMAD.MOV.U32 R13, RZ, RZ, R48 ;  /* 0x000000ffff0d7224 */ /* 0x000fe200078e0030 */
[----:B------:R-:W-:Y:S02]  /*305a0*/  MOV R12, R3 ;  /* 0x00000003000c7202 */ /* 0x000fe40000000f00 */
[----:B------:R-:W-:Y:S01]  /*305b0*/  SEL R48, R33, R44, P0 ;  /* 0x0000002c21307207 */ /* 0x000fe20000000000 */
[----:B------:R-:W-:-:S07]  /*305c0*/  IMAD.MOV.U32 R37, RZ, RZ, R14 ;  /* 0x000000ffff257224 */ /* 0x000fce00078e000e */
[----:B------:R-:W-:Y:S05]  /*305d0*/  WARPSYNC.COLLECTIVE R15, `(.L_x_2611) ;  /* 0x000000000f087348 */ /* 0x000fea0003c00000 */
[----:B------:R0:W1:Y:S02]  /*305e0*/  SHFL.IDX P6, R14, R13, R12, R11 ;  /* 0x0000000c0d0e7389 */ /* 0x00006400000c000b */
[----:B01----:R-:W-:Y:S01]  /*305f0*/  ENDCOLLECTIVE ;  /* 0x000000000000791b */ /* 0x003fe20003800000 */
.L_x_2611:
[----:B------:R-:W-:Y:S02]  /*30600*/  IMAD.MOV.U32 R13, RZ, RZ, R39 ;  /* 0x000000ffff0d7224 */ /* 0x000fe400078e0027 */
[----:B------:R-:W-:Y:S02]  /*30610*/  IMAD.MOV.U32 R12, RZ, RZ, R0 ;  /* 0x000000ffff0c7224 */ /* 0x000fe400078e0000 */
[----:B------:R-:W-:-:S07]  /*30620*/  IMAD.MOV.U32 R52, RZ, RZ, R14 ;  /* 0x000000ffff347224 */ /* 0x000fce00078e000e */
[----:B------:R-:W-:Y:S05]  /*30630*/  WARPSYNC.COLLECTIVE R15, `(.L_x_2612) ;  /* 0x000000000f087348 */ /* 0x000fea0003c00000 */
[----:B------:R0:W1:Y:S02]  /*30640*/  SHFL.IDX P6, R14, R13, R12, R11 ;  /* 0x0000000c0d0e7389 */ /* 0x00006400000c000b */
[----:B01----:R-:W-:Y:S01]  /*30650*/  ENDCOLLECTIVE ;  /* 0x000000000000791b */ /* 0x003fe20003800000 */
.L_x_2612:
[----:B------:R-:W-:Y:S01]  /*30660*/  IMAD.MOV.U32 R13, RZ, RZ, R50 ;  /* 0x000000ffff0d7224 */ /* 0x000fe200078e0032 */
[----:B------:R-:W-:Y:S01]  /*30670*/  SEL R50, R44, R33, P0 ;  /* 0x000000212c327207 */ /* 0x000fe20000000000 */
[----:B------:R-:W-:Y:S01]  /*30680*/  IMAD.MOV.U32 R12, RZ, RZ, R3 ;  /* 0x000000ffff0c7224 */ /* 0x000fe200078e0003 */
[----:B------:R-:W-:Y:S02]  /*30690*/  SEL R44, R35, R46, P0 ;  /* 0x0000002e232c7207 */ /* 0x000fe40000000000 */
[----:B------:R-:W-:Y:S02]  /*306a0*/  SEL R46, R46, R35, P0 ;  /* 0x000000232e2e7207 */ /* 0x000fe40000000000 */
[----:B------:R-:W-:-:S07]  /*306b0*/  MOV R39, R14 ;  /* 0x0000000e00277202 */ /* 0x000fce0000000f00 */
[----:B------:R-:W-:Y:S05]  /*306c0*/  WARPSYNC.COLLECTIVE R15, `(.L_x_2613) ;  /* 0x000000000f087348 */ /* 0x000fea0003c00000 */
[----:B------:R0:W1:Y:S02]  /*306d0*/  SHFL.IDX P6, R14, R13, R12, R11 ;  /* 0x0000000c0d0e7389 */ /* 0x00006400000c000b */
[----:B01----:R-:W-:Y:S01]  /*306e0*/  ENDCOLLECTIVE ;  /* 0x000000000000791b */ /* 0x003fe20003800000 */
.L_x_2613:
[----:B------:R-:W-:Y:S01]  /*306f0*/  MOV R13, R41 ;  /* 0x00000029000d7202 */ /* 0x000fe20000000f00 */
[----:B------:R-:W-:Y:S02]  /*30700*/  IMAD.MOV.U32 R12, RZ, RZ, R0 ;  /* 0x000000ffff0c7224 */ /* 0x000fe400078e0000 */
[----:B------:R-:W-:-:S07]  /*30710*/  IMAD.MOV.U32 R62, RZ, RZ, R14 ;  /* 0x000000ffff3e7224 */ /* 0x000fce00078e000e */
[----:B------:R-:W-:Y:S05]  /*30720*/  WARPSYNC.COLLECTIVE R15, `(.L_x_2614) ;  /* 0x000000000f087348 */ /* 0x000fea0003c00000 */
[----:B------:R0:W1:Y:S02]  /*30730*/  SHFL.IDX P6, R14, R13, R12, R11 ;  /* 0x0000000c0d0e7389 */ /* 0x00006400000c000b */
[----:B01----:R-:W-:Y:S01]  /*30740*/  ENDCOLLECTIVE ;  /* 0x000000000000791b */ /* 0x003fe20003800000 */
.L_x_2614:
[----:B------:R-:W-:Y:S01]  /*30750*/  IMAD.MOV.U32 R13, RZ, RZ, R56 ;  /* 0x000000ffff0d7224 */ /* 0x000fe200078e0038 */
[----:B------:R-:W-:Y:S02]  /*30760*/  MOV R12, R3 ;  /* 0x00000003000c7202 */ /* 0x000fe40000000f00 */
[----:B------:R-:W-:Y:S01]  /*30770*/  SEL R56, R37, R52, P0 ;  /* 0x0000003425387207 */ /* 0x000fe20000000000 */
[----:B------:R-:W-:-:S07]  /*30780*/  IMAD.MOV.U32 R41, RZ, RZ, R14 ;  /* 0x000000ffff297224 */ /* 0x000fce00078e000e */
[----:B------:R-:W-:Y:S05]  /*30790*/  WARPSYNC.COLLECTIVE R15, `(.L_x_2615) ;  /* 0x000000000f087348 */ /* 0x000fea0003c00000 */
[----:B------:R0:W1:Y:S02]  /*307a0*/  SHFL.IDX P6, R14, R13, R12, R11 ;  /* 0x0000000c0d0e7389 */ /* 0x00006400000c000b */
[----:B01----:R-:W-:Y:S01]  /*307b0*/  ENDCOLLECTIVE ;  /* 0x000000000000791b */ /* 0x003fe20003800000 */
.L_x_2615:
[----:B------:R-:W-:Y:S02]  /*307c0*/  IMAD.MOV.U32 R13, RZ, RZ, R43 ;  /* 0x000000ffff0d7224 */ /* 0x000fe400078e002b */
[----:B------:R-:W-:Y:S02]  /*307d0*/  IMAD.MOV.U32 R12, RZ, RZ, R0 ;  /* 0x000000ffff0c7224 */ /* 0x000fe400078e0000 */
[----:B------:R-:W-:-:S07]  /*307e0*/  IMAD.MOV.U32 R2, RZ, RZ, R14 ;  /* 0x000000ffff027224 */ /* 0x000fce00078e000e */
[----:B------:R-:W-:Y:S05]  /*307f0*/  WARPSYNC.COLLECTIVE R15, `(.L_x_2616) ;  /* 0x000000000f087348 */ /* 0x000fea0003c00000 */
[----:B------:R0:W1:Y:S02]  /*30800*/  SHFL.IDX P6, R14, R13, R12, R11 ;  /* 0x0000000c0d0e7389 */ /* 0x00006400000c000b */
[----:B01----:R-:W-:Y:S01]  /*30810*/  ENDCOLLECTIVE ;  /* 0x000000000000791b */ /* 0x003fe20003800000 */
.L_x_2616:
[----:B------:R-:W-:Y:S02]  /*30820*/  SEL R5, R41, R2, P0 ;  /* 0x0000000229057207 */ /* 0x000fe40000000000 */
[----:B------:R-:W-:Y:S01]  /*30830*/  SEL R7, R2, R41, P0 ;  /* 0x0000002902077207 */ /* 0x000fe20000000000 */
[----:B------:R-:W-:Y:S01]  /*30840*/  IMAD.MOV.U32 R13, RZ, RZ, R58 ;  /* 0x000000ffff0d7224 */ /* 0x000fe200078e003a */
[----:B------:R-:W-:Y:S01]  /*30850*/  SEL R58, R52, R37, P0 ;  /* 0x00000025343a7207 */ /* 0x000fe20000000000 */
[----:B------:R-:W-:Y:S01]  /*30860*/  IMAD.MOV.U32 R12, RZ, RZ, R3 ;  /* 0x000000ffff0c7224 */ /* 0x000fe200078e0003 */
[----:B------:R-:W-:-:S07]  /*30870*/  MOV R43, R14 ;  /* 0x0000000e002b7202 */ /* 0x000fce0000000f00 */
[----:B------:R-:W-:Y:S05]  /*30880*/  WARPSYNC.COLLECTIVE R15, `(.L_x_2617) ;  /* 0x000000000f087348 */ /* 0x000fea0003c00000 */
[----:B------:R0:W1:Y:S02]  /*30890*/  SHFL.IDX P6, R14, R13, R12, R11 ;  /* 0x0000000c0d0e7389 */ /* 0x00006400000c000b */
[----:B01----:R-:W-:Y:S01]  /*308a0*/  ENDCOLLECTIVE ;  /* 0x000000000000791b */ /* 0x003fe20003800000 */
.L_x_2617:
[----:B------:R-:W-:Y:S01]  /*308b0*/  MOV R13, R45 ;  /* 0x0000002d000d7202 */ /* 0x000fe20000000f00 */
[----:B------:R-:W-:Y:S02]  /*308c0*/  IMAD.MOV.U32 R12, RZ, RZ, R0 ;  /* 0x000000ffff0c7224 */ /* 0x000fe400078e0000 */
[----:B------:R-:W-:-:S07]  /*308d0*/  IMAD.MOV.U32 R20, RZ, RZ, R14 ;  /* 0x000000ffff147224 */ /* 0x000fce00078e000e */
[----:B------:R-:W-:Y:S05]  /*308e0*/  WARPSYNC.COLLECTIVE R15, `(.L_x_2618) ;  /* 0x000000000f087348 */ /* 0x000fea0003c00000 */
[----:B------:R0:W1:Y:S02]  /*308f0*/  SHFL.IDX P6, R14, R13, R12, R11 ;  /* 0x0000000c0d0e7389 */ /* 0x00006400000c000b */
[----:B01----:R-:W-:Y:S01]  /*30900*/  ENDCOLLECTIVE ;  /* 0x000000000000791b */ /* 0x003fe20003800000 */
.L_x_2618:
[----:B------:R-:W-:Y:S01]  /*30910*/  SEL R9, R43, R20, P0 ;  /* 0x000000142b097207 */ /* 0x000fe20000000000 */
        /* <DEDUP_REMOVED lines=8> */
.L_x_2619:
[----:B------:R-:W-:Y:S02]  /*309a0*/  IMAD.MOV.U32 R13, RZ, RZ, R47 ;  /* 0x000000ffff0d7224 */ /* 0x000fe400078e002f */
[----:B------:R-:W-:Y:S02]  /*309b0*/  IMAD.MOV.U32 R12, RZ, RZ, R0 ;  /* 0x000000ffff0c7224 */ /* 0x000fe400078e0000 */
[----:B------:R-:W-:-:S07]  /*309c0*/  IMAD.MOV.U32 R64, RZ, RZ, R14 ;  /* 0x000000ffff407224 */ /* 0x000fce00078e000e */
[----:B------:R-:W-:Y:S05]  /*309d0*/  WARPSYNC.COLLECTIVE R15, `(.L_x_2620) ;  /* 0x000000000f087348 */ /* 0x000fea0003c00000 */
[----:B------:R0:W1:Y:S02]  /*309e0*/  SHFL.IDX P6, R14, R13, R12, R11 ;  /* 0x0000000c0d0e7389 */ /* 0x00006400000c000b */
[----:B01----:R-:W-:Y:S01]  /*309f0*/  ENDCOLLECTIVE ;  /* 0x000000000000791b */ /* 0x003fe20003800000 */
.L_x_2620:
        /* <DEDUP_REMOVED lines=8> */
.L_x_2621:
[----:B------:R-:W-:Y:S01]  /*30a80*/  MOV R13, R49 ;  /* 0x00000031000d7202 */ /* 0x000fe20000000f00 */
[----:B------:R-:W-:Y:S02]  /*30a90*/  IMAD.MOV.U32 R12, RZ, RZ, R0 ;  /* 0x000000ffff0c7224 */ /* 0x000fe400078e0000 */
[----:B------:R-:W-:-:S07]  /*30aa0*/  IMAD.MOV.U32 R66, RZ, RZ, R14 ;  /* 0x000000ffff427224 */ /* 0x000fce00078e000e */
[----:B------:R-:W-:Y:S05]  /*30ab0*/  WARPSYNC.COLLECTIVE R15, `(.L_x_2622) ;  /* 0x000000000f087348 */ /* 0x000fea0003c00000 */
[----:B------:R0:W1:Y:S02]  /*30ac0*/  SHFL.IDX P6, R14, R13, R12, R11 ;  /* 0x0000000c0d0e7389 */ /* 0x00006400000c000b */
[----:B01----:R-:W-:Y:S01]  /*30ad0*/  ENDCOLLECTIVE ;  /* 0x000000000000791b */ /* 0x003fe20003800000 */
.L_x_2622:
[----:B------:R-:W-:Y:S01]  /*30ae0*/  IMAD.MOV.U32 R13, RZ, RZ, R68 ;  /* 0x000000ffff0d7224 */ /* 0x000fe200078e0044 */
[----:B------:R-:W-:Y:S01]  /*30af0*/  MOV R12, R3 ;  /* 0x00000003000c7202 */ /* 0x000fe20000000f00 */
[----:B------:R-:W-:-:S07]  /*30b00*/  IMAD.MOV.U32 R49, RZ, RZ, R14 ;  /* 0x000000ffff317224 */ /* 0x000fce00078e000e */
[----:B------:R-:W-:Y:S05]  /*30b10*/  WARPSYNC.COLLECTIVE R15, `(.L_x_2623) ;  /* 0x000000000f087348 */ /* 0x000fea0003c00000 */
[----:B------:R0:W1:Y:S02]  /*30b20*/  SHFL.IDX P6, R14, R13, R12, R11 ;  /* 0x0000000c0d0e7389 */ /* 0x00006400000c000b */
[----:B01----:R-:W-:Y:S01]  /*30b30*/  ENDCOLLECTIVE ;  /* 0x000000000000791b */ /* 0x003fe20003800000 */
.L_x_2623:
[----:B------:R-:W-:Y:S02]  /*30b40*/  IMAD.MOV.U32 R13, RZ, RZ, R51 ;  /* 0x000000ffff0d7224 */ /* 0x000fe400078e0033 */
[----:B------:R-:W-:Y:S02]  /*30b50*/  IMAD.MOV.U32 R12, RZ, RZ, R0 ;  /* 0x000000ffff0c7224 */ /* 0x000fe400078e0000 */
[----:B------:R-:W-:-:S07]  /*30b60*/  IMAD.MOV.U32 R68, RZ, RZ, R14 ;  /* 0x000000ffff447224 */ /* 0x000fce00078e000e */
[----:B------:R-:W-:Y:S05]  /*30b70*/  WARPSYNC.COLLECTIVE R15, `(.L_x_2624) ;  /* 0x000000000f087348 */ /* 0x000fea0003c00000 */
[----:B------:R0:W1:Y:S02]  /*30b80*/  SHFL.IDX P6, R14, R13, R12, R11 ;  /* 0x0000000c0d0e7389 */ /* 0x00006400000c000b */
[----:B01----:R-:W-:Y:S01]  /*30b90*/  ENDCOLLECTIVE ;  /* 0x000000000000791b */ /* 0x003fe20003800000 */
.L_x_2624:
        /* <DEDUP_REMOVED lines=8> */
.L_x_2625:
[----:B------:R-:W-:Y:S01]  /*30c20*/  MOV R13, R53 ;  /* 0x00000035000d7202 */ /* 0x000fe20000000f00 */
[----:B------:R-:W-:Y:S02]  /*30c30*/  IMAD.MOV.U32 R12, RZ, RZ, R0 ;  /* 0x000000ffff0c7224 */ /* 0x000fe400078e0000 */
[----:B------:R-:W-:-:S07]  /*30c40*/  IMAD.MOV.U32 R70, RZ, RZ, R14 ;  /* 0x000000ffff467224 */ /* 0x000fce00078e000e */
[----:B------:R-:W-:Y:S05]  /*30c50*/  WARPSYNC.COLLECTIVE R15, `(.L_x_2626) ;  /* 0x000000000f087348 */ /* 0x000fea0003c00000 */
[----:B------:R0:W1:Y:S02]  /*30c60*/  SHFL.IDX P6, R14, R13, R12, R11 ;  /* 0x0000000c0d0e7389 */ /* 0x00006400000c000b */
[----:B01----:R-:W-:Y:S01]  /*30c70*/  ENDCOLLECTIVE ;  /* 0x000000000000791b */ /* 0x003fe20003800000 */
.L_x_2626:
        /* <DEDUP_REMOVED lines=8> */
.L_x_2627:
[----:B------:R-:W-:Y:S02]  /*30d00*/  IMAD.MOV.U32 R13, RZ, RZ, R57 ;  /* 0x000000ffff0d7224 */ /* 0x000fe400078e0039 */
[----:B------:R-:W-:Y:S02]  /*30d10*/  IMAD.MOV.U32 R12, RZ, RZ, R0 ;  /* 0x000000ffff0c7224 */ /* 0x000fe400078e0000 */
[----:B------:R-:W-:-:S07]  /*30d20*/  IMAD.MOV.U32 R72, RZ, RZ, R14 ;  /* 0x000000ffff487224 */ /* 0x000fce00078e000e */
[----:B------:R-:W-:Y:S05]  /*30d30*/  WARPSYNC.COLLECTIVE R15, `(.L_x_2628) ;  /* 0x000000000f087348 */ /* 0x000fea0003c00000 */
[----:B------:R0:W1:Y:S02]  /*30d40*/  SHFL.IDX P6, R14, R13, R12, R11 ;  /* 0x0000000c0d0e7389 */ /* 0x00006400000c000b */
[----:B01----:R-:W-:Y:S01]  /*30d50*/  ENDCOLLECTIVE ;  /* 0x000000000000791b */ /* 0x003fe20003800000 */
.L_x_2628:
[----:B------:R-:W-:Y:S02]  /*30d60*/  IMAD.MOV.U32 R13, RZ, RZ, R74 ;  /* 0x000000ffff0d7224 */ /* 0x000fe400078e004a */
[----:B------:R-:W-:Y:S01]  /*30d70*/  IMAD.MOV.U32 R12, RZ, RZ, R3 ;  /* 0x000000ffff0c7224 */ /* 0x000fe200078e0003 */
[----:B------:R-:W-:-:S07]  /*30d80*/  MOV R57, R14 ;  /* 0x0000000e00397202 */ /* 0x000fce0000000f00 */
[----:B------:R-:W-:Y:S05]  /*30d90*/  WARPSYNC.COLLECTIVE R15, `(.L_x_2629) ;  /* 0x000000000f087348 */ /* 0x000fea0003c00000 */
[----:B------:R0:W1:Y:S02]  /*30da0*/  SHFL.IDX P6, R14, R13, R12, R11 ;  /* 0x0000000c0d0e7389 */ /* 0x00006400000c000b */
[----:B01----:R-:W-:Y:S01]  /*30db0*/  ENDCOLLECTIVE ;  /* 0x000000000000791b */ /* 0x003fe20003800000 */
.L_x_2629:
[----:B------:R-:W-:Y:S01]  /*30dc0*/  MOV R13, R59 ;  /* 0x0000003b000d7202 */ /* 0x000fe20000000f00 */
[----:B------:R-:W-:Y:S02]  /*30dd0*/  IMAD.MOV.U32 R12, RZ, RZ, R0 ;  /* 0x000000ffff0c7224 */ /* 0x000fe400078e0000 */
[----:B------:R-:W-:-:S07]  /*30de0*/  IMAD.MOV.U32 R74, RZ, RZ, R14 ;  /* 0x000000ffff4a7224 */ /* 0x000fce00078e000e */
[----:B------:R-:W-:Y:S05]  /*30df0*/  WARPSYNC.COLLECTIVE R15, `(.L_x_2630) ;  /* 0x000000000f087348 */ /* 0x000fea0003c00000 */
[----:B------:R0:W1:Y:S02]  /*30e00*/  SHFL.IDX P6, R14, R13, R12, R11 ;  /* 0x0000000c0d0e7389 */ /* 0x00006400000c000b */
[----:B01----:R-:W-:Y:S01]  /*30e10*/  ENDCOLLECTIVE ;  /* 0x000000000000791b */ /* 0x003fe20003800000 */
.L_x_2630:
[----:B------:R-:W-:Y:S01]  /*30e20*/  SEL R41, R57, R74, P0 ;  /* 0x0000004a39297207 */ /* 0x000fe20000000000 */
[----:B------:R-:W-:Y:S01]  /*30e30*/  IMAD.MOV.U32 R13, RZ, RZ, R76 ;  /* 0x000000ffff0d7224 */ /* 0x000fe200078e004c */
[----:B------:R-:W-:Y:S01]  /*30e40*/  MOV R12, R3 ;  /* 0x00000003000c7202 */ /* 0x000fe20000000f00 */
[----:B------:R-:W-:-:S07]  /*30e50*/  IMAD.MOV.U32 R59, RZ, RZ, R14 ;  /* 0x000000ffff3b7224 */ /* 0x000fce00078e000e */
[----:B------:R-:W-:Y:S05]  /*30e60*/  WARPSYNC.COLLECTIVE R15, `(.L_x_2631) ;  /* 0x000000000f087348 */ /* 0x000fea0003c00000 */
[----:B------:R0:W1:Y:S02]  /*30e70*/  SHFL.IDX P6, R14, R13, R12, R11 ;  /* 0x0000000c0d0e7389 */ /* 0x00006400000c000b */
[----:B01----:R-:W-:Y:S01]  /*30e80*/  ENDCOLLECTIVE ;  /* 0x000000000000791b */ /* 0x003fe20003800000 */
.L_x_2631:
[----:B------:R-:W-:Y:S02]  /*30e90*/  IMAD.MOV.U32 R13, RZ, RZ, R61 ;  /* 0x000000ffff0d7224 */ /* 0x000fe400078e003d */
[----:B------:R-:W-:Y:S02]  /*30ea0*/  IMAD.MOV.U32 R12, RZ, RZ, R0 ;  /* 0x000000ffff0c7224 */ /* 0x000fe400078e0000 */
[----:B------:R-:W-:-:S07]  /*30eb0*/  IMAD.MOV.U32 R76, RZ, RZ, R14 ;  /* 0x000000ffff4c7224 */ /* 0x000fce00078e000e */
[----:B------:R-:W-:Y:S05]  /*30ec0*/  WARPSYNC.COLLECTIVE R15, `(.L_x_2632) ;  /* 0x000000000f087348 */ /* 0x000fea0003c00000 */
[----:B------:R0:W1:Y:S02]  /*30ed0*/  SHFL.IDX P6, R14, R13, R12, R11 ;  /* 0x0000000c0d0e7389 */ /* 0x00006400000c000b */
[----:B01----:R-:W-:Y:S01]  /*30ee0*/  ENDCOLLECTIVE ;  /* 0x000000000000791b */ /* 0x003fe20003800000 */
.L_x_2632:
        /* <DEDUP_REMOVED lines=8> */
.L_x_2633:
[----:B------:R-:W-:Y:S01]  /*30f70*/  MOV R13, R63 ;  /* 0x0000003f000d7202 */ /* 0x000fe20000000f00 */
[----:B------:R-:W-:Y:S02]  /*30f80*/  IMAD.MOV.U32 R12, RZ, RZ, R0 ;  /* 0x000000ffff0c7224 */ /* 0x000fe400078e0000 */
[----:B------:R-:W-:-:S07]  /*30f90*/  IMAD.MOV.U32 R78, RZ, RZ, R14 ;  /* 0x000000ffff4e7224 */ /* 0x000fce00078e000e */
[----:B------:R-:W-:Y:S05]  /*30fa0*/  WARPSYNC.COLLECTIVE R15, `(.L_x_2634) ;  /* 0x000000000f087348 */ /* 0x000fea0003c00000 */
[----:B------:R0:W1:Y:S02]  /*30fb0*/  SHFL.IDX P6, R14, R13, R12, R11 ;  /* 0x0000000c0d0e7389 */ /* 0x00006400000c000b */
[----:B01----:R-:W-:Y:S01]  /*30fc0*/  ENDCOLLECTIVE ;  /* 0x000000000000791b */ /* 0x003fe20003800000 */
.L_x_2634:
[----:B------:R-:W-:Y:S01]  /*30fd0*/  SEL R45, R61, R78, P0 ;  /* 0x0000004e3d2d7207 */ /* 0x000fe20000000000 */
[----:B------:R-:W-:Y:S01]  /*30fe0*/  IMAD.MOV.U32 R13, RZ, RZ, R80 ;  /* 0x000000ffff0d7224 */ /* 0x000fe200078e0050 */
[----:B------:R-:W-:Y:S01]  /*30ff0*/  MOV R12, R3 ;  /* 0x00000003000c7202 */ /* 0x000fe20000000f00 */
[----:B------:R-:W-:-:S07]  /*31000*/  IMAD.MOV.U32 R63, RZ, RZ, R14 ;  /* 0x000000ffff3f7224 */ /* 0x000fce00078e000e */
[----:B------:R-:W-:Y:S05]  /*31010*/  WARPSYNC.COLLECTIVE R15, `(.L_x_2635) ;  /* 0x000000000f087348 */ /* 0x000fea0003c00000 */
[----:B------:R0:W1:Y:S02]  /*31020*/  SHFL.IDX P6, R14, R13, R12, R11 ;  /* 0x0000000c0d0e7389 */ /* 0x00006400000c000b */
[----:B01----:R-:W-:Y:S01]  /*31030*/  ENDCOLLECTIVE ;  /* 0x000000000000791b */ /* 0x003fe20003800000 */
.L_x_2635:
[----:B------:R-:W-:Y:S02]  /*31040*/  IMAD.MOV.U32 R13, RZ, RZ, R65 ;  /* 0x000000ffff0d7224 */ /* 0x000fe400078e0041 */
[----:B------:R-:W-:Y:S01]  /*31050*/  IMAD.MOV.U32 R12, RZ, RZ, R0 ;  /* 0x000000ffff0c7224 */ /* 0x000fe200078e0000 */
[----:B------:R-:W-:Y:S01]  /*31060*/  MOV R0, RZ ;  /* 0x000000ff00007202 */ /* 0x000fe20000000f00 */
[----:B------:R-:W-:-:S07]  /*31070*/  IMAD.MOV.U32 R80, RZ, RZ, R14 ;  /* 0x000000ffff507224 */ /* 0x000fce00078e000e */
[----:B------:R-:W-:Y:S05]  /*31080*/  WARPSYNC.COLLECTIVE R15, `(.L_x_2636) ;  /* 0x000000000f087348 */ /* 0x000fea0003c00000 */
[----:B------:R0:W1:Y:S02]  /*31090*/  SHFL.IDX P6, R14, R13, R12, R11 ;  /* 0x0000000c0d0e7389 */ /* 0x00006400000c000b */
[----:B01----:R-:W-:Y:S01]  /*310a0*/  ENDCOLLECTIVE ;  /* 0x000000000000791b */ /* 0x003fe20003800000 */
.L_x_2636:
[----:B------:R-:W-:Y:S01]  /*310b0*/  SEL R59, R80, R63, P0 ;  /* 0x0000003f503b7207 */ /* 0x000fe20000000000 */
[----:B------:R-:W-:Y:S02]  /*310c0*/  IMAD.MOV.U32 R13, RZ, RZ, R82 ;  /* 0x000000ffff0d7224 */ /* 0x000fe400078e0052 */
[----:B------:R-:W-:Y:S01]  /*310d0*/  IMAD.MOV.U32 R12, RZ, RZ, R3 ;  /* 0x000000ffff0c7224 */ /* 0x000fe200078e0003 */
[----:B------:R-:W-:-:S07]  /*310e0*/  MOV R65, R14 ;  /* 0x0000000e00417202 */ /* 0x000fce0000000f00 */
[----:B------:R-:W-:Y:S05]  /*310f0*/  WARPSYNC.COLLECTIVE R15, `(.L_x_2637) ;  /* 0x000000000f087348 */ /* 0x000fea0003c00000 */
[----:B------:R0:W1:Y:S02]  /*31100*/  SHFL.IDX P6, R14, R13, R12, R11 ;  /* 0x0000000c0d0e7389 */ /* 0x00006400000c000b */
[----:B01----:R-:W-:Y:S01]  /*31110*/  ENDCOLLECTIVE ;  /* 0x000000000000791b */ /* 0x003fe20003800000 */
.L_x_2637:
        /* <DEDUP_REMOVED lines=12> */
[----:B------:R-:W-:Y:S01]  /*311e0*/  SEL R57, R63, R80, P0 ;  /* 0x000000503f397207 */ /* 0x000fe20000000000 */
[----:B------:R-:W-:Y:S06]  /*311f0*/  BRA `(.L_x_2638) ;  /* 0xffffff5000c47947 */ /* 0x000fec000383ffff */
.L_x_2437:
[----:B------:R-:W0:Y:S01]  /*31200*/  S2R R6, SR_TID.X ;  /* 0x0000000000067919 */ /* 0x000e220000002100 */
[----:B------:R-:W-:Y:S01]  /*31210*/  BSSY B1, `(.L_x_2639) ;  /* 0x000000a000017945 */ /* 0x000fe20003800000 */
[----:B------:R-:W-:Y:S01]  /*31220*/  IMAD.MOV.U32 R12, RZ, RZ, RZ ;  /* 0x000000ffff0c7224 */ /* 0x000fe200078e00ff */
[----:B------:R-:W-:Y:S01]  /*31230*/  MOV R15, 0xffffffff ;  /* 0xffffffff000f7802 */ /* 0x000fe20000000f00 */
[----:B------:R-:W-:Y:S01]  /*31240*/  IMAD.MOV.U32 R11, RZ, RZ, 0x1f ;  /* 0x0000001fff0b7424 */ /* 0x000fe200078e00ff */
[----:B0-----:R-:W-:-:S04]  /*31250*/  SHF.R.U32.HI R6, RZ, 0x5, R6 ;  /* 0x00000005ff067819 */ /* 0x001fc80000011606 */
[----:B------:R-:W-:-:S05]  /*31260*/  LOP3.LUT R6, R6, 0x3, RZ, 0xc0, !PT ;  /* 0x0000000306067812 */ /* 0x000fca00078ec0ff */
[----:B------:R-:W-:-:S07]  /*31270*/  IMAD.MOV.U32 R13, RZ, RZ, R6 ;  /* 0x000000ffff0d7224 */ /* 0x000fce00078e0006 */
[----:B------:R-:W-:Y:S05]  /*31280*/  WARPSYNC.COLLECTIVE R15, `(.L_x_2640) ;  /* 0x000000000f087348 */ /* 0x000fea0003c00000 */
[----:B------:R0:W1:Y:S02]  /*31290*/  SHFL.IDX P6, R14, R13, R12, R11 ;  /* 0x0000000c0d0e7389 */ /* 0x00006400000c000b */
[----:B01----:R-:W-:Y:S01]  /*312a0*/  ENDCOLLECTIVE ;  /* 0x000000000000791b */ /* 0x003fe20003800000 */
.L_x_2640:
[----:B------:R-:W-:Y:S05]  /*312b0*/  BSYNC B1 ;  /* 0x0000000000017941 */ /* 0x000fea0003800000 */
.L_x_2639:
[----:B------:R-:W-:Y:S05]  /*312c0*/  BRA `(.L_x_2641) ;  /* 0xffffff8000f07947 */ /* 0x000fea000383ffff */
.L_x_2439:
[----:B------:R-:W-:Y:S01]  /*312d0*/  BSSY B1, `(.L_x_2642) ;  /* 0x0000006000017945 */ /* 0x000fe20003800000 */
[----:B------:R-:W-:-:S07]  /*312e0*/  IMAD.MOV.U32 R15, RZ, RZ, -0x1 ;  /* 0xffffffffff0f7424 */ /* 0x000fce00078e00ff */
[----:B0-----:R-:W-:Y:S05]  /*312f0*/  WARPSYNC.COLLECTIVE R15, `(.L_x_2643) ;  /* 0x000000000f0c7348 */ /* 0x001fea0003c00000 */
[----:B------:R-:W-:Y:S02]  /*31300*/  ELECT P6, UR62, PT ;  /* 0x00000000003e782f */ /* 0x000fe400038c0000 */
[----:B------:R-:W-:Y:S01]  /*31310*/  MOV R14, UR62 ;  /* 0x0000003e000e7c02 */ /* 0x000fe20008000f00 */
[----:B0-----:R-:W-:Y:S10]  /*31320*/  ENDCOLLECTIVE ;  /* 0x000000000000791b */ /* 0x001ff40003800000 */
.L_x_2643:
[----:B------:R-:W-:Y:S05]  /*31330*/  BSYNC B1 ;  /* 0x0000000000017941 */ /* 0x000fea0003800000 */
.L_x_2642:
[----:B------:R-:W-:Y:S05]  /*31340*/  BRA `(.L_x_2438) ;  /* 0xffffff8000e87947 */ /* 0x000fea000383ffff */
.L_x_2441:
[----:B0-----:R0:W1:Y:S02]  /*31350*/  SYNCS.PHASECHK.TRANS64.TRYWAIT P0, [R11+URZ+0x33420], R5 ;  /* 0x033420050b0075a7 */ /* 0x001064000800017f */
[----:B-1----:R-:W-:Y:S05]  /*31360*/  @!P0 NANOSLEEP.SYNCS 0x989680 ;  /* 0x009896800000895d */ /* 0x002fea0003900000 */
[----:B------:R-:W1:Y:S02]  /*31370*/  @!P0 SYNCS.PHASECHK.TRANS64 P0, [R11+URZ+0x33420], R5 ;  /* 0x033420050b0085a7 */ /* 0x000e64000800007f */
[----:B-1----:R-:W-:Y:S05]  /*31380*/  @!P0 BRA `(.L_x_2441) ;  /* 0xfffffffc00f08947 */ /* 0x002fea000383ffff */
[----:B------:R-:W-:Y:S05]  /*31390*/  BRA `(.L_x_2644) ;  /* 0xffffff8400047947 */ /* 0x000fea000383ffff */
.L_x_2445:
[----:B-1----:R1:W2:Y:S02]  /*313a0*/  SYNCS.PHASECHK.TRANS64.TRYWAIT P0, [R7+URZ+0x334a0], R10 ;  /* 0x0334a00a070075a7 */ /* 0x0022a4000800017f */
[----:B--2---:R-:W-:Y:S05]  /*313b0*/  @!P0 NANOSLEEP.SYNCS 0x989680 ;  /* 0x009896800000895d */ /* 0x004fea0003900000 */
[----:B------:R-:W2:Y:S02]  /*313c0*/  @!P0 SYNCS.PHASECHK.TRANS64 P0, [R7+URZ+0x334a0], R10 ;  /* 0x0334a00a070085a7 */ /* 0x000ea4000800007f */
[----:B--2---:R-:W-:Y:S05]  /*313d0*/  @!P0 BRA `(.L_x_2445) ;  /* 0xfffffffc00f08947 */ /* 0x004fea000383ffff */
[----:B------:R-:W-:Y:S05]  /*313e0*/  BRA `(.L_x_2645) ;  /* 0xffffff8400247947 */ /* 0x000fea000383ffff */
.L_x_2452:
[----:B0-----:R0:W2:Y:S02]  /*313f0*/  SYNCS.PHASECHK.TRANS64.TRYWAIT P0, [R7+URZ+0x334c0], R10 ;  /* 0x0334c00a070075a7 */ /* 0x0010a4000800017f */
[----:B--2---:R-:W-:Y:S05]  /*31400*/  @!P0 NANOSLEEP.SYNCS 0x989680 ;  /* 0x009896800000895d */ /* 0x004fea0003900000 */
[----:B------:R-:W2:Y:S02]  /*31410*/  @!P0 SYNCS.PHASECHK.TRANS64 P0, [R7+URZ+0x334c0], R10 ;  /* 0x0334c00a070085a7 */ /* 0x000ea4000800007f */
[----:B--2---:R-:W-:Y:S05]  /*31420*/  @!P0 BRA `(.L_x_2452) ;  /* 0xfffffffc00f08947 */ /* 0x004fea000383ffff */
[----:B------:R-:W-:Y:S05]  /*31430*/  BRA `(.L_x_2646) ;  /* 0xffffff8800247947 */ /* 0x000fea000383ffff */
.L_x_2461:
[----:B0-----:R0:W1:Y:S02]  /*31440*/  SYNCS.PHASECHK.TRANS64.TRYWAIT P1, [R7+URZ+0x334a0], R6 ;  /* 0x0334a006070075a7 */ /* 0x001064000802017f */
[----:B-1----:R-:W-:Y:S05]  /*31450*/  @!P1 NANOSLEEP.SYNCS 0x989680 ;  /* 0x009896800000995d */ /* 0x002fea0003900000 */
[----:B------:R-:W1:Y:S02]  /*31460*/  @!P1 SYNCS.PHASECHK.TRANS64 P1, [R7+URZ+0x334a0], R6 ;  /* 0x0334a006070095a7 */ /* 0x000e64000802007f */
[----:B-1----:R-:W-:Y:S05]  /*31470*/  @!P1 BRA `(.L_x_2461) ;  /* 0xfffffffc00f09947 */ /* 0x002fea000383ffff */
[----:B------:R-:W-:Y:S05]  /*31480*/  BRA `(.L_x_2647) ;  /* 0xffffff8c007c7947 */ /* 0x000fea000383ffff */
.L_x_2468:
[----:B-1----:R1:W2:Y:S02]  /*31490*/  SYNCS.PHASECHK.TRANS64.TRYWAIT P1, [R7+URZ+0x334c0], R6 ;  /* 0x0334c006070075a7 */ /* 0x0022a4000802017f */
[----:B--2---:R-:W-:Y:S05]  /*314a0*/  @!P1 NANOSLEEP.SYNCS 0x989680 ;  /* 0x009896800000995d */ /* 0x004fea0003900000 */
[----:B------:R-:W2:Y:S02]  /*314b0*/  @!P1 SYNCS.PHASECHK.TRANS64 P1, [R7+URZ+0x334c0], R6 ;  /* 0x0334c006070095a7 */ /* 0x000ea4000802007f */
[----:B--2---:R-:W-:Y:S05]  /*314c0*/  @!P1 BRA `(.L_x_2468) ;  /* 0xfffffffc00f09947 */ /* 0x004fea000383ffff */
[----:B------:R-:W-:Y:S05]  /*314d0*/  BRA `(.L_x_2648) ;  /* 0xffffff9000747947 */ /* 0x000fea000383ffff */
.L_x_2485:
[----:B------:R-:W0:Y:S01]  /*314e0*/  S2R R7, SR_TID.X ;  /* 0x0000000000077919 */ /* 0x000e220000002100 */
[----:B------:R-:W-:Y:S01]  /*314f0*/  BSSY B0, `(.L_x_2649) ;  /* 0x000000a000007945 */ /* 0x000fe20003800000 */
[----:B------:R-:W-:Y:S01]  /*31500*/  IMAD.MOV.U32 R12, RZ, RZ, RZ ;  /* 0x000000ffff0c7224 */ /* 0x000fe200078e00ff */
[----:B------:R-:W-:Y:S01]  /*31510*/  MOV R11, 0x1f ;  /* 0x0000001f000b7802 */ /* 0x000fe20000000f00 */
[----:B------:R-:W-:Y:S01]  /*31520*/  IMAD.MOV.U32 R15, RZ, RZ, -0x1 ;  /* 0xffffffffff0f7424 */ /* 0x000fe200078e00ff */
[----:B0-----:R-:W-:-:S04]  /*31530*/  SHF.R.U32.HI R7, RZ, 0x5, R7 ;  /* 0x00000005ff077819 */ /* 0x001fc80000011607 */
[----:B------:R-:W-:-:S05]  /*31540*/  LOP3.LUT R7, R7, 0x3, RZ, 0xc0, !PT ;  /* 0x0000000307077812 */ /* 0x000fca00078ec0ff */
[----:B------:R-:W-:-:S07]  /*31550*/  IMAD.MOV.U32 R13, RZ, RZ, R7 ;  /* 0x000000ffff0d7224 */ /* 0x000fce00078e0007 */
[----:B------:R-:W-:Y:S05]  /*31560*/  WARPSYNC.COLLECTIVE R15, `(.L_x_2650) ;  /* 0x000000000f087348 */ /* 0x000fea0003c00000 */
[----:B------:R0:W1:Y:S02]  /*31570*/  SHFL.IDX P6, R14, R13, R12, R11 ;  /* 0x0000000c0d0e7389 */ /* 0x00006400000c000b */
[----:B01----:R-:W-:Y:S01]  /*31580*/  ENDCOLLECTIVE ;  /* 0x000000000000791b */ /* 0x003fe20003800000 */
.L_x_2650:
[----:B------:R-:W-:Y:S05]  /*31590*/  BSYNC B0 ;  /* 0x0000000000007941 */ /* 0x000fea0003800000 */
.L_x_2649:
[----:B------:R-:W-:Y:S05]  /*315a0*/  BRA `(.L_x_2651) ;  /* 0xffffffa000647947 */ /* 0x000fea000383ffff */
.L_x_2487:
[----:B------:R-:W-:Y:S01]  /*315b0*/  BSSY B0, `(.L_x_2652) ;  /* 0x0000006000007945 */ /* 0x000fe20003800000 */
[----:B------:R-:W-:-:S07]  /*315c0*/  IMAD.MOV.U32 R15, RZ, RZ, -0x1 ;  /* 0xffffffffff0f7424 */ /* 0x000fce00078e00ff */
[----:B0-----:R-:W-:Y:S05]  /*315d0*/  WARPSYNC.COLLECTIVE R15, `(.L_x_2653) ;  /* 0x000000000f0c7348 */ /* 0x001fea0003c00000 */
[----:B------:R-:W-:Y:S02]  /*315e0*/  ELECT P6, UR62, PT ;  /* 0x00000000003e782f */ /* 0x000fe400038c0000 */
[----:B------:R-:W-:Y:S01]  /*315f0*/  MOV R14, UR62 ;  /* 0x0000003e000e7c02 */ /* 0x000fe20008000f00 */
[----:B0-----:R-:W-:Y:S10]  /*31600*/  ENDCOLLECTIVE ;  /* 0x000000000000791b */ /* 0x001ff40003800000 */
.L_x_2653:
[----:B------:R-:W-:Y:S05]  /*31610*/  BSYNC B0 ;  /* 0x0000000000007941 */ /* 0x000fea0003800000 */
.L_x_2652:
[----:B------:R-:W-:Y:S05]  /*31620*/  BRA `(.L_x_2654) ;  /* 0xffffffa0005c7947 */ /* 0x000fea000383ffff */
.L_x_2490:
[----:B0-----:R0:W1:Y:S02]  /*31630*/  SYNCS.PHASECHK.TRANS64.TRYWAIT P2, [R4+URZ+0x33480], R8 ;  /* 0x03348008040075a7 */ /* 0x001064000804017f */
[----:B-1----:R-:W-:Y:S05]  /*31640*/  @!P2 NANOSLEEP.SYNCS 0x989680 ;  /* 0x009896800000a95d */ /* 0x002fea0003900000 */
[----:B------:R-:W1:Y:S02]  /*31650*/  @!P2 SYNCS.PHASECHK.TRANS64 P2, [R4+URZ+0x33480], R8 ;  /* 0x033480080400a5a7 */ /* 0x000e64000804007f */
[----:B-1----:R-:W-:Y:S05]  /*31660*/  @!P2 BRA `(.L_x_2490) ;  /* 0xfffffffc00f0a947 */ /* 0x002fea000383ffff */
[----:B------:R-:W-:Y:S05]  /*31670*/  BRA `(.L_x_2655) ;  /* 0xffffffa000d87947 */ /* 0x000fea000383ffff */
.L_x_2492:
[----:B-1----:R1:W2:Y:S02]  /*31680*/  SYNCS.PHASECHK.TRANS64.TRYWAIT P2, [R4+URZ+0x33440], R8 ;  /* 0x03344008040075a7 */ /* 0x0022a4000804017f */
[----:B--2---:R-:W-:Y:S05]  /*31690*/  @!P2 NANOSLEEP.SYNCS 0x989680 ;  /* 0x009896800000a95d */ /* 0x004fea0003900000 */
[----:B------:R-:W2:Y:S02]  /*316a0*/  @!P2 SYNCS.PHASECHK.TRANS64 P2, [R4+URZ+0x33440], R8 ;  /* 0x033440080400a5a7 */ /* 0x000ea4000804007f */
[----:B--2---:R-:W-:Y:S05]  /*316b0*/  @!P2 BRA `(.L_x_2492) ;  /* 0xfffffffc00f0a947 */ /* 0x004fea000383ffff */
[----:B------:R-:W-:Y:S05]  /*316c0*/  BRA `(.L_x_2656) ;  /* 0xffffffa400647947 */ /* 0x000fea000383ffff */
.L_x_2495:
        /* <DEDUP_REMOVED lines=8> */
.L_x_2501:
[----:B--2---:R2:W3:Y:S02]  /*31750*/  SYNCS.PHASECHK.TRANS64.TRYWAIT P0, [R5+URZ+0x33480], R4 ;  /* 0x03348004050075a7 */ /* 0x0044e4000800017f */
[----:B---3--:R-:W-:Y:S05]  /*31760*/  @!P0 NANOSLEEP.SYNCS 0x989680 ;  /* 0x009896800000895d */ /* 0x008fea0003900000 */
[----:B------:R-:W3:Y:S02]  /*31770*/  @!P0 SYNCS.PHASECHK.TRANS64 P0, [R5+URZ+0x33480], R4 ;  /* 0x03348004050085a7 */ /* 0x000ee4000800007f */
[----:B---3--:R-:W-:Y:S05]  /*31780*/  @!P0 BRA `(.L_x_2501) ;  /* 0xfffffffc00f08947 */ /* 0x008fea000383ffff */
[----:B------:R-:W-:Y:S05]  /*31790*/  BRA `(.L_x_2658) ;  /* 0xffffffac00447947 */ /* 0x000fea000383ffff */
.L_x_2508:
[----:B0-----:R0:W3:Y:S02]  /*317a0*/  SYNCS.PHASECHK.TRANS64.TRYWAIT P0, [R5+URZ+0x33440], R4 ;  /* 0x03344004050075a7 */ /* 0x0010e4000800017f */
[----:B---3--:R-:W-:Y:S05]  /*317b0*/  @!P0 NANOSLEEP.SYNCS 0x989680 ;  /* 0x009896800000895d */ /* 0x008fea0003900000 */
[----:B------:R-:W3:Y:S02]  /*317c0*/  @!P0 SYNCS.PHASECHK.TRANS64 P0, [R5+URZ+0x33440], R4 ;  /* 0x03344004050085a7 */ /* 0x000ee4000800007f */
[----:B---3--:R-:W-:Y:S05]  /*317d0*/  @!P0 BRA `(.L_x_2508) ;  /* 0xfffffffc00f08947 */ /* 0x008fea000383ffff */
[----:B------:R-:W-:Y:S05]  /*317e0*/  BRA `(.L_x_2659) ;  /* 0xffffffb000507947 */ /* 0x000fea000383ffff */
.L_x_2516:
[----:B--2---:R2:W3:Y:S02]  /*317f0*/  SYNCS.PHASECHK.TRANS64.TRYWAIT P2, [R14+URZ+0x33470], R3 ;  /* 0x033470030e0075a7 */ /* 0x0044e4000804017f */
[----:B---3--:R-:W-:Y:S05]  /*31800*/  @!P2 NANOSLEEP.SYNCS 0x989680 ;  /* 0x009896800000a95d */ /* 0x008fea0003900000 */
[----:B------:R-:W3:Y:S02]  /*31810*/  @!P2 SYNCS.PHASECHK.TRANS64 P2, [R14+URZ+0x33470], R3 ;  /* 0x033470030e00a5a7 */ /* 0x000ee4000804007f */
[----:B---3--:R-:W-:Y:S05]  /*31820*/  @!P2 BRA `(.L_x_2516) ;  /* 0xfffffffc00f0a947 */ /* 0x008fea000383ffff */
[----:B------:R-:W-:Y:S05]  /*31830*/  BRA `(.L_x_2660) ;  /* 0xffffffb400707947 */ /* 0x000fea000383ffff */
.L_x_2518:
[----:B0-----:R0:W2:Y:S02]  /*31840*/  SYNCS.PHASECHK.TRANS64.TRYWAIT P2, [R14+URZ+0x33460], R3 ;  /* 0x033460030e0075a7 */ /* 0x0010a4000804017f */
[----:B--2---:R-:W-:Y:S05]  /*31850*/  @!P2 NANOSLEEP.SYNCS 0x989680 ;  /* 0x009896800000a95d */ /* 0x004fea0003900000 */
[----:B------:R-:W2:Y:S02]  /*31860*/  @!P2 SYNCS.PHASECHK.TRANS64 P2, [R14+URZ+0x33460], R3 ;  /* 0x033460030e00a5a7 */ /* 0x000ea4000804007f */
[----:B--2---:R-:W-:Y:S05]  /*31870*/  @!P2 BRA `(.L_x_2518) ;  /* 0xfffffffc00f0a947 */ /* 0x004fea000383ffff */
[----:B------:R-:W-:Y:S05]  /*31880*/  BRA `(.L_x_2661) ;  /* 0xffffffb400787947 */ /* 0x000fea000383ffff */
.L_x_2525:
[----:B0-----:R0:W2:Y:S02]  /*31890*/  SYNCS.PHASECHK.TRANS64.TRYWAIT P0, [R3+URZ+0x33470], R0 ;  /* 0x03347000030075a7 */ /* 0x0010a4000800017f */
[----:B--2---:R-:W-:Y:S05]  /*318a0*/  @!P0 NANOSLEEP.SYNCS 0x989680 ;  /* 0x009896800000895d */ /* 0x004fea0003900000 */
[----:B------:R-:W2:Y:S02]  /*318b0*/  @!P0 SYNCS.PHASECHK.TRANS64 P0, [R3+URZ+0x33470], R0 ;  /* 0x03347000030085a7 */ /* 0x000ea4000800007f */
[----:B--2---:R-:W-:Y:S05]  /*318c0*/  @!P0 BRA `(.L_x_2525) ;  /* 0xfffffffc00f08947 */ /* 0x004fea000383ffff */
[----:B------:R-:W-:Y:S05]  /*318d0*/  BRA `(.L_x_2662) ;  /* 0xffffffbc00bc7947 */ /* 0x000fea000383ffff */
.L_x_2527:
[----:B0-----:R0:W2:Y:S02]  /*318e0*/  SYNCS.PHASECHK.TRANS64.TRYWAIT P0, [R3+URZ+0x33460], R6 ;  /* 0x03346006030075a7 */ /* 0x0010a4000800017f */
[----:B--2---:R-:W-:Y:S05]  /*318f0*/  @!P0 NANOSLEEP.SYNCS 0x989680 ;  /* 0x009896800000895d */ /* 0x004fea0003900000 */
[----:B------:R-:W2:Y:S02]  /*31900*/  @!P0 SYNCS.PHASECHK.TRANS64 P0, [R3+URZ+0x33460], R6 ;  /* 0x03346006030085a7 */ /* 0x000ea4000800007f */
[----:B--2---:R-:W-:Y:S05]  /*31910*/  @!P0 BRA `(.L_x_2527) ;  /* 0xfffffffc00f08947 */ /* 0x004fea000383ffff */
[----:B------:R-:W-:Y:S05]  /*31920*/  BRA `(.L_x_2663) ;  /* 0xffffffbc00f07947 */ /* 0x000fea000383ffff */
.L_x_2531:
[----:B------:R-:W-:Y:S01]  /*31930*/  BSSY B0, `(.L_x_2664) ;  /* 0x0000008000007945 */ /* 0x000fe20003800000 */
[----:B------:R-:W-:Y:S01]  /*31940*/  IMAD.MOV.U32 R13, RZ, RZ, R16 ;  /* 0x000000ffff0d7224 */ /* 0x000fe200078e0010 */
[----:B------:R-:W-:Y:S01]  /*31950*/  MOV R12, RZ ;  /* 0x000000ff000c7202 */ /* 0x000fe20000000f00 */
[----:B------:R-:W-:Y:S02]  /*31960*/  IMAD.MOV.U32 R11, RZ, RZ, 0x1f ;  /* 0x0000001fff0b7424 */ /* 0x000fe400078e00ff */
[----:B------:R-:W-:-:S07]  /*31970*/  IMAD.MOV.U32 R15, RZ, RZ, -0x1 ;  /* 0xffffffffff0f7424 */ /* 0x000fce00078e00ff */
[----:B-1----:R-:W-:Y:S05]  /*31980*/  WARPSYNC.COLLECTIVE R15, `(.L_x_2665) ;  /* 0x000000000f087348 */ /* 0x002fea0003c00000 */
[----:B------:R0:W2:Y:S02]  /*31990*/  SHFL.IDX P6, R14, R13, R12, R11 ;  /* 0x0000000c0d0e7389 */ /* 0x0000a400000c000b */
[----:B012---:R-:W-:Y:S01]  /*319a0*/  ENDCOLLECTIVE ;  /* 0x000000000000791b */ /* 0x007fe20003800000 */
.L_x_2665:
[----:B------:R-:W-:Y:S05]  /*319b0*/  BSYNC B0 ;  /* 0x0000000000007941 */ /* 0x000fea0003800000 */
.L_x_2664:
[----:B------:R-:W-:Y:S01]  /*319c0*/  MOV R13, R16 ;  /* 0x00000010000d7202 */ /* 0x000fe20000000f00 */
        /* <DEDUP_REMOVED lines=8> */
.L_x_2666:
[----:B------:R-:W-:Y:S02]  /*31a50*/  ULDC UR4, c[0x0][0xc14] ;  /* 0x0003050000047ab9 */ /* 0x000fe40000000800 */
[----:B------:R-:W-:-:S13]  /*31a60*/  ISETP.GE.OR P1, PT, R5, UR4, !P0 ;  /* 0x0000000405007c0c */ /* 0x000fda000c726670 */
[----:B------:R-:W0:Y:S01]  /*31a70*/  @!P1 LDC.64 R2, c[0x0][0xc58] ;  /* 0x00031600ff029b82 */ /* 0x000e220000000a00 */
[----:B------:R-:W-:Y:S01]  /*31a80*/  IMAD.MOV.U32 R11, RZ, RZ, RZ ;  /* 0x000000ffff0b7224 */ /* 0x000fe200078e00ff */
[----:B------:R-:W-:Y:S01]  /*31a90*/  MOV R4, R14 ;  /* 0x0000000e00047202 */ /* 0x000fe20000000f00 */
        /* <DEDUP_REMOVED lines=8> */
[----:B------:R-:W-:-:S04]  /*31b20*/  ISETP.NE.AND P1, PT, R8, RZ, PT ;  /* 0x000000ff0800720c */ /* 0x000fc80003f25270 */
[----:B------:R-:W-:-:S09]  /*31b30*/  MOV R13, R2 ;  /* 0x00000002000d7202 */ /* 0x000fd20000000f00 */
[----:B------:R-:W-:Y:S05]  /*31b40*/  WARPSYNC.COLLECTIVE R15, `(.L_x_2667) ;  /* 0x000000000f087348 */ /* 0x000fea0003c00000 */
[----:B------:R0:W1:Y:S02]  /*31b50*/  SHFL.UP P6, R14, R13, R12, R11 ;  /* 0x0400000c0d0e7389 */ /* 0x00006400000c000b */
[----:B01----:R-:W-:Y:S01]  /*31b60*/  ENDCOLLECTIVE ;  /* 0x000000000000791b */ /* 0x003fe20003800000 */
.L_x_2667:
[----:B------:R-:W-:Y:S02]  /*31b70*/  MOV R12, 0x2 ;  /* 0x00000002000c7802 */ /* 0x000fe40000000f00 */
[----:B------:R-:W-:-:S05]  /*31b80*/  SEL R5, R14, RZ, P1 ;  /* 0x000000ff0e057207 */ /* 0x000fca0000800000 */
[----:B------:R-:W-:-:S04]  /*31b90*/  IMAD.IADD R5, R2, 0x1, R5 ;  /* 0x0000000102057824 */ /* 0x000fc800078e0205 */
[----:B------:R-:W-:-:S07]  /*31ba0*/  IMAD.MOV.U32 R13, RZ, RZ, R5 ;  /* 0x000000ffff0d7224 */ /* 0x000fce00078e0005 */
[----:B------:R-:W-:Y:S05]  /*31bb0*/  WARPSYNC.COLLECTIVE R15, `(.L_x_2668) ;  /* 0x000000000f087348 */ /* 0x000fea0003c00000 */
[----:B------:R0:W1:Y:S02]  /*31bc0*/  SHFL.UP P6, R14, R13, R12, R11 ;  /* 0x0400000c0d0e7389 */ /* 0x00006400000c000b */
[----:B01----:R-:W-:Y:S01]  /*31bd0*/  ENDCOLLECTIVE ;  /* 0x000000000000791b */ /* 0x003fe20003800000 */
.L_x_2668:
[----:B------:R-:W-:Y:S01]  /*31be0*/  IMAD.MOV.U32 R12, RZ, RZ, 0x4 ;  /* 0x00000004ff0c7424 */ /* 0x000fe200078e00ff */
[----:B------:R-:W-:-:S05]  /*31bf0*/  SEL R6, R14, RZ, P2 ;  /* 0x000000ff0e067207 */ /* 0x000fca0001000000 */
[----:B------:R-:W-:-:S04]  /*31c00*/  IMAD.IADD R6, R5, 0x1, R6 ;  /* 0x0000000105067824 */ /* 0x000fc800078e0206 */
[----:B------:R-:W-:-:S07]  /*31c10*/  IMAD.MOV.U32 R13, RZ, RZ, R6 ;  /* 0x000000ffff0d7224 */ /* 0x000fce00078e0006 */
[----:B------:R-:W-:Y:S05]  /*31c20*/  WARPSYNC.COLLECTIVE R15, `(.L_x_2669) ;  /* 0x000000000f087348 */ /* 0x000fea0003c00000 */
[----:B------:R0:W1:Y:S02]  /*31c30*/  SHFL.UP P6, R14, R13, R12, R11 ;  /* 0x0400000c0d0e7389 */ /* 0x00006400000c000b */
[----:B01----:R-:W-:Y:S01]  /*31c40*/  ENDCOLLECTIVE ;  /* 0x000000000000791b */ /* 0x003fe20003800000 */
.L_x_2669:
[----:B------:R-:W-:Y:S01]  /*31c50*/  IMAD.MOV.U32 R12, RZ, RZ, 0x8 ;  /* 0x00000008ff0c7424 */ /* 0x000fe200078e00ff */
[----:B------:R-:W-:-:S04]  /*31c60*/  SEL R7, R14, RZ, P3 ;  /* 0x000000ff0e077207 */ /* 0x000fc80001800000 */
[----:B------:R-:W-:-:S05]  /*31c70*/  IADD3 R7, R6, R7, RZ ;  /* 0x0000000706077210 */ /* 0x000fca0007ffe0ff */
[----:B------:R-:W-:-:S07]  /*31c80*/  IMAD.MOV.U32 R13, RZ, RZ, R7 ;  /* 0x000000ffff0d7224 */ /* 0x000fce00078e0007 */
[----:B------:R-:W-:Y:S05]  /*31c90*/  WARPSYNC.COLLECTIVE R15, `(.L_x_2670) ;  /* 0x000000000f087348 */ /* 0x000fea0003c00000 */
[----:B------:R0:W1:Y:S02]  /*31ca0*/  SHFL.UP P6, R14, R13, R12, R11 ;  /* 0x0400000c0d0e7389 */ /* 0x00006400000c000b */
[----:B01----:R-:W-:Y:S01]  /*31cb0*/  ENDCOLLECTIVE ;  /* 0x000000000000791b */ /* 0x003fe20003800000 */
.L_x_2670:
[----:B------:R-:W-:Y:S01]  /*31cc0*/  IMAD.MOV.U32 R12, RZ, RZ, 0x10 ;  /* 0x00000010ff0c7424 */ /* 0x000fe200078e00ff */
[----:B------:R-:W-:-:S05]  /*31cd0*/  SEL R14, R14, RZ, P4 ;  /* 0x000000ff0e0e7207 */ /* 0x000fca0002000000 */
[----:B------:R-:W-:-:S05]  /*31ce0*/  IMAD.IADD R5, R7, 0x1, R14 ;  /* 0x0000000107057824 */ /* 0x000fca00078e020e */
[----:B------:R-:W-:-:S07]  /*31cf0*/  MOV R13, R5 ;  /* 0x00000005000d7202 */ /* 0x000fce0000000f00 */
[----:B------:R-:W-:Y:S05]  /*31d00*/  WARPSYNC.COLLECTIVE R15, `(.L_x_2671) ;  /* 0x000000000f087348 */ /* 0x000fea0003c00000 */
[----:B------:R0:W1:Y:S02]  /*31d10*/  SHFL.UP P6, R14, R13, R12, R11 ;  /* 0x0400000c0d0e7389 */ /* 0x00006400000c000b */
[----:B01----:R-:W-:Y:S01]  /*31d20*/  ENDCOLLECTIVE ;  /* 0x000000000000791b */ /* 0x003fe20003800000 */
.L_x_2671:
[----:B------:R-:W-:Y:S01]  /*31d30*/  MOV R12, 0x1f ;  /* 0x0000001f000c7802 */ /* 0x000fe20000000f00 */
[----:B------:R-:W-:Y:S01]  /*31d40*/  IMAD.MOV.U32 R11, RZ, RZ, 0x1f ;  /* 0x0000001fff0b7424 */ /* 0x000fe200078e00ff */
[----:B------:R-:W-:-:S05]  /*31d50*/  SEL R14, R14, RZ, P5 ;  /* 0x000000ff0e0e7207 */ /* 0x000fca0002800000 */
[----:B------:R-:W-:-:S04]  /*31d60*/  IMAD.IADD R3, R5, 0x1, R14 ;  /* 0x0000000105037824 */ /* 0x000fc800078e020e */
[----:B------:R-:W-:-:S07]  /*31d70*/  IMAD.MOV.U32 R13, RZ, RZ, R3 ;  /* 0x000000ffff0d7224 */ /* 0x000fce00078e0003 */
[----:B------:R-:W-:Y:S05]  /*31d80*/  WARPSYNC.COLLECTIVE R15, `(.L_x_2672) ;  /* 0x000000000f087348 */ /* 0x000fea0003c00000 */
[----:B------:R0:W1:Y:S02]  /*31d90*/  SHFL.IDX P6, R14, R13, R12, R11 ;  /* 0x0000000c0d0e7389 */ /* 0x00006400000c000b */
[----:B01----:R-:W-:Y:S01]  /*31da0*/  ENDCOLLECTIVE ;  /* 0x000000000000791b */ /* 0x003fe20003800000 */
.L_x_2672:
[----:B------:R-:W-:Y:S05]  /*31db0*/  BRA `(.L_x_2673) ;  /* 0xffffffc400507947 */ /* 0x000fea000383ffff */
.L_x_2536:
[----:B------:R-:W-:Y:S01]  /*31dc0*/  BSSY B0, `(.L_x_2674) ;  /* 0x0000008000007945 */ /* 0x000fe20003800000 */
[----:B-----5:R-:W-:Y:S01]  /*31dd0*/  IMAD.MOV.U32 R13, RZ, RZ, R2 ;  /* 0x000000ffff0d7224 */ /* 0x020fe200078e0002 */
[----:B------:R-:W-:Y:S01]  /*31de0*/  MOV R11, RZ ;  /* 0x000000ff000b7202 */ /* 0x000fe20000000f00 */
[----:B------:R-:W-:Y:S02]  /*31df0*/  IMAD.MOV.U32 R12, RZ, RZ, 0x1 ;  /* 0x00000001ff0c7424 */ /* 0x000fe400078e00ff */
[----:B------:R-:W-:-:S07]  /*31e00*/  IMAD.MOV.U32 R15, RZ, RZ, -0x1 ;  /* 0xffffffffff0f7424 */ /* 0x000fce00078e00ff */
[----:B012---:R-:W-:Y:S05]  /*31e10*/  WARPSYNC.COLLECTIVE R15, `(.L_x_2675) ;  /* 0x000000000f087348 */ /* 0x007fea0003c00000 */
[----:B------:R3:W4:Y:S02]  /*31e20*/  SHFL.UP P6, R14, R13, R12, R11 ;  /* 0x0400000c0d0e7389 */ /* 0x00072400000c000b */
[----:B01234-:R-:W-:Y:S01]  /*31e30*/  ENDCOLLECTIVE ;  /* 0x000000000000791b */ /* 0x01ffe20003800000 */
.L_x_2675:
[----:B------:R-:W-:Y:S05]  /*31e40*/  BSYNC B0 ;  /* 0x0000000000007941 */ /* 0x000fea0003800000 */
.L_x_2674:
[----:B------:R-:W-:Y:S01]  /*31e50*/  SEL R13, R14, RZ, P1 ;  /* 0x000000ff0e0d7207 */ /* 0x000fe20000800000 */
[----:B------:R-:W-:Y:S01]  /*31e60*/  IMAD.MOV.U32 R12, RZ, RZ, 0x2 ;  /* 0x00000002ff0c7424 */ /* 0x000fe200078e00ff */
[----:B------:R-:W-:Y:S01]  /*31e70*/  MOV R11, RZ ;  /* 0x000000ff000b7202 */ /* 0x000fe20000000f00 */
[----:B------:R-:W-:Y:S02]  /*31e80*/  IMAD.MOV.U32 R15, RZ, RZ, -0x1 ;  /* 0xffffffffff0f7424 */ /* 0x000fe400078e00ff */
[----:B------:R-:W-:-:S07]  /*31e90*/  IMAD.IADD R13, R2, 0x1, R13 ;  /* 0x00000001020d7824 */ /* 0x000fce00078e020d */
[----:B------:R-:W-:Y:S05]  /*31ea0*/  WARPSYNC.COLLECTIVE R15, `(.L_x_2676) ;  /* 0x000000000f087348 */ /* 0x000fea0003c00000 */
[----:B------:R0:W1:Y:S02]  /*31eb0*/  SHFL.UP P6, R14, R13, R12, R11 ;  /* 0x0400000c0d0e7389 */ /* 0x00006400000c000b */
[----:B01----:R-:W-:Y:S01]  /*31ec0*/  ENDCOLLECTIVE ;  /* 0x000000000000791b */ /* 0x003fe20003800000 */
.L_x_2676:
[----:B------:R-:W-:Y:S02]  /*31ed0*/  MOV R12, 0x4 ;  /* 0x00000004000c7802 */ /* 0x000fe40000000f00 */
[----:B------:R-:W-:-:S05]  /*31ee0*/  SEL R14, R14, RZ, P2 ;  /* 0x000000ff0e0e7207 */ /* 0x000fca0001000000 */
[----:B------:R-:W-:-:S04]  /*31ef0*/  IMAD.IADD R5, R13, 0x1, R14 ;  /* 0x000000010d057824 */ /* 0x000fc800078e020e */
[----:B------:R-:W-:-:S07]  /*31f00*/  IMAD.MOV.U32 R13, RZ, RZ, R5 ;  /* 0x000000ffff0d7224 */ /* 0x000fce00078e0005 */
[----:B------:R-:W-:Y:S05]  /*31f10*/  WARPSYNC.COLLECTIVE R15, `(.L_x_2677) ;  /* 0x000000000f087348 */ /* 0x000fea0003c00000 */
[----:B------:R0:W1:Y:S02]  /*31f20*/  SHFL.UP P6, R14, R13, R12, R11 ;  /* 0x0400000c0d0e7389 */ /* 0x00006400000c000b */
[----:B01----:R-:W-:Y:S01]  /*31f30*/  ENDCOLLECTIVE ;  /* 0x000000000000791b */ /* 0x003fe20003800000 */
.L_x_2677:
[----:B------:R-:W-:Y:S01]  /*31f40*/  IMAD.MOV.U32 R12, RZ, RZ, 0x8 ;  /* 0x00000008ff0c7424 */ /* 0x000fe200078e00ff */
[----:B------:R-:W-:-:S05]  /*31f50*/  SEL R6, R14, RZ, P3 ;  /* 0x000000ff0e067207 */ /* 0x000fca0001800000 */
[----:B------:R-:W-:-:S04]  /*31f60*/  IMAD.IADD R6, R5, 0x1, R6 ;  /* 0x0000000105067824 */ /* 0x000fc800078e0206 */
[----:B------:R-:W-:-:S07]  /*31f70*/  IMAD.MOV.U32 R13, RZ, RZ, R6 ;  /* 0x000000ffff0d7224 */ /* 0x000fce00078e0006 */
[----:B------:R-:W-:Y:S05]  /*31f80*/  WARPSYNC.COLLECTIVE R15, `(.L_x_2678) ;  /* 0x000000000f087348 */ /* 0x000fea0003c00000 */
[----:B------:R0:W1:Y:S02]  /*31f90*/  SHFL.UP P6, R14, R13, R12, R11 ;  /* 0x0400000c0d0e7389 */ /* 0x00006400000c000b */
[----:B01----:R-:W-:Y:S01]  /*31fa0*/  ENDCOLLECTIVE ;  /* 0x000000000000791b */ /* 0x003fe20003800000 */
.L_x_2678:
[----:B------:R-:W-:Y:S01]  /*31fb0*/  IMAD.MOV.U32 R12, RZ, RZ, 0x10 ;  /* 0x00000010ff0c7424 */ /* 0x000fe200078e00ff */
[----:B------:R-:W-:-:S04]  /*31fc0*/  SEL R7, R14, RZ, P4 ;  /* 0x000000ff0e077207 */ /* 0x000fc80002000000 */
[----:B------:R-:W-:-:S05]  /*31fd0*/  IADD3 R7, R6, R7, RZ ;  /* 0x0000000706077210 */ /* 0x000fca0007ffe0ff */
[----:B------:R-:W-:-:S07]  /*31fe0*/  IMAD.MOV.U32 R13, RZ, RZ, R7 ;  /* 0x000000ffff0d7224 */ /* 0x000fce00078e0007 */
[----:B------:R-:W-:Y:S05]  /*31ff0*/  WARPSYNC.COLLECTIVE R15, `(.L_x_2679) ;  /* 0x000000000f087348 */ /* 0x000fea0003c00000 */
[----:B------:R0:W1:Y:S02]  /*32000*/  SHFL.UP P6, R14, R13, R12, R11 ;  /* 0x0400000c0d0e7389 */ /* 0x00006400000c000b */
[----:B01----:R-:W-:Y:S01]  /*32010*/  ENDCOLLECTIVE ;  /* 0x000000000000791b */ /* 0x003fe20003800000 */
.L_x_2679:
        /* <DEDUP_REMOVED lines=8> */
.L_x_2680:
[----:B------:R-:W-:Y:S05]  /*320a0*/  BRA `(.L_x_2681) ;  /* 0xffffffc400307947 */ /* 0x000fea000383ffff */
.L_x_2538:
[----:B------:R-:W-:Y:S01]  /*320b0*/  BSSY B0, `(.L_x_2682) ;  /* 0x0000006000007945 */ /* 0x000fe20003800000 */
[----:B------:R-:W-:Y:S01]  /*320c0*/  PLOP3.LUT P6, PT, P6, PT, PT, 0x8, 0x0 ;  /* 0x000000000000781c */ /* 0x000fe200037ce170 */
[----:B------:R-:W-:-:S12]  /*320d0*/  IMAD.MOV.U32 R15, RZ, RZ, -0x1 ;  /* 0xffffffffff0f7424 */ /* 0x000fd800078e00ff */
[----:B01----:R-:W-:Y:S05]  /*320e0*/  WARPSYNC.COLLECTIVE R15, `(.L_x_2683) ;  /* 0x000000000f087348 */ /* 0x003fea0003c00000 */
[----:B------:R-:W-:Y:S01]  /*320f0*/  VOTE.ANY R14, PT, P6 ;  /* 0x00000000000e7806 */ /* 0x000fe200030e0100 */
[----:B01----:R-:W-:Y:S06]  /*32100*/  ENDCOLLECTIVE ;  /* 0x000000000000791b */ /* 0x003fec0003800000 */
.L_x_2683:
[----:B------:R-:W-:Y:S05]  /*32110*/  BSYNC B0 ;  /* 0x0000000000007941 */ /* 0x000fea0003800000 */
.L_x_2682:
[----:B------:R-:W-:Y:S01]  /*32120*/  MOV R4, R14 ;  /* 0x0000000e00047202 */ /* 0x000fe20000000f00 */
[----:B------:R-:W-:Y:S01]  /*32130*/  IMAD.MOV.U32 R13, RZ, RZ, R2 ;  /* 0x000000ffff0d7224 */ /* 0x000fe200078e0002 */
[----:B------:R-:W-:Y:S01]  /*32140*/  MOV R15, 0xffffffff ;  /* 0xffffffff000f7802 */ /* 0x000fe20000000f00 */
[----:B------:R-:W-:Y:S01]  /*32150*/  IMAD.MOV.U32 R11, RZ, RZ, 0x1f ;  /* 0x0000001fff0b7424 */ /* 0x000fe200078e00ff */
[----:B------:R-:W0:Y:S02]  /*32160*/  POPC R6, R4 ;  /* 0x0000000400067309 */ /* 0x000e240000000000 */
[----:B0-----:R-:W-:-:S07]  /*32170*/  IMAD.MOV.U32 R12, RZ, RZ, R6 ;  /* 0x000000ffff0c7224 */ /* 0x001fce00078e0006 */
[----:B------:R-:W-:Y:S05]  /*32180*/  WARPSYNC.COLLECTIVE R15, `(.L_x_2684) ;  /* 0x000000000f087348 */ /* 0x000fea0003c00000 */
[----:B------:R0:W1:Y:S02]  /*32190*/  SHFL.IDX P6, R14, R13, R12, R11 ;  /* 0x0000000c0d0e7389 */ /* 0x00006400000c000b */
[----:B01----:R-:W-:Y:S01]  /*321a0*/  ENDCOLLECTIVE ;  /* 0x000000000000791b */ /* 0x003fe20003800000 */
.L_x_2684:
[----:B------:R-:W-:Y:S01]  /*321b0*/  IMAD.MOV.U32 R17, RZ, RZ, R14 ;  /* 0x000000ffff117224 */ /* 0x000fe200078e000e */
[----:B------:R-:W-:Y:S06]  /*321c0*/  BRA `(.L_x_2685) ;  /* 0xffffffc400207947 */ /* 0x000fec000383ffff */
.L_x_2540:
[----:B------:R-:W-:Y:S01]  /*321d0*/  BSSY B0, `(.L_x_2686) ;  /* 0x0000007000007945 */ /* 0x000fe20003800000 */
[----:B------:R-:W-:Y:S01]  /*321e0*/  IMAD.MOV.U32 R13, RZ, RZ, R3 ;  /* 0x000000ffff0d7224 */ /* 0x000fe200078e0003 */
[----:B------:R-:W-:Y:S01]  /*321f0*/  MOV R15, 0xffffffff ;  /* 0xffffffff000f7802 */ /* 0x000fe20000000f00 */
[----:B------:R-:W-:-:S07]  /*32200*/  IMAD.MOV.U32 R11, RZ, RZ, 0x1f ;  /* 0x0000001fff0b7424 */ /* 0x000fce00078e00ff */
[----:B0123--:R-:W-:Y:S05]  /*32210*/  WARPSYNC.COLLECTIVE R15, `(.L_x_2687) ;  /* 0x000000000f087348 */ /* 0x00ffea0003c00000 */
[----:B------:R4:W0:Y:S02]  /*32220*/  SHFL.IDX P6, R14, R13, R12, R11 ;  /* 0x0000000c0d0e7389 */ /* 0x00082400000c000b */
[----:B01234-:R-:W-:Y:S01]  /*32230*/  ENDCOLLECTIVE ;  /* 0x000000000000791b */ /* 0x01ffe20003800000 */
.L_x_2687:
[----:B------:R-:W-:Y:S05]  /*32240*/  BSYNC B0 ;  /* 0x0000000000007941 */ /* 0x000fea0003800000 */
.L_x_2686:
[----:B------:R-:W-:Y:S01]  /*32250*/  IMAD.MOV.U32 R4, RZ, RZ, R14 ;  /* 0x000000ffff047224 */ /* 0x000fe200078e000e */
[----:B------:R-:W-:Y:S06]  /*32260*/  BRA `(.L_x_2539) ;  /* 0xffffffc400147947 */ /* 0x000fec000383ffff */
.L_x_2544:
[----:B0-----:R0:W2:Y:S02]  /*32270*/  SYNCS.PHASECHK.TRANS64.TRYWAIT P0, [R0+URZ+0x33420], R3 ;  /* 0x03342003000075a7 */ /* 0x0010a4000800017f */
[----:B--2---:R-:W-:Y:S05]  /*32280*/  @!P0 NANOSLEEP.SYNCS 0x989680 ;  /* 0x009896800000895d */ /* 0x004fea0003900000 */
[----:B------:R-:W2:Y:S02]  /*32290*/  @!P0 SYNCS.PHASECHK.TRANS64 P0, [R0+URZ+0x33420], R3 ;  /* 0x03342003000085a7 */ /* 0x000ea4000800007f */
[----:B--2---:R-:W-:Y:S05]  /*322a0*/  @!P0 BRA `(.L_x_2544) ;  /* 0xfffffffc00f08947 */ /* 0x004fea000383ffff */
[----:B------:R-:W-:Y:S05]  /*322b0*/  BRA `(.L_x_2688) ;  /* 0xffffffc8008c7947 */ /* 0x000fea000383ffff */
.L_x_2545:
[----:B------:R-:W2:Y:S01]  /*322c0*/  S2R R2, SR_TID.X ;  /* 0x0000000000027919 */ /* 0x000ea20000002100 */
[----:B------:R-:W-:Y:S01]  /*322d0*/  BSSY B0, `(.L_x_2689) ;  /* 0x000000a000007945 */ /* 0x000fe20003800000 */
[----:B------:R-:W-:Y:S01]  /*322e0*/  IMAD.MOV.U32 R12, RZ, RZ, RZ ;  /* 0x000000ffff0c7224 */ /* 0x000fe200078e00ff */
[----:B------:R-:W-:Y:S01]  /*322f0*/  MOV R11, 0x1f ;  /* 0x0000001f000b7802 */ /* 0x000fe20000000f00 */
[----:B------:R-:W-:Y:S01]  /*32300*/  IMAD.MOV.U32 R15, RZ, RZ, -0x1 ;  /* 0xffffffffff0f7424 */ /* 0x000fe200078e00ff */
[----:B--2---:R-:W-:-:S04]  /*32310*/  SHF.R.U32.HI R2, RZ, 0x5, R2 ;  /* 0x00000005ff027819 */ /* 0x004fc80000011602 */
[----:B------:R-:W-:-:S05]  /*32320*/  LOP3.LUT R2, R2, 0x3, RZ, 0xc0, !PT ;  /* 0x0000000302027812 */ /* 0x000fca00078ec0ff */
[----:B------:R-:W-:-:S07]  /*32330*/  IMAD.MOV.U32 R13, RZ, RZ, R2 ;  /* 0x000000ffff0d7224 */ /* 0x000fce00078e0002 */
[----:B01----:R-:W-:Y:S05]  /*32340*/  WARPSYNC.COLLECTIVE R15, `(.L_x_2690) ;  /* 0x000000000f087348 */ /* 0x003fea0003c00000 */
[----:B------:R2:W3:Y:S02]  /*32350*/  SHFL.IDX P6, R14, R13, R12, R11 ;  /* 0x0000000c0d0e7389 */ /* 0x0004e400000c000b */
[----:B0123--:R-:W-:Y:S01]  /*32360*/  ENDCOLLECTIVE ;  /* 0x000000000000791b */ /* 0x00ffe20003800000 */
.L_x_2690:
[----:B------:R-:W-:Y:S05]  /*32370*/  BSYNC B0 ;  /* 0x0000000000007941 */ /* 0x000fea0003800000 */
.L_x_2689:
[----:B------:R-:W-:Y:S05]  /*32380*/  BRA `(.L_x_2691) ;  /* 0xffffffc800747947 */ /* 0x000fea000383ffff */
.L_x_2546:
[----:B------:R-:W-:Y:S01]  /*32390*/  BSSY B0, `(.L_x_2692) ;  /* 0x0000006000007945 */ /* 0x000fe20003800000 */
[----:B------:R-:W-:-:S07]  /*323a0*/  IMAD.MOV.U32 R15, RZ, RZ, -0x1 ;  /* 0xffffffffff0f7424 */ /* 0x000fce00078e00ff */
[----:B012---:R-:W-:Y:S05]  /*323b0*/  WARPSYNC.COLLECTIVE R15, `(.L_x_2693) ;  /* 0x000000000f0c7348 */ /* 0x007fea0003c00000 */
[----:B------:R-:W-:Y:S02]  /*323c0*/  ELECT P6, UR62, PT ;  /* 0x00000000003e782f */ /* 0x000fe400038c0000 */
[----:B------:R-:W-:Y:S01]  /*323d0*/  MOV R14, UR62 ;  /* 0x0000003e000e7c02 */ /* 0x000fe20008000f00 */
[----:B012---:R-:W-:Y:S10]  /*323e0*/  ENDCOLLECTIVE ;  /* 0x000000000000791b */ /* 0x007ff40003800000 */
.L_x_2693:
[----:B------:R-:W-:Y:S05]  /*323f0*/  BSYNC B0 ;  /* 0x0000000000007941 */ /* 0x000fea0003800000 */
.L_x_2692:
[----:B------:R-:W-:Y:S05]  /*32400*/  BRA `(.L_x_2694) ;  /* 0xffffffc800687947 */ /* 0x000fea000383ffff */
.L_x_2548:
[----:B0-----:R0:W2:Y:S02]  /*32410*/  SYNCS.PHASECHK.TRANS64.TRYWAIT P1, [R6+URZ], R5 ;  /* 0x00000005060075a7 */ /* 0x0010a4000802017f */
[----:B--2---:R-:W-:Y:S05]  /*32420*/  @!P1 NANOSLEEP.SYNCS 0x989680 ;  /* 0x009896800000995d */ /* 0x004fea0003900000 */
[----:B------:R-:W2:Y:S02]  /*32430*/  @!P1 SYNCS.PHASECHK.TRANS64 P1, [R6+URZ], R5 ;  /* 0x00000005060095a7 */ /* 0x000ea4000802007f */
[----:B--2---:R-:W-:Y:S05]  /*32440*/  @!P1 BRA `(.L_x_2548) ;  /* 0xfffffffc00f09947 */ /* 0x004fea000383ffff */
[----:B------:R-:W-:Y:S05]  /*32450*/  BRA `(.L_x_2695) ;  /* 0xffffffc800a47947 */ /* 0x000fea000383ffff */
.L_x_2549:
[----:B--2---:R2:W3:Y:S02]  /*32460*/  SYNCS.PHASECHK.TRANS64.TRYWAIT P1, [R7+URZ], R2 ;  /* 0x00000002070075a7 */ /* 0x0044e4000802017f */
[----:B---3--:R-:W-:Y:S05]  /*32470*/  @!P1 NANOSLEEP.SYNCS 0x989680 ;  /* 0x009896800000995d */ /* 0x008fea0003900000 */
[----:B------:R-:W3:Y:S02]  /*32480*/  @!P1 SYNCS.PHASECHK.TRANS64 P1, [R7+URZ], R2 ;  /* 0x00000002070095a7 */ /* 0x000ee4000802007f */
[----:B---3--:R-:W-:Y:S05]  /*32490*/  @!P1 BRA `(.L_x_2549) ;  /* 0xfffffffc00f09947 */ /* 0x008fea000383ffff */
[----:B------:R-:W-:Y:S05]  /*324a0*/  BRA `(.L_x_2696) ;  /* 0xffffffc800987947 */ /* 0x000fea000383ffff */
.L_x_2551:
[----:B---3--:R3:W4:Y:S02]  /*324b0*/  SYNCS.PHASECHK.TRANS64.TRYWAIT P1, [R4+URZ+0x33460], R5 ;  /* 0x03346005040075a7 */ /* 0x008724000802017f */
[----:B----4-:R-:W-:Y:S05]  /*324c0*/  @!P1 NANOSLEEP.SYNCS 0x989680 ;  /* 0x009896800000995d */ /* 0x010fea0003900000 */
[----:B------:R-:W4:Y:S02]  /*324d0*/  @!P1 SYNCS.PHASECHK.TRANS64 P1, [R4+URZ+0x33460], R5 ;  /* 0x03346005040095a7 */ /* 0x000f24000802007f */
[----:B----4-:R-:W-:Y:S05]  /*324e0*/  @!P1 BRA `(.L_x_2551) ;  /* 0xfffffffc00f09947 */ /* 0x010fea000383ffff */
[----:B------:R-:W-:Y:S05]  /*324f0*/  BRA `(.L_x_2697) ;  /* 0xffffffc8009c7947 */ /* 0x000fea000383ffff */
.L_x_2553:
[----:B----4-:R4:W0:Y:S02]  /*32500*/  SYNCS.PHASECHK.TRANS64.TRYWAIT P1, [R3+URZ+0x33460], R2 ;  /* 0x03346002030075a7 */ /* 0x010824000802017f */
[----:B0-----:R-:W-:Y:S05]  /*32510*/  @!P1 NANOSLEEP.SYNCS 0x989680 ;  /* 0x009896800000995d */ /* 0x001fea0003900000 */
[----:B------:R-:W0:Y:S02]  /*32520*/  @!P1 SYNCS.PHASECHK.TRANS64 P1, [R3+URZ+0x33460], R2 ;  /* 0x03346002030095a7 */ /* 0x000e24000802007f */
[----:B0-----:R-:W-:Y:S05]  /*32530*/  @!P1 BRA `(.L_x_2553) ;  /* 0xfffffffc00f09947 */ /* 0x001fea000383ffff */
[----:B------:R-:W-:Y:S05]  /*32540*/  BRA `(.L_x_2698) ;  /* 0xffffffc8009c7947 */ /* 0x000fea000383ffff */
.L_x_2555:
[----:B------:R0:W0:Y:S02]  /*32550*/  SYNCS.PHASECHK.TRANS64.TRYWAIT P0, [R4+URZ+0x33480], R5 ;  /* 0x03348005040075a7 */ /* 0x000024000800017f */
[----:B0-----:R-:W-:Y:S05]  /*32560*/  @!P0 NANOSLEEP.SYNCS 0x989680 ;  /* 0x009896800000895d */ /* 0x001fea0003900000 */
[----:B------:R-:W0:Y:S02]  /*32570*/  @!P0 SYNCS.PHASECHK.TRANS64 P0, [R4+URZ+0x33480], R5 ;  /* 0x03348005040085a7 */ /* 0x000e24000800007f */
[----:B0-----:R-:W-:Y:S05]  /*32580*/  @!P0 BRA `(.L_x_2555) ;  /* 0xfffffffc00f08947 */ /* 0x001fea000383ffff */
[----:B------:R-:W-:Y:S05]  /*32590*/  BRA `(.L_x_2556) ;  /* 0xffffffc800987947 */ /* 0x000fea000383ffff */
.L_x_2699:
        /* <DEDUP_REMOVED lines=14> */
.L_x_2709:


//--------------------- .nv.global.init           --------------------------
	.section	.nv.global.init,"aw",@progbits
	.align	4
.nv.global.init:
	.type		_ZZN5flash28permute_output_fp8_VcolmajorIN4cute6TensorINS1_11ArrayEngineIN7cutlass10bfloat16_tELm96EEENS1_6LayoutINS1_5tupleIJNS8_IJNS1_1CILi2EEESA_NS9_ILi24EEEEEENS9_ILi1EEESD_EEENS8_IJNS8_IJSD_SA_NS9_ILi4EEEEEENS9_ILi0EEESH_EEEEEEEEEvRT_E9upper_map,@object
	.size		_ZZN5flash28permute_output_fp8_VcolmajorIN4cute6TensorINS1_11ArrayEngineIN7cutlass10bfloat16_tELm96EEENS1_6LayoutINS1_5tupleIJNS8_IJNS1_1CILi2EEESA_NS9_ILi24EEEEEENS9_ILi1EEESD_EEENS8_IJNS8_IJSD_SA_NS9_ILi4EEEEEENS9_ILi0EEESH_EEEEEEEEEvRT_E9upper_map,($str$25 - _ZZN5flash28permute_output_fp8_VcolmajorIN4cute6TensorINS1_11ArrayEngineIN7cutlass10bfloat16_tELm96EEENS1_6LayoutINS1_5tupleIJNS8_IJNS1_1CILi2EEESA_NS9_ILi24EEEEEENS9_ILi1EEESD_EEENS8_IJNS8_IJSD_SA_NS9_ILi4EEEEEENS9_ILi0EEESH_EEEEEEEEEvRT_E9upper_map)
_ZZN5flash28permute_output_fp8_VcolmajorIN4cute6TensorINS1_11ArrayEngineIN7cutlass10bfloat16_tELm96EEENS1_6LayoutINS1_5tupleIJNS8_IJNS1_1CILi2EEESA_NS9_ILi24EEEEEENS9_ILi1EEESD_EEENS8_IJNS8_IJSD_SA_NS9_ILi4EEEEEENS9_ILi0EEESH_EEEEEEEEEvRT_E9upper_map:
        /*0000*/ 	.byte	0x00, 0x00, 0x00, 0x00, 0x02, 0x00, 0x00, 0x00, 0x03, 0x00, 0x00, 0x00, 0x01, 0x00, 0x00, 0x00
	.type		$str$25,@object
	.size		$str$25,($str$26 - $str$25)
$str$25:
        /*0010*/ 	.byte	0x28, 0x61, 0x64, 0x64, 0x72, 0x65, 0x73, 0x73, 0x20, 0x26, 0x20, 0x6d, 0x61, 0x73, 0x6b, 0x29
        /*0020*/ 	.byte	0x20, 0x3d, 0x3d, 0x20, 0x30, 0x00
	.type		$str$26,@object
	.size		$str$26,(__unnamed_5 - $str$26)
$str$26:
        /*0026*/ 	.byte	0x2f, 0x74, 0x6d, 0x70, 0x2f, 0x6f, 0x73, 0x73, 0x5f, 0x6b, 0x65, 0x72, 0x6e, 0x65, 0x6c, 0x73
        /*0036*/ 	.byte	0x5f, 0x73, 0x72, 0x63, 0x2f, 0x66, 0x6c, 0x61, 0x73, 0x68, 0x5f, 0x61, 0x74, 0x74, 0x65, 0x6e
        /*0046*/ 	.byte	0x74, 0x69, 0x6f, 0x6e, 0x2f, 0x63, 0x73, 0x72, 0x63, 0x2f, 0x63, 0x75, 0x74, 0x6c, 0x61, 0x73
        /*0056*/ 	.byte	0x73, 0x2f, 0x69, 0x6e, 0x63, 0x6c, 0x75, 0x64, 0x65, 0x2f, 0x63, 0x75, 0x74, 0x65, 0x2f, 0x70
        /*0066*/ 	.byte	0x6f, 0x69, 0x6e, 0x74, 0x65, 0x72, 0x5f, 0x66, 0x6c, 0x61, 0x67, 0x67, 0x65, 0x64, 0x2e, 0x68
        /*0076*/ 	.byte	0x70, 0x70, 0x00
	.type		__unnamed_5,@object
	.size		__unnamed_5,(__unnamed_6 - __unnamed_5)
__unnamed_5:
        /* <DEDUP_REMOVED lines=24> */
        /*01f9*/ 	.byte	0x3e, 0x3e, 0x20, 0x26, 0x5d, 0x00
	.type		__unnamed_6,@object
	.size		__unnamed_6,(__unnamed_11 - __unnamed_6)
__unnamed_6:
        /* <DEDUP_REMOVED lines=25> */
	.type		__unnamed_11,@object
	.size		__unnamed_11,(__unnamed_8 - __unnamed_11)
__unnamed_11:
        /* <DEDUP_REMOVED lines=25> */
	.type		__unnamed_8,@object
	.size		__unnamed_8,(__unnamed_10 - __unnamed_8)
__unnamed_8:
        /* <DEDUP_REMOVED lines=29> */
        /*06db*/ 	.byte	0x5d, 0x00
	.type		__unnamed_10,@object
	.size		__unnamed_10,(__unnamed_3 - __unnamed_10)
__unnamed_10:
        /* <DEDUP_REMOVED lines=30> */
	.type		__unnamed_3,@object
	.size		__unnamed_3,(__unnamed_9 - __unnamed_3)
__unnamed_3:
        /* <DEDUP_REMOVED lines=30> */
	.type		__unnamed_9,@object
	.size		__unnamed_9,(__unnamed_2 - __unnamed_9)
__unnamed_9:
        /* <DEDUP_REMOVED lines=30> */
	.type		__unnamed_2,@object
	.size		__unnamed_2,(__unnamed_4 - __unnamed_2)
__unnamed_2:
        /* <DEDUP_REMOVED lines=29> */
        /*0e23*/ 	.byte	0x3e, 0x5d, 0x00
	.type		__unnamed_4,@object
	.size		__unnamed_4,(__unnamed_7 - __unnamed_4)
__unnamed_4:
        /* <DEDUP_REMOVED lines=30> */
	.type		__unnamed_7,@object
	.size		__unnamed_7,(__unnamed_1 - __unnamed_7)
__unnamed_7:
        /* <DEDUP_REMOVED lines=30> */
	.type		__unnamed_1,@object
	.size		__unnamed_1,(.L_0 - __unnamed_1)
__unnamed_1:
        /* <DEDUP_REMOVED lines=29> */
        /*139d*/ 	.byte	0x3e, 0x20, 0x26, 0x5d, 0x00
.L_0:


//--------------------- .nv.shared._ZN7cutlass13device_kernelIN5flash11enable_sm90INS1_16FlashAttnFwdSm90INS1_25CollectiveMainloopFwdSm90ILi2EN4cute5tupleIJNS5_1CILi1EEES8_S8_EEENS6_IJNS7_ILi128EEENS7_ILi160EEENS7_ILi192EEEEEELi192ENS_12float_e4m3_tEfNS_4arch4Sm90ELb0ELb0ELb1ELb0ELb0ELb0ELb0ELb1ELb1ELb0ELb0ELb0EEENS1_21CollectiveEpilogueFwdINS6_IJSA_SC_SB_EEES9_NS_10bfloat16_tESG_Li256ELb0ELb0ELb0ELb1EEENS1_29StaticPersistentTileSchedulerILb0EEEEEEEEEvNT_6ParamsE --------------------------
	.section	.nv.shared._ZN7cutlass13device_kernelIN5flash11enable_sm90INS1_16FlashAttnFwdSm90INS1_25CollectiveMainloopFwdSm90ILi2EN4cute5tupleIJNS5_1CILi1EEES8_S8_EEENS6_IJNS7_ILi128EEENS7_ILi160EEENS7_ILi192EEEEEELi192ENS_12float_e4m3_tEfNS_4arch4Sm90ELb0ELb0ELb1ELb0ELb0ELb0ELb0ELb1ELb1ELb0ELb0ELb0EEENS1_21CollectiveEpilogueFwdINS6_IJSA_SC_SB_EEES9_NS_10bfloat16_tESG_Li256ELb0ELb0ELb0ELb1EEENS1_29StaticPersistentTileSchedulerILb0EEEEEEEEEvNT_6ParamsE,"aw",@nobits
	.sectionflags	@""
	.align	16
	.zero		1024


//--------------------- .nv.shared.reserved.0     --------------------------
	.section	.nv.shared.reserved.0,"aw",@nobits
	.weak		__nv_reservedSMEM_offset_0_alias
	.size		__nv_reservedSMEM_offset_0_alias, 0, 0
	.other		__nv_reservedSMEM_offset_0_alias,@"STO_CUDA_RESERVED_SHARED STV_DEFAULT"
__nv_reservedSMEM_offset_0_alias:
	.zero		0


//--------------------- .nv.global                --------------------------
	.section	.nv.global,"aw",@nobits
.nv.global:
	.type		_ZN74_INTERNAL_78d7e6b7_38_flash_fwd_hdim192_e4m3_softcap_sm90_cu_ceb34e2a_33514cute1_E,@object
	.size		_ZN74_INTERNAL_78d7e6b7_38_flash_fwd_hdim192_e4m3_softcap_sm90_cu_ceb34e2a_33514cute1_E,(_ZN74_INTERNAL_78d7e6b7_38_flash_fwd_hdim192_e4m3_softcap_sm90_cu_ceb34e2a_33514cuda3std3__45__cpo6cbeginE - _ZN74_INTERNAL_78d7e6b7_38_flash_fwd_hdim192_e4m3_softcap_sm90_cu_ceb34e2a_33514cute1_E)
_ZN74_INTERNAL_78d7e6b7_38_flash_fwd_hdim192_e4m3_softcap_sm90_cu_ceb34e2a_33514cute1_E:
	.zero		1
	.type		_ZN74_INTERNAL_78d7e6b7_38_flash_fwd_hdim192_e4m3_softcap_sm90_cu_ceb34e2a_33514cuda3std3__45__cpo6cbeginE,@object
	.size		_ZN74_INTERNAL_78d7e6b7_38_flash_fwd_hdim192_e4m3_softcap_sm90_cu_ceb34e2a_33514cuda3std3__45__cpo6cbeginE,(_ZN74_INTERNAL_78d7e6b7_38_flash_fwd_hdim192_e4m3_softcap_sm90_cu_ceb34e2a_33514cuda3std3__48in_placeE - _ZN74_INTERNAL_78d7e6b7_38_flash_fwd_hdim192_e4m3_softcap_sm90_cu_ceb34e2a_33514cuda3std3__45__cpo6cbeginE)
_ZN74_INTERNAL_78d7e6b7_38_flash_fwd_hdim192_e4m3_softcap_sm90_cu_ceb34e2a_33514cuda3std3__45__cpo6cbeginE:
	.zero		1
	.type		_ZN74_INTERNAL_78d7e6b7_38_flash_fwd_hdim192_e4m3_softcap_sm90_cu_ceb34e2a_33514cuda3std3__48in_placeE,@object
	.size		_ZN74_INTERNAL_78d7e6b7_38_flash_fwd_hdim192_e4m3_softcap_sm90_cu_ceb34e2a_33514cuda3std3__48in_placeE,(_ZN74_INTERNAL_78d7e6b7_38_flash_fwd_hdim192_e4m3_softcap_sm90_cu_ceb34e2a_33514cuda3std6ranges3__45__cpo9iter_moveE - _ZN74_INTERNAL_78d7e6b7_38_flash_fwd_hdim192_e4m3_softcap_sm90_cu_ceb34e2a_33514cuda3std3__48in_placeE)
_ZN74_INTERNAL_78d7e6b7_38_flash_fwd_hdim192_e4m3_softcap_sm90_cu_ceb34e2a_33514cuda3std3__48in_placeE:
	.zero		1
	.type		_ZN74_INTERNAL_78d7e6b7_38_flash_fwd_hdim192_e4m3_softcap_sm90_cu_ceb34e2a_33514cuda3std6ranges3__45__cpo9iter_moveE,@object
	.size		_ZN74_INTERNAL_78d7e6b7_38_flash_fwd_hdim192_e4m3_softcap_sm90_cu_ceb34e2a_33514cuda3std6ranges3__45__cpo9iter_moveE,(_ZN74_INTERNAL_78d7e6b7_38_flash_fwd_hdim192_e4m3_softcap_sm90_cu_ceb34e2a_33514cuda3std3__45__cpo5beginE - _ZN74_INTERNAL_78d7e6b7_38_flash_fwd_hdim192_e4m3_softcap_sm90_cu_ceb34e2a_33514cuda3std6ranges3__45__cpo9iter_moveE)
_ZN74_INTERNAL_78d7e6b7_38_flash_fwd_hdim192_e4m3_softcap_sm90_cu_ceb34e2a_33514cuda3std6ranges3__45__cpo9iter_moveE:
	.zero		1
	.type		_ZN74_INTERNAL_78d7e6b7_38_flash_fwd_hdim192_e4m3_softcap_sm90_cu_ceb34e2a_33514cuda3std3__45__cpo5beginE,@object
	.size		_ZN74_INTERNAL_78d7e6b7_38_flash_fwd_hdim192_e4m3_softcap_sm90_cu_ceb34e2a_33514cuda3std3__45__cpo5beginE,(_ZN74_INTERNAL_78d7e6b7_38_flash_fwd_hdim192_e4m3_softcap_sm90_cu_ceb34e2a_33514cuda3std3__476_GLOBAL__N__78d7e6b7_38_flash_fwd_hdim192_e4m3_softcap_sm90_cu_ceb34e2a_33516ignoreE - _ZN74_INTERNAL_78d7e6b7_38_flash_fwd_hdim192_e4m3_softcap_sm90_cu_ceb34e2a_33514cuda3std3__45__cpo5beginE)
_ZN74_INTERNAL_78d7e6b7_38_flash_fwd_hdim192_e4m3_softcap_sm90_cu_ceb34e2a_33514cuda3std3__45__cpo5beginE:
	.zero		1
	.type		_ZN74_INTERNAL_78d7e6b7_38_flash_fwd_hdim192_e4m3_softcap_sm90_cu_ceb34e2a_33514cuda3std3__476_GLOBAL__N__78d7e6b7_38_flash_fwd_hdim192_e4m3_softcap_sm90_cu_ceb34e2a_33516ignoreE,@object
	.size		_ZN74_INTERNAL_78d7e6b7_38_flash_fwd_hdim192_e4m3_softcap_sm90_cu_ceb34e2a_33514cuda3std3__476_GLOBAL__N__78d7e6b7_38_flash_fwd_hdim192_e4m3_softcap_sm90_cu_ceb34e2a_33516ignoreE,(_ZN74_INTERNAL_78d7e6b7_38_flash_fwd_hdim192_e4m3_softcap_sm90_cu_ceb34e2a_33514cute7productE - _ZN74_INTERNAL_78d7e6b7_38_flash_fwd_hdim192_e4m3_softcap_sm90_cu_ceb34e2a_33514cuda3std3__476_GLOBAL__N__78d7e6b7_38_flash_fwd_hdim192_e4m3_softcap_sm90_cu_ceb34e2a_33516ignoreE)
_ZN74_INTERNAL_78d7e6b7_38_flash_fwd_hdim192_e4m3_softcap_sm90_cu_ceb34e2a_33514cuda3std3__476_GLOBAL__N__78d7e6b7_38_flash_fwd_hdim192_e4m3_softcap_sm90_cu_ceb34e2a_33516ignoreE:
	.zero		1
	.type		_ZN74_INTERNAL_78d7e6b7_38_flash_fwd_hdim192_e4m3_softcap_sm90_cu_ceb34e2a_33514cute7productE,@object
	.size		_ZN74_INTERNAL_78d7e6b7_38_flash_fwd_hdim192_e4m3_softcap_sm90_cu_ceb34e2a_33514cute7productE,(_ZN74_INTERNAL_78d7e6b7_38_flash_fwd_hdim192_e4m3_softcap_sm90_cu_ceb34e2a_33514cuda3std3__45__cpo3endE - _ZN74_INTERNAL_78d7e6b7_38_flash_fwd_hdim192_e4m3_softcap_sm90_cu_ceb34e2a_33514cute7productE)
_ZN74_INTERNAL_78d7e6b7_38_flash_fwd_hdim192_e4m3_softcap_sm90_cu_ceb34e2a_33514cute7productE:
	.zero		1
	.type		_ZN74_INTERNAL_78d7e6b7_38_flash_fwd_hdim192_e4m3_softcap_sm90_cu_ceb34e2a_33514cuda3std3__45__cpo3endE,@object
	.size		_ZN74_INTERNAL_78d7e6b7_38_flash_fwd_hdim192_e4m3_softcap_sm90_cu_ceb34e2a_33514cuda3std3__45__cpo3endE,(_ZN74_INTERNAL_78d7e6b7_38_flash_fwd_hdim192_e4m3_softcap_sm90_cu_ceb34e2a_33514cuda3std3__419piecewise_constructE - _ZN74_INTERNAL_78d7e6b7_38_flash_fwd_hdim192_e4m3_softcap_sm90_cu_ceb34e2a_33514cuda3std3__45__cpo3endE)
_ZN74_INTERNAL_78d7e6b7_38_flash_fwd_hdim192_e4m3_softcap_sm90_cu_ceb34e2a_33514cuda3std3__45__cpo3endE:
	.zero		1
	.type		_ZN74_INTERNAL_78d7e6b7_38_flash_fwd_hdim192_e4m3_softcap_sm90_cu_ceb34e2a_33514cuda3std3__419piecewise_constructE,@object
	.size		_ZN74_INTERNAL_78d7e6b7_38_flash_fwd_hdim192_e4m3_softcap_sm90_cu_ceb34e2a_33514cuda3std3__419piecewise_constructE,(_ZN74_INTERNAL_78d7e6b7_38_flash_fwd_hdim192_e4m3_softcap_sm90_cu_ceb34e2a_33514cuda3std3__45__cpo4cendE - _ZN74_INTERNAL_78d7e6b7_38_flash_fwd_hdim192_e4m3_softcap_sm90_cu_ceb34e2a_33514cuda3std3__419piecewise_constructE)
_ZN74_INTERNAL_78d7e6b7_38_flash_fwd_hdim192_e4m3_softcap_sm90_cu_ceb34e2a_33514cuda3std3__419piecewise_constructE:
	.zero		1
	.type		_ZN74_INTERNAL_78d7e6b7_38_flash_fwd_hdim192_e4m3_softcap_sm90_cu_ceb34e2a_33514cuda3std3__45__cpo4cendE,@object
	.size		_ZN74_INTERNAL_78d7e6b7_38_flash_fwd_hdim192_e4m3_softcap_sm90_cu_ceb34e2a_33514cuda3std3__45__cpo4cendE,(_ZN74_INTERNAL_78d7e6b7_38_flash_fwd_hdim192_e4m3_softcap_sm90_cu_ceb34e2a_33514cuda3std6ranges3__45__cpo4swapE - _ZN74_INTERNAL_78d7e6b7_38_flash_fwd_hdim192_e4m3_softcap_sm90_cu_ceb34e2a_33514cuda3std3__45__cpo4cendE)
_ZN74_INTERNAL_78d7e6b7_38_flash_fwd_hdim192_e4m3_softcap_sm90_cu_ceb34e2a_33514cuda3std3__45__cpo4cendE:
	.zero		1
	.type		_ZN74_INTERNAL_78d7e6b7_38_flash_fwd_hdim192_e4m3_softcap_sm90_cu_ceb34e2a_33514cuda3std6ranges3__45__cpo4swapE,@object
	.size		_ZN74_INTERNAL_78d7e6b7_38_flash_fwd_hdim192_e4m3_softcap_sm90_cu_ceb34e2a_33514cuda3std6ranges3__45__cpo4swapE,(.L_19 - _ZN74_INTERNAL_78d7e6b7_38_flash_fwd_hdim192_e4m3_softcap_sm90_cu_ceb34e2a_33514cuda3std6ranges3__45__cpo4swapE)
_ZN74_INTERNAL_78d7e6b7_38_flash_fwd_hdim192_e4m3_softcap_sm90_cu_ceb34e2a_33514cuda3std6ranges3__45__cpo4swapE:
	.zero		1
.L_19:


//--------------------- .nv.shared._ZN7cutlass13device_kernelIN5flash11enable_sm90INS1_16FlashAttnFwdSm90INS1_25CollectiveMainloopFwdSm90ILi2EN4cute5tupleIJNS5_1CILi2EEENS7_ILi1EEES9_EEENS6_IJNS7_ILi128EEENS7_ILi160EEENS7_ILi192EEEEEELi192ENS_12float_e4m3_tEfNS_4arch4Sm90ELb0ELb0ELb1ELb0ELb0ELb0ELb0ELb1ELb1ELb0ELb0ELb0EEENS1_21CollectiveEpilogueFwdINS6_IJSB_SD_SC_EEESA_NS_10bfloat16_tESH_Li256ELb0ELb0ELb0ELb1EEENS1_29StaticPersistentTileSchedulerILb0EEEEEEEEEvNT_6ParamsE --------------------------
	.section	.nv.shared._ZN7cutlass13device_kernelIN5flash11enable_sm90INS1_16FlashAttnFwdSm90INS1_25CollectiveMainloopFwdSm90ILi2EN4cute5tupleIJNS5_1CILi2EEENS7_ILi1EEES9_EEENS6_IJNS7_ILi128EEENS7_ILi160EEENS7_ILi192EEEEEELi192ENS_12float_e4m3_tEfNS_4arch4Sm90ELb0ELb0ELb1ELb0ELb0ELb0ELb0ELb1ELb1ELb0ELb0ELb0EEENS1_21CollectiveEpilogueFwdINS6_IJSB_SD_SC_EEESA_NS_10bfloat16_tESH_Li256ELb0ELb0ELb0ELb1EEENS1_29StaticPersistentTileSchedulerILb0EEEEEEEEEvNT_6ParamsE,"aw",@nobits
	.sectionflags	@""
	.align	16
	.zero		1024


//--------------------- .nv.shared._ZN7cutlass13device_kernelIN5flash11enable_sm90INS1_16FlashAttnFwdSm90INS1_25CollectiveMainloopFwdSm90ILi2EN4cute5tupleIJNS5_1CILi1EEES8_S8_EEENS6_IJNS7_ILi128EEENS7_ILi160EEENS7_ILi192EEEEEELi192ENS_12float_e4m3_tEfNS_4arch4Sm90ELb0ELb0ELb1ELb1ELb0ELb0ELb0ELb1ELb1ELb0ELb0ELb0EEENS1_21CollectiveEpilogueFwdINS6_IJSA_SC_SB_EEES9_NS_10bfloat16_tESG_Li256ELb1ELb0ELb0ELb1EEENS1_36VarlenDynamicPersistentTileSchedulerILi128ELi160ELi256ELi128ELb0ELb0ELb1ELb0ELb1ELb1EEEEEEEEEvNT_6ParamsE --------------------------
	.section	.nv.shared._ZN7cutlass13device_kernelIN5flash11enable_sm90INS1_16FlashAttnFwdSm90INS1_25CollectiveMainloopFwdSm90ILi2EN4cute5tupleIJNS5_1CILi1EEES8_S8_EEENS6_IJNS7_ILi128EEENS7_ILi160EEENS7_ILi192EEEEEELi192ENS_12float_e4m3_tEfNS_4arch4Sm90ELb0ELb0ELb1ELb1ELb0ELb0ELb0ELb1ELb1ELb0ELb0ELb0EEENS1_21CollectiveEpilogueFwdINS6_IJSA_SC_SB_EEES9_NS_10bfloat16_tESG_Li256ELb1ELb0ELb0ELb1EEENS1_36VarlenDynamicPersistentTileSchedulerILi128ELi160ELi256ELi128ELb0ELb0ELb1ELb0ELb1ELb1EEEEEEEEEvNT_6ParamsE,"aw",@nobits
	.sectionflags	@""
	.align	16
	.zero		1024


//--------------------- .nv.shared._ZN7cutlass13device_kernelIN5flash11enable_sm90INS1_16FlashAttnFwdSm90INS1_25CollectiveMainloopFwdSm90ILi2EN4cute5tupleIJNS5_1CILi1EEES8_S8_EEENS6_IJNS7_ILi128EEENS7_ILi160EEENS7_ILi192EEEEEELi192ENS_12float_e4m3_tEfNS_4arch4Sm90ELb0ELb0ELb1ELb1ELb0ELb1ELb0ELb1ELb1ELb0ELb0ELb0EEENS1_21CollectiveEpilogueFwdINS6_IJSA_SC_SB_EEES9_NS_10bfloat16_tESG_Li256ELb1ELb0ELb0ELb1EEENS1_36VarlenDynamicPersistentTileSchedulerILi128ELi160ELi256ELi128ELb0ELb0ELb1ELb0ELb1ELb1EEEEEEEEEvNT_6ParamsE --------------------------
	.section	.nv.shared._ZN7cutlass13device_kernelIN5flash11enable_sm90INS1_16FlashAttnFwdSm90INS1_25CollectiveMainloopFwdSm90ILi2EN4cute5tupleIJNS5_1CILi1EEES8_S8_EEENS6_IJNS7_ILi128EEENS7_ILi160EEENS7_ILi192EEEEEELi192ENS_12float_e4m3_tEfNS_4arch4Sm90ELb0ELb0ELb1ELb1ELb0ELb1ELb0ELb1ELb1ELb0ELb0ELb0EEENS1_21CollectiveEpilogueFwdINS6_IJSA_SC_SB_EEES9_NS_10bfloat16_tESG_Li256ELb1ELb0ELb0ELb1EEENS1_36VarlenDynamicPersistentTileSchedulerILi128ELi160ELi256ELi128ELb0ELb0ELb1ELb0ELb1ELb1EEEEEEEEEvNT_6ParamsE,"aw",@nobits
	.sectionflags	@""
	.align	16
	.zero		1024


//--------------------- .nv.shared._ZN7cutlass13device_kernelIN5flash11enable_sm90INS1_16FlashAttnFwdSm90INS1_25CollectiveMainloopFwdSm90ILi2EN4cute5tupleIJNS5_1CILi1EEES8_S8_EEENS6_IJNS7_ILi128EEESA_NS7_ILi192EEEEEELi192ENS_12float_e4m3_tEfNS_4arch4Sm90ELb0ELb1ELb1ELb0ELb0ELb0ELb0ELb1ELb1ELb0ELb0ELb0EEENS1_21CollectiveEpilogueFwdINS6_IJSA_SB_SA_EEES9_NS_10bfloat16_tESF_Li256ELb0ELb0ELb0ELb1EEENS1_30DynamicPersistentTileSchedulerILi256ELi128ELb0ELb0ELb1EEEEEEEEEvNT_6ParamsE --------------------------
	.section	.nv.shared._ZN7cutlass13device_kernelIN5flash11enable_sm90INS1_16FlashAttnFwdSm90INS1_25CollectiveMainloopFwdSm90ILi2EN4cute5tupleIJNS5_1CILi1EEES8_S8_EEENS6_IJNS7_ILi128EEESA_NS7_ILi192EEEEEELi192ENS_12float_e4m3_tEfNS_4arch4Sm90ELb0ELb1ELb1ELb0ELb0ELb0ELb0ELb1ELb1ELb0ELb0ELb0EEENS1_21CollectiveEpilogueFwdINS6_IJSA_SB_SA_EEES9_NS_10bfloat16_tESF_Li256ELb0ELb0ELb0ELb1EEENS1_30DynamicPersistentTileSchedulerILi256ELi128ELb0ELb0ELb1EEEEEEEEEvNT_6ParamsE,"aw",@nobits
	.sectionflags	@""
	.align	16
	.zero		1024


//--------------------- .nv.shared._ZN7cutlass13device_kernelIN5flash11enable_sm90INS1_16FlashAttnFwdSm90INS1_25CollectiveMainloopFwdSm90ILi2EN4cute5tupleIJNS5_1CILi1EEES8_S8_EEENS6_IJNS7_ILi128EEESA_NS7_ILi192EEEEEELi192ENS_12float_e4m3_tEfNS_4arch4Sm90ELb0ELb1ELb1ELb1ELb0ELb0ELb0ELb1ELb1ELb0ELb0ELb0EEENS1_21CollectiveEpilogueFwdINS6_IJSA_SB_SA_EEES9_NS_10bfloat16_tESF_Li256ELb1ELb0ELb0ELb1EEENS1_36VarlenDynamicPersistentTileSchedulerILi128ELi128ELi256ELi128ELb0ELb0ELb1ELb1ELb0ELb1EEEEEEEEEvNT_6ParamsE --------------------------
	.section	.nv.shared._ZN7cutlass13device_kernelIN5flash11enable_sm90INS1_16FlashAttnFwdSm90INS1_25CollectiveMainloopFwdSm90ILi2EN4cute5tupleIJNS5_1CILi1EEES8_S8_EEENS6_IJNS7_ILi128EEESA_NS7_ILi192EEEEEELi192ENS_12float_e4m3_tEfNS_4arch4Sm90ELb0ELb1ELb1ELb1ELb0ELb0ELb0ELb1ELb1ELb0ELb0ELb0EEENS1_21CollectiveEpilogueFwdINS6_IJSA_SB_SA_EEES9_NS_10bfloat16_tESF_Li256ELb1ELb0ELb0ELb1EEENS1_36VarlenDynamicPersistentTileSchedulerILi128ELi128ELi256ELi128ELb0ELb0ELb1ELb1ELb0ELb1EEEEEEEEEvNT_6ParamsE,"aw",@nobits
	.sectionflags	@""
	.align	16
	.zero		1024


//--------------------- .nv.shared._ZN7cutlass13device_kernelIN5flash11enable_sm90INS1_16FlashAttnFwdSm90INS1_25CollectiveMainloopFwdSm90ILi2EN4cute5tupleIJNS5_1CILi1EEES8_S8_EEENS6_IJNS7_ILi128EEESA_NS7_ILi192EEEEEELi192ENS_12float_e4m3_tEfNS_4arch4Sm90ELb0ELb1ELb1ELb1ELb0ELb1ELb0ELb1ELb1ELb0ELb0ELb0EEENS1_21CollectiveEpilogueFwdINS6_IJSA_SB_SA_EEES9_NS_10bfloat16_tESF_Li256ELb1ELb0ELb0ELb1EEENS1_36VarlenDynamicPersistentTileSchedulerILi128ELi128ELi256ELi128ELb0ELb0ELb1ELb1ELb0ELb1EEEEEEEEEvNT_6ParamsE --------------------------
	.section	.nv.shared._ZN7cutlass13device_kernelIN5flash11enable_sm90INS1_16FlashAttnFwdSm90INS1_25CollectiveMainloopFwdSm90ILi2EN4cute5tupleIJNS5_1CILi1EEES8_S8_EEENS6_IJNS7_ILi128EEESA_NS7_ILi192EEEEEELi192ENS_12float_e4m3_tEfNS_4arch4Sm90ELb0ELb1ELb1ELb1ELb0ELb1ELb0ELb1ELb1ELb0ELb0ELb0EEENS1_21CollectiveEpilogueFwdINS6_IJSA_SB_SA_EEES9_NS_10bfloat16_tESF_Li256ELb1ELb0ELb0ELb1EEENS1_36VarlenDynamicPersistentTileSchedulerILi128ELi128ELi256ELi128ELb0ELb0ELb1ELb1ELb0ELb1EEEEEEEEEvNT_6ParamsE,"aw",@nobits
	.sectionflags	@""
	.align	16
	.zero		1024


//--------------------- .nv.shared._ZN7cutlass13device_kernelIN5flash11enable_sm90INS1_16FlashAttnFwdSm90INS1_25CollectiveMainloopFwdSm90ILi2EN4cute5tupleIJNS5_1CILi1EEES8_S8_EEENS6_IJNS7_ILi128EEENS7_ILi160EEENS7_ILi192EEEEEELi192ENS_12float_e4m3_tEfNS_4arch4Sm90ELb1ELb0ELb1ELb0ELb0ELb0ELb0ELb1ELb1ELb0ELb0ELb0EEENS1_21CollectiveEpilogueFwdINS6_IJSA_SC_SB_EEES9_NS_10bfloat16_tESG_Li256ELb0ELb0ELb0ELb1EEENS1_30DynamicPersistentTileSchedulerILi256ELi128ELb0ELb0ELb1EEEEEEEEEvNT_6ParamsE --------------------------
	.section	.nv.shared._ZN7cutlass13device_kernelIN5flash11enable_sm90INS1_16FlashAttnFwdSm90INS1_25CollectiveMainloopFwdSm90ILi2EN4cute5tupleIJNS5_1CILi1EEES8_S8_EEENS6_IJNS7_ILi128EEENS7_ILi160EEENS7_ILi192EEEEEELi192ENS_12float_e4m3_tEfNS_4arch4Sm90ELb1ELb0ELb1ELb0ELb0ELb0ELb0ELb1ELb1ELb0ELb0ELb0EEENS1_21CollectiveEpilogueFwdINS6_IJSA_SC_SB_EEES9_NS_10bfloat16_tESG_Li256ELb0ELb0ELb0ELb1EEENS1_30DynamicPersistentTileSchedulerILi256ELi128ELb0ELb0ELb1EEEEEEEEEvNT_6ParamsE,"aw",@nobits
	.sectionflags	@""
	.align	16
	.zero		1024


//--------------------- .nv.shared._ZN7cutlass13device_kernelIN5flash11enable_sm90INS1_16FlashAttnFwdSm90INS1_25CollectiveMainloopFwdSm90ILi2EN4cute5tupleIJNS5_1CILi1EEES8_S8_EEENS6_IJNS7_ILi128EEENS7_ILi160EEENS7_ILi192EEEEEELi192ENS_12float_e4m3_tEfNS_4arch4Sm90ELb1ELb0ELb1ELb1ELb0ELb0ELb0ELb1ELb1ELb0ELb0ELb0EEENS1_21CollectiveEpilogueFwdINS6_IJSA_SC_SB_EEES9_NS_10bfloat16_tESG_Li256ELb1ELb0ELb0ELb1EEENS1_36VarlenDynamicPersistentTileSchedulerILi128ELi160ELi256ELi128ELb0ELb0ELb1ELb1ELb1ELb1EEEEEEEEEvNT_6ParamsE --------------------------
	.section	.nv.shared._ZN7cutlass13device_kernelIN5flash11enable_sm90INS1_16FlashAttnFwdSm90INS1_25CollectiveMainloopFwdSm90ILi2EN4cute5tupleIJNS5_1CILi1EEES8_S8_EEENS6_IJNS7_ILi128EEENS7_ILi160EEENS7_ILi192EEEEEELi192ENS_12float_e4m3_tEfNS_4arch4Sm90ELb1ELb0ELb1ELb1ELb0ELb0ELb0ELb1ELb1ELb0ELb0ELb0EEENS1_21CollectiveEpilogueFwdINS6_IJSA_SC_SB_EEES9_NS_10bfloat16_tESG_Li256ELb1ELb0ELb0ELb1EEENS1_36VarlenDynamicPersistentTileSchedulerILi128ELi160ELi256ELi128ELb0ELb0ELb1ELb1ELb1ELb1EEEEEEEEEvNT_6ParamsE,"aw",@nobits
	.sectionflags	@""
	.align	16
	.zero		1024


//--------------------- .nv.shared._ZN7cutlass13device_kernelIN5flash11enable_sm90INS1_16FlashAttnFwdSm90INS1_25CollectiveMainloopFwdSm90ILi2EN4cute5tupleIJNS5_1CILi1EEES8_S8_EEENS6_IJNS7_ILi128EEENS7_ILi160EEENS7_ILi192EEEEEELi192ENS_12float_e4m3_tEfNS_4arch4Sm90ELb1ELb0ELb1ELb1ELb0ELb1ELb0ELb1ELb1ELb0ELb0ELb0EEENS1_21CollectiveEpilogueFwdINS6_IJSA_SC_SB_EEES9_NS_10bfloat16_tESG_Li256ELb1ELb0ELb0ELb1EEENS1_36VarlenDynamicPersistentTileSchedulerILi128ELi160ELi256ELi128ELb0ELb0ELb1ELb1ELb1ELb1EEEEEEEEEvNT_6ParamsE --------------------------
	.section	.nv.shared._ZN7cutlass13device_kernelIN5flash11enable_sm90INS1_16FlashAttnFwdSm90INS1_25CollectiveMainloopFwdSm90ILi2EN4cute5tupleIJNS5_1CILi1EEES8_S8_EEENS6_IJNS7_ILi128EEENS7_ILi160EEENS7_ILi192EEEEEELi192ENS_12float_e4m3_tEfNS_4arch4Sm90ELb1ELb0ELb1ELb1ELb0ELb1ELb0ELb1ELb1ELb0ELb0ELb0EEENS1_21CollectiveEpilogueFwdINS6_IJSA_SC_SB_EEES9_NS_10bfloat16_tESG_Li256ELb1ELb0ELb0ELb1EEENS1_36VarlenDynamicPersistentTileSchedulerILi128ELi160ELi256ELi128ELb0ELb0ELb1ELb1ELb1ELb1EEEEEEEEEvNT_6ParamsE,"aw",@nobits
	.sectionflags	@""
	.align	16
	.zero		1024


//--------------------- .nv.constant0._ZN7cutlass13device_kernelIN5flash11enable_sm90INS1_16FlashAttnFwdSm90INS1_25CollectiveMainloopFwdSm90ILi2EN4cute5tupleIJNS5_1CILi1EEES8_S8_EEENS6_IJNS7_ILi128EEENS7_ILi160EEENS7_ILi192EEEEEELi192ENS_12float_e4m3_tEfNS_4arch4Sm90ELb0ELb0ELb1ELb0ELb0ELb0ELb0ELb1ELb1ELb0ELb0ELb0EEENS1_21CollectiveEpilogueFwdINS6_IJSA_SC_SB_EEES9_NS_10bfloat16_tESG_Li256ELb0ELb0ELb0ELb1EEENS1_29StaticPersistentTileSchedulerILb0EEEEEEEEEvNT_6ParamsE --------------------------
	.section	.nv.constant0._ZN7cutlass13device_kernelIN5flash11enable_sm90INS1_16FlashAttnFwdSm90INS1_25CollectiveMainloopFwdSm90ILi2EN4cute5tupleIJNS5_1CILi1EEES8_S8_EEENS6_IJNS7_ILi128EEENS7_ILi160EEENS7_ILi192EEEEEELi192ENS_12float_e4m3_tEfNS_4arch4Sm90ELb0ELb0ELb1ELb0ELb0ELb0ELb0ELb1ELb1ELb0ELb0ELb0EEENS1_21CollectiveEpilogueFwdINS6_IJSA_SC_SB_EEES9_NS_10bfloat16_tESG_Li256ELb0ELb0ELb0ELb1EEENS1_29StaticPersistentTileSchedulerILb0EEEEEEEEEvNT_6ParamsE,"a",@progbits
	.sectionflags	@""
	.align	4
.nv.constant0._ZN7cutlass13device_kernelIN5flash11enable_sm90INS1_16FlashAttnFwdSm90INS1_25CollectiveMainloopFwdSm90ILi2EN4cute5tupleIJNS5_1CILi1EEES8_S8_EEENS6_IJNS7_ILi128EEENS7_ILi160EEENS7_ILi192EEEEEELi192ENS_12float_e4m3_tEfNS_4arch4Sm90ELb0ELb0ELb1ELb0ELb0ELb0ELb0ELb1ELb1ELb0ELb0ELb0EEENS1_21CollectiveEpilogueFwdINS6_IJSA_SC_SB_EEES9_NS_10bfloat16_tESG_Li256ELb0ELb0ELb0ELb1EEENS1_29StaticPersistentTileSchedulerILb0EEEEEEEEEvNT_6ParamsE:
	.zero		3584


//--------------------- .nv.constant0._ZN7cutlass13device_kernelIN5flash11enable_sm90INS1_16FlashAttnFwdSm90INS1_25CollectiveMainloopFwdSm90ILi2EN4cute5tupleIJNS5_1CILi2EEENS7_ILi1EEES9_EEENS6_IJNS7_ILi128EEENS7_ILi160EEENS7_ILi192EEEEEELi192ENS_12float_e4m3_tEfNS_4arch4Sm90ELb0ELb0ELb1ELb0ELb0ELb0ELb0ELb1ELb1ELb0ELb0ELb0EEENS1_21CollectiveEpilogueFwdINS6_IJSB_SD_SC_EEESA_NS_10bfloat16_tESH_Li256ELb0ELb0ELb0ELb1EEENS1_29StaticPersistentTileSchedulerILb0EEEEEEEEEvNT_6ParamsE --------------------------
	.section	.nv.constant0._ZN7cutlass13device_kernelIN5flash11enable_sm90INS1_16FlashAttnFwdSm90INS1_25CollectiveMainloopFwdSm90ILi2EN4cute5tupleIJNS5_1CILi2EEENS7_ILi1EEES9_EEENS6_IJNS7_ILi128EEENS7_ILi160EEENS7_ILi192EEEEEELi192ENS_12float_e4m3_tEfNS_4arch4Sm90ELb0ELb0ELb1ELb0ELb0ELb0ELb0ELb1ELb1ELb0ELb0ELb0EEENS1_21CollectiveEpilogueFwdINS6_IJSB_SD_SC_EEESA_NS_10bfloat16_tESH_Li256ELb0ELb0ELb0ELb1EEENS1_29StaticPersistentTileSchedulerILb0EEEEEEEEEvNT_6ParamsE,"a",@progbits
	.sectionflags	@""
	.align	4
.nv.constant0._ZN7cutlass13device_kernelIN5flash11enable_sm90INS1_16FlashAttnFwdSm90INS1_25CollectiveMainloopFwdSm90ILi2EN4cute5tupleIJNS5_1CILi2EEENS7_ILi1EEES9_EEENS6_IJNS7_ILi128EEENS7_ILi160EEENS7_ILi192EEEEEELi192ENS_12float_e4m3_tEfNS_4arch4Sm90ELb0ELb0ELb1ELb0ELb0ELb0ELb0ELb1ELb1ELb0ELb0ELb0EEENS1_21CollectiveEpilogueFwdINS6_IJSB_SD_SC_EEESA_NS_10bfloat16_tESH_Li256ELb0ELb0ELb0ELb1EEENS1_29StaticPersistentTileSchedulerILb0EEEEEEEEEvNT_6ParamsE:
	.zero		3584


//--------------------- .nv.constant0._ZN7cutlass13device_kernelIN5flash11enable_sm90INS1_16FlashAttnFwdSm90INS1_25CollectiveMainloopFwdSm90ILi2EN4cute5tupleIJNS5_1CILi1EEES8_S8_EEENS6_IJNS7_ILi128EEENS7_ILi160EEENS7_ILi192EEEEEELi192ENS_12float_e4m3_tEfNS_4arch4Sm90ELb0ELb0ELb1ELb1ELb0ELb0ELb0ELb1ELb1ELb0ELb0ELb0EEENS1_21CollectiveEpilogueFwdINS6_IJSA_SC_SB_EEES9_NS_10bfloat16_tESG_Li256ELb1ELb0ELb0ELb1EEENS1_36VarlenDynamicPersistentTileSchedulerILi128ELi160ELi256ELi128ELb0ELb0ELb1ELb0ELb1ELb1EEEEEEEEEvNT_6ParamsE --------------------------
	.section	.nv.constant0._ZN7cutlass13device_kernelIN5flash11enable_sm90INS1_16FlashAttnFwdSm90INS1_25CollectiveMainloopFwdSm90ILi2EN4cute5tupleIJNS5_1CILi1EEES8_S8_EEENS6_IJNS7_ILi128EEENS7_ILi160EEENS7_ILi192EEEEEELi192ENS_12float_e4m3_tEfNS_4arch4Sm90ELb0ELb0ELb1ELb1ELb0ELb0ELb0ELb1ELb1ELb0ELb0ELb0EEENS1_21CollectiveEpilogueFwdINS6_IJSA_SC_SB_EEES9_NS_10bfloat16_tESG_Li256ELb1ELb0ELb0ELb1EEENS1_36VarlenDynamicPersistentTileSchedulerILi128ELi160ELi256ELi128ELb0ELb0ELb1ELb0ELb1ELb1EEEEEEEEEvNT_6ParamsE,"a",@progbits
	.sectionflags	@""
	.align	4
.nv.constant0._ZN7cutlass13device_kernelIN5flash11enable_sm90INS1_16FlashAttnFwdSm90INS1_25CollectiveMainloopFwdSm90ILi2EN4cute5tupleIJNS5_1CILi1EEES8_S8_EEENS6_IJNS7_ILi128EEENS7_ILi160EEENS7_ILi192EEEEEELi192ENS_12float_e4m3_tEfNS_4arch4Sm90ELb0ELb0ELb1ELb1ELb0ELb0ELb0ELb1ELb1ELb0ELb0ELb0EEENS1_21CollectiveEpilogueFwdINS6_IJSA_SC_SB_EEES9_NS_10bfloat16_tESG_Li256ELb1ELb0ELb0ELb1EEENS1_36VarlenDynamicPersistentTileSchedulerILi128ELi160ELi256ELi128ELb0ELb0ELb1ELb0ELb1ELb1EEEEEEEEEvNT_6ParamsE:
	.zero		3200


//--------------------- .nv.constant0._ZN7cutlass13device_kernelIN5flash11enable_sm90INS1_16FlashAttnFwdSm90INS1_25CollectiveMainloopFwdSm90ILi2EN4cute5tupleIJNS5_1CILi1EEES8_S8_EEENS6_IJNS7_ILi128EEENS7_ILi160EEENS7_ILi192EEEEEELi192ENS_12float_e4m3_tEfNS_4arch4Sm90ELb0ELb0ELb1ELb1ELb0ELb1ELb0ELb1ELb1ELb0ELb0ELb0EEENS1_21CollectiveEpilogueFwdINS6_IJSA_SC_SB_EEES9_NS_10bfloat16_tESG_Li256ELb1ELb0ELb0ELb1EEENS1_36VarlenDynamicPersistentTileSchedulerILi128ELi160ELi256ELi128ELb0ELb0ELb1ELb0ELb1ELb1EEEEEEEEEvNT_6ParamsE --------------------------
	.section	.nv.constant0._ZN7cutlass13device_kernelIN5flash11enable_sm90INS1_16FlashAttnFwdSm90INS1_25CollectiveMainloopFwdSm90ILi2EN4cute5tupleIJNS5_1CILi1EEES8_S8_EEENS6_IJNS7_ILi128EEENS7_ILi160EEENS7_ILi192EEEEEELi192ENS_12float_e4m3_tEfNS_4arch4Sm90ELb0ELb0ELb1ELb1ELb0ELb1ELb0ELb1ELb1ELb0ELb0ELb0EEENS1_21CollectiveEpilogueFwdINS6_IJSA_SC_SB_EEES9_NS_10bfloat16_tESG_Li256ELb1ELb0ELb0ELb1EEENS1_36VarlenDynamicPersistentTileSchedulerILi128ELi160ELi256ELi128ELb0ELb0ELb1ELb0ELb1ELb1EEEEEEEEEvNT_6ParamsE,"a",@progbits
	.sectionflags	@""
	.align	4
.nv.constant0._ZN7cutlass13device_kernelIN5flash11enable_sm90INS1_16FlashAttnFwdSm90INS1_25CollectiveMainloopFwdSm90ILi2EN4cute5tupleIJNS5_1CILi1EEES8_S8_EEENS6_IJNS7_ILi128EEENS7_ILi160EEENS7_ILi192EEEEEELi192ENS_12float_e4m3_tEfNS_4arch4Sm90ELb0ELb0ELb1ELb1ELb0ELb1ELb0ELb1ELb1ELb0ELb0ELb0EEENS1_21CollectiveEpilogueFwdINS6_IJSA_SC_SB_EEES9_NS_10bfloat16_tESG_Li256ELb1ELb0ELb0ELb1EEENS1_36VarlenDynamicPersistentTileSchedulerILi128ELi160ELi256ELi128ELb0ELb0ELb1ELb0ELb1ELb1EEEEEEEEEvNT_6ParamsE:
	.zero		3200


//--------------------- .nv.constant0._ZN7cutlass13device_kernelIN5flash11enable_sm90INS1_16FlashAttnFwdSm90INS1_25CollectiveMainloopFwdSm90ILi2EN4cute5tupleIJNS5_1CILi1EEES8_S8_EEENS6_IJNS7_ILi128EEESA_NS7_ILi192EEEEEELi192ENS_12float_e4m3_tEfNS_4arch4Sm90ELb0ELb1ELb1ELb0ELb0ELb0ELb0ELb1ELb1ELb0ELb0ELb0EEENS1_21CollectiveEpilogueFwdINS6_IJSA_SB_SA_EEES9_NS_10bfloat16_tESF_Li256ELb0ELb0ELb0ELb1EEENS1_30DynamicPersistentTileSchedulerILi256ELi128ELb0ELb0ELb1EEEEEEEEEvNT_6ParamsE --------------------------
	.section	.nv.constant0._ZN7cutlass13device_kernelIN5flash11enable_sm90INS1_16FlashAttnFwdSm90INS1_25CollectiveMainloopFwdSm90ILi2EN4cute5tupleIJNS5_1CILi1EEES8_S8_EEENS6_IJNS7_ILi128EEESA_NS7_ILi192EEEEEELi192ENS_12float_e4m3_tEfNS_4arch4Sm90ELb0ELb1ELb1ELb0ELb0ELb0ELb0ELb1ELb1ELb0ELb0ELb0EEENS1_21CollectiveEpilogueFwdINS6_IJSA_SB_SA_EEES9_NS_10bfloat16_tESF_Li256ELb0ELb0ELb0ELb1EEENS1_30DynamicPersistentTileSchedulerILi256ELi128ELb0ELb0ELb1EEEEEEEEEvNT_6ParamsE,"a",@progbits
	.sectionflags	@""
	.align	4
.nv.constant0._ZN7cutlass13device_kernelIN5flash11enable_sm90INS1_16FlashAttnFwdSm90INS1_25CollectiveMainloopFwdSm90ILi2EN4cute5tupleIJNS5_1CILi1EEES8_S8_EEENS6_IJNS7_ILi128EEESA_NS7_ILi192EEEEEELi192ENS_12float_e4m3_tEfNS_4arch4Sm90ELb0ELb1ELb1ELb0ELb0ELb0ELb0ELb1ELb1ELb0ELb0ELb0EEENS1_21CollectiveEpilogueFwdINS6_IJSA_SB_SA_EEES9_NS_10bfloat16_tESF_Li256ELb0ELb0ELb0ELb1EEENS1_30DynamicPersistentTileSchedulerILi256ELi128ELb0ELb0ELb1EEEEEEEEEvNT_6ParamsE:
	.zero		3584


//--------------------- .nv.constant0._ZN7cutlass13device_kernelIN5flash11enable_sm90INS1_16FlashAttnFwdSm90INS1_25CollectiveMainloopFwdSm90ILi2EN4cute5tupleIJNS5_1CILi1EEES8_S8_EEENS6_IJNS7_ILi128EEESA_NS7_ILi192EEEEEELi192ENS_12float_e4m3_tEfNS_4arch4Sm90ELb0ELb1ELb1ELb1ELb0ELb0ELb0ELb1ELb1ELb0ELb0ELb0EEENS1_21CollectiveEpilogueFwdINS6_IJSA_SB_SA_EEES9_NS_10bfloat16_tESF_Li256ELb1ELb0ELb0ELb1EEENS1_36VarlenDynamicPersistentTileSchedulerILi128ELi128ELi256ELi128ELb0ELb0ELb1ELb1ELb0ELb1EEEEEEEEEvNT_6ParamsE --------------------------
	.section	.nv.constant0._ZN7cutlass13device_kernelIN5flash11enable_sm90INS1_16FlashAttnFwdSm90INS1_25CollectiveMainloopFwdSm90ILi2EN4cute5tupleIJNS5_1CILi1EEES8_S8_EEENS6_IJNS7_ILi128EEESA_NS7_ILi192EEEEEELi192ENS_12float_e4m3_tEfNS_4arch4Sm90ELb0ELb1ELb1ELb1ELb0ELb0ELb0ELb1ELb1ELb0ELb0ELb0EEENS1_21CollectiveEpilogueFwdINS6_IJSA_SB_SA_EEES9_NS_10bfloat16_tESF_Li256ELb1ELb0ELb0ELb1EEENS1_36VarlenDynamicPersistentTileSchedulerILi128ELi128ELi256ELi128ELb0ELb0ELb1ELb1ELb0ELb1EEEEEEEEEvNT_6ParamsE,"a",@progbits
	.sectionflags	@""
	.align	4
.nv.constant0._ZN7cutlass13device_kernelIN5flash11enable_sm90INS1_16FlashAttnFwdSm90INS1_25CollectiveMainloopFwdSm90ILi2EN4cute5tupleIJNS5_1CILi1EEES8_S8_EEENS6_IJNS7_ILi128EEESA_NS7_ILi192EEEEEELi192ENS_12float_e4m3_tEfNS_4arch4Sm90ELb0ELb1ELb1ELb1ELb0ELb0ELb0ELb1ELb1ELb0ELb0ELb0EEENS1_21CollectiveEpilogueFwdINS6_IJSA_SB_SA_EEES9_NS_10bfloat16_tESF_Li256ELb1ELb0ELb0ELb1EEENS1_36VarlenDynamicPersistentTileSchedulerILi128ELi128ELi256ELi128ELb0ELb0ELb1ELb1ELb0ELb1EEEEEEEEEvNT_6ParamsE:
	.zero		3200


//--------------------- .nv.constant0._ZN7cutlass13device_kernelIN5flash11enable_sm90INS1_16FlashAttnFwdSm90INS1_25CollectiveMainloopFwdSm90ILi2EN4cute5tupleIJNS5_1CILi1EEES8_S8_EEENS6_IJNS7_ILi128EEESA_NS7_ILi192EEEEEELi192ENS_12float_e4m3_tEfNS_4arch4Sm90ELb0ELb1ELb1ELb1ELb0ELb1ELb0ELb1ELb1ELb0ELb0ELb0EEENS1_21CollectiveEpilogueFwdINS6_IJSA_SB_SA_EEES9_NS_10bfloat16_tESF_Li256ELb1ELb0ELb0ELb1EEENS1_36VarlenDynamicPersistentTileSchedulerILi128ELi128ELi256ELi128ELb0ELb0ELb1ELb1ELb0ELb1EEEEEEEEEvNT_6ParamsE --------------------------
	.section	.nv.constant0._ZN7cutlass13device_kernelIN5flash11enable_sm90INS1_16FlashAttnFwdSm90INS1_25CollectiveMainloopFwdSm90ILi2EN4cute5tupleIJNS5_1CILi1EEES8_S8_EEENS6_IJNS7_ILi128EEESA_NS7_ILi192EEEEEELi192ENS_12float_e4m3_tEfNS_4arch4Sm90ELb0ELb1ELb1ELb1ELb0ELb1ELb0ELb1ELb1ELb0ELb0ELb0EEENS1_21CollectiveEpilogueFwdINS6_IJSA_SB_SA_EEES9_NS_10bfloat16_tESF_Li256ELb1ELb0ELb0ELb1EEENS1_36VarlenDynamicPersistentTileSchedulerILi128ELi128ELi256ELi128ELb0ELb0ELb1ELb1ELb0ELb1EEEEEEEEEvNT_6ParamsE,"a",@progbits
	.sectionflags	@""
	.align	4
.nv.constant0._ZN7cutlass13device_kernelIN5flash11enable_sm90INS1_16FlashAttnFwdSm90INS1_25CollectiveMainloopFwdSm90ILi2EN4cute5tupleIJNS5_1CILi1EEES8_S8_EEENS6_IJNS7_ILi128EEESA_NS7_ILi192EEEEEELi192ENS_12float_e4m3_tEfNS_4arch4Sm90ELb0ELb1ELb1ELb1ELb0ELb1ELb0ELb1ELb1ELb0ELb0ELb0EEENS1_21CollectiveEpilogueFwdINS6_IJSA_SB_SA_EEES9_NS_10bfloat16_tESF_Li256ELb1ELb0ELb0ELb1EEENS1_36VarlenDynamicPersistentTileSchedulerILi128ELi128ELi256ELi128ELb0ELb0ELb1ELb1ELb0ELb1EEEEEEEEEvNT_6ParamsE:
	.zero		3200


//--------------------- .nv.constant0._ZN7cutlass13device_kernelIN5flash11enable_sm90INS1_16FlashAttnFwdSm90INS1_25CollectiveMainloopFwdSm90ILi2EN4cute5tupleIJNS5_1CILi1EEES8_S8_EEENS6_IJNS7_ILi128EEENS7_ILi160EEENS7_ILi192EEEEEELi192ENS_12float_e4m3_tEfNS_4arch4Sm90ELb1ELb0ELb1ELb0ELb0ELb0ELb0ELb1ELb1ELb0ELb0ELb0EEENS1_21CollectiveEpilogueFwdINS6_IJSA_SC_SB_EEES9_NS_10bfloat16_tESG_Li256ELb0ELb0ELb0ELb1EEENS1_30DynamicPersistentTileSchedulerILi256ELi128ELb0ELb0ELb1EEEEEEEEEvNT_6ParamsE --------------------------
	.section	.nv.constant0._ZN7cutlass13device_kernelIN5flash11enable_sm90INS1_16FlashAttnFwdSm90INS1_25CollectiveMainloopFwdSm90ILi2EN4cute5tupleIJNS5_1CILi1EEES8_S8_EEENS6_IJNS7_ILi128EEENS7_ILi160EEENS7_ILi192EEEEEELi192ENS_12float_e4m3_tEfNS_4arch4Sm90ELb1ELb0ELb1ELb0ELb0ELb0ELb0ELb1ELb1ELb0ELb0ELb0EEENS1_21CollectiveEpilogueFwdINS6_IJSA_SC_SB_EEES9_NS_10bfloat16_tESG_Li256ELb0ELb0ELb0ELb1EEENS1_30DynamicPersistentTileSchedulerILi256ELi128ELb0ELb0ELb1EEEEEEEEEvNT_6ParamsE,"a",@progbits
	.sectionflags	@""
	.align	4
.nv.constant0._ZN7cutlass13device_kernelIN5flash11enable_sm90INS1_16FlashAttnFwdSm90INS1_25CollectiveMainloopFwdSm90ILi2EN4cute5tupleIJNS5_1CILi1EEES8_S8_EEENS6_IJNS7_ILi128EEENS7_ILi160EEENS7_ILi192EEEEEELi192ENS_12float_e4m3_tEfNS_4arch4Sm90ELb1ELb0ELb1ELb0ELb0ELb0ELb0ELb1ELb1ELb0ELb0ELb0EEENS1_21CollectiveEpilogueFwdINS6_IJSA_SC_SB_EEES9_NS_10bfloat16_tESG_Li256ELb0ELb0ELb0ELb1EEENS1_30DynamicPersistentTileSchedulerILi256ELi128ELb0ELb0ELb1EEEEEEEEEvNT_6ParamsE:
	.zero		3584


//--------------------- .nv.constant0._ZN7cutlass13device_kernelIN5flash11enable_sm90INS1_16FlashAttnFwdSm90INS1_25CollectiveMainloopFwdSm90ILi2EN4cute5tupleIJNS5_1CILi1EEES8_S8_EEENS6_IJNS7_ILi128EEENS7_ILi160EEENS7_ILi192EEEEEELi192ENS_12float_e4m3_tEfNS_4arch4Sm90ELb1ELb0ELb1ELb1ELb0ELb0ELb0ELb1ELb1ELb0ELb0ELb0EEENS1_21CollectiveEpilogueFwdINS6_IJSA_SC_SB_EEES9_NS_10bfloat16_tESG_Li256ELb1ELb0ELb0ELb1EEENS1_36VarlenDynamicPersistentTileSchedulerILi128ELi160ELi256ELi128ELb0ELb0ELb1ELb1ELb1ELb1EEEEEEEEEvNT_6ParamsE --------------------------
	.section	.nv.constant0._ZN7cutlass13device_kernelIN5flash11enable_sm90INS1_16FlashAttnFwdSm90INS1_25CollectiveMainloopFwdSm90ILi2EN4cute5tupleIJNS5_1CILi1EEES8_S8_EEENS6_IJNS7_ILi128EEENS7_ILi160EEENS7_ILi192EEEEEELi192ENS_12float_e4m3_tEfNS_4arch4Sm90ELb1ELb0ELb1ELb1ELb0ELb0ELb0ELb1ELb1ELb0ELb0ELb0EEENS1_21CollectiveEpilogueFwdINS6_IJSA_SC_SB_EEES9_NS_10bfloat16_tESG_Li256ELb1ELb0ELb0ELb1EEENS1_36VarlenDynamicPersistentTileSchedulerILi128ELi160ELi256ELi128ELb0ELb0ELb1ELb1ELb1ELb1EEEEEEEEEvNT_6ParamsE,"a",@progbits
	.sectionflags	@""
	.align	4
.nv.constant0._ZN7cutlass13device_kernelIN5flash11enable_sm90INS1_16FlashAttnFwdSm90INS1_25CollectiveMainloopFwdSm90ILi2EN4cute5tupleIJNS5_1CILi1EEES8_S8_EEENS6_IJNS7_ILi128EEENS7_ILi160EEENS7_ILi192EEEEEELi192ENS_12float_e4m3_tEfNS_4arch4Sm90ELb1ELb0ELb1ELb1ELb0ELb0ELb0ELb1ELb1ELb0ELb0ELb0EEENS1_21CollectiveEpilogueFwdINS6_IJSA_SC_SB_EEES9_NS_10bfloat16_tESG_Li256ELb1ELb0ELb0ELb1EEENS1_36VarlenDynamicPersistentTileSchedulerILi128ELi160ELi256ELi128ELb0ELb0ELb1ELb1ELb1ELb1EEEEEEEEEvNT_6ParamsE:
	.zero		3200


//--------------------- .nv.constant0._ZN7cutlass13device_kernelIN5flash11enable_sm90INS1_16FlashAttnFwdSm90INS1_25CollectiveMainloopFwdSm90ILi2EN4cute5tupleIJNS5_1CILi1EEES8_S8_EEENS6_IJNS7_ILi128EEENS7_ILi160EEENS7_ILi192EEEEEELi192ENS_12float_e4m3_tEfNS_4arch4Sm90ELb1ELb0ELb1ELb1ELb0ELb1ELb0ELb1ELb1ELb0ELb0ELb0EEENS1_21CollectiveEpilogueFwdINS6_IJSA_SC_SB_EEES9_NS_10bfloat16_tESG_Li256ELb1ELb0ELb0ELb1EEENS1_36VarlenDynamicPersistentTileSchedulerILi128ELi160ELi256ELi128ELb0ELb0ELb1ELb1ELb1ELb1EEEEEEEEEvNT_6ParamsE --------------------------
	.section	.nv.constant0._ZN7cutlass13device_kernelIN5flash11enable_sm90INS1_16FlashAttnFwdSm90INS1_25CollectiveMainloopFwdSm90ILi2EN4cute5tupleIJNS5_1CILi1EEES8_S8_EEENS6_IJNS7_ILi128EEENS7_ILi160EEENS7_ILi192EEEEEELi192ENS_12float_e4m3_tEfNS_4arch4Sm90ELb1ELb0ELb1ELb1ELb0ELb1ELb0ELb1ELb1ELb0ELb0ELb0EEENS1_21CollectiveEpilogueFwdINS6_IJSA_SC_SB_EEES9_NS_10bfloat16_tESG_Li256ELb1ELb0ELb0ELb1EEENS1_36VarlenDynamicPersistentTileSchedulerILi128ELi160ELi256ELi128ELb0ELb0ELb1ELb1ELb1ELb1EEEEEEEEEvNT_6ParamsE,"a",@progbits
	.sectionflags	@""
	.align	4
.nv.constant0._ZN7cutlass13device_kernelIN5flash11enable_sm90INS1_16FlashAttnFwdSm90INS1_25CollectiveMainloopFwdSm90ILi2EN4cute5tupleIJNS5_1CILi1EEES8_S8_EEENS6_IJNS7_ILi128EEENS7_ILi160EEENS7_ILi192EEEEEELi192ENS_12float_e4m3_tEfNS_4arch4Sm90ELb1ELb0ELb1ELb1ELb0ELb1ELb0ELb1ELb1ELb0ELb0ELb0EEENS1_21CollectiveEpilogueFwdINS6_IJSA_SC_SB_EEES9_NS_10bfloat16_tESG_Li256ELb1ELb0ELb0ELb1EEENS1_36VarlenDynamicPersistentTileSchedulerILi128ELi160ELi256ELi128ELb0ELb0ELb1ELb1ELb1ELb1EEEEEEEEEvNT_6ParamsE:
	.zero		3200


//--------------------- SYMBOLS --------------------------

	.type		.nv.reservedSmem.offset0,@object
	.size		.nv.reservedSmem.offset0,0x4
	.type		__assertfail,@function
